#include "gn_cuda_host_template.cuh"

namespace group_norm_v2 {

GN_CUDA_INST_DEFINE(256, 640)

}  // namespace group_norm_v2


// ===== COMPILED SASS (sm_90a) =====

	.target	sm_90a

	.elftype	@"ET_EXEC"


//--------------------- .note.nv.tkinfo           --------------------------
	.section	.note.nv.tkinfo,"",@"SHT_NOTE"
	.sectionflags	@"SHF_NOTE_NV_TKINFO"
	.tkinfo
        /*0018*/ 	.word	0x00000002
        /*0030*/ 	.string	""
        /*0030*/ 	.string	"ptxas"
        /*0030*/ 	.string	"Cuda compilation tools, release 13.0, V13.0.88"
        /*0030*/ 	.string	"Build cuda_13.0.r13.0/compiler.36424714_0"
        /*0030*/ 	.string	"-arch sm_90a -m 64 "



//--------------------- .note.nv.cuinfo           --------------------------
	.section	.note.nv.cuinfo,"",@"SHT_NOTE"
	.sectionflags	@"SHF_NOTE_NV_CUINFO"
        /*0018*/ 	.short	0x0002
        /*001a*/ 	.short	0x005a
        /*001c*/ 	.short	0x0082
	.zero		2


//--------------------- .nv.info                  --------------------------
	.section	.nv.info,"",@"SHT_CUDA_INFO"
	.align	4


	//----- nvinfo : EIATTR_REGCOUNT
	.align		4
        /*0000*/ 	.byte	0x04, 0x2f
        /*0002*/ 	.short	(.L_1 - .L_0)
	.align		4
.L_0:
        /*0004*/ 	.word	index@(_ZN13group_norm_v214gn_cuda_kernelI6__halfLi320ELi1ELi16ELi40ELi256ELb1ELi256ELi40ELi40ELi4ELb0ELi148ELb0ELb0ENS_16CompileConditionILi900EEEEEvPT_PKS4_S7_S7_flPfS8_Pj)
        /*0008*/ 	.word	0x0000004c


	//----- nvinfo : EIATTR_FRAME_SIZE
	.align		4
.L_1:
        /*000c*/ 	.byte	0x04, 0x11
        /*000e*/ 	.short	(.L_3 - .L_2)
	.align		4
.L_2:
        /*0010*/ 	.word	index@(_ZN13group_norm_v214gn_cuda_kernelI6__halfLi320ELi1ELi16ELi40ELi256ELb1ELi256ELi40ELi40ELi4ELb0ELi148ELb0ELb0ENS_16CompileConditionILi900EEEEEvPT_PKS4_S7_S7_flPfS8_Pj)
        /*0014*/ 	.word	0x00000000


	//----- nvinfo : EIATTR_REGCOUNT
	.align		4
.L_3:
        /*0018*/ 	.byte	0x04, 0x2f
        /*001a*/ 	.short	(.L_5 - .L_4)
	.align		4
.L_4:
        /*001c*/ 	.word	index@(_ZN13group_norm_v214gn_cuda_kernelI6__halfLi320ELi1ELi16ELi40ELi256ELb1ELi256ELi40ELi40ELi4ELb0ELi116ELb0ELb0ENS_16CompileConditionILi900EEEEEvPT_PKS4_S7_S7_flPfS8_Pj)
        /*0020*/ 	.word	0x0000004c


	//----- nvinfo : EIATTR_FRAME_SIZE
	.align		4
.L_5:
        /*0024*/ 	.byte	0x04, 0x11
        /*0026*/ 	.short	(.L_7 - .L_6)
	.align		4
.L_6:
        /*0028*/ 	.word	index@(_ZN13group_norm_v214gn_cuda_kernelI6__halfLi320ELi1ELi16ELi40ELi256ELb1ELi256ELi40ELi40ELi4ELb0ELi116ELb0ELb0ENS_16CompileConditionILi900EEEEEvPT_PKS4_S7_S7_flPfS8_Pj)
        /*002c*/ 	.word	0x00000000


	//----- nvinfo : EIATTR_REGCOUNT
	.align		4
.L_7:
        /*0030*/ 	.byte	0x04, 0x2f
        /*0032*/ 	.short	(.L_9 - .L_8)
	.align		4
.L_8:
        /*0034*/ 	.word	index@(_ZN13group_norm_v214gn_cuda_kernelI6__halfLi320ELi1ELi32ELi20ELi256ELb0ELi256ELi20ELi20ELi4ELb0ELi148ELb0ELb0ENS_16CompileConditionILi900EEEEEvPT_PKS4_S7_S7_flPfS8_Pj)
        /*0038*/ 	.word	0x00000028


	//----- nvinfo : EIATTR_FRAME_SIZE
	.align		4
.L_9:
        /*003c*/ 	.byte	0x04, 0x11
        /*003e*/ 	.short	(.L_11 - .L_10)
	.align		4
.L_10:
        /*0040*/ 	.word	index@(_ZN13group_norm_v214gn_cuda_kernelI6__halfLi320ELi1ELi32ELi20ELi256ELb0ELi256ELi20ELi20ELi4ELb0ELi148ELb0ELb0ENS_16CompileConditionILi900EEEEEvPT_PKS4_S7_S7_flPfS8_Pj)
        /*0044*/ 	.word	0x00000000


	//----- nvinfo : EIATTR_REGCOUNT
	.align		4
.L_11:
        /*0048*/ 	.byte	0x04, 0x2f
        /*004a*/ 	.short	(.L_13 - .L_12)
	.align		4
.L_12:
        /*004c*/ 	.word	index@(_ZN13group_norm_v214gn_cuda_kernelI6__halfLi320ELi1ELi32ELi20ELi256ELb0ELi256ELi20ELi20ELi4ELb0ELi116ELb0ELb0ENS_16CompileConditionILi900EEEEEvPT_PKS4_S7_S7_flPfS8_Pj)
        /*0050*/ 	.word	0x00000028


	//----- nvinfo : EIATTR_FRAME_SIZE
	.align		4
.L_13:
        /*0054*/ 	.byte	0x04, 0x11
        /*0056*/ 	.short	(.L_15 - .L_14)
	.align		4
.L_14:
        /*0058*/ 	.word	index@(_ZN13group_norm_v214gn_cuda_kernelI6__halfLi320ELi1ELi32ELi20ELi256ELb0ELi256ELi20ELi20ELi4ELb0ELi116ELb0ELb0ENS_16CompileConditionILi900EEEEEvPT_PKS4_S7_S7_flPfS8_Pj)
        /*005c*/ 	.word	0x00000000


	//----- nvinfo : EIATTR_REGCOUNT
	.align		4
.L_15:
        /*0060*/ 	.byte	0x04, 0x2f
        /*0062*/ 	.short	(.L_17 - .L_16)
	.align		4
.L_16:
        /*0064*/ 	.word	index@(_ZN13group_norm_v218gn_bwd_cuda_kernelI6__halfLi320ELi1ELi16ELi40ELi256ELb1ELb1ELi64ELi320ELi320ELi4ELb1ELi36ELb0ELb0ELNS_15WgradSyncMethodE3ENS_16CompileConditionILi900EEEEEvPT_S6_S6_PKS5_S8_S8_S8_PKfflPfPj)
        /*0068*/ 	.word	0x000000a8


	//----- nvinfo : EIATTR_FRAME_SIZE
	.align		4
.L_17:
        /*006c*/ 	.byte	0x04, 0x11
        /*006e*/ 	.short	(.L_19 - .L_18)
	.align		4
.L_18:
        /*0070*/ 	.word	index@(_ZN13group_norm_v218gn_bwd_cuda_kernelI6__halfLi320ELi1ELi16ELi40ELi256ELb1ELb1ELi64ELi320ELi320ELi4ELb1ELi36ELb0ELb0ELNS_15WgradSyncMethodE3ENS_16CompileConditionILi900EEEEEvPT_S6_S6_PKS5_S8_S8_S8_PKfflPfPj)
        /*0074*/ 	.word	0x00000078


	//----- nvinfo : EIATTR_REGCOUNT
	.align		4
.L_19:
        /*0078*/ 	.byte	0x04, 0x2f
        /*007a*/ 	.short	(.L_21 - .L_20)
	.align		4
.L_20:
        /*007c*/ 	.word	index@(_ZN13group_norm_v218gn_bwd_cuda_kernelI6__halfLi320ELi3ELi16ELi40ELi256ELb1ELb1ELi32ELi320ELi320ELi4ELb1ELi42ELb0ELb0ELNS_15WgradSyncMethodE3ENS_16CompileConditionILi900EEEEEvPT_S6_S6_PKS5_S8_S8_S8_PKfflPfPj)
        /*0080*/ 	.word	0x00000040


	//----- nvinfo : EIATTR_FRAME_SIZE
	.align		4
.L_21:
        /*0084*/ 	.byte	0x04, 0x11
        /*0086*/ 	.short	(.L_23 - .L_22)
	.align		4
.L_22:
        /*0088*/ 	.word	index@(_ZN13group_norm_v218gn_bwd_cuda_kernelI6__halfLi320ELi3ELi16ELi40ELi256ELb1ELb1ELi32ELi320ELi320ELi4ELb1ELi42ELb0ELb0ELNS_15WgradSyncMethodE3ENS_16CompileConditionILi900EEEEEvPT_S6_S6_PKS5_S8_S8_S8_PKfflPfPj)
        /*008c*/ 	.word	0x00000120


	//----- nvinfo : EIATTR_REGCOUNT
	.align		4
.L_23:
        /*0090*/ 	.byte	0x04, 0x2f
        /*0092*/ 	.short	(.L_25 - .L_24)
	.align		4
.L_24:
        /*0094*/ 	.word	index@(_ZN13group_norm_v218gn_bwd_cuda_kernelI6__halfLi320ELi1ELi16ELi40ELi256ELb1ELb1ELi32ELi320ELi320ELi4ELb1ELi18ELb0ELb0ELNS_15WgradSyncMethodE3ENS_16CompileConditionILi900EEEEEvPT_S6_S6_PKS5_S8_S8_S8_PKfflPfPj)
        /*0098*/ 	.word	0x0000008a


	//----- nvinfo : EIATTR_FRAME_SIZE
	.align		4
.L_25:
        /*009c*/ 	.byte	0x04, 0x11
        /*009e*/ 	.short	(.L_27 - .L_26)
	.align		4
.L_26:
        /*00a0*/ 	.word	index@(_ZN13group_norm_v218gn_bwd_cuda_kernelI6__halfLi320ELi1ELi16ELi40ELi256ELb1ELb1ELi32ELi320ELi320ELi4ELb1ELi18ELb0ELb0ELNS_15WgradSyncMethodE3ENS_16CompileConditionILi900EEEEEvPT_S6_S6_PKS5_S8_S8_S8_PKfflPfPj)
        /*00a4*/ 	.word	0x00000000


	//----- nvinfo : EIATTR_REGCOUNT
	.align		4
.L_27:
        /*00a8*/ 	.byte	0x04, 0x2f
        /*00aa*/ 	.short	(.L_29 - .L_28)
	.align		4
.L_28:
        /*00ac*/ 	.word	index@(_ZN13group_norm_v218gn_bwd_cuda_kernelI6__halfLi320ELi3ELi16ELi40ELi256ELb1ELb1ELi16ELi320ELi320ELi4ELb1ELi20ELb0ELb0ELNS_15WgradSyncMethodE3ENS_16CompileConditionILi900EEEEEvPT_S6_S6_PKS5_S8_S8_S8_PKfflPfPj)
        /*00b0*/ 	.word	0x00000040


	//----- nvinfo : EIATTR_FRAME_SIZE
	.align		4
.L_29:
        /*00b4*/ 	.byte	0x04, 0x11
        /*00b6*/ 	.short	(.L_31 - .L_30)
	.align		4
.L_30:
        /*00b8*/ 	.word	index@(_ZN13group_norm_v218gn_bwd_cuda_kernelI6__halfLi320ELi3ELi16ELi40ELi256ELb1ELb1ELi16ELi320ELi320ELi4ELb1ELi20ELb0ELb0ELNS_15WgradSyncMethodE3ENS_16CompileConditionILi900EEEEEvPT_S6_S6_PKS5_S8_S8_S8_PKfflPfPj)
        /*00bc*/ 	.word	0x00000020


	//----- nvinfo : EIATTR_REGCOUNT
	.align		4
.L_31:
        /*00c0*/ 	.byte	0x04, 0x2f
        /*00c2*/ 	.short	(.L_33 - .L_32)
	.align		4
.L_32:
        /*00c4*/ 	.word	index@(_ZN13group_norm_v218gn_bwd_cuda_kernelI6__halfLi320ELi1ELi16ELi40ELi256ELb1ELb1ELi16ELi320ELi320ELi4ELb1ELi8ELb0ELb0ELNS_15WgradSyncMethodE3ENS_16CompileConditionILi900EEEEEvPT_S6_S6_PKS5_S8_S8_S8_PKfflPfPj)
        /*00c8*/ 	.word	0x0000006e


	//----- nvinfo : EIATTR_FRAME_SIZE
	.align		4
.L_33:
        /*00cc*/ 	.byte	0x04, 0x11
        /*00ce*/ 	.short	(.L_35 - .L_34)
	.align		4
.L_34:
        /*00d0*/ 	.word	index@(_ZN13group_norm_v218gn_bwd_cuda_kernelI6__halfLi320ELi1ELi16ELi40ELi256ELb1ELb1ELi16ELi320ELi320ELi4ELb1ELi8ELb0ELb0ELNS_15WgradSyncMethodE3ENS_16CompileConditionILi900EEEEEvPT_S6_S6_PKS5_S8_S8_S8_PKfflPfPj)
        /*00d4*/ 	.word	0x00000000


	//----- nvinfo : EIATTR_REGCOUNT
	.align		4
.L_35:
        /*00d8*/ 	.byte	0x04, 0x2f
        /*00da*/ 	.short	(.L_37 - .L_36)
	.align		4
.L_36:
        /*00dc*/ 	.word	index@(_ZN13group_norm_v218gn_bwd_cuda_kernelI6__halfLi320ELi3ELi16ELi40ELi256ELb1ELb1ELi8ELi320ELi320ELi4ELb1ELi10ELb0ELb0ELNS_15WgradSyncMethodE3ENS_16CompileConditionILi900EEEEEvPT_S6_S6_PKS5_S8_S8_S8_PKfflPfPj)
        /*00e0*/ 	.word	0x00000040


	//----- nvinfo : EIATTR_FRAME_SIZE
	.align		4
.L_37:
        /*00e4*/ 	.byte	0x04, 0x11
        /*00e6*/ 	.short	(.L_39 - .L_38)
	.align		4
.L_38:
        /*00e8*/ 	.word	index@(_ZN13group_norm_v218gn_bwd_cuda_kernelI6__halfLi320ELi3ELi16ELi40ELi256ELb1ELb1ELi8ELi320ELi320ELi4ELb1ELi10ELb0ELb0ELNS_15WgradSyncMethodE3ENS_16CompileConditionILi900EEEEEvPT_S6_S6_PKS5_S8_S8_S8_PKfflPfPj)
        /*00ec*/ 	.word	0x00000000


	//----- nvinfo : EIATTR_REGCOUNT
	.align		4
.L_39:
        /*00f0*/ 	.byte	0x04, 0x2f
        /*00f2*/ 	.short	(.L_41 - .L_40)
	.align		4
.L_40:
        /*00f4*/ 	.word	index@(_ZN13group_norm_v218gn_bwd_cuda_kernelI6__halfLi320ELi1ELi16ELi40ELi256ELb1ELb1ELi8ELi320ELi320ELi4ELb1ELi4ELb0ELb0ELNS_15WgradSyncMethodE3ENS_16CompileConditionILi900EEEEEvPT_S6_S6_PKS5_S8_S8_S8_PKfflPfPj)
        /*00f8*/ 	.word	0x00000048


	//----- nvinfo : EIATTR_FRAME_SIZE
	.align		4
.L_41:
        /*00fc*/ 	.byte	0x04, 0x11
        /*00fe*/ 	.short	(.L_43 - .L_42)
	.align		4
.L_42:
        /*0100*/ 	.word	index@(_ZN13group_norm_v218gn_bwd_cuda_kernelI6__halfLi320ELi1ELi16ELi40ELi256ELb1ELb1ELi8ELi320ELi320ELi4ELb1ELi4ELb0ELb0ELNS_15WgradSyncMethodE3ENS_16CompileConditionILi900EEEEEvPT_S6_S6_PKS5_S8_S8_S8_PKfflPfPj)
        /*0104*/ 	.word	0x00000000


	//----- nvinfo : EIATTR_REGCOUNT
	.align		4
.L_43:
        /*0108*/ 	.byte	0x04, 0x2f
        /*010a*/ 	.short	(.L_45 - .L_44)
	.align		4
.L_44:
        /*010c*/ 	.word	index@(_ZN13group_norm_v218gn_bwd_cuda_kernelI6__halfLi320ELi3ELi16ELi40ELi256ELb1ELb1ELi4ELi320ELi320ELi4ELb1ELi4ELb0ELb0ELNS_15WgradSyncMethodE3ENS_16CompileConditionILi900EEEEEvPT_S6_S6_PKS5_S8_S8_S8_PKfflPfPj)
        /*0110*/ 	.word	0x0000003f


	//----- nvinfo : EIATTR_FRAME_SIZE
	.align		4
.L_45:
        /*0114*/ 	.byte	0x04, 0x11
        /*0116*/ 	.short	(.L_47 - .L_46)
	.align		4
.L_46:
        /*0118*/ 	.word	index@(_ZN13group_norm_v218gn_bwd_cuda_kernelI6__halfLi320ELi3ELi16ELi40ELi256ELb1ELb1ELi4ELi320ELi320ELi4ELb1ELi4ELb0ELb0ELNS_15WgradSyncMethodE3ENS_16CompileConditionILi900EEEEEvPT_S6_S6_PKS5_S8_S8_S8_PKfflPfPj)
        /*011c*/ 	.word	0x00000000


	//----- nvinfo : EIATTR_REGCOUNT
	.align		4
.L_47:
        /*0120*/ 	.byte	0x04, 0x2f
        /*0122*/ 	.short	(.L_49 - .L_48)
	.align		4
.L_48:
        /*0124*/ 	.word	index@(_ZN13group_norm_v218gn_bwd_cuda_kernelI6__halfLi320ELi1ELi16ELi40ELi256ELb1ELb1ELi4ELi320ELi320ELi4ELb1ELi2ELb0ELb0ELNS_15WgradSyncMethodE3ENS_16CompileConditionILi900EEEEEvPT_S6_S6_PKS5_S8_S8_S8_PKfflPfPj)
        /*0128*/ 	.word	0x00000044


	//----- nvinfo : EIATTR_FRAME_SIZE
	.align		4
.L_49:
        /*012c*/ 	.byte	0x04, 0x11
        /*012e*/ 	.short	(.L_51 - .L_50)
	.align		4
.L_50:
        /*0130*/ 	.word	index@(_ZN13group_norm_v218gn_bwd_cuda_kernelI6__halfLi320ELi1ELi16ELi40ELi256ELb1ELb1ELi4ELi320ELi320ELi4ELb1ELi2ELb0ELb0ELNS_15WgradSyncMethodE3ENS_16CompileConditionILi900EEEEEvPT_S6_S6_PKS5_S8_S8_S8_PKfflPfPj)
        /*0134*/ 	.word	0x00000000


	//----- nvinfo : EIATTR_REGCOUNT
	.align		4
.L_51:
        /*0138*/ 	.byte	0x04, 0x2f
        /*013a*/ 	.short	(.L_53 - .L_52)
	.align		4
.L_52:
        /*013c*/ 	.word	index@(_ZN13group_norm_v218gn_bwd_cuda_kernelI6__halfLi320ELi3ELi16ELi40ELi256ELb1ELb1ELi2ELi320ELi320ELi2ELb1ELi2ELb0ELb0ELNS_15WgradSyncMethodE3ENS_16CompileConditionILi900EEEEEvPT_S6_S6_PKS5_S8_S8_S8_PKfflPfPj)
        /*0140*/ 	.word	0x0000003e


	//----- nvinfo : EIATTR_FRAME_SIZE
	.align		4
.L_53:
        /*0144*/ 	.byte	0x04, 0x11
        /*0146*/ 	.short	(.L_55 - .L_54)
	.align		4
.L_54:
        /*0148*/ 	.word	index@(_ZN13group_norm_v218gn_bwd_cuda_kernelI6__halfLi320ELi3ELi16ELi40ELi256ELb1ELb1ELi2ELi320ELi320ELi2ELb1ELi2ELb0ELb0ELNS_15WgradSyncMethodE3ENS_16CompileConditionILi900EEEEEvPT_S6_S6_PKS5_S8_S8_S8_PKfflPfPj)
        /*014c*/ 	.word	0x00000000


	//----- nvinfo : EIATTR_REGCOUNT
	.align		4
.L_55:
        /*0150*/ 	.byte	0x04, 0x2f
        /*0152*/ 	.short	(.L_57 - .L_56)
	.align		4
.L_56:
        /*0154*/ 	.word	index@(_ZN13group_norm_v218gn_bwd_cuda_kernelI6__halfLi320ELi1ELi32ELi20ELi256ELb0ELb1ELi256ELi20ELi20ELi4ELb1ELi128ELb0ELb0ELNS_15WgradSyncMethodE3ENS_16CompileConditionILi900EEEEEvPT_S6_S6_PKS5_S8_S8_S8_PKfflPfPj)
        /*0158*/ 	.word	0x0000005e


	//----- nvinfo : EIATTR_FRAME_SIZE
	.align		4
.L_57:
        /*015c*/ 	.byte	0x04, 0x11
        /*015e*/ 	.short	(.L_59 - .L_58)
	.align		4
.L_58:
        /*0160*/ 	.word	index@(_ZN13group_norm_v218gn_bwd_cuda_kernelI6__halfLi320ELi1ELi32ELi20ELi256ELb0ELb1ELi256ELi20ELi20ELi4ELb1ELi128ELb0ELb0ELNS_15WgradSyncMethodE3ENS_16CompileConditionILi900EEEEEvPT_S6_S6_PKS5_S8_S8_S8_PKfflPfPj)
        /*0164*/ 	.word	0x00000000


	//----- nvinfo : EIATTR_REGCOUNT
	.align		4
.L_59:
        /*0168*/ 	.byte	0x04, 0x2f
        /*016a*/ 	.short	(.L_61 - .L_60)
	.align		4
.L_60:
        /*016c*/ 	.word	index@(_ZN13group_norm_v218gn_bwd_cuda_kernelI6__halfLi320ELi1ELi32ELi20ELi256ELb0ELb1ELi256ELi20ELi20ELi4ELb1ELi96ELb0ELb0ELNS_15WgradSyncMethodE3ENS_16CompileConditionILi900EEEEEvPT_S6_S6_PKS5_S8_S8_S8_PKfflPfPj)
        /*0170*/ 	.word	0x0000005e


	//----- nvinfo : EIATTR_FRAME_SIZE
	.align		4
.L_61:
        /*0174*/ 	.byte	0x04, 0x11
        /*0176*/ 	.short	(.L_63 - .L_62)
	.align		4
.L_62:
        /*0178*/ 	.word	index@(_ZN13group_norm_v218gn_bwd_cuda_kernelI6__halfLi320ELi1ELi32ELi20ELi256ELb0ELb1ELi256ELi20ELi20ELi4ELb1ELi96ELb0ELb0ELNS_15WgradSyncMethodE3ENS_16CompileConditionILi900EEEEEvPT_S6_S6_PKS5_S8_S8_S8_PKfflPfPj)
        /*017c*/ 	.word	0x00000000


	//----- nvinfo : EIATTR_REGCOUNT
	.align		4
.L_63:
        /*0180*/ 	.byte	0x04, 0x2f
        /*0182*/ 	.short	(.L_65 - .L_64)
	.align		4
.L_64:
        /*0184*/ 	.word	index@(_ZN13group_norm_v214gn_cuda_kernelI13__nv_bfloat16Li320ELi1ELi16ELi40ELi256ELb1ELi256ELi40ELi40ELi4ELb0ELi148ELb0ELb0ENS_16CompileConditionILi900EEEEEvPT_PKS4_S7_S7_flPfS8_Pj)
        /*0188*/ 	.word	0x00000050


	//----- nvinfo : EIATTR_FRAME_SIZE
	.align		4
.L_65:
        /*018c*/ 	.byte	0x04, 0x11
        /*018e*/ 	.short	(.L_67 - .L_66)
	.align		4
.L_66:
        /*0190*/ 	.word	index@(_ZN13group_norm_v214gn_cuda_kernelI13__nv_bfloat16Li320ELi1ELi16ELi40ELi256ELb1ELi256ELi40ELi40ELi4ELb0ELi148ELb0ELb0ENS_16CompileConditionILi900EEEEEvPT_PKS4_S7_S7_flPfS8_Pj)
        /*0194*/ 	.word	0x00000000


	//----- nvinfo : EIATTR_REGCOUNT
	.align		4
.L_67:
        /*0198*/ 	.byte	0x04, 0x2f
        /*019a*/ 	.short	(.L_69 - .L_68)
	.align		4
.L_68:
        /*019c*/ 	.word	index@(_ZN13group_norm_v214gn_cuda_kernelI13__nv_bfloat16Li320ELi1ELi16ELi40ELi256ELb1ELi256ELi40ELi40ELi4ELb0ELi116ELb0ELb0ENS_16CompileConditionILi900EEEEEvPT_PKS4_S7_S7_flPfS8_Pj)
        /*01a0*/ 	.word	0x00000050


	//----- nvinfo : EIATTR_FRAME_SIZE
	.align		4
.L_69:
        /*01a4*/ 	.byte	0x04, 0x11
        /*01a6*/ 	.short	(.L_71 - .L_70)
	.align		4
.L_70:
        /*01a8*/ 	.word	index@(_ZN13group_norm_v214gn_cuda_kernelI13__nv_bfloat16Li320ELi1ELi16ELi40ELi256ELb1ELi256ELi40ELi40ELi4ELb0ELi116ELb0ELb0ENS_16CompileConditionILi900EEEEEvPT_PKS4_S7_S7_flPfS8_Pj)
        /*01ac*/ 	.word	0x00000000


	//----- nvinfo : EIATTR_REGCOUNT
	.align		4
.L_71:
        /*01b0*/ 	.byte	0x04, 0x2f
        /*01b2*/ 	.short	(.L_73 - .L_72)
	.align		4
.L_72:
        /*01b4*/ 	.word	index@(_ZN13group_norm_v214gn_cuda_kernelI13__nv_bfloat16Li320ELi1ELi32ELi20ELi256ELb0ELi256ELi20ELi20ELi4ELb0ELi148ELb0ELb0ENS_16CompileConditionILi900EEEEEvPT_PKS4_S7_S7_flPfS8_Pj)
        /*01b8*/ 	.word	0x00000028


	//----- nvinfo : EIATTR_FRAME_SIZE
	.align		4
.L_73:
        /*01bc*/ 	.byte	0x04, 0x11
        /*01be*/ 	.short	(.L_75 - .L_74)
	.align		4
.L_74:
        /*01c0*/ 	.word	index@(_ZN13group_norm_v214gn_cuda_kernelI13__nv_bfloat16Li320ELi1ELi32ELi20ELi256ELb0ELi256ELi20ELi20ELi4ELb0ELi148ELb0ELb0ENS_16CompileConditionILi900EEEEEvPT_PKS4_S7_S7_flPfS8_Pj)
        /*01c4*/ 	.word	0x00000000


	//----- nvinfo : EIATTR_REGCOUNT
	.align		4
.L_75:
        /*01c8*/ 	.byte	0x04, 0x2f
        /*01ca*/ 	.short	(.L_77 - .L_76)
	.align		4
.L_76:
        /*01cc*/ 	.word	index@(_ZN13group_norm_v214gn_cuda_kernelI13__nv_bfloat16Li320ELi1ELi32ELi20ELi256ELb0ELi256ELi20ELi20ELi4ELb0ELi116ELb0ELb0ENS_16CompileConditionILi900EEEEEvPT_PKS4_S7_S7_flPfS8_Pj)
        /*01d0*/ 	.word	0x00000028


	//----- nvinfo : EIATTR_FRAME_SIZE
	.align		4
.L_77:
        /*01d4*/ 	.byte	0x04, 0x11
        /*01d6*/ 	.short	(.L_79 - .L_78)
	.align		4
.L_78:
        /*01d8*/ 	.word	index@(_ZN13group_norm_v214gn_cuda_kernelI13__nv_bfloat16Li320ELi1ELi32ELi20ELi256ELb0ELi256ELi20ELi20ELi4ELb0ELi116ELb0ELb0ENS_16CompileConditionILi900EEEEEvPT_PKS4_S7_S7_flPfS8_Pj)
        /*01dc*/ 	.word	0x00000000


	//----- nvinfo : EIATTR_REGCOUNT
	.align		4
.L_79:
        /*01e0*/ 	.byte	0x04, 0x2f
        /*01e2*/ 	.short	(.L_81 - .L_80)
	.align		4
.L_80:
        /*01e4*/ 	.word	index@(_ZN13group_norm_v218gn_bwd_cuda_kernelI13__nv_bfloat16Li320ELi1ELi16ELi40ELi256ELb1ELb1ELi64ELi320ELi320ELi4ELb1ELi36ELb0ELb0ELNS_15WgradSyncMethodE3ENS_16CompileConditionILi900EEEEEvPT_S6_S6_PKS5_S8_S8_S8_PKfflPfPj)
        /*01e8*/ 	.word	0x000000a8


	//----- nvinfo : EIATTR_FRAME_SIZE
	.align		4
.L_81:
        /*01ec*/ 	.byte	0x04, 0x11
        /*01ee*/ 	.short	(.L_83 - .L_82)
	.align		4
.L_82:
        /*01f0*/ 	.word	index@(_ZN13group_norm_v218gn_bwd_cuda_kernelI13__nv_bfloat16Li320ELi1ELi16ELi40ELi256ELb1ELb1ELi64ELi320ELi320ELi4ELb1ELi36ELb0ELb0ELNS_15WgradSyncMethodE3ENS_16CompileConditionILi900EEEEEvPT_S6_S6_PKS5_S8_S8_S8_PKfflPfPj)
        /*01f4*/ 	.word	0x00000090


	//----- nvinfo : EIATTR_REGCOUNT
	.align		4
.L_83:
        /*01f8*/ 	.byte	0x04, 0x2f
        /*01fa*/ 	.short	(.L_85 - .L_84)
	.align		4
.L_84:
        /*01fc*/ 	.word	index@(_ZN13group_norm_v218gn_bwd_cuda_kernelI13__nv_bfloat16Li320ELi3ELi16ELi40ELi256ELb1ELb1ELi32ELi320ELi320ELi4ELb1ELi42ELb0ELb0ELNS_15WgradSyncMethodE3ENS_16CompileConditionILi900EEEEEvPT_S6_S6_PKS5_S8_S8_S8_PKfflPfPj)
        /*0200*/ 	.word	0x00000040


	//----- nvinfo : EIATTR_FRAME_SIZE
	.align		4
.L_85:
        /*0204*/ 	.byte	0x04, 0x11
        /*0206*/ 	.short	(.L_87 - .L_86)
	.align		4
.L_86:
        /*0208*/ 	.word	index@(_ZN13group_norm_v218gn_bwd_cuda_kernelI13__nv_bfloat16Li320ELi3ELi16ELi40ELi256ELb1ELb1ELi32ELi320ELi320ELi4ELb1ELi42ELb0ELb0ELNS_15WgradSyncMethodE3ENS_16CompileConditionILi900EEEEEvPT_S6_S6_PKS5_S8_S8_S8_PKfflPfPj)
        /*020c*/ 	.word	0x00000130


	//----- nvinfo : EIATTR_REGCOUNT
	.align		4
.L_87:
        /*0210*/ 	.byte	0x04, 0x2f
        /*0212*/ 	.short	(.L_89 - .L_88)
	.align		4
.L_88:
        /*0214*/ 	.word	index@(_ZN13group_norm_v218gn_bwd_cuda_kernelI13__nv_bfloat16Li320ELi1ELi16ELi40ELi256ELb1ELb1ELi32ELi320ELi320ELi4ELb1ELi18ELb0ELb0ELNS_15WgradSyncMethodE3ENS_16CompileConditionILi900EEEEEvPT_S6_S6_PKS5_S8_S8_S8_PKfflPfPj)
        /*0218*/ 	.word	0x000000a7


	//----- nvinfo : EIATTR_FRAME_SIZE
	.align		4
.L_89:
        /*021c*/ 	.byte	0x04, 0x11
        /*021e*/ 	.short	(.L_91 - .L_90)
	.align		4
.L_90:
        /*0220*/ 	.word	index@(_ZN13group_norm_v218gn_bwd_cuda_kernelI13__nv_bfloat16Li320ELi1ELi16ELi40ELi256ELb1ELb1ELi32ELi320ELi320ELi4ELb1ELi18ELb0ELb0ELNS_15WgradSyncMethodE3ENS_16CompileConditionILi900EEEEEvPT_S6_S6_PKS5_S8_S8_S8_PKfflPfPj)
        /*0224*/ 	.word	0x00000000


	//----- nvinfo : EIATTR_REGCOUNT
	.align		4
.L_91:
        /*0228*/ 	.byte	0x04, 0x2f
        /*022a*/ 	.short	(.L_93 - .L_92)
	.align		4
.L_92:
        /*022c*/ 	.word	index@(_ZN13group_norm_v218gn_bwd_cuda_kernelI13__nv_bfloat16Li320ELi3ELi16ELi40ELi256ELb1ELb1ELi16ELi320ELi320ELi4ELb1ELi20ELb0ELb0ELNS_15WgradSyncMethodE3ENS_16CompileConditionILi900EEEEEvPT_S6_S6_PKS5_S8_S8_S8_PKfflPfPj)
        /*0230*/ 	.word	0x00000040


	//----- nvinfo : EIATTR_FRAME_SIZE
	.align		4
.L_93:
        /*0234*/ 	.byte	0x04, 0x11
        /*0236*/ 	.short	(.L_95 - .L_94)
	.align		4
.L_94:
        /*0238*/ 	.word	index@(_ZN13group_norm_v218gn_bwd_cuda_kernelI13__nv_bfloat16Li320ELi3ELi16ELi40ELi256ELb1ELb1ELi16ELi320ELi320ELi4ELb1ELi20ELb0ELb0ELNS_15WgradSyncMethodE3ENS_16CompileConditionILi900EEEEEvPT_S6_S6_PKS5_S8_S8_S8_PKfflPfPj)
        /*023c*/ 	.word	0x00000040


	//----- nvinfo : EIATTR_REGCOUNT
	.align		4
.L_95:
        /*0240*/ 	.byte	0x04, 0x2f
        /*0242*/ 	.short	(.L_97 - .L_96)
	.align		4
.L_96:
        /*0244*/ 	.word	index@(_ZN13group_norm_v218gn_bwd_cuda_kernelI13__nv_bfloat16Li320ELi1ELi16ELi40ELi256ELb1ELb1ELi16ELi320ELi320ELi4ELb1ELi8ELb0ELb0ELNS_15WgradSyncMethodE3ENS_16CompileConditionILi900EEEEEvPT_S6_S6_PKS5_S8_S8_S8_PKfflPfPj)
        /*0248*/ 	.word	0x00000077


	//----- nvinfo : EIATTR_FRAME_SIZE
	.align		4
.L_97:
        /*024c*/ 	.byte	0x04, 0x11
        /*024e*/ 	.short	(.L_99 - .L_98)
	.align		4
.L_98:
        /*0250*/ 	.word	index@(_ZN13group_norm_v218gn_bwd_cuda_kernelI13__nv_bfloat16Li320ELi1ELi16ELi40ELi256ELb1ELb1ELi16ELi320ELi320ELi4ELb1ELi8ELb0ELb0ELNS_15WgradSyncMethodE3ENS_16CompileConditionILi900EEEEEvPT_S6_S6_PKS5_S8_S8_S8_PKfflPfPj)
        /*0254*/ 	.word	0x00000000


	//----- nvinfo : EIATTR_REGCOUNT
	.align		4
.L_99:
        /*0258*/ 	.byte	0x04, 0x2f
        /*025a*/ 	.short	(.L_101 - .L_100)
	.align		4
.L_100:
        /*025c*/ 	.word	index@(_ZN13group_norm_v218gn_bwd_cuda_kernelI13__nv_bfloat16Li320ELi3ELi16ELi40ELi256ELb1ELb1ELi8ELi320ELi320ELi4ELb1ELi10ELb0ELb0ELNS_15WgradSyncMethodE3ENS_16CompileConditionILi900EEEEEvPT_S6_S6_PKS5_S8_S8_S8_PKfflPfPj)
        /*0260*/ 	.word	0x00000040


	//----- nvinfo : EIATTR_FRAME_SIZE
	.align		4
.L_101:
        /*0264*/ 	.byte	0x04, 0x11
        /*0266*/ 	.short	(.L_103 - .L_102)
	.align		4
.L_102:
        /*0268*/ 	.word	index@(_ZN13group_norm_v218gn_bwd_cuda_kernelI13__nv_bfloat16Li320ELi3ELi16ELi40ELi256ELb1ELb1ELi8ELi320ELi320ELi4ELb1ELi10ELb0ELb0ELNS_15WgradSyncMethodE3ENS_16CompileConditionILi900EEEEEvPT_S6_S6_PKS5_S8_S8_S8_PKfflPfPj)
        /*026c*/ 	.word	0x00000000


	//----- nvinfo : EIATTR_REGCOUNT
	.align		4
.L_103:
        /*0270*/ 	.byte	0x04, 0x2f
        /*0272*/ 	.short	(.L_105 - .L_104)
	.align		4
.L_104:
        /*0274*/ 	.word	index@(_ZN13group_norm_v218gn_bwd_cuda_kernelI13__nv_bfloat16Li320ELi1ELi16ELi40ELi256ELb1ELb1ELi8ELi320ELi320ELi4ELb1ELi4ELb0ELb0ELNS_15WgradSyncMethodE3ENS_16CompileConditionILi900EEEEEvPT_S6_S6_PKS5_S8_S8_S8_PKfflPfPj)
        /*0278*/ 	.word	0x0000004f


	//----- nvinfo : EIATTR_FRAME_SIZE
	.align		4
.L_105:
        /*027c*/ 	.byte	0x04, 0x11
        /*027e*/ 	.short	(.L_107 - .L_106)
	.align		4
.L_106:
        /*0280*/ 	.word	index@(_ZN13group_norm_v218gn_bwd_cuda_kernelI13__nv_bfloat16Li320ELi1ELi16ELi40ELi256ELb1ELb1ELi8ELi320ELi320ELi4ELb1ELi4ELb0ELb0ELNS_15WgradSyncMethodE3ENS_16CompileConditionILi900EEEEEvPT_S6_S6_PKS5_S8_S8_S8_PKfflPfPj)
        /*0284*/ 	.word	0x00000000


	//----- nvinfo : EIATTR_REGCOUNT
	.align		4
.L_107:
        /*0288*/ 	.byte	0x04, 0x2f
        /*028a*/ 	.short	(.L_109 - .L_108)
	.align		4
.L_108:
        /*028c*/ 	.word	index@(_ZN13group_norm_v218gn_bwd_cuda_kernelI13__nv_bfloat16Li320ELi3ELi16ELi40ELi256ELb1ELb1ELi4ELi320ELi320ELi4ELb1ELi4ELb0ELb0ELNS_15WgradSyncMethodE3ENS_16CompileConditionILi900EEEEEvPT_S6_S6_PKS5_S8_S8_S8_PKfflPfPj)
        /*0290*/ 	.word	0x00000040


	//----- nvinfo : EIATTR_FRAME_SIZE
	.align		4
.L_109:
        /*0294*/ 	.byte	0x04, 0x11
        /*0296*/ 	.short	(.L_111 - .L_110)
	.align		4
.L_110:
        /*0298*/ 	.word	index@(_ZN13group_norm_v218gn_bwd_cuda_kernelI13__nv_bfloat16Li320ELi3ELi16ELi40ELi256ELb1ELb1ELi4ELi320ELi320ELi4ELb1ELi4ELb0ELb0ELNS_15WgradSyncMethodE3ENS_16CompileConditionILi900EEEEEvPT_S6_S6_PKS5_S8_S8_S8_PKfflPfPj)
        /*029c*/ 	.word	0x00000000


	//----- nvinfo : EIATTR_REGCOUNT
	.align		4
.L_111:
        /*02a0*/ 	.byte	0x04, 0x2f
        /*02a2*/ 	.short	(.L_113 - .L_112)
	.align		4
.L_112:
        /*02a4*/ 	.word	index@(_ZN13group_norm_v218gn_bwd_cuda_kernelI13__nv_bfloat16Li320ELi1ELi16ELi40ELi256ELb1ELb1ELi4ELi320ELi320ELi4ELb1ELi2ELb0ELb0ELNS_15WgradSyncMethodE3ENS_16CompileConditionILi900EEEEEvPT_S6_S6_PKS5_S8_S8_S8_PKfflPfPj)
        /*02a8*/ 	.word	0x00000044


	//----- nvinfo : EIATTR_FRAME_SIZE
	.align		4
.L_113:
        /*02ac*/ 	.byte	0x04, 0x11
        /*02ae*/ 	.short	(.L_115 - .L_114)
	.align		4
.L_114:
        /*02b0*/ 	.word	index@(_ZN13group_norm_v218gn_bwd_cuda_kernelI13__nv_bfloat16Li320ELi1ELi16ELi40ELi256ELb1ELb1ELi4ELi320ELi320ELi4ELb1ELi2ELb0ELb0ELNS_15WgradSyncMethodE3ENS_16CompileConditionILi900EEEEEvPT_S6_S6_PKS5_S8_S8_S8_PKfflPfPj)
        /*02b4*/ 	.word	0x00000000


	//----- nvinfo : EIATTR_REGCOUNT
	.align		4
.L_115:
        /*02b8*/ 	.byte	0x04, 0x2f
        /*02ba*/ 	.short	(.L_117 - .L_116)
	.align		4
.L_116:
        /*02bc*/ 	.word	index@(_ZN13group_norm_v218gn_bwd_cuda_kernelI13__nv_bfloat16Li320ELi3ELi16ELi40ELi256ELb1ELb1ELi2ELi320ELi320ELi2ELb1ELi2ELb0ELb0ELNS_15WgradSyncMethodE3ENS_16CompileConditionILi900EEEEEvPT_S6_S6_PKS5_S8_S8_S8_PKfflPfPj)
        /*02c0*/ 	.word	0x0000003e


	//----- nvinfo : EIATTR_FRAME_SIZE
	.align		4
.L_117:
        /*02c4*/ 	.byte	0x04, 0x11
        /*02c6*/ 	.short	(.L_119 - .L_118)
	.align		4
.L_118:
        /*02c8*/ 	.word	index@(_ZN13group_norm_v218gn_bwd_cuda_kernelI13__nv_bfloat16Li320ELi3ELi16ELi40ELi256ELb1ELb1ELi2ELi320ELi320ELi2ELb1ELi2ELb0ELb0ELNS_15WgradSyncMethodE3ENS_16CompileConditionILi900EEEEEvPT_S6_S6_PKS5_S8_S8_S8_PKfflPfPj)
        /*02cc*/ 	.word	0x00000000


	//----- nvinfo : EIATTR_REGCOUNT
	.align		4
.L_119:
        /*02d0*/ 	.byte	0x04, 0x2f
        /*02d2*/ 	.short	(.L_121 - .L_120)
	.align		4
.L_120:
        /*02d4*/ 	.word	index@(_ZN13group_norm_v218gn_bwd_cuda_kernelI13__nv_bfloat16Li320ELi1ELi32ELi20ELi256ELb0ELb1ELi256ELi20ELi20ELi4ELb1ELi128ELb0ELb0ELNS_15WgradSyncMethodE3ENS_16CompileConditionILi900EEEEEvPT_S6_S6_PKS5_S8_S8_S8_PKfflPfPj)
        /*02d8*/ 	.word	0x00000060


	//----- nvinfo : EIATTR_FRAME_SIZE
	.align		4
.L_121:
        /*02dc*/ 	.byte	0x04, 0x11
        /*02de*/ 	.short	(.L_123 - .L_122)
	.align		4
.L_122:
        /*02e0*/ 	.word	index@(_ZN13group_norm_v218gn_bwd_cuda_kernelI13__nv_bfloat16Li320ELi1ELi32ELi20ELi256ELb0ELb1ELi256ELi20ELi20ELi4ELb1ELi128ELb0ELb0ELNS_15WgradSyncMethodE3ENS_16CompileConditionILi900EEEEEvPT_S6_S6_PKS5_S8_S8_S8_PKfflPfPj)
        /*02e4*/ 	.word	0x00000000


	//----- nvinfo : EIATTR_REGCOUNT
	.align		4
.L_123:
        /*02e8*/ 	.byte	0x04, 0x2f
        /*02ea*/ 	.short	(.L_125 - .L_124)
	.align		4
.L_124:
        /*02ec*/ 	.word	index@(_ZN13group_norm_v218gn_bwd_cuda_kernelI13__nv_bfloat16Li320ELi1ELi32ELi20ELi256ELb0ELb1ELi256ELi20ELi20ELi4ELb1ELi96ELb0ELb0ELNS_15WgradSyncMethodE3ENS_16CompileConditionILi900EEEEEvPT_S6_S6_PKS5_S8_S8_S8_PKfflPfPj)
        /*02f0*/ 	.word	0x00000060


	//----- nvinfo : EIATTR_FRAME_SIZE
	.align		4
.L_125:
        /*02f4*/ 	.byte	0x04, 0x11
        /*02f6*/ 	.short	(.L_127 - .L_126)
	.align		4
.L_126:
        /*02f8*/ 	.word	index@(_ZN13group_norm_v218gn_bwd_cuda_kernelI13__nv_bfloat16Li320ELi1ELi32ELi20ELi256ELb0ELb1ELi256ELi20ELi20ELi4ELb1ELi96ELb0ELb0ELNS_15WgradSyncMethodE3ENS_16CompileConditionILi900EEEEEvPT_S6_S6_PKS5_S8_S8_S8_PKfflPfPj)
        /*02fc*/ 	.word	0x00000000


	//----- nvinfo : EIATTR_MIN_STACK_SIZE
	.align		4
.L_127:
        /*0300*/ 	.byte	0x04, 0x12
        /*0302*/ 	.short	(.L_129 - .L_128)
	.align		4
.L_128:
        /*0304*/ 	.word	index@(_ZN13group_norm_v218gn_bwd_cuda_kernelI13__nv_bfloat16Li320ELi1ELi32ELi20ELi256ELb0ELb1ELi256ELi20ELi20ELi4ELb1ELi96ELb0ELb0ELNS_15WgradSyncMethodE3ENS_16CompileConditionILi900EEEEEvPT_S6_S6_PKS5_S8_S8_S8_PKfflPfPj)
        /*0308*/ 	.word	0x00000000


	//----- nvinfo : EIATTR_MIN_STACK_SIZE
	.align		4
.L_129:
        /*030c*/ 	.byte	0x04, 0x12
        /*030e*/ 	.short	(.L_131 - .L_130)
	.align		4
.L_130:
        /*0310*/ 	.word	index@(_ZN13group_norm_v218gn_bwd_cuda_kernelI13__nv_bfloat16Li320ELi1ELi32ELi20ELi256ELb0ELb1ELi256ELi20ELi20ELi4ELb1ELi128ELb0ELb0ELNS_15WgradSyncMethodE3ENS_16CompileConditionILi900EEEEEvPT_S6_S6_PKS5_S8_S8_S8_PKfflPfPj)
        /*0314*/ 	.word	0x00000000


	//----- nvinfo : EIATTR_MIN_STACK_SIZE
	.align		4
.L_131:
        /*0318*/ 	.byte	0x04, 0x12
        /*031a*/ 	.short	(.L_133 - .L_132)
	.align		4
.L_132:
        /*031c*/ 	.word	index@(_ZN13group_norm_v218gn_bwd_cuda_kernelI13__nv_bfloat16Li320ELi3ELi16ELi40ELi256ELb1ELb1ELi2ELi320ELi320ELi2ELb1ELi2ELb0ELb0ELNS_15WgradSyncMethodE3ENS_16CompileConditionILi900EEEEEvPT_S6_S6_PKS5_S8_S8_S8_PKfflPfPj)
        /*0320*/ 	.word	0x00000000


	//----- nvinfo : EIATTR_MIN_STACK_SIZE
	.align		4
.L_133:
        /*0324*/ 	.byte	0x04, 0x12
        /*0326*/ 	.short	(.L_135 - .L_134)
	.align		4
.L_134:
        /*0328*/ 	.word	index@(_ZN13group_norm_v218gn_bwd_cuda_kernelI13__nv_bfloat16Li320ELi1ELi16ELi40ELi256ELb1ELb1ELi4ELi320ELi320ELi4ELb1ELi2ELb0ELb0ELNS_15WgradSyncMethodE3ENS_16CompileConditionILi900EEEEEvPT_S6_S6_PKS5_S8_S8_S8_PKfflPfPj)
        /*032c*/ 	.word	0x00000000


	//----- nvinfo : EIATTR_MIN_STACK_SIZE
	.align		4
.L_135:
        /*0330*/ 	.byte	0x04, 0x12
        /*0332*/ 	.short	(.L_137 - .L_136)
	.align		4
.L_136:
        /*0334*/ 	.word	index@(_ZN13group_norm_v218gn_bwd_cuda_kernelI13__nv_bfloat16Li320ELi3ELi16ELi40ELi256ELb1ELb1ELi4ELi320ELi320ELi4ELb1ELi4ELb0ELb0ELNS_15WgradSyncMethodE3ENS_16CompileConditionILi900EEEEEvPT_S6_S6_PKS5_S8_S8_S8_PKfflPfPj)
        /*0338*/ 	.word	0x00000000


	//----- nvinfo : EIATTR_MIN_STACK_SIZE
	.align		4
.L_137:
        /*033c*/ 	.byte	0x04, 0x12
        /*033e*/ 	.short	(.L_139 - .L_138)
	.align		4
.L_138:
        /*0340*/ 	.word	index@(_ZN13group_norm_v218gn_bwd_cuda_kernelI13__nv_bfloat16Li320ELi1ELi16ELi40ELi256ELb1ELb1ELi8ELi320ELi320ELi4ELb1ELi4ELb0ELb0ELNS_15WgradSyncMethodE3ENS_16CompileConditionILi900EEEEEvPT_S6_S6_PKS5_S8_S8_S8_PKfflPfPj)
        /*0344*/ 	.word	0x00000000


	//----- nvinfo : EIATTR_MIN_STACK_SIZE
	.align		4
.L_139:
        /*0348*/ 	.byte	0x04, 0x12
        /*034a*/ 	.short	(.L_141 - .L_140)
	.align		4
.L_140:
        /*034c*/ 	.word	index@(_ZN13group_norm_v218gn_bwd_cuda_kernelI13__nv_bfloat16Li320ELi3ELi16ELi40ELi256ELb1ELb1ELi8ELi320ELi320ELi4ELb1ELi10ELb0ELb0ELNS_15WgradSyncMethodE3ENS_16CompileConditionILi900EEEEEvPT_S6_S6_PKS5_S8_S8_S8_PKfflPfPj)
        /*0350*/ 	.word	0x00000000


	//----- nvinfo : EIATTR_MIN_STACK_SIZE
	.align		4
.L_141:
        /*0354*/ 	.byte	0x04, 0x12
        /*0356*/ 	.short	(.L_143 - .L_142)
	.align		4
.L_142:
        /*0358*/ 	.word	index@(_ZN13group_norm_v218gn_bwd_cuda_kernelI13__nv_bfloat16Li320ELi1ELi16ELi40ELi256ELb1ELb1ELi16ELi320ELi320ELi4ELb1ELi8ELb0ELb0ELNS_15WgradSyncMethodE3ENS_16CompileConditionILi900EEEEEvPT_S6_S6_PKS5_S8_S8_S8_PKfflPfPj)
        /*035c*/ 	.word	0x00000000


	//----- nvinfo : EIATTR_MIN_STACK_SIZE
	.align		4
.L_143:
        /*0360*/ 	.byte	0x04, 0x12
        /*0362*/ 	.short	(.L_145 - .L_144)
	.align		4
.L_144:
        /*0364*/ 	.word	index@(_ZN13group_norm_v218gn_bwd_cuda_kernelI13__nv_bfloat16Li320ELi3ELi16ELi40ELi256ELb1ELb1ELi16ELi320ELi320ELi4ELb1ELi20ELb0ELb0ELNS_15WgradSyncMethodE3ENS_16CompileConditionILi900EEEEEvPT_S6_S6_PKS5_S8_S8_S8_PKfflPfPj)
        /*0368*/ 	.word	0x00000040


	//----- nvinfo : EIATTR_MIN_STACK_SIZE
	.align		4
.L_145:
        /*036c*/ 	.byte	0x04, 0x12
        /*036e*/ 	.short	(.L_147 - .L_146)
	.align		4
.L_146:
        /*0370*/ 	.word	index@(_ZN13group_norm_v218gn_bwd_cuda_kernelI13__nv_bfloat16Li320ELi1ELi16ELi40ELi256ELb1ELb1ELi32ELi320ELi320ELi4ELb1ELi18ELb0ELb0ELNS_15WgradSyncMethodE3ENS_16CompileConditionILi900EEEEEvPT_S6_S6_PKS5_S8_S8_S8_PKfflPfPj)
        /*0374*/ 	.word	0x00000000


	//----- nvinfo : EIATTR_MIN_STACK_SIZE
	.align		4
.L_147:
        /*0378*/ 	.byte	0x04, 0x12
        /*037a*/ 	.short	(.L_149 - .L_148)
	.align		4
.L_148:
        /*037c*/ 	.word	index@(_ZN13group_norm_v218gn_bwd_cuda_kernelI13__nv_bfloat16Li320ELi3ELi16ELi40ELi256ELb1ELb1ELi32ELi320ELi320ELi4ELb1ELi42ELb0ELb0ELNS_15WgradSyncMethodE3ENS_16CompileConditionILi900EEEEEvPT_S6_S6_PKS5_S8_S8_S8_PKfflPfPj)
        /*0380*/ 	.word	0x00000130


	//----- nvinfo : EIATTR_MIN_STACK_SIZE
	.align		4
.L_149:
        /*0384*/ 	.byte	0x04, 0x12
        /*0386*/ 	.short	(.L_151 - .L_150)
	.align		4
.L_150:
        /*0388*/ 	.word	index@(_ZN13group_norm_v218gn_bwd_cuda_kernelI13__nv_bfloat16Li320ELi1ELi16ELi40ELi256ELb1ELb1ELi64ELi320ELi320ELi4ELb1ELi36ELb0ELb0ELNS_15WgradSyncMethodE3ENS_16CompileConditionILi900EEEEEvPT_S6_S6_PKS5_S8_S8_S8_PKfflPfPj)
        /*038c*/ 	.word	0x00000090


	//----- nvinfo : EIATTR_MIN_STACK_SIZE
	.align		4
.L_151:
        /*0390*/ 	.byte	0x04, 0x12
        /*0392*/ 	.short	(.L_153 - .L_152)
	.align		4
.L_152:
        /*0394*/ 	.word	index@(_ZN13group_norm_v214gn_cuda_kernelI13__nv_bfloat16Li320ELi1ELi32ELi20ELi256ELb0ELi256ELi20ELi20ELi4ELb0ELi116ELb0ELb0ENS_16CompileConditionILi900EEEEEvPT_PKS4_S7_S7_flPfS8_Pj)
        /*0398*/ 	.word	0x00000000


	//----- nvinfo : EIATTR_MIN_STACK_SIZE
	.align		4
.L_153:
        /*039c*/ 	.byte	0x04, 0x12
        /*039e*/ 	.short	(.L_155 - .L_154)
	.align		4
.L_154:
        /*03a0*/ 	.word	index@(_ZN13group_norm_v214gn_cuda_kernelI13__nv_bfloat16Li320ELi1ELi32ELi20ELi256ELb0ELi256ELi20ELi20ELi4ELb0ELi148ELb0ELb0ENS_16CompileConditionILi900EEEEEvPT_PKS4_S7_S7_flPfS8_Pj)
        /*03a4*/ 	.word	0x00000000


	//----- nvinfo : EIATTR_MIN_STACK_SIZE
	.align		4
.L_155:
        /*03a8*/ 	.byte	0x04, 0x12
        /*03aa*/ 	.short	(.L_157 - .L_156)
	.align		4
.L_156:
        /*03ac*/ 	.word	index@(_ZN13group_norm_v214gn_cuda_kernelI13__nv_bfloat16Li320ELi1ELi16ELi40ELi256ELb1ELi256ELi40ELi40ELi4ELb0ELi116ELb0ELb0ENS_16CompileConditionILi900EEEEEvPT_PKS4_S7_S7_flPfS8_Pj)
        /*03b0*/ 	.word	0x00000000


	//----- nvinfo : EIATTR_MIN_STACK_SIZE
	.align		4
.L_157:
        /*03b4*/ 	.byte	0x04, 0x12
        /*03b6*/ 	.short	(.L_159 - .L_158)
	.align		4
.L_158:
        /*03b8*/ 	.word	index@(_ZN13group_norm_v214gn_cuda_kernelI13__nv_bfloat16Li320ELi1ELi16ELi40ELi256ELb1ELi256ELi40ELi40ELi4ELb0ELi148ELb0ELb0ENS_16CompileConditionILi900EEEEEvPT_PKS4_S7_S7_flPfS8_Pj)
        /*03bc*/ 	.word	0x00000000


	//----- nvinfo : EIATTR_MIN_STACK_SIZE
	.align		4
.L_159:
        /*03c0*/ 	.byte	0x04, 0x12
        /*03c2*/ 	.short	(.L_161 - .L_160)
	.align		4
.L_160:
        /*03c4*/ 	.word	index@(_ZN13group_norm_v218gn_bwd_cuda_kernelI6__halfLi320ELi1ELi32ELi20ELi256ELb0ELb1ELi256ELi20ELi20ELi4ELb1ELi96ELb0ELb0ELNS_15WgradSyncMethodE3ENS_16CompileConditionILi900EEEEEvPT_S6_S6_PKS5_S8_S8_S8_PKfflPfPj)
        /*03c8*/ 	.word	0x00000000


	//----- nvinfo : EIATTR_MIN_STACK_SIZE
	.align		4
.L_161:
        /*03cc*/ 	.byte	0x04, 0x12
        /*03ce*/ 	.short	(.L_163 - .L_162)
	.align		4
.L_162:
        /*03d0*/ 	.word	index@(_ZN13group_norm_v218gn_bwd_cuda_kernelI6__halfLi320ELi1ELi32ELi20ELi256ELb0ELb1ELi256ELi20ELi20ELi4ELb1ELi128ELb0ELb0ELNS_15WgradSyncMethodE3ENS_16CompileConditionILi900EEEEEvPT_S6_S6_PKS5_S8_S8_S8_PKfflPfPj)
        /*03d4*/ 	.word	0x00000000


	//----- nvinfo : EIATTR_MIN_STACK_SIZE
	.align		4
.L_163:
        /*03d8*/ 	.byte	0x04, 0x12
        /*03da*/ 	.short	(.L_165 - .L_164)
	.align		4
.L_164:
        /*03dc*/ 	.word	index@(_ZN13group_norm_v218gn_bwd_cuda_kernelI6__halfLi320ELi3ELi16ELi40ELi256ELb1ELb1ELi2ELi320ELi320ELi2ELb1ELi2ELb0ELb0ELNS_15WgradSyncMethodE3ENS_16CompileConditionILi900EEEEEvPT_S6_S6_PKS5_S8_S8_S8_PKfflPfPj)
        /*03e0*/ 	.word	0x00000000


	//----- nvinfo : EIATTR_MIN_STACK_SIZE
	.align		4
.L_165:
        /*03e4*/ 	.byte	0x04, 0x12
        /*03e6*/ 	.short	(.L_167 - .L_166)
	.align		4
.L_166:
        /*03e8*/ 	.word	index@(_ZN13group_norm_v218gn_bwd_cuda_kernelI6__halfLi320ELi1ELi16ELi40ELi256ELb1ELb1ELi4ELi320ELi320ELi4ELb1ELi2ELb0ELb0ELNS_15WgradSyncMethodE3ENS_16CompileConditionILi900EEEEEvPT_S6_S6_PKS5_S8_S8_S8_PKfflPfPj)
        /*03ec*/ 	.word	0x00000000


	//----- nvinfo : EIATTR_MIN_STACK_SIZE
	.align		4
.L_167:
        /*03f0*/ 	.byte	0x04, 0x12
        /*03f2*/ 	.short	(.L_169 - .L_168)
	.align		4
.L_168:
        /*03f4*/ 	.word	index@(_ZN13group_norm_v218gn_bwd_cuda_kernelI6__halfLi320ELi3ELi16ELi40ELi256ELb1ELb1ELi4ELi320ELi320ELi4ELb1ELi4ELb0ELb0ELNS_15WgradSyncMethodE3ENS_16CompileConditionILi900EEEEEvPT_S6_S6_PKS5_S8_S8_S8_PKfflPfPj)
        /*03f8*/ 	.word	0x00000000


	//----- nvinfo : EIATTR_MIN_STACK_SIZE
	.align		4
.L_169:
        /*03fc*/ 	.byte	0x04, 0x12
        /*03fe*/ 	.short	(.L_171 - .L_170)
	.align		4
.L_170:
        /*0400*/ 	.word	index@(_ZN13group_norm_v218gn_bwd_cuda_kernelI6__halfLi320ELi1ELi16ELi40ELi256ELb1ELb1ELi8ELi320ELi320ELi4ELb1ELi4ELb0ELb0ELNS_15WgradSyncMethodE3ENS_16CompileConditionILi900EEEEEvPT_S6_S6_PKS5_S8_S8_S8_PKfflPfPj)
        /*0404*/ 	.word	0x00000000


	//----- nvinfo : EIATTR_MIN_STACK_SIZE
	.align		4
.L_171:
        /*0408*/ 	.byte	0x04, 0x12
        /*040a*/ 	.short	(.L_173 - .L_172)
	.align		4
.L_172:
        /*040c*/ 	.word	index@(_ZN13group_norm_v218gn_bwd_cuda_kernelI6__halfLi320ELi3ELi16ELi40ELi256ELb1ELb1ELi8ELi320ELi320ELi4ELb1ELi10ELb0ELb0ELNS_15WgradSyncMethodE3ENS_16CompileConditionILi900EEEEEvPT_S6_S6_PKS5_S8_S8_S8_PKfflPfPj)
        /*0410*/ 	.word	0x00000000


	//----- nvinfo : EIATTR_MIN_STACK_SIZE
	.align		4
.L_173:
        /*0414*/ 	.byte	0x04, 0x12
        /*0416*/ 	.short	(.L_175 - .L_174)
	.align		4
.L_174:
        /*0418*/ 	.word	index@(_ZN13group_norm_v218gn_bwd_cuda_kernelI6__halfLi320ELi1ELi16ELi40ELi256ELb1ELb1ELi16ELi320ELi320ELi4ELb1ELi8ELb0ELb0ELNS_15WgradSyncMethodE3ENS_16CompileConditionILi900EEEEEvPT_S6_S6_PKS5_S8_S8_S8_PKfflPfPj)
        /*041c*/ 	.word	0x00000000


	//----- nvinfo : EIATTR_MIN_STACK_SIZE
	.align		4
.L_175:
        /*0420*/ 	.byte	0x04, 0x12
        /*0422*/ 	.short	(.L_177 - .L_176)
	.align		4
.L_176:
        /*0424*/ 	.word	index@(_ZN13group_norm_v218gn_bwd_cuda_kernelI6__halfLi320ELi3ELi16ELi40ELi256ELb1ELb1ELi16ELi320ELi320ELi4ELb1ELi20ELb0ELb0ELNS_15WgradSyncMethodE3ENS_16CompileConditionILi900EEEEEvPT_S6_S6_PKS5_S8_S8_S8_PKfflPfPj)
        /*0428*/ 	.word	0x00000020


	//----- nvinfo : EIATTR_MIN_STACK_SIZE
	.align		4
.L_177:
        /*042c*/ 	.byte	0x04, 0x12
        /*042e*/ 	.short	(.L_179 - .L_178)
	.align		4
.L_178:
        /*0430*/ 	.word	index@(_ZN13group_norm_v218gn_bwd_cuda_kernelI6__halfLi320ELi1ELi16ELi40ELi256ELb1ELb1ELi32ELi320ELi320ELi4ELb1ELi18ELb0ELb0ELNS_15WgradSyncMethodE3ENS_16CompileConditionILi900EEEEEvPT_S6_S6_PKS5_S8_S8_S8_PKfflPfPj)
        /*0434*/ 	.word	0x00000000


	//----- nvinfo : EIATTR_MIN_STACK_SIZE
	.align		4
.L_179:
        /*0438*/ 	.byte	0x04, 0x12
        /*043a*/ 	.short	(.L_181 - .L_180)
	.align		4
.L_180:
        /*043c*/ 	.word	index@(_ZN13group_norm_v218gn_bwd_cuda_kernelI6__halfLi320ELi3ELi16ELi40ELi256ELb1ELb1ELi32ELi320ELi320ELi4ELb1ELi42ELb0ELb0ELNS_15WgradSyncMethodE3ENS_16CompileConditionILi900EEEEEvPT_S6_S6_PKS5_S8_S8_S8_PKfflPfPj)
        /*0440*/ 	.word	0x00000120


	//----- nvinfo : EIATTR_MIN_STACK_SIZE
	.align		4
.L_181:
        /*0444*/ 	.byte	0x04, 0x12
        /*0446*/ 	.short	(.L_183 - .L_182)
	.align		4
.L_182:
        /*0448*/ 	.word	index@(_ZN13group_norm_v218gn_bwd_cuda_kernelI6__halfLi320ELi1ELi16ELi40ELi256ELb1ELb1ELi64ELi320ELi320ELi4ELb1ELi36ELb0ELb0ELNS_15WgradSyncMethodE3ENS_16CompileConditionILi900EEEEEvPT_S6_S6_PKS5_S8_S8_S8_PKfflPfPj)
        /*044c*/ 	.word	0x00000078


	//----- nvinfo : EIATTR_MIN_STACK_SIZE
	.align		4
.L_183:
        /*0450*/ 	.byte	0x04, 0x12
        /*0452*/ 	.short	(.L_185 - .L_184)
	.align		4
.L_184:
        /*0454*/ 	.word	index@(_ZN13group_norm_v214gn_cuda_kernelI6__halfLi320ELi1ELi32ELi20ELi256ELb0ELi256ELi20ELi20ELi4ELb0ELi116ELb0ELb0ENS_16CompileConditionILi900EEEEEvPT_PKS4_S7_S7_flPfS8_Pj)
        /*0458*/ 	.word	0x00000000


	//----- nvinfo : EIATTR_MIN_STACK_SIZE
	.align		4
.L_185:
        /*045c*/ 	.byte	0x04, 0x12
        /*045e*/ 	.short	(.L_187 - .L_186)
	.align		4
.L_186:
        /*0460*/ 	.word	index@(_ZN13group_norm_v214gn_cuda_kernelI6__halfLi320ELi1ELi32ELi20ELi256ELb0ELi256ELi20ELi20ELi4ELb0ELi148ELb0ELb0ENS_16CompileConditionILi900EEEEEvPT_PKS4_S7_S7_flPfS8_Pj)
        /*0464*/ 	.word	0x00000000


	//----- nvinfo : EIATTR_MIN_STACK_SIZE
	.align		4
.L_187:
        /*0468*/ 	.byte	0x04, 0x12
        /*046a*/ 	.short	(.L_189 - .L_188)
	.align		4
.L_188:
        /*046c*/ 	.word	index@(_ZN13group_norm_v214gn_cuda_kernelI6__halfLi320ELi1ELi16ELi40ELi256ELb1ELi256ELi40ELi40ELi4ELb0ELi116ELb0ELb0ENS_16CompileConditionILi900EEEEEvPT_PKS4_S7_S7_flPfS8_Pj)
        /*0470*/ 	.word	0x00000000


	//----- nvinfo : EIATTR_MIN_STACK_SIZE
	.align		4
.L_189:
        /*0474*/ 	.byte	0x04, 0x12
        /*0476*/ 	.short	(.L_191 - .L_190)
	.align		4
.L_190:
        /*0478*/ 	.word	index@(_ZN13group_norm_v214gn_cuda_kernelI6__halfLi320ELi1ELi16ELi40ELi256ELb1ELi256ELi40ELi40ELi4ELb0ELi148ELb0ELb0ENS_16CompileConditionILi900EEEEEvPT_PKS4_S7_S7_flPfS8_Pj)
        /*047c*/ 	.word	0x00000000
.L_191:


//--------------------- .nv.compat                --------------------------
	.section	.nv.compat,"",@"SHT_CUDA_COMPAT_INFO"
	.align	4
        /*0000*/ 	.byte	0x02, 0x09, 0x01, 0x00, 0x02, 0x02, 0x01, 0x00, 0x02, 0x05, 0x05, 0x00, 0x03, 0x07, 0x01, 0x01
        /*0010*/ 	.byte	0x02, 0x03, 0x00, 0x00, 0x02, 0x06, 0x01, 0x00, 0x04, 0x0b, 0x08, 0x00, 0x00, 0x00, 0x00, 0x00
        /*0020*/ 	.byte	0x00, 0x00, 0x00, 0x00


//--------------------- .nv.info._ZN13group_norm_v218gn_bwd_cuda_kernelI13__nv_bfloat16Li320ELi1ELi32ELi20ELi256ELb0ELb1ELi256ELi20ELi20ELi4ELb1ELi96ELb0ELb0ELNS_15WgradSyncMethodE3ENS_16CompileConditionILi900EEEEEvPT_S6_S6_PKS5_S8_S8_S8_PKfflPfPj --------------------------
	.section	.nv.info._ZN13group_norm_v218gn_bwd_cuda_kernelI13__nv_bfloat16Li320ELi1ELi32ELi20ELi256ELb0ELb1ELi256ELi20ELi20ELi4ELb1ELi96ELb0ELb0ELNS_15WgradSyncMethodE3ENS_16CompileConditionILi900EEEEEvPT_S6_S6_PKS5_S8_S8_S8_PKfflPfPj,"",@"SHT_CUDA_INFO"
	.sectionflags	@""
	.align	4


	//----- nvinfo : EIATTR_CUDA_API_VERSION
	.align		4
        /*0000*/ 	.byte	0x04, 0x37
        /*0002*/ 	.short	(.L_193 - .L_192)
.L_192:
        /*0004*/ 	.word	0x00000082


	//----- nvinfo : EIATTR_KPARAM_INFO
	.align		4
.L_193:
        /*0008*/ 	.byte	0x04, 0x17
        /*000a*/ 	.short	(.L_195 - .L_194)
.L_194:
        /*000c*/ 	.word	0x00000000
        /*0010*/ 	.short	0x000b
        /*0012*/ 	.short	0x0058
        /*0014*/ 	.byte	0x00, 0xf0, 0x21, 0x00


	//----- nvinfo : EIATTR_KPARAM_INFO
	.align		4
.L_195:
        /*0018*/ 	.byte	0x04, 0x17
        /*001a*/ 	.short	(.L_197 - .L_196)
.L_196:
        /*001c*/ 	.word	0x00000000
        /*0020*/ 	.short	0x000a
        /*0022*/ 	.short	0x0050
        /*0024*/ 	.byte	0x00, 0xf0, 0x21, 0x00


	//----- nvinfo : EIATTR_KPARAM_INFO
	.align		4
.L_197:
        /*0028*/ 	.byte	0x04, 0x17
        /*002a*/ 	.short	(.L_199 - .L_198)
.L_198:
        /*002c*/ 	.word	0x00000000
        /*0030*/ 	.short	0x0009
        /*0032*/ 	.short	0x0048
        /*0034*/ 	.byte	0x00, 0xf0, 0x21, 0x00


	//----- nvinfo : EIATTR_KPARAM_INFO
	.align		4
.L_199:
        /*0038*/ 	.byte	0x04, 0x17
        /*003a*/ 	.short	(.L_201 - .L_200)
.L_200:
        /*003c*/ 	.word	0x00000000
        /*0040*/ 	.short	0x0008
        /*0042*/ 	.short	0x0040
        /*0044*/ 	.byte	0x00, 0xf0, 0x11, 0x00


	//----- nvinfo : EIATTR_KPARAM_INFO
	.align		4
.L_201:
        /*0048*/ 	.byte	0x04, 0x17
        /*004a*/ 	.short	(.L_203 - .L_202)
.L_202:
        /*004c*/ 	.word	0x00000000
        /*0050*/ 	.short	0x0007
        /*0052*/ 	.short	0x0038
        /*0054*/ 	.byte	0x00, 0xf0, 0x21, 0x00


	//----- nvinfo : EIATTR_KPARAM_INFO
	.align		4
.L_203:
        /*0058*/ 	.byte	0x04, 0x17
        /*005a*/ 	.short	(.L_205 - .L_204)
.L_204:
        /*005c*/ 	.word	0x00000000
        /*0060*/ 	.short	0x0006
        /*0062*/ 	.short	0x0030
        /*0064*/ 	.byte	0x00, 0xf0, 0x21, 0x00


	//----- nvinfo : EIATTR_KPARAM_INFO
	.align		4
.L_205:
        /*0068*/ 	.byte	0x04, 0x17
        /*006a*/ 	.short	(.L_207 - .L_206)
.L_206:
        /*006c*/ 	.word	0x00000000
        /*0070*/ 	.short	0x0005
        /*0072*/ 	.short	0x0028
        /*0074*/ 	.byte	0x00, 0xf0, 0x21, 0x00


	//----- nvinfo : EIATTR_KPARAM_INFO
	.align		4
.L_207:
        /*0078*/ 	.byte	0x04, 0x17
        /*007a*/ 	.short	(.L_209 - .L_208)
.L_208:
        /*007c*/ 	.word	0x00000000
        /*0080*/ 	.short	0x0004
        /*0082*/ 	.short	0x0020
        /*0084*/ 	.byte	0x00, 0xf0, 0x21, 0x00


	//----- nvinfo : EIATTR_KPARAM_INFO
	.align		4
.L_209:
        /*0088*/ 	.byte	0x04, 0x17
        /*008a*/ 	.short	(.L_211 - .L_210)
.L_210:
        /*008c*/ 	.word	0x00000000
        /*0090*/ 	.short	0x0003
        /*0092*/ 	.short	0x0018
        /*0094*/ 	.byte	0x00, 0xf0, 0x21, 0x00


	//----- nvinfo : EIATTR_KPARAM_INFO
	.align		4
.L_211:
        /*0098*/ 	.byte	0x04, 0x17
        /*009a*/ 	.short	(.L_213 - .L_212)
.L_212:
        /*009c*/ 	.word	0x00000000
        /*00a0*/ 	.short	0x0002
        /*00a2*/ 	.short	0x0010
        /*00a4*/ 	.byte	0x00, 0xf0, 0x21, 0x00


	//----- nvinfo : EIATTR_KPARAM_INFO
	.align		4
.L_213:
        /*00a8*/ 	.byte	0x04, 0x17
        /*00aa*/ 	.short	(.L_215 - .L_214)
.L_214:
        /*00ac*/ 	.word	0x00000000
        /*00b0*/ 	.short	0x0001
        /*00b2*/ 	.short	0x0008
        /*00b4*/ 	.byte	0x00, 0xf0, 0x21, 0x00


	//----- nvinfo : EIATTR_KPARAM_INFO
	.align		4
.L_215:
        /*00b8*/ 	.byte	0x04, 0x17
        /*00ba*/ 	.short	(.L_217 - .L_216)
.L_216:
        /*00bc*/ 	.word	0x00000000
        /*00c0*/ 	.short	0x0000
        /*00c2*/ 	.short	0x0000
        /*00c4*/ 	.byte	0x00, 0xf0, 0x21, 0x00


	//----- nvinfo : EIATTR_SPARSE_MMA_MASK
	.align		4
.L_217:
        /*00c8*/ 	.byte	0x03, 0x50
        /*00ca*/ 	.short	0x0000


	//----- nvinfo : EIATTR_MAXREG_COUNT
	.align		4
        /*00cc*/ 	.byte	0x03, 0x1b
        /*00ce*/ 	.short	0x00a8


	//----- nvinfo : EIATTR_NUM_BARRIERS
	.align		4
        /*00d0*/ 	.byte	0x02, 0x4c
        /*00d2*/ 	.byte	0x01
	.zero		1


	//----- nvinfo : EIATTR_MERCURY_ISA_VERSION
	.align		4
        /*00d4*/ 	.byte	0x03, 0x5f
        /*00d6*/ 	.short	0x0101


	//----- nvinfo : EIATTR_COOP_GROUP_MASK_REGIDS
	.align		4
        /*00d8*/ 	.byte	0x04, 0x29
        /*00da*/ 	.short	(.L_219 - .L_218)


	//   ....[0]....
.L_218:
        /*00dc*/ 	.word	0xffffffff


	//   ....[1]....
        /*00e0*/ 	.word	0xffffffff


	//   ....[2]....
        /*00e4*/ 	.word	0xffffffff


	//   ....[3]....
        /*00e8*/ 	.word	0xffffffff


	//   ....[4]....
        /*00ec*/ 	.word	0xffffffff


	//   ....[5]....
        /*00f0*/ 	.word	0xffffffff


	//   ....[6]....
        /*00f4*/ 	.word	0xffffffff


	//   ....[7]....
        /*00f8*/ 	.word	0xffffffff


	//   ....[8]....
        /*00fc*/ 	.word	0xffffffff


	//   ....[9]....
        /*0100*/ 	.word	0xffffffff


	//   ....[10]....
        /*0104*/ 	.word	0xffffffff


	//   ....[11]....
        /*0108*/ 	.word	0xffffffff


	//   ....[12]....
        /*010c*/ 	.word	0xffffffff


	//   ....[13]....
        /*0110*/ 	.word	0xffffffff


	//   ....[14]....
        /*0114*/ 	.word	0xffffffff


	//   ....[15]....
        /*0118*/ 	.word	0xffffffff


	//   ....[16]....
        /*011c*/ 	.word	0xffffffff


	//   ....[17]....
        /*0120*/ 	.word	0xffffffff


	//   ....[18]....
        /*0124*/ 	.word	0x05000013


	//   ....[19]....
        /*0128*/ 	.word	0x0500000e


	//   ....[20]....
        /*012c*/ 	.word	0x05000016


	//   ....[21]....
        /*0130*/ 	.word	0x0500001d


	//   ....[22]....
        /*0134*/ 	.word	0x0500001f


	//   ....[23]....
        /*0138*/ 	.word	0x05000018


	//   ....[24]....
        /*013c*/ 	.word	0x0500001a


	//   ....[25]....
        /*0140*/ 	.word	0x05000027


	//   ....[26]....
        /*0144*/ 	.word	0x05000022


	//   ....[27]....
        /*0148*/ 	.word	0x05000022


	//   ....[28]....
        /*014c*/ 	.word	0x05000022


	//   ....[29]....
        /*0150*/ 	.word	0x05000022


	//   ....[30]....
        /*0154*/ 	.word	0x05000022


	//   ....[31]....
        /*0158*/ 	.word	0x05000022


	//   ....[32]....
        /*015c*/ 	.word	0x05000022


	//   ....[33]....
        /*0160*/ 	.word	0x05000022


	//   ....[34]....
        /*0164*/ 	.word	0x05000022


	//   ....[35]....
        /*0168*/ 	.word	0x05000022


	//   ....[36]....
        /*016c*/ 	.word	0x05000022


	//   ....[37]....
        /*0170*/ 	.word	0x05000022


	//   ....[38]....
        /*0174*/ 	.word	0x05000022


	//   ....[39]....
        /*0178*/ 	.word	0x05000022


	//   ....[40]....
        /*017c*/ 	.word	0x05000022


	//   ....[41]....
        /*0180*/ 	.word	0x05000022


	//----- nvinfo : EIATTR_COOP_GROUP_INSTR_OFFSETS
	.align		4
.L_219:
        /*0184*/ 	.byte	0x04, 0x28
        /*0186*/ 	.short	(.L_221 - .L_220)


	//   ....[0]....
.L_220:
        /*0188*/ 	.word	0x00000fa0


	//   ....[1]....
        /*018c*/ 	.word	0x00000fb0


	//   ....[2]....
        /*0190*/ 	.word	0x00000fe0


	//   ....[3]....
        /*0194*/ 	.word	0x00000ff0


	//   ....[4]....
        /*0198*/ 	.word	0x00001020


	//   ....[5]....
        /*019c*/ 	.word	0x00001030


	//   ....[6]....
        /*01a0*/ 	.word	0x00001070


	//   ....[7]....
        /*01a4*/ 	.word	0x00001080


	//   ....[8]....
        /*01a8*/ 	.word	0x00001100


	//   ....[9]....
        /*01ac*/ 	.word	0x00001110


	//   ....[10]....
        /*01b0*/ 	.word	0x00001be0


	//   ....[11]....
        /*01b4*/ 	.word	0x00001bf0


	//   ....[12]....
        /*01b8*/ 	.word	0x00001c20


	//   ....[13]....
        /*01bc*/ 	.word	0x00001c30


	//   ....[14]....
        /*01c0*/ 	.word	0x00001c60


	//   ....[15]....
        /*01c4*/ 	.word	0x00001c70


	//   ....[16]....
        /*01c8*/ 	.word	0x00001ca0


	//   ....[17]....
        /*01cc*/ 	.word	0x00001cb0


	//   ....[18]....
        /*01d0*/ 	.word	0x00002db0


	//   ....[19]....
        /*01d4*/ 	.word	0x00002de0


	//   ....[20]....
        /*01d8*/ 	.word	0x00002e20


	//   ....[21]....
        /*01dc*/ 	.word	0x00002e30


	//   ....[22]....
        /*01e0*/ 	.word	0x00002e60


	//   ....[23]....
        /*01e4*/ 	.word	0x00002e70


	//   ....[24]....
        /*01e8*/ 	.word	0x00002ea0


	//   ....[25]....
        /*01ec*/ 	.word	0x00002eb0


	//   ....[26]....
        /*01f0*/ 	.word	0x000030d0


	//   ....[27]....
        /*01f4*/ 	.word	0x00003160


	//   ....[28]....
        /*01f8*/ 	.word	0x000031d0


	//   ....[29]....
        /*01fc*/ 	.word	0x00003230


	//   ....[30]....
        /*0200*/ 	.word	0x000032a0


	//   ....[31]....
        /*0204*/ 	.word	0x00003300


	//   ....[32]....
        /*0208*/ 	.word	0x00003370


	//   ....[33]....
        /*020c*/ 	.word	0x000033d0


	//   ....[34]....
        /*0210*/ 	.word	0x00003470


	//   ....[35]....
        /*0214*/ 	.word	0x00003500


	//   ....[36]....
        /*0218*/ 	.word	0x00003570


	//   ....[37]....
        /*021c*/ 	.word	0x000035d0


	//   ....[38]....
        /*0220*/ 	.word	0x00003640


	//   ....[39]....
        /*0224*/ 	.word	0x000036a0


	//   ....[40]....
        /*0228*/ 	.word	0x00003710


	//   ....[41]....
        /*022c*/ 	.word	0x00003770


	//----- nvinfo : EIATTR_EXIT_INSTR_OFFSETS
	.align		4
.L_221:
        /*0230*/ 	.byte	0x04, 0x1c
        /*0232*/ 	.short	(.L_223 - .L_222)


	//   ....[0]....
.L_222:
        /*0234*/ 	.word	0x00002960


	//   ....[1]....
        /*0238*/ 	.word	0x00003060


	//----- nvinfo : EIATTR_MAX_THREADS
	.align		4
.L_223:
        /*023c*/ 	.byte	0x04, 0x05
        /*023e*/ 	.short	(.L_225 - .L_224)
.L_224:
        /*0240*/ 	.word	0x00000140
        /*0244*/ 	.word	0x00000001
        /*0248*/ 	.word	0x00000001


	//----- nvinfo : EIATTR_CRS_STACK_SIZE
	.align		4
.L_225:
        /*024c*/ 	.byte	0x04, 0x1e
        /*024e*/ 	.short	(.L_227 - .L_226)
.L_226:
        /*0250*/ 	.word	0x00000000


	//----- nvinfo : EIATTR_CBANK_PARAM_SIZE
	.align		4
.L_227:
        /*0254*/ 	.byte	0x03, 0x19
        /*0256*/ 	.short	0x0060


	//----- nvinfo : EIATTR_PARAM_CBANK
	.align		4
        /*0258*/ 	.byte	0x04, 0x0a
        /*025a*/ 	.short	(.L_229 - .L_228)
	.align		4
.L_228:
        /*025c*/ 	.word	index@(.nv.constant0._ZN13group_norm_v218gn_bwd_cuda_kernelI13__nv_bfloat16Li320ELi1ELi32ELi20ELi256ELb0ELb1ELi256ELi20ELi20ELi4ELb1ELi96ELb0ELb0ELNS_15WgradSyncMethodE3ENS_16CompileConditionILi900EEEEEvPT_S6_S6_PKS5_S8_S8_S8_PKfflPfPj)
        /*0260*/ 	.short	0x0210
        /*0262*/ 	.short	0x0060


	//----- nvinfo : EIATTR_SW_WAR
	.align		4
.L_229:
        /*0264*/ 	.byte	0x04, 0x36
        /*0266*/ 	.short	(.L_231 - .L_230)
.L_230:
        /*0268*/ 	.word	0x00000008
.L_231:


//--------------------- .nv.info._ZN13group_norm_v218gn_bwd_cuda_kernelI13__nv_bfloat16Li320ELi1ELi32ELi20ELi256ELb0ELb1ELi256ELi20ELi20ELi4ELb1ELi128ELb0ELb0ELNS_15WgradSyncMethodE3ENS_16CompileConditionILi900EEEEEvPT_S6_S6_PKS5_S8_S8_S8_PKfflPfPj --------------------------
	.section	.nv.info._ZN13group_norm_v218gn_bwd_cuda_kernelI13__nv_bfloat16Li320ELi1ELi32ELi20ELi256ELb0ELb1ELi256ELi20ELi20ELi4ELb1ELi128ELb0ELb0ELNS_15WgradSyncMethodE3ENS_16CompileConditionILi900EEEEEvPT_S6_S6_PKS5_S8_S8_S8_PKfflPfPj,"",@"SHT_CUDA_INFO"
	.sectionflags	@""
	.align	4


	//----- nvinfo : EIATTR_CUDA_API_VERSION
	.align		4
        /*0000*/ 	.byte	0x04, 0x37
        /*0002*/ 	.short	(.L_233 - .L_232)
.L_232:
        /*0004*/ 	.word	0x00000082


	//----- nvinfo : EIATTR_KPARAM_INFO
	.align		4
.L_233:
        /*0008*/ 	.byte	0x04, 0x17
        /*000a*/ 	.short	(.L_235 - .L_234)
.L_234:
        /*000c*/ 	.word	0x00000000
        /*0010*/ 	.short	0x000b
        /*0012*/ 	.short	0x0058
        /*0014*/ 	.byte	0x00, 0xf0, 0x21, 0x00


	//----- nvinfo : EIATTR_KPARAM_INFO
	.align		4
.L_235:
        /*0018*/ 	.byte	0x04, 0x17
        /*001a*/ 	.short	(.L_237 - .L_236)
.L_236:
        /*001c*/ 	.word	0x00000000
        /*0020*/ 	.short	0x000a
        /*0022*/ 	.short	0x0050
        /*0024*/ 	.byte	0x00, 0xf0, 0x21, 0x00


	//----- nvinfo : EIATTR_KPARAM_INFO
	.align		4
.L_237:
        /*0028*/ 	.byte	0x04, 0x17
        /*002a*/ 	.short	(.L_239 - .L_238)
.L_238:
        /*002c*/ 	.word	0x00000000
        /*0030*/ 	.short	0x0009
        /*0032*/ 	.short	0x0048
        /*0034*/ 	.byte	0x00, 0xf0, 0x21, 0x00


	//----- nvinfo : EIATTR_KPARAM_INFO
	.align		4
.L_239:
        /*0038*/ 	.byte	0x04, 0x17
        /*003a*/ 	.short	(.L_241 - .L_240)
.L_240:
        /*003c*/ 	.word	0x00000000
        /*0040*/ 	.short	0x0008
        /*0042*/ 	.short	0x0040
        /*0044*/ 	.byte	0x00, 0xf0, 0x11, 0x00


	//----- nvinfo : EIATTR_KPARAM_INFO
	.align		4
.L_241:
        /*0048*/ 	.byte	0x04, 0x17
        /*004a*/ 	.short	(.L_243 - .L_242)
.L_242:
        /*004c*/ 	.word	0x00000000
        /*0050*/ 	.short	0x0007
        /*0052*/ 	.short	0x0038
        /*0054*/ 	.byte	0x00, 0xf0, 0x21, 0x00


	//----- nvinfo : EIATTR_KPARAM_INFO
	.align		4
.L_243:
        /*0058*/ 	.byte	0x04, 0x17
        /*005a*/ 	.short	(.L_245 - .L_244)
.L_244:
        /*005c*/ 	.word	0x00000000
        /*0060*/ 	.short	0x0006
        /*0062*/ 	.short	0x0030
        /*0064*/ 	.byte	0x00, 0xf0, 0x21, 0x00


	//----- nvinfo : EIATTR_KPARAM_INFO
	.align		4
.L_245:
        /*0068*/ 	.byte	0x04, 0x17
        /*006a*/ 	.short	(.L_247 - .L_246)
.L_246:
        /*006c*/ 	.word	0x00000000
        /*0070*/ 	.short	0x0005
        /*0072*/ 	.short	0x0028
        /*0074*/ 	.byte	0x00, 0xf0, 0x21, 0x00


	//----- nvinfo : EIATTR_KPARAM_INFO
	.align		4
.L_247:
        /*0078*/ 	.byte	0x04, 0x17
        /*007a*/ 	.short	(.L_249 - .L_248)
.L_248:
        /*007c*/ 	.word	0x00000000
        /*0080*/ 	.short	0x0004
        /*0082*/ 	.short	0x0020
        /*0084*/ 	.byte	0x00, 0xf0, 0x21, 0x00


	//----- nvinfo : EIATTR_KPARAM_INFO
	.align		4
.L_249:
        /*0088*/ 	.byte	0x04, 0x17
        /*008a*/ 	.short	(.L_251 - .L_250)
.L_250:
        /*008c*/ 	.word	0x00000000
        /*0090*/ 	.short	0x0003
        /*0092*/ 	.short	0x0018
        /*0094*/ 	.byte	0x00, 0xf0, 0x21, 0x00


	//----- nvinfo : EIATTR_KPARAM_INFO
	.align		4
.L_251:
        /*0098*/ 	.byte	0x04, 0x17
        /*009a*/ 	.short	(.L_253 - .L_252)
.L_252:
        /*009c*/ 	.word	0x00000000
        /*00a0*/ 	.short	0x0002
        /*00a2*/ 	.short	0x0010
        /*00a4*/ 	.byte	0x00, 0xf0, 0x21, 0x00


	//----- nvinfo : EIATTR_KPARAM_INFO
	.align		4
.L_253:
        /*00a8*/ 	.byte	0x04, 0x17
        /*00aa*/ 	.short	(.L_255 - .L_254)
.L_254:
        /*00ac*/ 	.word	0x00000000
        /*00b0*/ 	.short	0x0001
        /*00b2*/ 	.short	0x0008
        /*00b4*/ 	.byte	0x00, 0xf0, 0x21, 0x00


	//----- nvinfo : EIATTR_KPARAM_INFO
	.align		4
.L_255:
        /*00b8*/ 	.byte	0x04, 0x17
        /*00ba*/ 	.short	(.L_257 - .L_256)
.L_256:
        /*00bc*/ 	.word	0x00000000
        /*00c0*/ 	.short	0x0000
        /*00c2*/ 	.short	0x0000
        /*00c4*/ 	.byte	0x00, 0xf0, 0x21, 0x00


	//----- nvinfo : EIATTR_SPARSE_MMA_MASK
	.align		4
.L_257:
        /*00c8*/ 	.byte	0x03, 0x50
        /*00ca*/ 	.short	0x0000


	//----- nvinfo : EIATTR_MAXREG_COUNT
	.align		4
        /*00cc*/ 	.byte	0x03, 0x1b
        /*00ce*/ 	.short	0x00a8


	//----- nvinfo : EIATTR_NUM_BARRIERS
	.align		4
        /*00d0*/ 	.byte	0x02, 0x4c
        /*00d2*/ 	.byte	0x01
	.zero		1


	//----- nvinfo : EIATTR_MERCURY_ISA_VERSION
	.align		4
        /*00d4*/ 	.byte	0x03, 0x5f
        /*00d6*/ 	.short	0x0101


	//----- nvinfo : EIATTR_COOP_GROUP_MASK_REGIDS
	.align		4
        /*00d8*/ 	.byte	0x04, 0x29
        /*00da*/ 	.short	(.L_259 - .L_258)


	//   ....[0]....
.L_258:
        /*00dc*/ 	.word	0xffffffff


	//   ....[1]....
        /*00e0*/ 	.word	0xffffffff


	//   ....[2]....
        /*00e4*/ 	.word	0xffffffff


	//   ....[3]....
        /*00e8*/ 	.word	0xffffffff


	//   ....[4]....
        /*00ec*/ 	.word	0xffffffff


	//   ....[5]....
        /*00f0*/ 	.word	0xffffffff


	//   ....[6]....
        /*00f4*/ 	.word	0xffffffff


	//   ....[7]....
        /*00f8*/ 	.word	0xffffffff


	//   ....[8]....
        /*00fc*/ 	.word	0xffffffff


	//   ....[9]....
        /*0100*/ 	.word	0xffffffff


	//   ....[10]....
        /*0104*/ 	.word	0xffffffff


	//   ....[11]....
        /*0108*/ 	.word	0xffffffff


	//   ....[12]....
        /*010c*/ 	.word	0xffffffff


	//   ....[13]....
        /*0110*/ 	.word	0xffffffff


	//   ....[14]....
        /*0114*/ 	.word	0xffffffff


	//   ....[15]....
        /*0118*/ 	.word	0xffffffff


	//   ....[16]....
        /*011c*/ 	.word	0xffffffff


	//   ....[17]....
        /*0120*/ 	.word	0xffffffff


	//   ....[18]....
        /*0124*/ 	.word	0x05000013


	//   ....[19]....
        /*0128*/ 	.word	0x0500000e


	//   ....[20]....
        /*012c*/ 	.word	0x05000016


	//   ....[21]....
        /*0130*/ 	.word	0x0500001d


	//   ....[22]....
        /*0134*/ 	.word	0x0500001f


	//   ....[23]....
        /*0138*/ 	.word	0x05000018


	//   ....[24]....
        /*013c*/ 	.word	0x0500001a


	//   ....[25]....
        /*0140*/ 	.word	0x05000027


	//   ....[26]....
        /*0144*/ 	.word	0x05000022


	//   ....[27]....
        /*0148*/ 	.word	0x05000022


	//   ....[28]....
        /*014c*/ 	.word	0x05000022


	//   ....[29]....
        /*0150*/ 	.word	0x05000022


	//   ....[30]....
        /*0154*/ 	.word	0x05000022


	//   ....[31]....
        /*0158*/ 	.word	0x05000022


	//   ....[32]....
        /*015c*/ 	.word	0x05000022


	//   ....[33]....
        /*0160*/ 	.word	0x05000022


	//   ....[34]....
        /*0164*/ 	.word	0x05000022


	//   ....[35]....
        /*0168*/ 	.word	0x05000022


	//   ....[36]....
        /*016c*/ 	.word	0x05000022


	//   ....[37]....
        /*0170*/ 	.word	0x05000022


	//   ....[38]....
        /*0174*/ 	.word	0x05000022


	//   ....[39]....
        /*0178*/ 	.word	0x05000022


	//   ....[40]....
        /*017c*/ 	.word	0x05000022


	//   ....[41]....
        /*0180*/ 	.word	0x05000022


	//----- nvinfo : EIATTR_COOP_GROUP_INSTR_OFFSETS
	.align		4
.L_259:
        /*0184*/ 	.byte	0x04, 0x28
        /*0186*/ 	.short	(.L_261 - .L_260)


	//   ....[0]....
.L_260:
        /*0188*/ 	.word	0x00000fa0


	//   ....[1]....
        /*018c*/ 	.word	0x00000fb0


	//   ....[2]....
        /*0190*/ 	.word	0x00000fe0


	//   ....[3]....
        /*0194*/ 	.word	0x00000ff0


	//   ....[4]....
        /*0198*/ 	.word	0x00001020


	//   ....[5]....
        /*019c*/ 	.word	0x00001030


	//   ....[6]....
        /*01a0*/ 	.word	0x00001070


	//   ....[7]....
        /*01a4*/ 	.word	0x00001080


	//   ....[8]....
        /*01a8*/ 	.word	0x00001100


	//   ....[9]....
        /*01ac*/ 	.word	0x00001110


	//   ....[10]....
        /*01b0*/ 	.word	0x00001be0


	//   ....[11]....
        /*01b4*/ 	.word	0x00001bf0


	//   ....[12]....
        /*01b8*/ 	.word	0x00001c20


	//   ....[13]....
        /*01bc*/ 	.word	0x00001c30


	//   ....[14]....
        /*01c0*/ 	.word	0x00001c60


	//   ....[15]....
        /*01c4*/ 	.word	0x00001c70


	//   ....[16]....
        /*01c8*/ 	.word	0x00001ca0


	//   ....[17]....
        /*01cc*/ 	.word	0x00001cb0


	//   ....[18]....
        /*01d0*/ 	.word	0x00002db0


	//   ....[19]....
        /*01d4*/ 	.word	0x00002de0


	//   ....[20]....
        /*01d8*/ 	.word	0x00002e20


	//   ....[21]....
        /*01dc*/ 	.word	0x00002e30


	//   ....[22]....
        /*01e0*/ 	.word	0x00002e60


	//   ....[23]....
        /*01e4*/ 	.word	0x00002e70


	//   ....[24]....
        /*01e8*/ 	.word	0x00002ea0


	//   ....[25]....
        /*01ec*/ 	.word	0x00002eb0


	//   ....[26]....
        /*01f0*/ 	.word	0x000030d0


	//   ....[27]....
        /*01f4*/ 	.word	0x00003160


	//   ....[28]....
        /*01f8*/ 	.word	0x000031d0


	//   ....[29]....
        /*01fc*/ 	.word	0x00003230


	//   ....[30]....
        /*0200*/ 	.word	0x000032a0


	//   ....[31]....
        /*0204*/ 	.word	0x00003300


	//   ....[32]....
        /*0208*/ 	.word	0x00003370


	//   ....[33]....
        /*020c*/ 	.word	0x000033d0


	//   ....[34]....
        /*0210*/ 	.word	0x00003470


	//   ....[35]....
        /*0214*/ 	.word	0x00003500


	//   ....[36]....
        /*0218*/ 	.word	0x00003570


	//   ....[37]....
        /*021c*/ 	.word	0x000035d0


	//   ....[38]....
        /*0220*/ 	.word	0x00003640


	//   ....[39]....
        /*0224*/ 	.word	0x000036a0


	//   ....[40]....
        /*0228*/ 	.word	0x00003710


	//   ....[41]....
        /*022c*/ 	.word	0x00003770


	//----- nvinfo : EIATTR_EXIT_INSTR_OFFSETS
	.align		4
.L_261:
        /*0230*/ 	.byte	0x04, 0x1c
        /*0232*/ 	.short	(.L_263 - .L_262)


	//   ....[0]....
.L_262:
        /*0234*/ 	.word	0x00002960


	//   ....[1]....
        /*0238*/ 	.word	0x00003060


	//----- nvinfo : EIATTR_MAX_THREADS
	.align		4
.L_263:
        /*023c*/ 	.byte	0x04, 0x05
        /*023e*/ 	.short	(.L_265 - .L_264)
.L_264:
        /*0240*/ 	.word	0x00000140
        /*0244*/ 	.word	0x00000001
        /*0248*/ 	.word	0x00000001


	//----- nvinfo : EIATTR_CRS_STACK_SIZE
	.align		4
.L_265:
        /*024c*/ 	.byte	0x04, 0x1e
        /*024e*/ 	.short	(.L_267 - .L_266)
.L_266:
        /*0250*/ 	.word	0x00000000


	//----- nvinfo : EIATTR_CBANK_PARAM_SIZE
	.align		4
.L_267:
        /*0254*/ 	.byte	0x03, 0x19
        /*0256*/ 	.short	0x0060


	//----- nvinfo : EIATTR_PARAM_CBANK
	.align		4
        /*0258*/ 	.byte	0x04, 0x0a
        /*025a*/ 	.short	(.L_269 - .L_268)
	.align		4
.L_268:
        /*025c*/ 	.word	index@(.nv.constant0._ZN13group_norm_v218gn_bwd_cuda_kernelI13__nv_bfloat16Li320ELi1ELi32ELi20ELi256ELb0ELb1ELi256ELi20ELi20ELi4ELb1ELi128ELb0ELb0ELNS_15WgradSyncMethodE3ENS_16CompileConditionILi900EEEEEvPT_S6_S6_PKS5_S8_S8_S8_PKfflPfPj)
        /*0260*/ 	.short	0x0210
        /*0262*/ 	.short	0x0060


	//----- nvinfo : EIATTR_SW_WAR
	.align		4
.L_269:
        /*0264*/ 	.byte	0x04, 0x36
        /*0266*/ 	.short	(.L_271 - .L_270)
.L_270:
        /*0268*/ 	.word	0x00000008
.L_271:


//--------------------- .nv.info._ZN13group_norm_v218gn_bwd_cuda_kernelI13__nv_bfloat16Li320ELi3ELi16ELi40ELi256ELb1ELb1ELi2ELi320ELi320ELi2ELb1ELi2ELb0ELb0ELNS_15WgradSyncMethodE3ENS_16CompileConditionILi900EEEEEvPT_S6_S6_PKS5_S8_S8_S8_PKfflPfPj --------------------------
	.section	.nv.info._ZN13group_norm_v218gn_bwd_cuda_kernelI13__nv_bfloat16Li320ELi3ELi16ELi40ELi256ELb1ELb1ELi2ELi320ELi320ELi2ELb1ELi2ELb0ELb0ELNS_15WgradSyncMethodE3ENS_16CompileConditionILi900EEEEEvPT_S6_S6_PKS5_S8_S8_S8_PKfflPfPj,"",@"SHT_CUDA_INFO"
	.sectionflags	@""
	.align	4


	//----- nvinfo : EIATTR_CUDA_API_VERSION
	.align		4
        /*0000*/ 	.byte	0x04, 0x37
        /*0002*/ 	.short	(.L_273 - .L_272)
.L_272:
        /*0004*/ 	.word	0x00000082


	//----- nvinfo : EIATTR_KPARAM_INFO
	.align		4
.L_273:
        /*0008*/ 	.byte	0x04, 0x17
        /*000a*/ 	.short	(.L_275 - .L_274)
.L_274:
        /*000c*/ 	.word	0x00000000
        /*0010*/ 	.short	0x000b
        /*0012*/ 	.short	0x0058
        /*0014*/ 	.byte	0x00, 0xf0, 0x21, 0x00


	//----- nvinfo : EIATTR_KPARAM_INFO
	.align		4
.L_275:
        /*0018*/ 	.byte	0x04, 0x17
        /*001a*/ 	.short	(.L_277 - .L_276)
.L_276:
        /*001c*/ 	.word	0x00000000
        /*0020*/ 	.short	0x000a
        /*0022*/ 	.short	0x0050
        /*0024*/ 	.byte	0x00, 0xf0, 0x21, 0x00


	//----- nvinfo : EIATTR_KPARAM_INFO
	.align		4
.L_277:
        /*0028*/ 	.byte	0x04, 0x17
        /*002a*/ 	.short	(.L_279 - .L_278)
.L_278:
        /*002c*/ 	.word	0x00000000
        /*0030*/ 	.short	0x0009
        /*0032*/ 	.short	0x0048
        /*0034*/ 	.byte	0x00, 0xf0, 0x21, 0x00


	//----- nvinfo : EIATTR_KPARAM_INFO
	.align		4
.L_279:
        /*0038*/ 	.byte	0x04, 0x17
        /*003a*/ 	.short	(.L_281 - .L_280)
.L_280:
        /*003c*/ 	.word	0x00000000
        /*0040*/ 	.short	0x0008
        /*0042*/ 	.short	0x0040
        /*0044*/ 	.byte	0x00, 0xf0, 0x11, 0x00


	//----- nvinfo : EIATTR_KPARAM_INFO
	.align		4
.L_281:
        /*0048*/ 	.byte	0x04, 0x17
        /*004a*/ 	.short	(.L_283 - .L_282)
.L_282:
        /*004c*/ 	.word	0x00000000
        /*0050*/ 	.short	0x0007
        /*0052*/ 	.short	0x0038
        /*0054*/ 	.byte	0x00, 0xf0, 0x21, 0x00


	//----- nvinfo : EIATTR_KPARAM_INFO
	.align		4
.L_283:
        /*0058*/ 	.byte	0x04, 0x17
        /*005a*/ 	.short	(.L_285 - .L_284)
.L_284:
        /*005c*/ 	.word	0x00000000
        /*0060*/ 	.short	0x0006
        /*0062*/ 	.short	0x0030
        /*0064*/ 	.byte	0x00, 0xf0, 0x21, 0x00


	//----- nvinfo : EIATTR_KPARAM_INFO
	.align		4
.L_285:
        /*0068*/ 	.byte	0x04, 0x17
        /*006a*/ 	.short	(.L_287 - .L_286)
.L_286:
        /*006c*/ 	.word	0x00000000
        /*0070*/ 	.short	0x0005
        /*0072*/ 	.short	0x0028
        /*0074*/ 	.byte	0x00, 0xf0, 0x21, 0x00


	//----- nvinfo : EIATTR_KPARAM_INFO
	.align		4
.L_287:
        /*0078*/ 	.byte	0x04, 0x17
        /*007a*/ 	.short	(.L_289 - .L_288)
.L_288:
        /*007c*/ 	.word	0x00000000
        /*0080*/ 	.short	0x0004
        /*0082*/ 	.short	0x0020
        /*0084*/ 	.byte	0x00, 0xf0, 0x21, 0x00


	//----- nvinfo : EIATTR_KPARAM_INFO
	.align		4
.L_289:
        /*0088*/ 	.byte	0x04, 0x17
        /*008a*/ 	.short	(.L_291 - .L_290)
.L_290:
        /*008c*/ 	.word	0x00000000
        /*0090*/ 	.short	0x0003
        /*0092*/ 	.short	0x0018
        /*0094*/ 	.byte	0x00, 0xf0, 0x21, 0x00


	//----- nvinfo : EIATTR_KPARAM_INFO
	.align		4
.L_291:
        /*0098*/ 	.byte	0x04, 0x17
        /*009a*/ 	.short	(.L_293 - .L_292)
.L_292:
        /*009c*/ 	.word	0x00000000
        /*00a0*/ 	.short	0x0002
        /*00a2*/ 	.short	0x0010
        /*00a4*/ 	.byte	0x00, 0xf0, 0x21, 0x00


	//----- nvinfo : EIATTR_KPARAM_INFO
	.align		4
.L_293:
        /*00a8*/ 	.byte	0x04, 0x17
        /*00aa*/ 	.short	(.L_295 - .L_294)
.L_294:
        /*00ac*/ 	.word	0x00000000
        /*00b0*/ 	.short	0x0001
        /*00b2*/ 	.short	0x0008
        /*00b4*/ 	.byte	0x00, 0xf0, 0x21, 0x00


	//----- nvinfo : EIATTR_KPARAM_INFO
	.align		4
.L_295:
        /*00b8*/ 	.byte	0x04, 0x17
        /*00ba*/ 	.short	(.L_297 - .L_296)
.L_296:
        /*00bc*/ 	.word	0x00000000
        /*00c0*/ 	.short	0x0000
        /*00c2*/ 	.short	0x0000
        /*00c4*/ 	.byte	0x00, 0xf0, 0x21, 0x00


	//----- nvinfo : EIATTR_SPARSE_MMA_MASK
	.align		4
.L_297:
        /*00c8*/ 	.byte	0x03, 0x50
        /*00ca*/ 	.short	0x0000


	//----- nvinfo : EIATTR_MAXREG_COUNT
	.align		4
        /*00cc*/ 	.byte	0x03, 0x1b
        /*00ce*/ 	.short	0x0040


	//----- nvinfo : EIATTR_NUM_BARRIERS
	.align		4
        /*00d0*/ 	.byte	0x02, 0x4c
        /*00d2*/ 	.byte	0x01
	.zero		1


	//----- nvinfo : EIATTR_MERCURY_ISA_VERSION
	.align		4
        /*00d4*/ 	.byte	0x03, 0x5f
        /*00d6*/ 	.short	0x0101


	//----- nvinfo : EIATTR_COOP_GROUP_MASK_REGIDS
	.align		4
        /*00d8*/ 	.byte	0x04, 0x29
        /*00da*/ 	.short	(.L_299 - .L_298)


	//   ....[0]....
.L_298:
        /*00dc*/ 	.word	0xffffffff


	//   ....[1]....
        /*00e0*/ 	.word	0xffffffff


	//   ....[2]....
        /*00e4*/ 	.word	0xffffffff


	//   ....[3]....
        /*00e8*/ 	.word	0xffffffff


	//   ....[4]....
        /*00ec*/ 	.word	0xffffffff


	//   ....[5]....
        /*00f0*/ 	.word	0xffffffff


	//   ....[6]....
        /*00f4*/ 	.word	0xffffffff


	//   ....[7]....
        /*00f8*/ 	.word	0xffffffff


	//   ....[8]....
        /*00fc*/ 	.word	0xffffffff


	//   ....[9]....
        /*0100*/ 	.word	0xffffffff


	//   ....[10]....
        /*0104*/ 	.word	0xffffffff


	//   ....[11]....
        /*0108*/ 	.word	0xffffffff


	//   ....[12]....
        /*010c*/ 	.word	0x05000017


	//   ....[13]....
        /*0110*/ 	.word	0x05000016


	//   ....[14]....
        /*0114*/ 	.word	0x05000018


	//   ....[15]....
        /*0118*/ 	.word	0x05000019


	//   ....[16]....
        /*011c*/ 	.word	0x0500001b


	//   ....[17]....
        /*0120*/ 	.word	0x0500001a


	//   ....[18]....
        /*0124*/ 	.word	0x0500001c


	//   ....[19]....
        /*0128*/ 	.word	0x05000011


	//   ....[20]....
        /*012c*/ 	.word	0x0500001b


	//   ....[21]....
        /*0130*/ 	.word	0x0500001a


	//   ....[22]....
        /*0134*/ 	.word	0x0500001c


	//   ....[23]....
        /*0138*/ 	.word	0x0500001d


	//   ....[24]....
        /*013c*/ 	.word	0x0500001f


	//   ....[25]....
        /*0140*/ 	.word	0x0500001e


	//   ....[26]....
        /*0144*/ 	.word	0x05000020


	//   ....[27]....
        /*0148*/ 	.word	0x05000011


	//   ....[28]....
        /*014c*/ 	.word	0x0500001b


	//   ....[29]....
        /*0150*/ 	.word	0x0500001a


	//   ....[30]....
        /*0154*/ 	.word	0x0500001c


	//   ....[31]....
        /*0158*/ 	.word	0x0500001d


	//   ....[32]....
        /*015c*/ 	.word	0x0500001f


	//   ....[33]....
        /*0160*/ 	.word	0x0500001e


	//   ....[34]....
        /*0164*/ 	.word	0x05000020


	//   ....[35]....
        /*0168*/ 	.word	0x05000011


	//   ....[36]....
        /*016c*/ 	.word	0x05000022


	//   ....[37]....
        /*0170*/ 	.word	0x0500001d


	//   ....[38]....
        /*0174*/ 	.word	0x0500001e


	//   ....[39]....
        /*0178*/ 	.word	0x05000021


	//   ....[40]....
        /*017c*/ 	.word	0x05000029


	//   ....[41]....
        /*0180*/ 	.word	0x0500001f


	//   ....[42]....
        /*0184*/ 	.word	0x0500001c


	//   ....[43]....
        /*0188*/ 	.word	0x05000017


	//   ....[44]....
        /*018c*/ 	.word	0x0500001a


	//   ....[45]....
        /*0190*/ 	.word	0x05000019


	//   ....[46]....
        /*0194*/ 	.word	0x05000020


	//   ....[47]....
        /*0198*/ 	.word	0x0500002a


	//   ....[48]....
        /*019c*/ 	.word	0x0500001e


	//   ....[49]....
        /*01a0*/ 	.word	0x05000029


	//   ....[50]....
        /*01a4*/ 	.word	0x0500001f


	//   ....[51]....
        /*01a8*/ 	.word	0x05000022


	//   ....[52]....
        /*01ac*/ 	.word	0x05000017


	//   ....[53]....
        /*01b0*/ 	.word	0x05000018


	//   ....[54]....
        /*01b4*/ 	.word	0x05000027


	//   ....[55]....
        /*01b8*/ 	.word	0x05000015


	//   ....[56]....
        /*01bc*/ 	.word	0x0500001b


	//   ....[57]....
        /*01c0*/ 	.word	0x0500001d


	//   ....[58]....
        /*01c4*/ 	.word	0x05000014


	//   ....[59]....
        /*01c8*/ 	.word	0x05000011


	//   ....[60]....
        /*01cc*/ 	.word	0x05000024


	//   ....[61]....
        /*01d0*/ 	.word	0x0500002a


	//   ....[62]....
        /*01d4*/ 	.word	0x05000023


	//   ....[63]....
        /*01d8*/ 	.word	0x05000029


	//   ....[64]....
        /*01dc*/ 	.word	0x0500002d


	//   ....[65]....
        /*01e0*/ 	.word	0x0500001d


	//   ....[66]....
        /*01e4*/ 	.word	0x05000025


	//   ....[67]....
        /*01e8*/ 	.word	0x0500001d


	//   ....[68]....
        /*01ec*/ 	.word	0x0500001e


	//   ....[69]....
        /*01f0*/ 	.word	0x0500001e


	//   ....[70]....
        /*01f4*/ 	.word	0x0500001e


	//   ....[71]....
        /*01f8*/ 	.word	0x0500001e


	//   ....[72]....
        /*01fc*/ 	.word	0x0500001e


	//   ....[73]....
        /*0200*/ 	.word	0x0500001e


	//   ....[74]....
        /*0204*/ 	.word	0x0500001e


	//   ....[75]....
        /*0208*/ 	.word	0x0500001e


	//   ....[76]....
        /*020c*/ 	.word	0x0500001e


	//   ....[77]....
        /*0210*/ 	.word	0x0500001e


	//   ....[78]....
        /*0214*/ 	.word	0x0500001e


	//   ....[79]....
        /*0218*/ 	.word	0x0500001e


	//   ....[80]....
        /*021c*/ 	.word	0x0500001e


	//   ....[81]....
        /*0220*/ 	.word	0x0500001e


	//   ....[82]....
        /*0224*/ 	.word	0x0500001e


	//   ....[83]....
        /*0228*/ 	.word	0x0500001e


	//   ....[84]....
        /*022c*/ 	.word	0x0500001e


	//   ....[85]....
        /*0230*/ 	.word	0x0500001e


	//   ....[86]....
        /*0234*/ 	.word	0x0500001e


	//   ....[87]....
        /*0238*/ 	.word	0x0500001e


	//   ....[88]....
        /*023c*/ 	.word	0x0500001e


	//   ....[89]....
        /*0240*/ 	.word	0x0500001e


	//   ....[90]....
        /*0244*/ 	.word	0x0500001e


	//   ....[91]....
        /*0248*/ 	.word	0x0500001e


	//   ....[92]....
        /*024c*/ 	.word	0x0500001e


	//   ....[93]....
        /*0250*/ 	.word	0x0500001e


	//   ....[94]....
        /*0254*/ 	.word	0x0500001e


	//   ....[95]....
        /*0258*/ 	.word	0x0500001e


	//   ....[96]....
        /*025c*/ 	.word	0x0500001e


	//   ....[97]....
        /*0260*/ 	.word	0x0500001e


	//   ....[98]....
        /*0264*/ 	.word	0x0500001e


	//   ....[99]....
        /*0268*/ 	.word	0x0500001e


	//   ....[100]....
        /*026c*/ 	.word	0x0500001e


	//   ....[101]....
        /*0270*/ 	.word	0x0500001e


	//   ....[102]....
        /*0274*/ 	.word	0x0500001e


	//   ....[103]....
        /*0278*/ 	.word	0x0500001e


	//   ....[104]....
        /*027c*/ 	.word	0x0500001e


	//   ....[105]....
        /*0280*/ 	.word	0x0500001e


	//   ....[106]....
        /*0284*/ 	.word	0x0500001e


	//   ....[107]....
        /*0288*/ 	.word	0x0500001e


	//   ....[108]....
        /*028c*/ 	.word	0x0500001e


	//   ....[109]....
        /*0290*/ 	.word	0x0500001e


	//   ....[110]....
        /*0294*/ 	.word	0x0500001e


	//   ....[111]....
        /*0298*/ 	.word	0x0500001e


	//   ....[112]....
        /*029c*/ 	.word	0x0500001e


	//   ....[113]....
        /*02a0*/ 	.word	0x0500001e


	//   ....[114]....
        /*02a4*/ 	.word	0x0500001e


	//   ....[115]....
        /*02a8*/ 	.word	0x0500001e


	//   ....[116]....
        /*02ac*/ 	.word	0x0500001e


	//   ....[117]....
        /*02b0*/ 	.word	0x0500001e


	//   ....[118]....
        /*02b4*/ 	.word	0x0500001e


	//   ....[119]....
        /*02b8*/ 	.word	0x0500001e


	//   ....[120]....
        /*02bc*/ 	.word	0x0500001e


	//   ....[121]....
        /*02c0*/ 	.word	0x0500001e


	//   ....[122]....
        /*02c4*/ 	.word	0x0500001e


	//   ....[123]....
        /*02c8*/ 	.word	0x0500001e


	//----- nvinfo : EIATTR_COOP_GROUP_INSTR_OFFSETS
	.align		4
.L_299:
        /*02cc*/ 	.byte	0x04, 0x28
        /*02ce*/ 	.short	(.L_301 - .L_300)


	//   ....[0]....
.L_300:
        /*02d0*/ 	.word	0x00001650


	//   ....[1]....
        /*02d4*/ 	.word	0x00001690


	//   ....[2]....
        /*02d8*/ 	.word	0x00001cc0


	//   ....[3]....
        /*02dc*/ 	.word	0x00001cf0


	//   ....[4]....
        /*02e0*/ 	.word	0x00001d20


	//   ....[5]....
        /*02e4*/ 	.word	0x00001d30


	//   ....[6]....
        /*02e8*/ 	.word	0x00001d60


	//   ....[7]....
        /*02ec*/ 	.word	0x00001d70


	//   ....[8]....
        /*02f0*/ 	.word	0x00001da0


	//   ....[9]....
        /*02f4*/ 	.word	0x00001db0


	//   ....[10]....
        /*02f8*/ 	.word	0x00001de0


	//   ....[11]....
        /*02fc*/ 	.word	0x00001df0


	//   ....[12]....
        /*0300*/ 	.word	0x000031c0


	//   ....[13]....
        /*0304*/ 	.word	0x000031f0


	//   ....[14]....
        /*0308*/ 	.word	0x00003220


	//   ....[15]....
        /*030c*/ 	.word	0x00003240


	//   ....[16]....
        /*0310*/ 	.word	0x00003270


	//   ....[17]....
        /*0314*/ 	.word	0x00003280


	//   ....[18]....
        /*0318*/ 	.word	0x000032b0


	//   ....[19]....
        /*031c*/ 	.word	0x000032c0


	//   ....[20]....
        /*0320*/ 	.word	0x000034b0


	//   ....[21]....
        /*0324*/ 	.word	0x000034e0


	//   ....[22]....
        /*0328*/ 	.word	0x00003510


	//   ....[23]....
        /*032c*/ 	.word	0x00003530


	//   ....[24]....
        /*0330*/ 	.word	0x00003560


	//   ....[25]....
        /*0334*/ 	.word	0x00003570


	//   ....[26]....
        /*0338*/ 	.word	0x000035a0


	//   ....[27]....
        /*033c*/ 	.word	0x000035b0


	//   ....[28]....
        /*0340*/ 	.word	0x00003740


	//   ....[29]....
        /*0344*/ 	.word	0x00003770


	//   ....[30]....
        /*0348*/ 	.word	0x000037a0


	//   ....[31]....
        /*034c*/ 	.word	0x000037c0


	//   ....[32]....
        /*0350*/ 	.word	0x000037f0


	//   ....[33]....
        /*0354*/ 	.word	0x00003800


	//   ....[34]....
        /*0358*/ 	.word	0x00003830


	//   ....[35]....
        /*035c*/ 	.word	0x00003840


	//   ....[36]....
        /*0360*/ 	.word	0x00003a90


	//   ....[37]....
        /*0364*/ 	.word	0x00003ba0


	//   ....[38]....
        /*0368*/ 	.word	0x00003c50


	//   ....[39]....
        /*036c*/ 	.word	0x00003c70


	//   ....[40]....
        /*0370*/ 	.word	0x00003ca0


	//   ....[41]....
        /*0374*/ 	.word	0x00003cb0


	//   ....[42]....
        /*0378*/ 	.word	0x00003cc0


	//   ....[43]....
        /*037c*/ 	.word	0x00003d80


	//   ....[44]....
        /*0380*/ 	.word	0x00003dc0


	//   ....[45]....
        /*0384*/ 	.word	0x00003de0


	//   ....[46]....
        /*0388*/ 	.word	0x00003df0


	//   ....[47]....
        /*038c*/ 	.word	0x00003e00


	//   ....[48]....
        /*0390*/ 	.word	0x00003e10


	//   ....[49]....
        /*0394*/ 	.word	0x00003e20


	//   ....[50]....
        /*0398*/ 	.word	0x00003e50


	//   ....[51]....
        /*039c*/ 	.word	0x00003e80


	//   ....[52]....
        /*03a0*/ 	.word	0x00003ed0


	//   ....[53]....
        /*03a4*/ 	.word	0x00003f00


	//   ....[54]....
        /*03a8*/ 	.word	0x00003f40


	//   ....[55]....
        /*03ac*/ 	.word	0x00003f70


	//   ....[56]....
        /*03b0*/ 	.word	0x00003fa0


	//   ....[57]....
        /*03b4*/ 	.word	0x00003fd0


	//   ....[58]....
        /*03b8*/ 	.word	0x00003ff0


	//   ....[59]....
        /*03bc*/ 	.word	0x00004010


	//   ....[60]....
        /*03c0*/ 	.word	0x00004040


	//   ....[61]....
        /*03c4*/ 	.word	0x00004060


	//   ....[62]....
        /*03c8*/ 	.word	0x00004080


	//   ....[63]....
        /*03cc*/ 	.word	0x000040c0


	//   ....[64]....
        /*03d0*/ 	.word	0x000040e0


	//   ....[65]....
        /*03d4*/ 	.word	0x00004120


	//   ....[66]....
        /*03d8*/ 	.word	0x00004240


	//   ....[67]....
        /*03dc*/ 	.word	0x00004290


	//   ....[68]....
        /*03e0*/ 	.word	0x00004480


	//   ....[69]....
        /*03e4*/ 	.word	0x000044d0


	//   ....[70]....
        /*03e8*/ 	.word	0x00004540


	//   ....[71]....
        /*03ec*/ 	.word	0x000045a0


	//   ....[72]....
        /*03f0*/ 	.word	0x00004610


	//   ....[73]....
        /*03f4*/ 	.word	0x00004670


	//   ....[74]....
        /*03f8*/ 	.word	0x000046e0


	//   ....[75]....
        /*03fc*/ 	.word	0x00004740


	//   ....[76]....
        /*0400*/ 	.word	0x000047e0


	//   ....[77]....
        /*0404*/ 	.word	0x00004870


	//   ....[78]....
        /*0408*/ 	.word	0x000048e0


	//   ....[79]....
        /*040c*/ 	.word	0x00004940


	//   ....[80]....
        /*0410*/ 	.word	0x000049b0


	//   ....[81]....
        /*0414*/ 	.word	0x00004a10


	//   ....[82]....
        /*0418*/ 	.word	0x00004a80


	//   ....[83]....
        /*041c*/ 	.word	0x00004ae0


	//   ....[84]....
        /*0420*/ 	.word	0x00004b80


	//   ....[85]....
        /*0424*/ 	.word	0x00004c10


	//   ....[86]....
        /*0428*/ 	.word	0x00004c80


	//   ....[87]....
        /*042c*/ 	.word	0x00004ce0


	//   ....[88]....
        /*0430*/ 	.word	0x00004d50


	//   ....[89]....
        /*0434*/ 	.word	0x00004db0


	//   ....[90]....
        /*0438*/ 	.word	0x00004e20


	//   ....[91]....
        /*043c*/ 	.word	0x00004e80


	//   ....[92]....
        /*0440*/ 	.word	0x00004f20


	//   ....[93]....
        /*0444*/ 	.word	0x00004fe0


	//   ....[94]....
        /*0448*/ 	.word	0x000050e0


	//   ....[95]....
        /*044c*/ 	.word	0x00005130


	//   ....[96]....
        /*0450*/ 	.word	0x00005210


	//   ....[97]....
        /*0454*/ 	.word	0x00005270


	//   ....[98]....
        /*0458*/ 	.word	0x000052f0


	//   ....[99]....
        /*045c*/ 	.word	0x00005340


	//   ....[100]....
        /*0460*/ 	.word	0x000053b0


	//   ....[101]....
        /*0464*/ 	.word	0x00005410


	//   ....[102]....
        /*0468*/ 	.word	0x00005480


	//   ....[103]....
        /*046c*/ 	.word	0x000054e0


	//   ....[104]....
        /*0470*/ 	.word	0x00005580


	//   ....[105]....
        /*0474*/ 	.word	0x000055e0


	//   ....[106]....
        /*0478*/ 	.word	0x00005660


	//   ....[107]....
        /*047c*/ 	.word	0x000056d0


	//   ....[108]....
        /*0480*/ 	.word	0x00005740


	//   ....[109]....
        /*0484*/ 	.word	0x000057a0


	//   ....[110]....
        /*0488*/ 	.word	0x00005860


	//   ....[111]....
        /*048c*/ 	.word	0x000058d0


	//   ....[112]....
        /*0490*/ 	.word	0x00005980


	//   ....[113]....
        /*0494*/ 	.word	0x00005a00


	//   ....[114]....
        /*0498*/ 	.word	0x00005a70


	//   ....[115]....
        /*049c*/ 	.word	0x00005ae0


	//   ....[116]....
        /*04a0*/ 	.word	0x00005b60


	//   ....[117]....
        /*04a4*/ 	.word	0x00005bc0


	//   ....[118]....
        /*04a8*/ 	.word	0x00005c40


	//   ....[119]....
        /*04ac*/ 	.word	0x00005cc0


	//   ....[120]....
        /*04b0*/ 	.word	0x00005d40


	//   ....[121]....
        /*04b4*/ 	.word	0x00005e00


	//   ....[122]....
        /*04b8*/ 	.word	0x00005f10


	//   ....[123]....
        /*04bc*/ 	.word	0x00005f90


	//----- nvinfo : EIATTR_EXIT_INSTR_OFFSETS
	.align		4
.L_301:
        /*04c0*/ 	.byte	0x04, 0x1c
        /*04c2*/ 	.short	(.L_303 - .L_302)


	//   ....[0]....
.L_302:
        /*04c4*/ 	.word	0x000021e0


	//   ....[1]....
        /*04c8*/ 	.word	0x00004420


	//----- nvinfo : EIATTR_MAX_THREADS
	.align		4
.L_303:
        /*04cc*/ 	.byte	0x04, 0x05
        /*04ce*/ 	.short	(.L_305 - .L_304)
.L_304:
        /*04d0*/ 	.word	0x00000140
        /*04d4*/ 	.word	0x00000001
        /*04d8*/ 	.word	0x00000001


	//----- nvinfo : EIATTR_CRS_STACK_SIZE
	.align		4
.L_305:
        /*04dc*/ 	.byte	0x04, 0x1e
        /*04de*/ 	.short	(.L_307 - .L_306)
.L_306:
        /*04e0*/ 	.word	0x00000000


	//----- nvinfo : EIATTR_CBANK_PARAM_SIZE
	.align		4
.L_307:
        /*04e4*/ 	.byte	0x03, 0x19
        /*04e6*/ 	.short	0x0060


	//----- nvinfo : EIATTR_PARAM_CBANK
	.align		4
        /*04e8*/ 	.byte	0x04, 0x0a
        /*04ea*/ 	.short	(.L_309 - .L_308)
	.align		4
.L_308:
        /*04ec*/ 	.word	index@(.nv.constant0._ZN13group_norm_v218gn_bwd_cuda_kernelI13__nv_bfloat16Li320ELi3ELi16ELi40ELi256ELb1ELb1ELi2ELi320ELi320ELi2ELb1ELi2ELb0ELb0ELNS_15WgradSyncMethodE3ENS_16CompileConditionILi900EEEEEvPT_S6_S6_PKS5_S8_S8_S8_PKfflPfPj)
        /*04f0*/ 	.short	0x0210
        /*04f2*/ 	.short	0x0060


	//----- nvinfo : EIATTR_SW_WAR
	.align		4
.L_309:
        /*04f4*/ 	.byte	0x04, 0x36
        /*04f6*/ 	.short	(.L_311 - .L_310)
.L_310:
        /*04f8*/ 	.word	0x00000008
.L_311:


//--------------------- .nv.info._ZN13group_norm_v218gn_bwd_cuda_kernelI13__nv_bfloat16Li320ELi1ELi16ELi40ELi256ELb1ELb1ELi4ELi320ELi320ELi4ELb1ELi2ELb0ELb0ELNS_15WgradSyncMethodE3ENS_16CompileConditionILi900EEEEEvPT_S6_S6_PKS5_S8_S8_S8_PKfflPfPj --------------------------
	.section	.nv.info._ZN13group_norm_v218gn_bwd_cuda_kernelI13__nv_bfloat16Li320ELi1ELi16ELi40ELi256ELb1ELb1ELi4ELi320ELi320ELi4ELb1ELi2ELb0ELb0ELNS_15WgradSyncMethodE3ENS_16CompileConditionILi900EEEEEvPT_S6_S6_PKS5_S8_S8_S8_PKfflPfPj,"",@"SHT_CUDA_INFO"
	.sectionflags	@""
	.align	4


	//----- nvinfo : EIATTR_CUDA_API_VERSION
	.align		4
        /*0000*/ 	.byte	0x04, 0x37
        /*0002*/ 	.short	(.L_313 - .L_312)
.L_312:
        /*0004*/ 	.word	0x00000082


	//----- nvinfo : EIATTR_KPARAM_INFO
	.align		4
.L_313:
        /*0008*/ 	.byte	0x04, 0x17
        /*000a*/ 	.short	(.L_315 - .L_314)
.L_314:
        /*000c*/ 	.word	0x00000000
        /*0010*/ 	.short	0x000b
        /*0012*/ 	.short	0x0058
        /*0014*/ 	.byte	0x00, 0xf0, 0x21, 0x00


	//----- nvinfo : EIATTR_KPARAM_INFO
	.align		4
.L_315:
        /*0018*/ 	.byte	0x04, 0x17
        /*001a*/ 	.short	(.L_317 - .L_316)
.L_316:
        /*001c*/ 	.word	0x00000000
        /*0020*/ 	.short	0x000a
        /*0022*/ 	.short	0x0050
        /*0024*/ 	.byte	0x00, 0xf0, 0x21, 0x00


	//----- nvinfo : EIATTR_KPARAM_INFO
	.align		4
.L_317:
        /*0028*/ 	.byte	0x04, 0x17
        /*002a*/ 	.short	(.L_319 - .L_318)
.L_318:
        /*002c*/ 	.word	0x00000000
        /*0030*/ 	.short	0x0009
        /*0032*/ 	.short	0x0048
        /*0034*/ 	.byte	0x00, 0xf0, 0x21, 0x00


	//----- nvinfo : EIATTR_KPARAM_INFO
	.align		4
.L_319:
        /*0038*/ 	.byte	0x04, 0x17
        /*003a*/ 	.short	(.L_321 - .L_320)
.L_320:
        /*003c*/ 	.word	0x00000000
        /*0040*/ 	.short	0x0008
        /*0042*/ 	.short	0x0040
        /*0044*/ 	.byte	0x00, 0xf0, 0x11, 0x00


	//----- nvinfo : EIATTR_KPARAM_INFO
	.align		4
.L_321:
        /*0048*/ 	.byte	0x04, 0x17
        /*004a*/ 	.short	(.L_323 - .L_322)
.L_322:
        /*004c*/ 	.word	0x00000000
        /*0050*/ 	.short	0x0007
        /*0052*/ 	.short	0x0038
        /*0054*/ 	.byte	0x00, 0xf0, 0x21, 0x00


	//----- nvinfo : EIATTR_KPARAM_INFO
	.align		4
.L_323:
        /*0058*/ 	.byte	0x04, 0x17
        /*005a*/ 	.short	(.L_325 - .L_324)
.L_324:
        /*005c*/ 	.word	0x00000000
        /*0060*/ 	.short	0x0006
        /*0062*/ 	.short	0x0030
        /*0064*/ 	.byte	0x00, 0xf0, 0x21, 0x00


	//----- nvinfo : EIATTR_KPARAM_INFO
	.align		4
.L_325:
        /*0068*/ 	.byte	0x04, 0x17
        /*006a*/ 	.short	(.L_327 - .L_326)
.L_326:
        /*006c*/ 	.word	0x00000000
        /*0070*/ 	.short	0x0005
        /*0072*/ 	.short	0x0028
        /*0074*/ 	.byte	0x00, 0xf0, 0x21, 0x00


	//----- nvinfo : EIATTR_KPARAM_INFO
	.align		4
.L_327:
        /*0078*/ 	.byte	0x04, 0x17
        /*007a*/ 	.short	(.L_329 - .L_328)
.L_328:
        /*007c*/ 	.word	0x00000000
        /*0080*/ 	.short	0x0004
        /*0082*/ 	.short	0x0020
        /*0084*/ 	.byte	0x00, 0xf0, 0x21, 0x00


	//----- nvinfo : EIATTR_KPARAM_INFO
	.align		4
.L_329:
        /*0088*/ 	.byte	0x04, 0x17
        /*008a*/ 	.short	(.L_331 - .L_330)
.L_330:
        /*008c*/ 	.word	0x00000000
        /*0090*/ 	.short	0x0003
        /*0092*/ 	.short	0x0018
        /*0094*/ 	.byte	0x00, 0xf0, 0x21, 0x00


	//----- nvinfo : EIATTR_KPARAM_INFO
	.align		4
.L_331:
        /*0098*/ 	.byte	0x04, 0x17
        /*009a*/ 	.short	(.L_333 - .L_332)
.L_332:
        /*009c*/ 	.word	0x00000000
        /*00a0*/ 	.short	0x0002
        /*00a2*/ 	.short	0x0010
        /*00a4*/ 	.byte	0x00, 0xf0, 0x21, 0x00


	//----- nvinfo : EIATTR_KPARAM_INFO
	.align		4
.L_333:
        /*00a8*/ 	.byte	0x04, 0x17
        /*00aa*/ 	.short	(.L_335 - .L_334)
.L_334:
        /*00ac*/ 	.word	0x00000000
        /*00b0*/ 	.short	0x0001
        /*00b2*/ 	.short	0x0008
        /*00b4*/ 	.byte	0x00, 0xf0, 0x21, 0x00


	//----- nvinfo : EIATTR_KPARAM_INFO
	.align		4
.L_335:
        /*00b8*/ 	.byte	0x04, 0x17
        /*00ba*/ 	.short	(.L_337 - .L_336)
.L_336:
        /*00bc*/ 	.word	0x00000000
        /*00c0*/ 	.short	0x0000
        /*00c2*/ 	.short	0x0000
        /*00c4*/ 	.byte	0x00, 0xf0, 0x21, 0x00


	//----- nvinfo : EIATTR_SPARSE_MMA_MASK
	.align		4
.L_337:
        /*00c8*/ 	.byte	0x03, 0x50
        /*00ca*/ 	.short	0x0000


	//----- nvinfo : EIATTR_MAXREG_COUNT
	.align		4
        /*00cc*/ 	.byte	0x03, 0x1b
        /*00ce*/ 	.short	0x00a8


	//----- nvinfo : EIATTR_NUM_BARRIERS
	.align		4
        /*00d0*/ 	.byte	0x02, 0x4c
        /*00d2*/ 	.byte	0x01
	.zero		1


	//----- nvinfo : EIATTR_MERCURY_ISA_VERSION
	.align		4
        /*00d4*/ 	.byte	0x03, 0x5f
        /*00d6*/ 	.short	0x0101


	//----- nvinfo : EIATTR_COOP_GROUP_MASK_REGIDS
	.align		4
        /*00d8*/ 	.byte	0x04, 0x29
        /*00da*/ 	.short	(.L_339 - .L_338)


	//   ....[0]....
.L_338:
        /*00dc*/ 	.word	0xffffffff


	//   ....[1]....
        /*00e0*/ 	.word	0xffffffff


	//   ....[2]....
        /*00e4*/ 	.word	0xffffffff


	//   ....[3]....
        /*00e8*/ 	.word	0xffffffff


	//   ....[4]....
        /*00ec*/ 	.word	0xffffffff


	//   ....[5]....
        /*00f0*/ 	.word	0xffffffff


	//   ....[6]....
        /*00f4*/ 	.word	0xffffffff


	//   ....[7]....
        /*00f8*/ 	.word	0xffffffff


	//   ....[8]....
        /*00fc*/ 	.word	0xffffffff


	//   ....[9]....
        /*0100*/ 	.word	0xffffffff


	//   ....[10]....
        /*0104*/ 	.word	0xffffffff


	//   ....[11]....
        /*0108*/ 	.word	0xffffffff


	//   ....[12]....
        /*010c*/ 	.word	0xffffffff


	//   ....[13]....
        /*0110*/ 	.word	0xffffffff


	//   ....[14]....
        /*0114*/ 	.word	0x05000019


	//   ....[15]....
        /*0118*/ 	.word	0x0500001a


	//   ....[16]....
        /*011c*/ 	.word	0x0500001c


	//   ....[17]....
        /*0120*/ 	.word	0x0500001b


	//   ....[18]....
        /*0124*/ 	.word	0x05000023


	//   ....[19]....
        /*0128*/ 	.word	0x05000014


	//   ....[20]....
        /*012c*/ 	.word	0x0500001a


	//   ....[21]....
        /*0130*/ 	.word	0x0500001d


	//   ....[22]....
        /*0134*/ 	.word	0x05000019


	//   ....[23]....
        /*0138*/ 	.word	0x0500001b


	//   ....[24]....
        /*013c*/ 	.word	0x0500001a


	//   ....[25]....
        /*0140*/ 	.word	0x0500001c


	//   ....[26]....
        /*0144*/ 	.word	0x05000027


	//   ....[27]....
        /*0148*/ 	.word	0x05000019


	//   ....[28]....
        /*014c*/ 	.word	0x0500001e


	//   ....[29]....
        /*0150*/ 	.word	0x0500001a


	//   ....[30]....
        /*0154*/ 	.word	0x05000019


	//   ....[31]....
        /*0158*/ 	.word	0x0500001b


	//   ....[32]....
        /*015c*/ 	.word	0x0500001a


	//   ....[33]....
        /*0160*/ 	.word	0x0500001c


	//   ....[34]....
        /*0164*/ 	.word	0x05000027


	//   ....[35]....
        /*0168*/ 	.word	0x05000019


	//   ....[36]....
        /*016c*/ 	.word	0x0500001e


	//   ....[37]....
        /*0170*/ 	.word	0x0500001a


	//   ....[38]....
        /*0174*/ 	.word	0x0500001c


	//   ....[39]....
        /*0178*/ 	.word	0x0500001a


	//   ....[40]....
        /*017c*/ 	.word	0x05000024


	//   ....[41]....
        /*0180*/ 	.word	0x0500002b


	//   ....[42]....
        /*0184*/ 	.word	0x05000023


	//   ....[43]....
        /*0188*/ 	.word	0x0500002e


	//   ....[44]....
        /*018c*/ 	.word	0x0500001d


	//   ....[45]....
        /*0190*/ 	.word	0x0500001a


	//   ....[46]....
        /*0194*/ 	.word	0x0500001f


	//   ....[47]....
        /*0198*/ 	.word	0x05000019


	//   ....[48]....
        /*019c*/ 	.word	0x0500002c


	//   ....[49]....
        /*01a0*/ 	.word	0x0500001c


	//   ....[50]....
        /*01a4*/ 	.word	0x0500001b


	//   ....[51]....
        /*01a8*/ 	.word	0x0500002b


	//   ....[52]....
        /*01ac*/ 	.word	0x0500001d


	//   ....[53]....
        /*01b0*/ 	.word	0x0500001a


	//   ....[54]....
        /*01b4*/ 	.word	0x0500002e


	//   ....[55]....
        /*01b8*/ 	.word	0x05000029


	//   ....[56]....
        /*01bc*/ 	.word	0x05000020


	//   ....[57]....
        /*01c0*/ 	.word	0x0500001c


	//   ....[58]....
        /*01c4*/ 	.word	0x05000015


	//   ....[59]....
        /*01c8*/ 	.word	0x05000030


	//   ....[60]....
        /*01cc*/ 	.word	0x05000024


	//   ....[61]....
        /*01d0*/ 	.word	0x05000025


	//   ....[62]....
        /*01d4*/ 	.word	0x0500002c


	//   ....[63]....
        /*01d8*/ 	.word	0x05000020


	//   ....[64]....
        /*01dc*/ 	.word	0x05000028


	//   ....[65]....
        /*01e0*/ 	.word	0x05000021


	//   ....[66]....
        /*01e4*/ 	.word	0x05000029


	//   ....[67]....
        /*01e8*/ 	.word	0x0500002a


	//   ....[68]....
        /*01ec*/ 	.word	0x0500001f


	//   ....[69]....
        /*01f0*/ 	.word	0x0500001d


	//   ....[70]....
        /*01f4*/ 	.word	0x05000019


	//   ....[71]....
        /*01f8*/ 	.word	0x05000019


	//   ....[72]....
        /*01fc*/ 	.word	0x05000019


	//   ....[73]....
        /*0200*/ 	.word	0x05000019


	//   ....[74]....
        /*0204*/ 	.word	0x05000019


	//   ....[75]....
        /*0208*/ 	.word	0x05000019


	//   ....[76]....
        /*020c*/ 	.word	0x05000019


	//   ....[77]....
        /*0210*/ 	.word	0x05000019


	//   ....[78]....
        /*0214*/ 	.word	0x05000019


	//   ....[79]....
        /*0218*/ 	.word	0x05000019


	//   ....[80]....
        /*021c*/ 	.word	0x05000019


	//   ....[81]....
        /*0220*/ 	.word	0x05000019


	//   ....[82]....
        /*0224*/ 	.word	0x05000019


	//   ....[83]....
        /*0228*/ 	.word	0x05000019


	//   ....[84]....
        /*022c*/ 	.word	0x05000019


	//   ....[85]....
        /*0230*/ 	.word	0x05000019


	//   ....[86]....
        /*0234*/ 	.word	0x05000019


	//   ....[87]....
        /*0238*/ 	.word	0x05000019


	//   ....[88]....
        /*023c*/ 	.word	0x05000019


	//   ....[89]....
        /*0240*/ 	.word	0x05000019


	//   ....[90]....
        /*0244*/ 	.word	0x05000019


	//   ....[91]....
        /*0248*/ 	.word	0x05000019


	//   ....[92]....
        /*024c*/ 	.word	0x05000019


	//   ....[93]....
        /*0250*/ 	.word	0x05000019


	//   ....[94]....
        /*0254*/ 	.word	0x05000019


	//   ....[95]....
        /*0258*/ 	.word	0x05000019


	//   ....[96]....
        /*025c*/ 	.word	0x05000019


	//   ....[97]....
        /*0260*/ 	.word	0x05000019


	//   ....[98]....
        /*0264*/ 	.word	0x05000019


	//   ....[99]....
        /*0268*/ 	.word	0x05000019


	//   ....[100]....
        /*026c*/ 	.word	0x05000019


	//   ....[101]....
        /*0270*/ 	.word	0x05000019


	//   ....[102]....
        /*0274*/ 	.word	0x05000019


	//   ....[103]....
        /*0278*/ 	.word	0x05000019


	//   ....[104]....
        /*027c*/ 	.word	0x05000019


	//   ....[105]....
        /*0280*/ 	.word	0x05000019


	//   ....[106]....
        /*0284*/ 	.word	0x05000019


	//   ....[107]....
        /*0288*/ 	.word	0x05000019


	//   ....[108]....
        /*028c*/ 	.word	0x05000019


	//   ....[109]....
        /*0290*/ 	.word	0x05000019


	//   ....[110]....
        /*0294*/ 	.word	0x05000019


	//   ....[111]....
        /*0298*/ 	.word	0x05000019


	//   ....[112]....
        /*029c*/ 	.word	0x05000019


	//   ....[113]....
        /*02a0*/ 	.word	0x05000019


	//   ....[114]....
        /*02a4*/ 	.word	0x05000019


	//   ....[115]....
        /*02a8*/ 	.word	0x05000019


	//   ....[116]....
        /*02ac*/ 	.word	0x05000019


	//   ....[117]....
        /*02b0*/ 	.word	0x05000019


	//   ....[118]....
        /*02b4*/ 	.word	0x05000019


	//   ....[119]....
        /*02b8*/ 	.word	0x05000019


	//   ....[120]....
        /*02bc*/ 	.word	0x05000019


	//   ....[121]....
        /*02c0*/ 	.word	0x05000019


	//   ....[122]....
        /*02c4*/ 	.word	0x05000019


	//   ....[123]....
        /*02c8*/ 	.word	0x05000019


	//   ....[124]....
        /*02cc*/ 	.word	0x05000019


	//   ....[125]....
        /*02d0*/ 	.word	0x05000019


	//----- nvinfo : EIATTR_COOP_GROUP_INSTR_OFFSETS
	.align		4
.L_339:
        /*02d4*/ 	.byte	0x04, 0x28
        /*02d6*/ 	.short	(.L_341 - .L_340)


	//   ....[0]....
.L_340:
        /*02d8*/ 	.word	0x00001670


	//   ....[1]....
        /*02dc*/ 	.word	0x000016b0


	//   ....[2]....
        /*02e0*/ 	.word	0x000016f0


	//   ....[3]....
        /*02e4*/ 	.word	0x00001700


	//   ....[4]....
        /*02e8*/ 	.word	0x00001d80


	//   ....[5]....
        /*02ec*/ 	.word	0x00001d90


	//   ....[6]....
        /*02f0*/ 	.word	0x00001dc0


	//   ....[7]....
        /*02f4*/ 	.word	0x00001dd0


	//   ....[8]....
        /*02f8*/ 	.word	0x00001e00


	//   ....[9]....
        /*02fc*/ 	.word	0x00001e10


	//   ....[10]....
        /*0300*/ 	.word	0x00001e50


	//   ....[11]....
        /*0304*/ 	.word	0x00001e80


	//   ....[12]....
        /*0308*/ 	.word	0x00001ed0


	//   ....[13]....
        /*030c*/ 	.word	0x00001f10


	//   ....[14]....
        /*0310*/ 	.word	0x00003320


	//   ....[15]....
        /*0314*/ 	.word	0x00003340


	//   ....[16]....
        /*0318*/ 	.word	0x00003380


	//   ....[17]....
        /*031c*/ 	.word	0x00003390


	//   ....[18]....
        /*0320*/ 	.word	0x000033c0


	//   ....[19]....
        /*0324*/ 	.word	0x000033d0


	//   ....[20]....
        /*0328*/ 	.word	0x00003400


	//   ....[21]....
        /*032c*/ 	.word	0x00003410


	//   ....[22]....
        /*0330*/ 	.word	0x000035d0


	//   ....[23]....
        /*0334*/ 	.word	0x000035e0


	//   ....[24]....
        /*0338*/ 	.word	0x00003610


	//   ....[25]....
        /*033c*/ 	.word	0x00003630


	//   ....[26]....
        /*0340*/ 	.word	0x00003660


	//   ....[27]....
        /*0344*/ 	.word	0x00003670


	//   ....[28]....
        /*0348*/ 	.word	0x000036a0


	//   ....[29]....
        /*034c*/ 	.word	0x000036b0


	//   ....[30]....
        /*0350*/ 	.word	0x00003850


	//   ....[31]....
        /*0354*/ 	.word	0x00003860


	//   ....[32]....
        /*0358*/ 	.word	0x00003890


	//   ....[33]....
        /*035c*/ 	.word	0x000038b0


	//   ....[34]....
        /*0360*/ 	.word	0x000038e0


	//   ....[35]....
        /*0364*/ 	.word	0x000038f0


	//   ....[36]....
        /*0368*/ 	.word	0x00003920


	//   ....[37]....
        /*036c*/ 	.word	0x00003930


	//   ....[38]....
        /*0370*/ 	.word	0x00003cc0


	//   ....[39]....
        /*0374*/ 	.word	0x00003cd0


	//   ....[40]....
        /*0378*/ 	.word	0x00003d10


	//   ....[41]....
        /*037c*/ 	.word	0x00003d30


	//   ....[42]....
        /*0380*/ 	.word	0x00003d80


	//   ....[43]....
        /*0384*/ 	.word	0x00003db0


	//   ....[44]....
        /*0388*/ 	.word	0x00003df0


	//   ....[45]....
        /*038c*/ 	.word	0x00003e00


	//   ....[46]....
        /*0390*/ 	.word	0x00003e20


	//   ....[47]....
        /*0394*/ 	.word	0x00003e50


	//   ....[48]....
        /*0398*/ 	.word	0x00003e70


	//   ....[49]....
        /*039c*/ 	.word	0x00003e90


	//   ....[50]....
        /*03a0*/ 	.word	0x00003ec0


	//   ....[51]....
        /*03a4*/ 	.word	0x00003ef0


	//   ....[52]....
        /*03a8*/ 	.word	0x00003f20


	//   ....[53]....
        /*03ac*/ 	.word	0x00003f40


	//   ....[54]....
        /*03b0*/ 	.word	0x00003f50


	//   ....[55]....
        /*03b4*/ 	.word	0x00003fa0


	//   ....[56]....
        /*03b8*/ 	.word	0x00003fe0


	//   ....[57]....
        /*03bc*/ 	.word	0x00004020


	//   ....[58]....
        /*03c0*/ 	.word	0x00004050


	//   ....[59]....
        /*03c4*/ 	.word	0x00004070


	//   ....[60]....
        /*03c8*/ 	.word	0x00004080


	//   ....[61]....
        /*03cc*/ 	.word	0x00004090


	//   ....[62]....
        /*03d0*/ 	.word	0x000040c0


	//   ....[63]....
        /*03d4*/ 	.word	0x00004100


	//   ....[64]....
        /*03d8*/ 	.word	0x00004140


	//   ....[65]....
        /*03dc*/ 	.word	0x00004160


	//   ....[66]....
        /*03e0*/ 	.word	0x00004190


	//   ....[67]....
        /*03e4*/ 	.word	0x000041c0


	//   ....[68]....
        /*03e8*/ 	.word	0x00004210


	//   ....[69]....
        /*03ec*/ 	.word	0x00004350


	//   ....[70]....
        /*03f0*/ 	.word	0x00004470


	//   ....[71]....
        /*03f4*/ 	.word	0x000044c0


	//   ....[72]....
        /*03f8*/ 	.word	0x00004530


	//   ....[73]....
        /*03fc*/ 	.word	0x00004590


	//   ....[74]....
        /*0400*/ 	.word	0x00004600


	//   ....[75]....
        /*0404*/ 	.word	0x00004660


	//   ....[76]....
        /*0408*/ 	.word	0x000046d0


	//   ....[77]....
        /*040c*/ 	.word	0x00004730


	//   ....[78]....
        /*0410*/ 	.word	0x000047d0


	//   ....[79]....
        /*0414*/ 	.word	0x00004860


	//   ....[80]....
        /*0418*/ 	.word	0x000048d0


	//   ....[81]....
        /*041c*/ 	.word	0x00004930


	//   ....[82]....
        /*0420*/ 	.word	0x000049a0


	//   ....[83]....
        /*0424*/ 	.word	0x00004a00


	//   ....[84]....
        /*0428*/ 	.word	0x00004a70


	//   ....[85]....
        /*042c*/ 	.word	0x00004ad0


	//   ....[86]....
        /*0430*/ 	.word	0x00004b70


	//   ....[87]....
        /*0434*/ 	.word	0x00004c00


	//   ....[88]....
        /*0438*/ 	.word	0x00004c70


	//   ....[89]....
        /*043c*/ 	.word	0x00004cd0


	//   ....[90]....
        /*0440*/ 	.word	0x00004d40


	//   ....[91]....
        /*0444*/ 	.word	0x00004da0


	//   ....[92]....
        /*0448*/ 	.word	0x00004e10


	//   ....[93]....
        /*044c*/ 	.word	0x00004e70


	//   ....[94]....
        /*0450*/ 	.word	0x00004f10


	//   ....[95]....
        /*0454*/ 	.word	0x00004fd0


	//   ....[96]....
        /*0458*/ 	.word	0x000050a0


	//   ....[97]....
        /*045c*/ 	.word	0x000050f0


	//   ....[98]....
        /*0460*/ 	.word	0x000051b0


	//   ....[99]....
        /*0464*/ 	.word	0x00005200


	//   ....[100]....
        /*0468*/ 	.word	0x00005270


	//   ....[101]....
        /*046c*/ 	.word	0x000052c0


	//   ....[102]....
        /*0470*/ 	.word	0x00005330


	//   ....[103]....
        /*0474*/ 	.word	0x000053a0


	//   ....[104]....
        /*0478*/ 	.word	0x00005410


	//   ....[105]....
        /*047c*/ 	.word	0x00005470


	//   ....[106]....
        /*0480*/ 	.word	0x00005540


	//   ....[107]....
        /*0484*/ 	.word	0x00005590


	//   ....[108]....
        /*0488*/ 	.word	0x00005640


	//   ....[109]....
        /*048c*/ 	.word	0x000056a0


	//   ....[110]....
        /*0490*/ 	.word	0x00005700


	//   ....[111]....
        /*0494*/ 	.word	0x00005760


	//   ....[112]....
        /*0498*/ 	.word	0x000057e0


	//   ....[113]....
        /*049c*/ 	.word	0x00005840


	//   ....[114]....
        /*04a0*/ 	.word	0x00005910


	//   ....[115]....
        /*04a4*/ 	.word	0x00005960


	//   ....[116]....
        /*04a8*/ 	.word	0x00005a10


	//   ....[117]....
        /*04ac*/ 	.word	0x00005ad0


	//   ....[118]....
        /*04b0*/ 	.word	0x00005b30


	//   ....[119]....
        /*04b4*/ 	.word	0x00005ba0


	//   ....[120]....
        /*04b8*/ 	.word	0x00005c10


	//   ....[121]....
        /*04bc*/ 	.word	0x00005c80


	//   ....[122]....
        /*04c0*/ 	.word	0x00005d00


	//   ....[123]....
        /*04c4*/ 	.word	0x00005d60


	//   ....[124]....
        /*04c8*/ 	.word	0x00005e80


	//   ....[125]....
        /*04cc*/ 	.word	0x00005f10


	//----- nvinfo : EIATTR_EXIT_INSTR_OFFSETS
	.align		4
.L_341:
        /*04d0*/ 	.byte	0x04, 0x1c
        /*04d2*/ 	.short	(.L_343 - .L_342)


	//   ....[0]....
.L_342:
        /*04d4*/ 	.word	0x000022f0


	//   ....[1]....
        /*04d8*/ 	.word	0x00004410


	//----- nvinfo : EIATTR_MAX_THREADS
	.align		4
.L_343:
        /*04dc*/ 	.byte	0x04, 0x05
        /*04de*/ 	.short	(.L_345 - .L_344)
.L_344:
        /*04e0*/ 	.word	0x00000140
        /*04e4*/ 	.word	0x00000001
        /*04e8*/ 	.word	0x00000001


	//----- nvinfo : EIATTR_CRS_STACK_SIZE
	.align		4
.L_345:
        /*04ec*/ 	.byte	0x04, 0x1e
        /*04ee*/ 	.short	(.L_347 - .L_346)
.L_346:
        /*04f0*/ 	.word	0x00000000


	//----- nvinfo : EIATTR_CBANK_PARAM_SIZE
	.align		4
.L_347:
        /*04f4*/ 	.byte	0x03, 0x19
        /*04f6*/ 	.short	0x0060


	//----- nvinfo : EIATTR_PARAM_CBANK
	.align		4
        /*04f8*/ 	.byte	0x04, 0x0a
        /*04fa*/ 	.short	(.L_349 - .L_348)
	.align		4
.L_348:
        /*04fc*/ 	.word	index@(.nv.constant0._ZN13group_norm_v218gn_bwd_cuda_kernelI13__nv_bfloat16Li320ELi1ELi16ELi40ELi256ELb1ELb1ELi4ELi320ELi320ELi4ELb1ELi2ELb0ELb0ELNS_15WgradSyncMethodE3ENS_16CompileConditionILi900EEEEEvPT_S6_S6_PKS5_S8_S8_S8_PKfflPfPj)
        /*0500*/ 	.short	0x0210
        /*0502*/ 	.short	0x0060


	//----- nvinfo : EIATTR_SW_WAR
	.align		4
.L_349:
        /*0504*/ 	.byte	0x04, 0x36
        /*0506*/ 	.short	(.L_351 - .L_350)
.L_350:
        /*0508*/ 	.word	0x00000008
.L_351:


//--------------------- .nv.info._ZN13group_norm_v218gn_bwd_cuda_kernelI13__nv_bfloat16Li320ELi3ELi16ELi40ELi256ELb1ELb1ELi4ELi320ELi320ELi4ELb1ELi4ELb0ELb0ELNS_15WgradSyncMethodE3ENS_16CompileConditionILi900EEEEEvPT_S6_S6_PKS5_S8_S8_S8_PKfflPfPj --------------------------
	.section	.nv.info._ZN13group_norm_v218gn_bwd_cuda_kernelI13__nv_bfloat16Li320ELi3ELi16ELi40ELi256ELb1ELb1ELi4ELi320ELi320ELi4ELb1ELi4ELb0ELb0ELNS_15WgradSyncMethodE3ENS_16CompileConditionILi900EEEEEvPT_S6_S6_PKS5_S8_S8_S8_PKfflPfPj,"",@"SHT_CUDA_INFO"
	.sectionflags	@""
	.align	4


	//----- nvinfo : EIATTR_CUDA_API_VERSION
	.align		4
        /*0000*/ 	.byte	0x04, 0x37
        /*0002*/ 	.short	(.L_353 - .L_352)
.L_352:
        /*0004*/ 	.word	0x00000082


	//----- nvinfo : EIATTR_KPARAM_INFO
	.align		4
.L_353:
        /*0008*/ 	.byte	0x04, 0x17
        /*000a*/ 	.short	(.L_355 - .L_354)
.L_354:
        /*000c*/ 	.word	0x00000000
        /*0010*/ 	.short	0x000b
        /*0012*/ 	.short	0x0058
        /*0014*/ 	.byte	0x00, 0xf0, 0x21, 0x00


	//----- nvinfo : EIATTR_KPARAM_INFO
	.align		4
.L_355:
        /*0018*/ 	.byte	0x04, 0x17
        /*001a*/ 	.short	(.L_357 - .L_356)
.L_356:
        /*001c*/ 	.word	0x00000000
        /*0020*/ 	.short	0x000a
        /*0022*/ 	.short	0x0050
        /*0024*/ 	.byte	0x00, 0xf0, 0x21, 0x00


	//----- nvinfo : EIATTR_KPARAM_INFO
	.align		4
.L_357:
        /*0028*/ 	.byte	0x04, 0x17
        /*002a*/ 	.short	(.L_359 - .L_358)
.L_358:
        /*002c*/ 	.word	0x00000000
        /*0030*/ 	.short	0x0009
        /*0032*/ 	.short	0x0048
        /*0034*/ 	.byte	0x00, 0xf0, 0x21, 0x00


	//----- nvinfo : EIATTR_KPARAM_INFO
	.align		4
.L_359:
        /*0038*/ 	.byte	0x04, 0x17
        /*003a*/ 	.short	(.L_361 - .L_360)
.L_360:
        /*003c*/ 	.word	0x00000000
        /*0040*/ 	.short	0x0008
        /*0042*/ 	.short	0x0040
        /*0044*/ 	.byte	0x00, 0xf0, 0x11, 0x00


	//----- nvinfo : EIATTR_KPARAM_INFO
	.align		4
.L_361:
        /*0048*/ 	.byte	0x04, 0x17
        /*004a*/ 	.short	(.L_363 - .L_362)
.L_362:
        /*004c*/ 	.word	0x00000000
        /*0050*/ 	.short	0x0007
        /*0052*/ 	.short	0x0038
        /*0054*/ 	.byte	0x00, 0xf0, 0x21, 0x00


	//----- nvinfo : EIATTR_KPARAM_INFO
	.align		4
.L_363:
        /*0058*/ 	.byte	0x04, 0x17
        /*005a*/ 	.short	(.L_365 - .L_364)
.L_364:
        /*005c*/ 	.word	0x00000000
        /*0060*/ 	.short	0x0006
        /*0062*/ 	.short	0x0030
        /*0064*/ 	.byte	0x00, 0xf0, 0x21, 0x00


	//----- nvinfo : EIATTR_KPARAM_INFO
	.align		4
.L_365:
        /*0068*/ 	.byte	0x04, 0x17
        /*006a*/ 	.short	(.L_367 - .L_366)
.L_366:
        /*006c*/ 	.word	0x00000000
        /*0070*/ 	.short	0x0005
        /*0072*/ 	.short	0x0028
        /*0074*/ 	.byte	0x00, 0xf0, 0x21, 0x00


	//----- nvinfo : EIATTR_KPARAM_INFO
	.align		4
.L_367:
        /*0078*/ 	.byte	0x04, 0x17
        /*007a*/ 	.short	(.L_369 - .L_368)
.L_368:
        /*007c*/ 	.word	0x00000000
        /*0080*/ 	.short	0x0004
        /*0082*/ 	.short	0x0020
        /*0084*/ 	.byte	0x00, 0xf0, 0x21, 0x00


	//----- nvinfo : EIATTR_KPARAM_INFO
	.align		4
.L_369:
        /*0088*/ 	.byte	0x04, 0x17
        /*008a*/ 	.short	(.L_371 - .L_370)
.L_370:
        /*008c*/ 	.word	0x00000000
        /*0090*/ 	.short	0x0003
        /*0092*/ 	.short	0x0018
        /*0094*/ 	.byte	0x00, 0xf0, 0x21, 0x00


	//----- nvinfo : EIATTR_KPARAM_INFO
	.align		4
.L_371:
        /*0098*/ 	.byte	0x04, 0x17
        /*009a*/ 	.short	(.L_373 - .L_372)
.L_372:
        /*009c*/ 	.word	0x00000000
        /*00a0*/ 	.short	0x0002
        /*00a2*/ 	.short	0x0010
        /*00a4*/ 	.byte	0x00, 0xf0, 0x21, 0x00


	//----- nvinfo : EIATTR_KPARAM_INFO
	.align		4
.L_373:
        /*00a8*/ 	.byte	0x04, 0x17
        /*00aa*/ 	.short	(.L_375 - .L_374)
.L_374:
        /*00ac*/ 	.word	0x00000000
        /*00b0*/ 	.short	0x0001
        /*00b2*/ 	.short	0x0008
        /*00b4*/ 	.byte	0x00, 0xf0, 0x21, 0x00


	//----- nvinfo : EIATTR_KPARAM_INFO
	.align		4
.L_375:
        /*00b8*/ 	.byte	0x04, 0x17
        /*00ba*/ 	.short	(.L_377 - .L_376)
.L_376:
        /*00bc*/ 	.word	0x00000000
        /*00c0*/ 	.short	0x0000
        /*00c2*/ 	.short	0x0000
        /*00c4*/ 	.byte	0x00, 0xf0, 0x21, 0x00


	//----- nvinfo : EIATTR_SPARSE_MMA_MASK
	.align		4
.L_377:
        /*00c8*/ 	.byte	0x03, 0x50
        /*00ca*/ 	.short	0x0000


	//----- nvinfo : EIATTR_MAXREG_COUNT
	.align		4
        /*00cc*/ 	.byte	0x03, 0x1b
        /*00ce*/ 	.short	0x0040


	//----- nvinfo : EIATTR_NUM_BARRIERS
	.align		4
        /*00d0*/ 	.byte	0x02, 0x4c
        /*00d2*/ 	.byte	0x01
	.zero		1


	//----- nvinfo : EIATTR_MERCURY_ISA_VERSION
	.align		4
        /*00d4*/ 	.byte	0x03, 0x5f
        /*00d6*/ 	.short	0x0101


	//----- nvinfo : EIATTR_COOP_GROUP_MASK_REGIDS
	.align		4
        /*00d8*/ 	.byte	0x04, 0x29
        /*00da*/ 	.short	(.L_379 - .L_378)


	//   ....[0]....
.L_378:
        /*00dc*/ 	.word	0xffffffff


	//   ....[1]....
        /*00e0*/ 	.word	0xffffffff


	//   ....[2]....
        /*00e4*/ 	.word	0xffffffff


	//   ....[3]....
        /*00e8*/ 	.word	0xffffffff


	//   ....[4]....
        /*00ec*/ 	.word	0xffffffff


	//   ....[5]....
        /*00f0*/ 	.word	0xffffffff


	//   ....[6]....
        /*00f4*/ 	.word	0xffffffff


	//   ....[7]....
        /*00f8*/ 	.word	0xffffffff


	//   ....[8]....
        /*00fc*/ 	.word	0xffffffff


	//   ....[9]....
        /*0100*/ 	.word	0xffffffff


	//   ....[10]....
        /*0104*/ 	.word	0xffffffff


	//   ....[11]....
        /*0108*/ 	.word	0xffffffff


	//   ....[12]....
        /*010c*/ 	.word	0xffffffff


	//   ....[13]....
        /*0110*/ 	.word	0xffffffff


	//   ....[14]....
        /*0114*/ 	.word	0x05000017


	//   ....[15]....
        /*0118*/ 	.word	0x05000016


	//   ....[16]....
        /*011c*/ 	.word	0x05000018


	//   ....[17]....
        /*0120*/ 	.word	0x05000019


	//   ....[18]....
        /*0124*/ 	.word	0x0500001b


	//   ....[19]....
        /*0128*/ 	.word	0x0500001a


	//   ....[20]....
        /*012c*/ 	.word	0x0500001c


	//   ....[21]....
        /*0130*/ 	.word	0x05000011


	//   ....[22]....
        /*0134*/ 	.word	0x0500001b


	//   ....[23]....
        /*0138*/ 	.word	0x0500001a


	//   ....[24]....
        /*013c*/ 	.word	0x0500001c


	//   ....[25]....
        /*0140*/ 	.word	0x0500001d


	//   ....[26]....
        /*0144*/ 	.word	0x0500001f


	//   ....[27]....
        /*0148*/ 	.word	0x0500001e


	//   ....[28]....
        /*014c*/ 	.word	0x05000020


	//   ....[29]....
        /*0150*/ 	.word	0x05000011


	//   ....[30]....
        /*0154*/ 	.word	0x0500001b


	//   ....[31]....
        /*0158*/ 	.word	0x0500001a


	//   ....[32]....
        /*015c*/ 	.word	0x0500001c


	//   ....[33]....
        /*0160*/ 	.word	0x0500001d


	//   ....[34]....
        /*0164*/ 	.word	0x0500001f


	//   ....[35]....
        /*0168*/ 	.word	0x0500001e


	//   ....[36]....
        /*016c*/ 	.word	0x05000020


	//   ....[37]....
        /*0170*/ 	.word	0x05000011


	//   ....[38]....
        /*0174*/ 	.word	0x05000022


	//   ....[39]....
        /*0178*/ 	.word	0x0500001d


	//   ....[40]....
        /*017c*/ 	.word	0x0500001e


	//   ....[41]....
        /*0180*/ 	.word	0x05000021


	//   ....[42]....
        /*0184*/ 	.word	0x05000029


	//   ....[43]....
        /*0188*/ 	.word	0x0500001f


	//   ....[44]....
        /*018c*/ 	.word	0x0500001c


	//   ....[45]....
        /*0190*/ 	.word	0x05000017


	//   ....[46]....
        /*0194*/ 	.word	0x0500001a


	//   ....[47]....
        /*0198*/ 	.word	0x05000019


	//   ....[48]....
        /*019c*/ 	.word	0x05000020


	//   ....[49]....
        /*01a0*/ 	.word	0x0500002a


	//   ....[50]....
        /*01a4*/ 	.word	0x0500001e


	//   ....[51]....
        /*01a8*/ 	.word	0x05000029


	//   ....[52]....
        /*01ac*/ 	.word	0x0500001f


	//   ....[53]....
        /*01b0*/ 	.word	0x05000022


	//   ....[54]....
        /*01b4*/ 	.word	0x05000017


	//   ....[55]....
        /*01b8*/ 	.word	0x05000018


	//   ....[56]....
        /*01bc*/ 	.word	0x05000027


	//   ....[57]....
        /*01c0*/ 	.word	0x05000015


	//   ....[58]....
        /*01c4*/ 	.word	0x0500001b


	//   ....[59]....
        /*01c8*/ 	.word	0x0500001d


	//   ....[60]....
        /*01cc*/ 	.word	0x05000014


	//   ....[61]....
        /*01d0*/ 	.word	0x05000011


	//   ....[62]....
        /*01d4*/ 	.word	0x05000024


	//   ....[63]....
        /*01d8*/ 	.word	0x0500002a


	//   ....[64]....
        /*01dc*/ 	.word	0x05000023


	//   ....[65]....
        /*01e0*/ 	.word	0x05000029


	//   ....[66]....
        /*01e4*/ 	.word	0x0500002d


	//   ....[67]....
        /*01e8*/ 	.word	0x0500001d


	//   ....[68]....
        /*01ec*/ 	.word	0x05000025


	//   ....[69]....
        /*01f0*/ 	.word	0x0500001d


	//   ....[70]....
        /*01f4*/ 	.word	0x0500001e


	//   ....[71]....
        /*01f8*/ 	.word	0x0500001e


	//   ....[72]....
        /*01fc*/ 	.word	0x0500001e


	//   ....[73]....
        /*0200*/ 	.word	0x0500001e


	//   ....[74]....
        /*0204*/ 	.word	0x0500001e


	//   ....[75]....
        /*0208*/ 	.word	0x0500001e


	//   ....[76]....
        /*020c*/ 	.word	0x0500001e


	//   ....[77]....
        /*0210*/ 	.word	0x0500001e


	//   ....[78]....
        /*0214*/ 	.word	0x0500001e


	//   ....[79]....
        /*0218*/ 	.word	0x0500001e


	//   ....[80]....
        /*021c*/ 	.word	0x0500001e


	//   ....[81]....
        /*0220*/ 	.word	0x0500001e


	//   ....[82]....
        /*0224*/ 	.word	0x0500001e


	//   ....[83]....
        /*0228*/ 	.word	0x0500001e


	//   ....[84]....
        /*022c*/ 	.word	0x0500001e


	//   ....[85]....
        /*0230*/ 	.word	0x0500001e


	//   ....[86]....
        /*0234*/ 	.word	0x0500001e


	//   ....[87]....
        /*0238*/ 	.word	0x0500001e


	//   ....[88]....
        /*023c*/ 	.word	0x0500001e


	//   ....[89]....
        /*0240*/ 	.word	0x0500001e


	//   ....[90]....
        /*0244*/ 	.word	0x0500001e


	//   ....[91]....
        /*0248*/ 	.word	0x0500001e


	//   ....[92]....
        /*024c*/ 	.word	0x0500001e


	//   ....[93]....
        /*0250*/ 	.word	0x0500001e


	//   ....[94]....
        /*0254*/ 	.word	0x0500001e


	//   ....[95]....
        /*0258*/ 	.word	0x0500001e


	//   ....[96]....
        /*025c*/ 	.word	0x0500001e


	//   ....[97]....
        /*0260*/ 	.word	0x0500001e


	//   ....[98]....
        /*0264*/ 	.word	0x0500001e


	//   ....[99]....
        /*0268*/ 	.word	0x0500001e


	//   ....[100]....
        /*026c*/ 	.word	0x0500001e


	//   ....[101]....
        /*0270*/ 	.word	0x0500001e


	//   ....[102]....
        /*0274*/ 	.word	0x0500001e


	//   ....[103]....
        /*0278*/ 	.word	0x0500001e


	//   ....[104]....
        /*027c*/ 	.word	0x0500001e


	//   ....[105]....
        /*0280*/ 	.word	0x0500001e


	//   ....[106]....
        /*0284*/ 	.word	0x0500001e


	//   ....[107]....
        /*0288*/ 	.word	0x0500001e


	//   ....[108]....
        /*028c*/ 	.word	0x0500001e


	//   ....[109]....
        /*0290*/ 	.word	0x0500001e


	//   ....[110]....
        /*0294*/ 	.word	0x0500001e


	//   ....[111]....
        /*0298*/ 	.word	0x0500001e


	//   ....[112]....
        /*029c*/ 	.word	0x0500001e


	//   ....[113]....
        /*02a0*/ 	.word	0x0500001e


	//   ....[114]....
        /*02a4*/ 	.word	0x0500001e


	//   ....[115]....
        /*02a8*/ 	.word	0x0500001e


	//   ....[116]....
        /*02ac*/ 	.word	0x0500001e


	//   ....[117]....
        /*02b0*/ 	.word	0x0500001e


	//   ....[118]....
        /*02b4*/ 	.word	0x0500001e


	//   ....[119]....
        /*02b8*/ 	.word	0x0500001e


	//   ....[120]....
        /*02bc*/ 	.word	0x0500001e


	//   ....[121]....
        /*02c0*/ 	.word	0x0500001e


	//   ....[122]....
        /*02c4*/ 	.word	0x0500001e


	//   ....[123]....
        /*02c8*/ 	.word	0x0500001e


	//   ....[124]....
        /*02cc*/ 	.word	0x0500001e


	//   ....[125]....
        /*02d0*/ 	.word	0x0500001e


	//----- nvinfo : EIATTR_COOP_GROUP_INSTR_OFFSETS
	.align		4
.L_379:
        /*02d4*/ 	.byte	0x04, 0x28
        /*02d6*/ 	.short	(.L_381 - .L_380)


	//   ....[0]....
.L_380:
        /*02d8*/ 	.word	0x00001670


	//   ....[1]....
        /*02dc*/ 	.word	0x000016b0


	//   ....[2]....
        /*02e0*/ 	.word	0x000016f0


	//   ....[3]....
        /*02e4*/ 	.word	0x00001700


	//   ....[4]....
        /*02e8*/ 	.word	0x00001d50


	//   ....[5]....
        /*02ec*/ 	.word	0x00001d60


	//   ....[6]....
        /*02f0*/ 	.word	0x00001d90


	//   ....[7]....
        /*02f4*/ 	.word	0x00001db0


	//   ....[8]....
        /*02f8*/ 	.word	0x00001de0


	//   ....[9]....
        /*02fc*/ 	.word	0x00001df0


	//   ....[10]....
        /*0300*/ 	.word	0x00001e60


	//   ....[11]....
        /*0304*/ 	.word	0x00001ea0


	//   ....[12]....
        /*0308*/ 	.word	0x00001f80


	//   ....[13]....
        /*030c*/ 	.word	0x00001fa0


	//   ....[14]....
        /*0310*/ 	.word	0x000032c0


	//   ....[15]....
        /*0314*/ 	.word	0x000032f0


	//   ....[16]....
        /*0318*/ 	.word	0x00003320


	//   ....[17]....
        /*031c*/ 	.word	0x00003340


	//   ....[18]....
        /*0320*/ 	.word	0x00003370


	//   ....[19]....
        /*0324*/ 	.word	0x00003380


	//   ....[20]....
        /*0328*/ 	.word	0x000033b0


	//   ....[21]....
        /*032c*/ 	.word	0x000033c0


	//   ....[22]....
        /*0330*/ 	.word	0x000035b0


	//   ....[23]....
        /*0334*/ 	.word	0x000035e0


	//   ....[24]....
        /*0338*/ 	.word	0x00003610


	//   ....[25]....
        /*033c*/ 	.word	0x00003630


	//   ....[26]....
        /*0340*/ 	.word	0x00003660


	//   ....[27]....
        /*0344*/ 	.word	0x00003670


	//   ....[28]....
        /*0348*/ 	.word	0x000036a0


	//   ....[29]....
        /*034c*/ 	.word	0x000036b0


	//   ....[30]....
        /*0350*/ 	.word	0x00003840


	//   ....[31]....
        /*0354*/ 	.word	0x00003870


	//   ....[32]....
        /*0358*/ 	.word	0x000038a0


	//   ....[33]....
        /*035c*/ 	.word	0x000038c0


	//   ....[34]....
        /*0360*/ 	.word	0x000038f0


	//   ....[35]....
        /*0364*/ 	.word	0x00003900


	//   ....[36]....
        /*0368*/ 	.word	0x00003930


	//   ....[37]....
        /*036c*/ 	.word	0x00003940


	//   ....[38]....
        /*0370*/ 	.word	0x00003b90


	//   ....[39]....
        /*0374*/ 	.word	0x00003c90


	//   ....[40]....
        /*0378*/ 	.word	0x00003d50


	//   ....[41]....
        /*037c*/ 	.word	0x00003d70


	//   ....[42]....
        /*0380*/ 	.word	0x00003da0


	//   ....[43]....
        /*0384*/ 	.word	0x00003db0


	//   ....[44]....
        /*0388*/ 	.word	0x00003dc0


	//   ....[45]....
        /*038c*/ 	.word	0x00003e80


	//   ....[46]....
        /*0390*/ 	.word	0x00003ec0


	//   ....[47]....
        /*0394*/ 	.word	0x00003ee0


	//   ....[48]....
        /*0398*/ 	.word	0x00003ef0


	//   ....[49]....
        /*039c*/ 	.word	0x00003f00


	//   ....[50]....
        /*03a0*/ 	.word	0x00003f10


	//   ....[51]....
        /*03a4*/ 	.word	0x00003f20


	//   ....[52]....
        /*03a8*/ 	.word	0x00003f50


	//   ....[53]....
        /*03ac*/ 	.word	0x00003f80


	//   ....[54]....
        /*03b0*/ 	.word	0x00003fd0


	//   ....[55]....
        /*03b4*/ 	.word	0x00004000


	//   ....[56]....
        /*03b8*/ 	.word	0x00004040


	//   ....[57]....
        /*03bc*/ 	.word	0x00004070


	//   ....[58]....
        /*03c0*/ 	.word	0x000040a0


	//   ....[59]....
        /*03c4*/ 	.word	0x000040d0


	//   ....[60]....
        /*03c8*/ 	.word	0x000040f0


	//   ....[61]....
        /*03cc*/ 	.word	0x00004110


	//   ....[62]....
        /*03d0*/ 	.word	0x00004140


	//   ....[63]....
        /*03d4*/ 	.word	0x00004160


	//   ....[64]....
        /*03d8*/ 	.word	0x00004180


	//   ....[65]....
        /*03dc*/ 	.word	0x000041c0


	//   ....[66]....
        /*03e0*/ 	.word	0x000041e0


	//   ....[67]....
        /*03e4*/ 	.word	0x00004220


	//   ....[68]....
        /*03e8*/ 	.word	0x00004340


	//   ....[69]....
        /*03ec*/ 	.word	0x00004390


	//   ....[70]....
        /*03f0*/ 	.word	0x00004580


	//   ....[71]....
        /*03f4*/ 	.word	0x000045d0


	//   ....[72]....
        /*03f8*/ 	.word	0x00004640


	//   ....[73]....
        /*03fc*/ 	.word	0x000046a0


	//   ....[74]....
        /*0400*/ 	.word	0x00004710


	//   ....[75]....
        /*0404*/ 	.word	0x00004770


	//   ....[76]....
        /*0408*/ 	.word	0x000047e0


	//   ....[77]....
        /*040c*/ 	.word	0x00004840


	//   ....[78]....
        /*0410*/ 	.word	0x000048e0


	//   ....[79]....
        /*0414*/ 	.word	0x00004970


	//   ....[80]....
        /*0418*/ 	.word	0x000049e0


	//   ....[81]....
        /*041c*/ 	.word	0x00004a40


	//   ....[82]....
        /*0420*/ 	.word	0x00004ab0


	//   ....[83]....
        /*0424*/ 	.word	0x00004b10


	//   ....[84]....
        /*0428*/ 	.word	0x00004b80


	//   ....[85]....
        /*042c*/ 	.word	0x00004be0


	//   ....[86]....
        /*0430*/ 	.word	0x00004c80


	//   ....[87]....
        /*0434*/ 	.word	0x00004d10


	//   ....[88]....
        /*0438*/ 	.word	0x00004d80


	//   ....[89]....
        /*043c*/ 	.word	0x00004de0


	//   ....[90]....
        /*0440*/ 	.word	0x00004e50


	//   ....[91]....
        /*0444*/ 	.word	0x00004eb0


	//   ....[92]....
        /*0448*/ 	.word	0x00004f20


	//   ....[93]....
        /*044c*/ 	.word	0x00004f80


	//   ....[94]....
        /*0450*/ 	.word	0x00005020


	//   ....[95]....
        /*0454*/ 	.word	0x000050e0


	//   ....[96]....
        /*0458*/ 	.word	0x000051e0


	//   ....[97]....
        /*045c*/ 	.word	0x00005230


	//   ....[98]....
        /*0460*/ 	.word	0x00005310


	//   ....[99]....
        /*0464*/ 	.word	0x00005370


	//   ....[100]....
        /*0468*/ 	.word	0x000053f0


	//   ....[101]....
        /*046c*/ 	.word	0x00005440


	//   ....[102]....
        /*0470*/ 	.word	0x000054b0


	//   ....[103]....
        /*0474*/ 	.word	0x00005510


	//   ....[104]....
        /*0478*/ 	.word	0x00005580


	//   ....[105]....
        /*047c*/ 	.word	0x000055e0


	//   ....[106]....
        /*0480*/ 	.word	0x00005680


	//   ....[107]....
        /*0484*/ 	.word	0x000056e0


	//   ....[108]....
        /*0488*/ 	.word	0x00005760


	//   ....[109]....
        /*048c*/ 	.word	0x000057d0


	//   ....[110]....
        /*0490*/ 	.word	0x00005840


	//   ....[111]....
        /*0494*/ 	.word	0x000058a0


	//   ....[112]....
        /*0498*/ 	.word	0x00005960


	//   ....[113]....
        /*049c*/ 	.word	0x000059d0


	//   ....[114]....
        /*04a0*/ 	.word	0x00005a80


	//   ....[115]....
        /*04a4*/ 	.word	0x00005b00


	//   ....[116]....
        /*04a8*/ 	.word	0x00005b70


	//   ....[117]....
        /*04ac*/ 	.word	0x00005be0


	//   ....[118]....
        /*04b0*/ 	.word	0x00005c60


	//   ....[119]....
        /*04b4*/ 	.word	0x00005cc0


	//   ....[120]....
        /*04b8*/ 	.word	0x00005d40


	//   ....[121]....
        /*04bc*/ 	.word	0x00005dc0


	//   ....[122]....
        /*04c0*/ 	.word	0x00005e40


	//   ....[123]....
        /*04c4*/ 	.word	0x00005f00


	//   ....[124]....
        /*04c8*/ 	.word	0x00006010


	//   ....[125]....
        /*04cc*/ 	.word	0x00006090


	//----- nvinfo : EIATTR_EXIT_INSTR_OFFSETS
	.align		4
.L_381:
        /*04d0*/ 	.byte	0x04, 0x1c
        /*04d2*/ 	.short	(.L_383 - .L_382)


	//   ....[0]....
.L_382:
        /*04d4*/ 	.word	0x000022e0


	//   ....[1]....
        /*04d8*/ 	.word	0x00004520


	//----- nvinfo : EIATTR_MAX_THREADS
	.align		4
.L_383:
        /*04dc*/ 	.byte	0x04, 0x05
        /*04de*/ 	.short	(.L_385 - .L_384)
.L_384:
        /*04e0*/ 	.word	0x00000140
        /*04e4*/ 	.word	0x00000001
        /*04e8*/ 	.word	0x00000001


	//----- nvinfo : EIATTR_CRS_STACK_SIZE
	.align		4
.L_385:
        /*04ec*/ 	.byte	0x04, 0x1e
        /*04ee*/ 	.short	(.L_387 - .L_386)
.L_386:
        /*04f0*/ 	.word	0x00000000


	//----- nvinfo : EIATTR_CBANK_PARAM_SIZE
	.align		4
.L_387:
        /*04f4*/ 	.byte	0x03, 0x19
        /*04f6*/ 	.short	0x0060


	//----- nvinfo : EIATTR_PARAM_CBANK
	.align		4
        /*04f8*/ 	.byte	0x04, 0x0a
        /*04fa*/ 	.short	(.L_389 - .L_388)
	.align		4
.L_388:
        /*04fc*/ 	.word	index@(.nv.constant0._ZN13group_norm_v218gn_bwd_cuda_kernelI13__nv_bfloat16Li320ELi3ELi16ELi40ELi256ELb1ELb1ELi4ELi320ELi320ELi4ELb1ELi4ELb0ELb0ELNS_15WgradSyncMethodE3ENS_16CompileConditionILi900EEEEEvPT_S6_S6_PKS5_S8_S8_S8_PKfflPfPj)
        /*0500*/ 	.short	0x0210
        /*0502*/ 	.short	0x0060


	//----- nvinfo : EIATTR_SW_WAR
	.align		4
.L_389:
        /*0504*/ 	.byte	0x04, 0x36
        /*0506*/ 	.short	(.L_391 - .L_390)
.L_390:
        /*0508*/ 	.word	0x00000008
.L_391:


//--------------------- .nv.info._ZN13group_norm_v218gn_bwd_cuda_kernelI13__nv_bfloat16Li320ELi1ELi16ELi40ELi256ELb1ELb1ELi8ELi320ELi320ELi4ELb1ELi4ELb0ELb0ELNS_15WgradSyncMethodE3ENS_16CompileConditionILi900EEEEEvPT_S6_S6_PKS5_S8_S8_S8_PKfflPfPj --------------------------
	.section	.nv.info._ZN13group_norm_v218gn_bwd_cuda_kernelI13__nv_bfloat16Li320ELi1ELi16ELi40ELi256ELb1ELb1ELi8ELi320ELi320ELi4ELb1ELi4ELb0ELb0ELNS_15WgradSyncMethodE3ENS_16CompileConditionILi900EEEEEvPT_S6_S6_PKS5_S8_S8_S8_PKfflPfPj,"",@"SHT_CUDA_INFO"
	.sectionflags	@""
	.align	4


	//----- nvinfo : EIATTR_CUDA_API_VERSION
	.align		4
        /*0000*/ 	.byte	0x04, 0x37
        /*0002*/ 	.short	(.L_393 - .L_392)
.L_392:
        /*0004*/ 	.word	0x00000082


	//----- nvinfo : EIATTR_KPARAM_INFO
	.align		4
.L_393:
        /*0008*/ 	.byte	0x04, 0x17
        /*000a*/ 	.short	(.L_395 - .L_394)
.L_394:
        /*000c*/ 	.word	0x00000000
        /*0010*/ 	.short	0x000b
        /*0012*/ 	.short	0x0058
        /*0014*/ 	.byte	0x00, 0xf0, 0x21, 0x00


	//----- nvinfo : EIATTR_KPARAM_INFO
	.align		4
.L_395:
        /*0018*/ 	.byte	0x04, 0x17
        /*001a*/ 	.short	(.L_397 - .L_396)
.L_396:
        /*001c*/ 	.word	0x00000000
        /*0020*/ 	.short	0x000a
        /*0022*/ 	.short	0x0050
        /*0024*/ 	.byte	0x00, 0xf0, 0x21, 0x00


	//----- nvinfo : EIATTR_KPARAM_INFO
	.align		4
.L_397:
        /*0028*/ 	.byte	0x04, 0x17
        /*002a*/ 	.short	(.L_399 - .L_398)
.L_398:
        /*002c*/ 	.word	0x00000000
        /*0030*/ 	.short	0x0009
        /*0032*/ 	.short	0x0048
        /*0034*/ 	.byte	0x00, 0xf0, 0x21, 0x00


	//----- nvinfo : EIATTR_KPARAM_INFO
	.align		4
.L_399:
        /*0038*/ 	.byte	0x04, 0x17
        /*003a*/ 	.short	(.L_401 - .L_400)
.L_400:
        /*003c*/ 	.word	0x00000000
        /*0040*/ 	.short	0x0008
        /*0042*/ 	.short	0x0040
        /*0044*/ 	.byte	0x00, 0xf0, 0x11, 0x00


	//----- nvinfo : EIATTR_KPARAM_INFO
	.align		4
.L_401:
        /*0048*/ 	.byte	0x04, 0x17
        /*004a*/ 	.short	(.L_403 - .L_402)
.L_402:
        /*004c*/ 	.word	0x00000000
        /*0050*/ 	.short	0x0007
        /*0052*/ 	.short	0x0038
        /*0054*/ 	.byte	0x00, 0xf0, 0x21, 0x00


	//----- nvinfo : EIATTR_KPARAM_INFO
	.align		4
.L_403:
        /*0058*/ 	.byte	0x04, 0x17
        /*005a*/ 	.short	(.L_405 - .L_404)
.L_404:
        /*005c*/ 	.word	0x00000000
        /*0060*/ 	.short	0x0006
        /*0062*/ 	.short	0x0030
        /*0064*/ 	.byte	0x00, 0xf0, 0x21, 0x00


	//----- nvinfo : EIATTR_KPARAM_INFO
	.align		4
.L_405:
        /*0068*/ 	.byte	0x04, 0x17
        /*006a*/ 	.short	(.L_407 - .L_406)
.L_406:
        /*006c*/ 	.word	0x00000000
        /*0070*/ 	.short	0x0005
        /*0072*/ 	.short	0x0028
        /*0074*/ 	.byte	0x00, 0xf0, 0x21, 0x00


	//----- nvinfo : EIATTR_KPARAM_INFO
	.align		4
.L_407:
        /*0078*/ 	.byte	0x04, 0x17
        /*007a*/ 	.short	(.L_409 - .L_408)
.L_408:
        /*007c*/ 	.word	0x00000000
        /*0080*/ 	.short	0x0004
        /*0082*/ 	.short	0x0020
        /*0084*/ 	.byte	0x00, 0xf0, 0x21, 0x00


	//----- nvinfo : EIATTR_KPARAM_INFO
	.align		4
.L_409:
        /*0088*/ 	.byte	0x04, 0x17
        /*008a*/ 	.short	(.L_411 - .L_410)
.L_410:
        /*008c*/ 	.word	0x00000000
        /*0090*/ 	.short	0x0003
        /*0092*/ 	.short	0x0018
        /*0094*/ 	.byte	0x00, 0xf0, 0x21, 0x00


	//----- nvinfo : EIATTR_KPARAM_INFO
	.align		4
.L_411:
        /*0098*/ 	.byte	0x04, 0x17
        /*009a*/ 	.short	(.L_413 - .L_412)
.L_412:
        /*009c*/ 	.word	0x00000000
        /*00a0*/ 	.short	0x0002
        /*00a2*/ 	.short	0x0010
        /*00a4*/ 	.byte	0x00, 0xf0, 0x21, 0x00


	//----- nvinfo : EIATTR_KPARAM_INFO
	.align		4
.L_413:
        /*00a8*/ 	.byte	0x04, 0x17
        /*00aa*/ 	.short	(.L_415 - .L_414)
.L_414:
        /*00ac*/ 	.word	0x00000000
        /*00b0*/ 	.short	0x0001
        /*00b2*/ 	.short	0x0008
        /*00b4*/ 	.byte	0x00, 0xf0, 0x21, 0x00


	//----- nvinfo : EIATTR_KPARAM_INFO
	.align		4
.L_415:
        /*00b8*/ 	.byte	0x04, 0x17
        /*00ba*/ 	.short	(.L_417 - .L_416)
.L_416:
        /*00bc*/ 	.word	0x00000000
        /*00c0*/ 	.short	0x0000
        /*00c2*/ 	.short	0x0000
        /*00c4*/ 	.byte	0x00, 0xf0, 0x21, 0x00


	//----- nvinfo : EIATTR_SPARSE_MMA_MASK
	.align		4
.L_417:
        /*00c8*/ 	.byte	0x03, 0x50
        /*00ca*/ 	.short	0x0000


	//----- nvinfo : EIATTR_MAXREG_COUNT
	.align		4
        /*00cc*/ 	.byte	0x03, 0x1b
        /*00ce*/ 	.short	0x00a8


	//----- nvinfo : EIATTR_NUM_BARRIERS
	.align		4
        /*00d0*/ 	.byte	0x02, 0x4c
        /*00d2*/ 	.byte	0x01
	.zero		1


	//----- nvinfo : EIATTR_MERCURY_ISA_VERSION
	.align		4
        /*00d4*/ 	.byte	0x03, 0x5f
        /*00d6*/ 	.short	0x0101


	//----- nvinfo : EIATTR_COOP_GROUP_MASK_REGIDS
	.align		4
        /*00d8*/ 	.byte	0x04, 0x29
        /*00da*/ 	.short	(.L_419 - .L_418)


	//   ....[0]....
.L_418:
        /*00dc*/ 	.word	0xffffffff


	//   ....[1]....
        /*00e0*/ 	.word	0xffffffff


	//   ....[2]....
        /*00e4*/ 	.word	0xffffffff


	//   ....[3]....
        /*00e8*/ 	.word	0xffffffff


	//   ....[4]....
        /*00ec*/ 	.word	0xffffffff


	//   ....[5]....
        /*00f0*/ 	.word	0xffffffff


	//   ....[6]....
        /*00f4*/ 	.word	0xffffffff


	//   ....[7]....
        /*00f8*/ 	.word	0xffffffff


	//   ....[8]....
        /*00fc*/ 	.word	0xffffffff


	//   ....[9]....
        /*0100*/ 	.word	0xffffffff


	//   ....[10]....
        /*0104*/ 	.word	0xffffffff


	//   ....[11]....
        /*0108*/ 	.word	0xffffffff


	//   ....[12]....
        /*010c*/ 	.word	0xffffffff


	//   ....[13]....
        /*0110*/ 	.word	0xffffffff


	//   ....[14]....
        /*0114*/ 	.word	0x05000009


	//   ....[15]....
        /*0118*/ 	.word	0x05000008


	//   ....[16]....
        /*011c*/ 	.word	0x0500000a


	//   ....[17]....
        /*0120*/ 	.word	0x0500000b


	//   ....[18]....
        /*0124*/ 	.word	0x0500000d


	//   ....[19]....
        /*0128*/ 	.word	0x05000002


	//   ....[20]....
        /*012c*/ 	.word	0x0500000c


	//   ....[21]....
        /*0130*/ 	.word	0x05000003


	//   ....[22]....
        /*0134*/ 	.word	0x0500000b


	//   ....[23]....
        /*0138*/ 	.word	0x0500000a


	//   ....[24]....
        /*013c*/ 	.word	0x0500000c


	//   ....[25]....
        /*0140*/ 	.word	0x0500000d


	//   ....[26]....
        /*0144*/ 	.word	0x05000013


	//   ....[27]....
        /*0148*/ 	.word	0x05000014


	//   ....[28]....
        /*014c*/ 	.word	0x0500000a


	//   ....[29]....
        /*0150*/ 	.word	0x05000007


	//   ....[30]....
        /*0154*/ 	.word	0x0500000b


	//   ....[31]....
        /*0158*/ 	.word	0x0500000a


	//   ....[32]....
        /*015c*/ 	.word	0x0500000c


	//   ....[33]....
        /*0160*/ 	.word	0x0500000d


	//   ....[34]....
        /*0164*/ 	.word	0x05000013


	//   ....[35]....
        /*0168*/ 	.word	0x05000014


	//   ....[36]....
        /*016c*/ 	.word	0x0500000a


	//   ....[37]....
        /*0170*/ 	.word	0x05000007


	//   ....[38]....
        /*0174*/ 	.word	0x0500000e


	//   ....[39]....
        /*0178*/ 	.word	0x0500000a


	//   ....[40]....
        /*017c*/ 	.word	0x05000009


	//   ....[41]....
        /*0180*/ 	.word	0x0500000c


	//   ....[42]....
        /*0184*/ 	.word	0x05000010


	//   ....[43]....
        /*0188*/ 	.word	0x0500001c


	//   ....[44]....
        /*018c*/ 	.word	0x05000009


	//   ....[45]....
        /*0190*/ 	.word	0x0500001e


	//   ....[46]....
        /*0194*/ 	.word	0x0500000b


	//   ....[47]....
        /*0198*/ 	.word	0x0500000a


	//   ....[48]....
        /*019c*/ 	.word	0x0500000f


	//   ....[49]....
        /*01a0*/ 	.word	0x0500000d


	//   ....[50]....
        /*01a4*/ 	.word	0x05000017


	//   ....[51]....
        /*01a8*/ 	.word	0x0500000c


	//   ....[52]....
        /*01ac*/ 	.word	0x05000009


	//   ....[53]....
        /*01b0*/ 	.word	0x0500001f


	//   ....[54]....
        /*01b4*/ 	.word	0x05000012


	//   ....[55]....
        /*01b8*/ 	.word	0x05000007


	//   ....[56]....
        /*01bc*/ 	.word	0x05000014


	//   ....[57]....
        /*01c0*/ 	.word	0x05000016


	//   ....[58]....
        /*01c4*/ 	.word	0x05000018


	//   ....[59]....
        /*01c8*/ 	.word	0x0500001d


	//   ....[60]....
        /*01cc*/ 	.word	0x05000009


	//   ....[61]....
        /*01d0*/ 	.word	0x05000010


	//   ....[62]....
        /*01d4*/ 	.word	0x05000012


	//   ....[63]....
        /*01d8*/ 	.word	0x05000014


	//   ....[64]....
        /*01dc*/ 	.word	0x05000019


	//   ....[65]....
        /*01e0*/ 	.word	0x0500001a


	//   ....[66]....
        /*01e4*/ 	.word	0x05000020


	//   ....[67]....
        /*01e8*/ 	.word	0x05000018


	//   ....[68]....
        /*01ec*/ 	.word	0x0500000c


	//   ....[69]....
        /*01f0*/ 	.word	0x0500000e


	//   ....[70]....
        /*01f4*/ 	.word	0x0500000a


	//   ....[71]....
        /*01f8*/ 	.word	0x0500000a


	//   ....[72]....
        /*01fc*/ 	.word	0x0500000a


	//   ....[73]....
        /*0200*/ 	.word	0x0500000a


	//   ....[74]....
        /*0204*/ 	.word	0x0500000a


	//   ....[75]....
        /*0208*/ 	.word	0x0500000a


	//   ....[76]....
        /*020c*/ 	.word	0x0500000a


	//   ....[77]....
        /*0210*/ 	.word	0x0500000a


	//   ....[78]....
        /*0214*/ 	.word	0x0500000a


	//   ....[79]....
        /*0218*/ 	.word	0x0500000a


	//   ....[80]....
        /*021c*/ 	.word	0x0500000a


	//   ....[81]....
        /*0220*/ 	.word	0x0500000a


	//   ....[82]....
        /*0224*/ 	.word	0x0500000a


	//   ....[83]....
        /*0228*/ 	.word	0x0500000a


	//   ....[84]....
        /*022c*/ 	.word	0x0500000a


	//   ....[85]....
        /*0230*/ 	.word	0x0500000a


	//   ....[86]....
        /*0234*/ 	.word	0x0500000a


	//   ....[87]....
        /*0238*/ 	.word	0x0500000a


	//   ....[88]....
        /*023c*/ 	.word	0x0500000a


	//   ....[89]....
        /*0240*/ 	.word	0x0500000a


	//   ....[90]....
        /*0244*/ 	.word	0x0500000a


	//   ....[91]....
        /*0248*/ 	.word	0x0500000a


	//   ....[92]....
        /*024c*/ 	.word	0x0500000a


	//   ....[93]....
        /*0250*/ 	.word	0x0500000a


	//   ....[94]....
        /*0254*/ 	.word	0x0500000a


	//   ....[95]....
        /*0258*/ 	.word	0x0500000a


	//   ....[96]....
        /*025c*/ 	.word	0x0500000a


	//   ....[97]....
        /*0260*/ 	.word	0x0500000a


	//   ....[98]....
        /*0264*/ 	.word	0x0500000a


	//   ....[99]....
        /*0268*/ 	.word	0x0500000a


	//   ....[100]....
        /*026c*/ 	.word	0x0500000a


	//   ....[101]....
        /*0270*/ 	.word	0x0500000a


	//   ....[102]....
        /*0274*/ 	.word	0x0500000a


	//   ....[103]....
        /*0278*/ 	.word	0x0500000a


	//   ....[104]....
        /*027c*/ 	.word	0x0500000a


	//   ....[105]....
        /*0280*/ 	.word	0x0500000a


	//   ....[106]....
        /*0284*/ 	.word	0x0500000a


	//   ....[107]....
        /*0288*/ 	.word	0x0500000a


	//   ....[108]....
        /*028c*/ 	.word	0x0500000a


	//   ....[109]....
        /*0290*/ 	.word	0x0500000a


	//   ....[110]....
        /*0294*/ 	.word	0x0500000a


	//   ....[111]....
        /*0298*/ 	.word	0x0500000a


	//   ....[112]....
        /*029c*/ 	.word	0x0500000a


	//   ....[113]....
        /*02a0*/ 	.word	0x0500000a


	//   ....[114]....
        /*02a4*/ 	.word	0x0500000a


	//   ....[115]....
        /*02a8*/ 	.word	0x0500000a


	//   ....[116]....
        /*02ac*/ 	.word	0x0500000a


	//   ....[117]....
        /*02b0*/ 	.word	0x0500000a


	//   ....[118]....
        /*02b4*/ 	.word	0x0500000a


	//   ....[119]....
        /*02b8*/ 	.word	0x0500000a


	//   ....[120]....
        /*02bc*/ 	.word	0x0500000a


	//   ....[121]....
        /*02c0*/ 	.word	0x0500000a


	//   ....[122]....
        /*02c4*/ 	.word	0x0500000a


	//   ....[123]....
        /*02c8*/ 	.word	0x0500000a


	//   ....[124]....
        /*02cc*/ 	.word	0x0500000a


	//   ....[125]....
        /*02d0*/ 	.word	0x0500000a


	//----- nvinfo : EIATTR_COOP_GROUP_INSTR_OFFSETS
	.align		4
.L_419:
        /*02d4*/ 	.byte	0x04, 0x28
        /*02d6*/ 	.short	(.L_421 - .L_420)


	//   ....[0]....
.L_420:
        /*02d8*/ 	.word	0x00001bd0


	//   ....[1]....
        /*02dc*/ 	.word	0x00001c10


	//   ....[2]....
        /*02e0*/ 	.word	0x00001c50


	//   ....[3]....
        /*02e4*/ 	.word	0x00001c60


	//   ....[4]....
        /*02e8*/ 	.word	0x000022d0


	//   ....[5]....
        /*02ec*/ 	.word	0x000022e0


	//   ....[6]....
        /*02f0*/ 	.word	0x00002320


	//   ....[7]....
        /*02f4*/ 	.word	0x00002360


	//   ....[8]....
        /*02f8*/ 	.word	0x000023f0


	//   ....[9]....
        /*02fc*/ 	.word	0x00002420


	//   ....[10]....
        /*0300*/ 	.word	0x00002550


	//   ....[11]....
        /*0304*/ 	.word	0x00002570


	//   ....[12]....
        /*0308*/ 	.word	0x000025d0


	//   ....[13]....
        /*030c*/ 	.word	0x00002600


	//   ....[14]....
        /*0310*/ 	.word	0x00003ae0


	//   ....[15]....
        /*0314*/ 	.word	0x00003b00


	//   ....[16]....
        /*0318*/ 	.word	0x00003b40


	//   ....[17]....
        /*031c*/ 	.word	0x00003b60


	//   ....[18]....
        /*0320*/ 	.word	0x00003b90


	//   ....[19]....
        /*0324*/ 	.word	0x00003ba0


	//   ....[20]....
        /*0328*/ 	.word	0x00003bd0


	//   ....[21]....
        /*032c*/ 	.word	0x00003be0


	//   ....[22]....
        /*0330*/ 	.word	0x00003dc0


	//   ....[23]....
        /*0334*/ 	.word	0x00003df0


	//   ....[24]....
        /*0338*/ 	.word	0x00003e20


	//   ....[25]....
        /*033c*/ 	.word	0x00003e40


	//   ....[26]....
        /*0340*/ 	.word	0x00003e70


	//   ....[27]....
        /*0344*/ 	.word	0x00003e80


	//   ....[28]....
        /*0348*/ 	.word	0x00003eb0


	//   ....[29]....
        /*034c*/ 	.word	0x00003ec0


	//   ....[30]....
        /*0350*/ 	.word	0x00004040


	//   ....[31]....
        /*0354*/ 	.word	0x00004070


	//   ....[32]....
        /*0358*/ 	.word	0x000040a0


	//   ....[33]....
        /*035c*/ 	.word	0x000040c0


	//   ....[34]....
        /*0360*/ 	.word	0x000040f0


	//   ....[35]....
        /*0364*/ 	.word	0x00004100


	//   ....[36]....
        /*0368*/ 	.word	0x00004130


	//   ....[37]....
        /*036c*/ 	.word	0x00004140


	//   ....[38]....
        /*0370*/ 	.word	0x00004460


	//   ....[39]....
        /*0374*/ 	.word	0x00004540


	//   ....[40]....
        /*0378*/ 	.word	0x00004570


	//   ....[41]....
        /*037c*/ 	.word	0x00004590


	//   ....[42]....
        /*0380*/ 	.word	0x000045b0


	//   ....[43]....
        /*0384*/ 	.word	0x000045c0


	//   ....[44]....
        /*0388*/ 	.word	0x000045e0


	//   ....[45]....
        /*038c*/ 	.word	0x00004610


	//   ....[46]....
        /*0390*/ 	.word	0x00004640


	//   ....[47]....
        /*0394*/ 	.word	0x00004660


	//   ....[48]....
        /*0398*/ 	.word	0x000046a0


	//   ....[49]....
        /*039c*/ 	.word	0x000046d0


	//   ....[50]....
        /*03a0*/ 	.word	0x000046f0


	//   ....[51]....
        /*03a4*/ 	.word	0x00004700


	//   ....[52]....
        /*03a8*/ 	.word	0x00004720


	//   ....[53]....
        /*03ac*/ 	.word	0x00004770


	//   ....[54]....
        /*03b0*/ 	.word	0x000047a0


	//   ....[55]....
        /*03b4*/ 	.word	0x000047d0


	//   ....[56]....
        /*03b8*/ 	.word	0x00004800


	//   ....[57]....
        /*03bc*/ 	.word	0x00004820


	//   ....[58]....
        /*03c0*/ 	.word	0x00004850


	//   ....[59]....
        /*03c4*/ 	.word	0x00004870


	//   ....[60]....
        /*03c8*/ 	.word	0x00004880


	//   ....[61]....
        /*03cc*/ 	.word	0x000048e0


	//   ....[62]....
        /*03d0*/ 	.word	0x00004910


	//   ....[63]....
        /*03d4*/ 	.word	0x00004940


	//   ....[64]....
        /*03d8*/ 	.word	0x00004980


	//   ....[65]....
        /*03dc*/ 	.word	0x000049b0


	//   ....[66]....
        /*03e0*/ 	.word	0x000049d0


	//   ....[67]....
        /*03e4*/ 	.word	0x00004a10


	//   ....[68]....
        /*03e8*/ 	.word	0x00004b20


	//   ....[69]....
        /*03ec*/ 	.word	0x00004b60


	//   ....[70]....
        /*03f0*/ 	.word	0x00004cd0


	//   ....[71]....
        /*03f4*/ 	.word	0x00004d20


	//   ....[72]....
        /*03f8*/ 	.word	0x00004d90


	//   ....[73]....
        /*03fc*/ 	.word	0x00004df0


	//   ....[74]....
        /*0400*/ 	.word	0x00004e60


	//   ....[75]....
        /*0404*/ 	.word	0x00004ec0


	//   ....[76]....
        /*0408*/ 	.word	0x00004f30


	//   ....[77]....
        /*040c*/ 	.word	0x00004f90


	//   ....[78]....
        /*0410*/ 	.word	0x00005030


	//   ....[79]....
        /*0414*/ 	.word	0x000050c0


	//   ....[80]....
        /*0418*/ 	.word	0x00005130


	//   ....[81]....
        /*041c*/ 	.word	0x00005190


	//   ....[82]....
        /*0420*/ 	.word	0x00005200


	//   ....[83]....
        /*0424*/ 	.word	0x00005260


	//   ....[84]....
        /*0428*/ 	.word	0x000052d0


	//   ....[85]....
        /*042c*/ 	.word	0x00005330


	//   ....[86]....
        /*0430*/ 	.word	0x000053d0


	//   ....[87]....
        /*0434*/ 	.word	0x00005460


	//   ....[88]....
        /*0438*/ 	.word	0x000054d0


	//   ....[89]....
        /*043c*/ 	.word	0x00005530


	//   ....[90]....
        /*0440*/ 	.word	0x000055a0


	//   ....[91]....
        /*0444*/ 	.word	0x00005600


	//   ....[92]....
        /*0448*/ 	.word	0x00005670


	//   ....[93]....
        /*044c*/ 	.word	0x000056d0


	//   ....[94]....
        /*0450*/ 	.word	0x00005770


	//   ....[95]....
        /*0454*/ 	.word	0x00005830


	//   ....[96]....
        /*0458*/ 	.word	0x00005970


	//   ....[97]....
        /*045c*/ 	.word	0x000059c0


	//   ....[98]....
        /*0460*/ 	.word	0x00005a50


	//   ....[99]....
        /*0464*/ 	.word	0x00005aa0


	//   ....[100]....
        /*0468*/ 	.word	0x00005b10


	//   ....[101]....
        /*046c*/ 	.word	0x00005b60


	//   ....[102]....
        /*0470*/ 	.word	0x00005bd0


	//   ....[103]....
        /*0474*/ 	.word	0x00005c20


	//   ....[104]....
        /*0478*/ 	.word	0x00005c90


	//   ....[105]....
        /*047c*/ 	.word	0x00005d00


	//   ....[106]....
        /*0480*/ 	.word	0x00005db0


	//   ....[107]....
        /*0484*/ 	.word	0x00005e20


	//   ....[108]....
        /*0488*/ 	.word	0x00005ec0


	//   ....[109]....
        /*048c*/ 	.word	0x00005f20


	//   ....[110]....
        /*0490*/ 	.word	0x00005f90


	//   ....[111]....
        /*0494*/ 	.word	0x00005ff0


	//   ....[112]....
        /*0498*/ 	.word	0x00006060


	//   ....[113]....
        /*049c*/ 	.word	0x000060c0


	//   ....[114]....
        /*04a0*/ 	.word	0x00006160


	//   ....[115]....
        /*04a4*/ 	.word	0x000061e0


	//   ....[116]....
        /*04a8*/ 	.word	0x00006280


	//   ....[117]....
        /*04ac*/ 	.word	0x00006320


	//   ....[118]....
        /*04b0*/ 	.word	0x000063a0


	//   ....[119]....
        /*04b4*/ 	.word	0x00006400


	//   ....[120]....
        /*04b8*/ 	.word	0x00006480


	//   ....[121]....
        /*04bc*/ 	.word	0x00006520


	//   ....[122]....
        /*04c0*/ 	.word	0x000065e0


	//   ....[123]....
        /*04c4*/ 	.word	0x00006650


	//   ....[124]....
        /*04c8*/ 	.word	0x00006740


	//   ....[125]....
        /*04cc*/ 	.word	0x000067b0


	//----- nvinfo : EIATTR_EXIT_INSTR_OFFSETS
	.align		4
.L_421:
        /*04d0*/ 	.byte	0x04, 0x1c
        /*04d2*/ 	.short	(.L_423 - .L_422)


	//   ....[0]....
.L_422:
        /*04d4*/ 	.word	0x00002b10


	//   ....[1]....
        /*04d8*/ 	.word	0x00004c70


	//----- nvinfo : EIATTR_MAX_THREADS
	.align		4
.L_423:
        /*04dc*/ 	.byte	0x04, 0x05
        /*04de*/ 	.short	(.L_425 - .L_424)
.L_424:
        /*04e0*/ 	.word	0x00000140
        /*04e4*/ 	.word	0x00000001
        /*04e8*/ 	.word	0x00000001


	//----- nvinfo : EIATTR_CRS_STACK_SIZE
	.align		4
.L_425:
        /*04ec*/ 	.byte	0x04, 0x1e
        /*04ee*/ 	.short	(.L_427 - .L_426)
.L_426:
        /*04f0*/ 	.word	0x00000000


	//----- nvinfo : EIATTR_CBANK_PARAM_SIZE
	.align		4
.L_427:
        /*04f4*/ 	.byte	0x03, 0x19
        /*04f6*/ 	.short	0x0060


	//----- nvinfo : EIATTR_PARAM_CBANK
	.align		4
        /*04f8*/ 	.byte	0x04, 0x0a
        /*04fa*/ 	.short	(.L_429 - .L_428)
	.align		4
.L_428:
        /*04fc*/ 	.word	index@(.nv.constant0._ZN13group_norm_v218gn_bwd_cuda_kernelI13__nv_bfloat16Li320ELi1ELi16ELi40ELi256ELb1ELb1ELi8ELi320ELi320ELi4ELb1ELi4ELb0ELb0ELNS_15WgradSyncMethodE3ENS_16CompileConditionILi900EEEEEvPT_S6_S6_PKS5_S8_S8_S8_PKfflPfPj)
        /*0500*/ 	.short	0x0210
        /*0502*/ 	.short	0x0060


	//----- nvinfo : EIATTR_SW_WAR
	.align		4
.L_429:
        /*0504*/ 	.byte	0x04, 0x36
        /*0506*/ 	.short	(.L_431 - .L_430)
.L_430:
        /*0508*/ 	.word	0x00000008
.L_431:


//--------------------- .nv.info._ZN13group_norm_v218gn_bwd_cuda_kernelI13__nv_bfloat16Li320ELi3ELi16ELi40ELi256ELb1ELb1ELi8ELi320ELi320ELi4ELb1ELi10ELb0ELb0ELNS_15WgradSyncMethodE3ENS_16CompileConditionILi900EEEEEvPT_S6_S6_PKS5_S8_S8_S8_PKfflPfPj --------------------------
	.section	.nv.info._ZN13group_norm_v218gn_bwd_cuda_kernelI13__nv_bfloat16Li320ELi3ELi16ELi40ELi256ELb1ELb1ELi8ELi320ELi320ELi4ELb1ELi10ELb0ELb0ELNS_15WgradSyncMethodE3ENS_16CompileConditionILi900EEEEEvPT_S6_S6_PKS5_S8_S8_S8_PKfflPfPj,"",@"SHT_CUDA_INFO"
	.sectionflags	@""
	.align	4


	//----- nvinfo : EIATTR_CUDA_API_VERSION
	.align		4
        /*0000*/ 	.byte	0x04, 0x37
        /*0002*/ 	.short	(.L_433 - .L_432)
.L_432:
        /*0004*/ 	.word	0x00000082


	//----- nvinfo : EIATTR_KPARAM_INFO
	.align		4
.L_433:
        /*0008*/ 	.byte	0x04, 0x17
        /*000a*/ 	.short	(.L_435 - .L_434)
.L_434:
        /*000c*/ 	.word	0x00000000
        /*0010*/ 	.short	0x000b
        /*0012*/ 	.short	0x0058
        /*0014*/ 	.byte	0x00, 0xf0, 0x21, 0x00


	//----- nvinfo : EIATTR_KPARAM_INFO
	.align		4
.L_435:
        /*0018*/ 	.byte	0x04, 0x17
        /*001a*/ 	.short	(.L_437 - .L_436)
.L_436:
        /*001c*/ 	.word	0x00000000
        /*0020*/ 	.short	0x000a
        /*0022*/ 	.short	0x0050
        /*0024*/ 	.byte	0x00, 0xf0, 0x21, 0x00


	//----- nvinfo : EIATTR_KPARAM_INFO
	.align		4
.L_437:
        /*0028*/ 	.byte	0x04, 0x17
        /*002a*/ 	.short	(.L_439 - .L_438)
.L_438:
        /*002c*/ 	.word	0x00000000
        /*0030*/ 	.short	0x0009
        /*0032*/ 	.short	0x0048
        /*0034*/ 	.byte	0x00, 0xf0, 0x21, 0x00


	//----- nvinfo : EIATTR_KPARAM_INFO
	.align		4
.L_439:
        /*0038*/ 	.byte	0x04, 0x17
        /*003a*/ 	.short	(.L_441 - .L_440)
.L_440:
        /*003c*/ 	.word	0x00000000
        /*0040*/ 	.short	0x0008
        /*0042*/ 	.short	0x0040
        /*0044*/ 	.byte	0x00, 0xf0, 0x11, 0x00


	//----- nvinfo : EIATTR_KPARAM_INFO
	.align		4
.L_441:
        /*0048*/ 	.byte	0x04, 0x17
        /*004a*/ 	.short	(.L_443 - .L_442)
.L_442:
        /*004c*/ 	.word	0x00000000
        /*0050*/ 	.short	0x0007
        /*0052*/ 	.short	0x0038
        /*0054*/ 	.byte	0x00, 0xf0, 0x21, 0x00


	//----- nvinfo : EIATTR_KPARAM_INFO
	.align		4
.L_443:
        /*0058*/ 	.byte	0x04, 0x17
        /*005a*/ 	.short	(.L_445 - .L_444)
.L_444:
        /*005c*/ 	.word	0x00000000
        /*0060*/ 	.short	0x0006
        /*0062*/ 	.short	0x0030
        /*0064*/ 	.byte	0x00, 0xf0, 0x21, 0x00


	//----- nvinfo : EIATTR_KPARAM_INFO
	.align		4
.L_445:
        /*0068*/ 	.byte	0x04, 0x17
        /*006a*/ 	.short	(.L_447 - .L_446)
.L_446:
        /*006c*/ 	.word	0x00000000
        /*0070*/ 	.short	0x0005
        /*0072*/ 	.short	0x0028
        /*0074*/ 	.byte	0x00, 0xf0, 0x21, 0x00


	//----- nvinfo : EIATTR_KPARAM_INFO
	.align		4
.L_447:
        /*0078*/ 	.byte	0x04, 0x17
        /*007a*/ 	.short	(.L_449 - .L_448)
.L_448:
        /*007c*/ 	.word	0x00000000
        /*0080*/ 	.short	0x0004
        /*0082*/ 	.short	0x0020
        /*0084*/ 	.byte	0x00, 0xf0, 0x21, 0x00


	//----- nvinfo : EIATTR_KPARAM_INFO
	.align		4
.L_449:
        /*0088*/ 	.byte	0x04, 0x17
        /*008a*/ 	.short	(.L_451 - .L_450)
.L_450:
        /*008c*/ 	.word	0x00000000
        /*0090*/ 	.short	0x0003
        /*0092*/ 	.short	0x0018
        /*0094*/ 	.byte	0x00, 0xf0, 0x21, 0x00


	//----- nvinfo : EIATTR_KPARAM_INFO
	.align		4
.L_451:
        /*0098*/ 	.byte	0x04, 0x17
        /*009a*/ 	.short	(.L_453 - .L_452)
.L_452:
        /*009c*/ 	.word	0x00000000
        /*00a0*/ 	.short	0x0002
        /*00a2*/ 	.short	0x0010
        /*00a4*/ 	.byte	0x00, 0xf0, 0x21, 0x00


	//----- nvinfo : EIATTR_KPARAM_INFO
	.align		4
.L_453:
        /*00a8*/ 	.byte	0x04, 0x17
        /*00aa*/ 	.short	(.L_455 - .L_454)
.L_454:
        /*00ac*/ 	.word	0x00000000
        /*00b0*/ 	.short	0x0001
        /*00b2*/ 	.short	0x0008
        /*00b4*/ 	.byte	0x00, 0xf0, 0x21, 0x00


	//----- nvinfo : EIATTR_KPARAM_INFO
	.align		4
.L_455:
        /*00b8*/ 	.byte	0x04, 0x17
        /*00ba*/ 	.short	(.L_457 - .L_456)
.L_456:
        /*00bc*/ 	.word	0x00000000
        /*00c0*/ 	.short	0x0000
        /*00c2*/ 	.short	0x0000
        /*00c4*/ 	.byte	0x00, 0xf0, 0x21, 0x00


	//----- nvinfo : EIATTR_SPARSE_MMA_MASK
	.align		4
.L_457:
        /*00c8*/ 	.byte	0x03, 0x50
        /*00ca*/ 	.short	0x0000


	//----- nvinfo : EIATTR_MAXREG_COUNT
	.align		4
        /*00cc*/ 	.byte	0x03, 0x1b
        /*00ce*/ 	.short	0x0040


	//----- nvinfo : EIATTR_NUM_BARRIERS
	.align		4
        /*00d0*/ 	.byte	0x02, 0x4c
        /*00d2*/ 	.byte	0x01
	.zero		1


	//----- nvinfo : EIATTR_MERCURY_ISA_VERSION
	.align		4
        /*00d4*/ 	.byte	0x03, 0x5f
        /*00d6*/ 	.short	0x0101


	//----- nvinfo : EIATTR_COOP_GROUP_MASK_REGIDS
	.align		4
        /*00d8*/ 	.byte	0x04, 0x29
        /*00da*/ 	.short	(.L_459 - .L_458)


	//   ....[0]....
.L_458:
        /*00dc*/ 	.word	0xffffffff


	//   ....[1]....
        /*00e0*/ 	.word	0xffffffff


	//   ....[2]....
        /*00e4*/ 	.word	0xffffffff


	//   ....[3]....
        /*00e8*/ 	.word	0xffffffff


	//   ....[4]....
        /*00ec*/ 	.word	0xffffffff


	//   ....[5]....
        /*00f0*/ 	.word	0xffffffff


	//   ....[6]....
        /*00f4*/ 	.word	0xffffffff


	//   ....[7]....
        /*00f8*/ 	.word	0xffffffff


	//   ....[8]....
        /*00fc*/ 	.word	0xffffffff


	//   ....[9]....
        /*0100*/ 	.word	0xffffffff


	//   ....[10]....
        /*0104*/ 	.word	0xffffffff


	//   ....[11]....
        /*0108*/ 	.word	0xffffffff


	//   ....[12]....
        /*010c*/ 	.word	0xffffffff


	//   ....[13]....
        /*0110*/ 	.word	0xffffffff


	//   ....[14]....
        /*0114*/ 	.word	0x05000017


	//   ....[15]....
        /*0118*/ 	.word	0x05000016


	//   ....[16]....
        /*011c*/ 	.word	0x05000018


	//   ....[17]....
        /*0120*/ 	.word	0x05000019


	//   ....[18]....
        /*0124*/ 	.word	0x0500001b


	//   ....[19]....
        /*0128*/ 	.word	0x0500001a


	//   ....[20]....
        /*012c*/ 	.word	0x0500001c


	//   ....[21]....
        /*0130*/ 	.word	0x05000011


	//   ....[22]....
        /*0134*/ 	.word	0x0500001b


	//   ....[23]....
        /*0138*/ 	.word	0x0500001a


	//   ....[24]....
        /*013c*/ 	.word	0x0500001c


	//   ....[25]....
        /*0140*/ 	.word	0x0500001d


	//   ....[26]....
        /*0144*/ 	.word	0x0500001f


	//   ....[27]....
        /*0148*/ 	.word	0x0500001e


	//   ....[28]....
        /*014c*/ 	.word	0x05000022


	//   ....[29]....
        /*0150*/ 	.word	0x05000011


	//   ....[30]....
        /*0154*/ 	.word	0x0500001b


	//   ....[31]....
        /*0158*/ 	.word	0x0500001a


	//   ....[32]....
        /*015c*/ 	.word	0x0500001c


	//   ....[33]....
        /*0160*/ 	.word	0x0500001d


	//   ....[34]....
        /*0164*/ 	.word	0x0500001f


	//   ....[35]....
        /*0168*/ 	.word	0x0500001e


	//   ....[36]....
        /*016c*/ 	.word	0x05000022


	//   ....[37]....
        /*0170*/ 	.word	0x05000011


	//   ....[38]....
        /*0174*/ 	.word	0x0500001d


	//   ....[39]....
        /*0178*/ 	.word	0x05000020


	//   ....[40]....
        /*017c*/ 	.word	0x0500001d


	//   ....[41]....
        /*0180*/ 	.word	0x05000028


	//   ....[42]....
        /*0184*/ 	.word	0x05000025


	//   ....[43]....
        /*0188*/ 	.word	0x0500001f


	//   ....[44]....
        /*018c*/ 	.word	0x0500001c


	//   ....[45]....
        /*0190*/ 	.word	0x0500001e


	//   ....[46]....
        /*0194*/ 	.word	0x05000019


	//   ....[47]....
        /*0198*/ 	.word	0x0500001c


	//   ....[48]....
        /*019c*/ 	.word	0x05000018


	//   ....[49]....
        /*01a0*/ 	.word	0x05000016


	//   ....[50]....
        /*01a4*/ 	.word	0x0500001a


	//   ....[51]....
        /*01a8*/ 	.word	0x0500001f


	//   ....[52]....
        /*01ac*/ 	.word	0x0500001d


	//   ....[53]....
        /*01b0*/ 	.word	0x05000017


	//   ....[54]....
        /*01b4*/ 	.word	0x05000020


	//   ....[55]....
        /*01b8*/ 	.word	0x05000019


	//   ....[56]....
        /*01bc*/ 	.word	0x05000016


	//   ....[57]....
        /*01c0*/ 	.word	0x05000015


	//   ....[58]....
        /*01c4*/ 	.word	0x0500001a


	//   ....[59]....
        /*01c8*/ 	.word	0x05000014


	//   ....[60]....
        /*01cc*/ 	.word	0x05000022


	//   ....[61]....
        /*01d0*/ 	.word	0x05000011


	//   ....[62]....
        /*01d4*/ 	.word	0x05000029


	//   ....[63]....
        /*01d8*/ 	.word	0x05000024


	//   ....[64]....
        /*01dc*/ 	.word	0x05000023


	//   ....[65]....
        /*01e0*/ 	.word	0x0500002a


	//   ....[66]....
        /*01e4*/ 	.word	0x0500002d


	//   ....[67]....
        /*01e8*/ 	.word	0x05000022


	//   ....[68]....
        /*01ec*/ 	.word	0x05000025


	//   ....[69]....
        /*01f0*/ 	.word	0x05000020


	//   ....[70]....
        /*01f4*/ 	.word	0x0500001c


	//   ....[71]....
        /*01f8*/ 	.word	0x0500001c


	//   ....[72]....
        /*01fc*/ 	.word	0x0500001c


	//   ....[73]....
        /*0200*/ 	.word	0x0500001c


	//   ....[74]....
        /*0204*/ 	.word	0x0500001c


	//   ....[75]....
        /*0208*/ 	.word	0x0500001c


	//   ....[76]....
        /*020c*/ 	.word	0x0500001c


	//   ....[77]....
        /*0210*/ 	.word	0x0500001c


	//   ....[78]....
        /*0214*/ 	.word	0x0500001c


	//   ....[79]....
        /*0218*/ 	.word	0x0500001c


	//   ....[80]....
        /*021c*/ 	.word	0x0500001c


	//   ....[81]....
        /*0220*/ 	.word	0x0500001c


	//   ....[82]....
        /*0224*/ 	.word	0x0500001c


	//   ....[83]....
        /*0228*/ 	.word	0x0500001c


	//   ....[84]....
        /*022c*/ 	.word	0x0500001c


	//   ....[85]....
        /*0230*/ 	.word	0x0500001c


	//   ....[86]....
        /*0234*/ 	.word	0x0500001c


	//   ....[87]....
        /*0238*/ 	.word	0x0500001c


	//   ....[88]....
        /*023c*/ 	.word	0x0500001c


	//   ....[89]....
        /*0240*/ 	.word	0x0500001c


	//   ....[90]....
        /*0244*/ 	.word	0x0500001c


	//   ....[91]....
        /*0248*/ 	.word	0x0500001c


	//   ....[92]....
        /*024c*/ 	.word	0x0500001c


	//   ....[93]....
        /*0250*/ 	.word	0x0500001c


	//   ....[94]....
        /*0254*/ 	.word	0x0500001c


	//   ....[95]....
        /*0258*/ 	.word	0x0500001c


	//   ....[96]....
        /*025c*/ 	.word	0x0500001c


	//   ....[97]....
        /*0260*/ 	.word	0x0500001c


	//   ....[98]....
        /*0264*/ 	.word	0x0500001c


	//   ....[99]....
        /*0268*/ 	.word	0x0500001c


	//   ....[100]....
        /*026c*/ 	.word	0x0500001c


	//   ....[101]....
        /*0270*/ 	.word	0x0500001c


	//   ....[102]....
        /*0274*/ 	.word	0x0500001c


	//   ....[103]....
        /*0278*/ 	.word	0x0500001c


	//   ....[104]....
        /*027c*/ 	.word	0x0500001c


	//   ....[105]....
        /*0280*/ 	.word	0x0500001c


	//   ....[106]....
        /*0284*/ 	.word	0x0500001c


	//   ....[107]....
        /*0288*/ 	.word	0x0500001c


	//   ....[108]....
        /*028c*/ 	.word	0x0500001c


	//   ....[109]....
        /*0290*/ 	.word	0x0500001c


	//   ....[110]....
        /*0294*/ 	.word	0x0500001c


	//   ....[111]....
        /*0298*/ 	.word	0x0500001c


	//   ....[112]....
        /*029c*/ 	.word	0x0500001c


	//   ....[113]....
        /*02a0*/ 	.word	0x0500001c


	//   ....[114]....
        /*02a4*/ 	.word	0x0500001c


	//   ....[115]....
        /*02a8*/ 	.word	0x0500001c


	//   ....[116]....
        /*02ac*/ 	.word	0x0500001c


	//   ....[117]....
        /*02b0*/ 	.word	0x0500001c


	//   ....[118]....
        /*02b4*/ 	.word	0x0500001c


	//   ....[119]....
        /*02b8*/ 	.word	0x0500001c


	//   ....[120]....
        /*02bc*/ 	.word	0x0500001c


	//   ....[121]....
        /*02c0*/ 	.word	0x0500001c


	//   ....[122]....
        /*02c4*/ 	.word	0x0500001c


	//   ....[123]....
        /*02c8*/ 	.word	0x0500001c


	//   ....[124]....
        /*02cc*/ 	.word	0x0500001c


	//   ....[125]....
        /*02d0*/ 	.word	0x0500001c


	//----- nvinfo : EIATTR_COOP_GROUP_INSTR_OFFSETS
	.align		4
.L_459:
        /*02d4*/ 	.byte	0x04, 0x28
        /*02d6*/ 	.short	(.L_461 - .L_460)


	//   ....[0]....
.L_460:
        /*02d8*/ 	.word	0x00001cc0


	//   ....[1]....
        /*02dc*/ 	.word	0x00001d00


	//   ....[2]....
        /*02e0*/ 	.word	0x00001d30


	//   ....[3]....
        /*02e4*/ 	.word	0x00001d40


	//   ....[4]....
        /*02e8*/ 	.word	0x00002420


	//   ....[5]....
        /*02ec*/ 	.word	0x00002430


	//   ....[6]....
        /*02f0*/ 	.word	0x00002470


	//   ....[7]....
        /*02f4*/ 	.word	0x000024a0


	//   ....[8]....
        /*02f8*/ 	.word	0x000024e0


	//   ....[9]....
        /*02fc*/ 	.word	0x00002500


	//   ....[10]....
        /*0300*/ 	.word	0x00002530


	//   ....[11]....
        /*0304*/ 	.word	0x00002540


	//   ....[12]....
        /*0308*/ 	.word	0x000025c0


	//   ....[13]....
        /*030c*/ 	.word	0x00002600


	//   ....[14]....
        /*0310*/ 	.word	0x00003cb0


	//   ....[15]....
        /*0314*/ 	.word	0x00003ce0


	//   ....[16]....
        /*0318*/ 	.word	0x00003d10


	//   ....[17]....
        /*031c*/ 	.word	0x00003d30


	//   ....[18]....
        /*0320*/ 	.word	0x00003d60


	//   ....[19]....
        /*0324*/ 	.word	0x00003d70


	//   ....[20]....
        /*0328*/ 	.word	0x00003da0


	//   ....[21]....
        /*032c*/ 	.word	0x00003db0


	//   ....[22]....
        /*0330*/ 	.word	0x00003fa0


	//   ....[23]....
        /*0334*/ 	.word	0x00003fd0


	//   ....[24]....
        /*0338*/ 	.word	0x00004000


	//   ....[25]....
        /*033c*/ 	.word	0x00004020


	//   ....[26]....
        /*0340*/ 	.word	0x00004050


	//   ....[27]....
        /*0344*/ 	.word	0x00004060


	//   ....[28]....
        /*0348*/ 	.word	0x00004090


	//   ....[29]....
        /*034c*/ 	.word	0x000040a0


	//   ....[30]....
        /*0350*/ 	.word	0x00004230


	//   ....[31]....
        /*0354*/ 	.word	0x00004260


	//   ....[32]....
        /*0358*/ 	.word	0x00004290


	//   ....[33]....
        /*035c*/ 	.word	0x000042b0


	//   ....[34]....
        /*0360*/ 	.word	0x000042e0


	//   ....[35]....
        /*0364*/ 	.word	0x000042f0


	//   ....[36]....
        /*0368*/ 	.word	0x00004320


	//   ....[37]....
        /*036c*/ 	.word	0x00004330


	//   ....[38]....
        /*0370*/ 	.word	0x00004690


	//   ....[39]....
        /*0374*/ 	.word	0x000046a0


	//   ....[40]....
        /*0378*/ 	.word	0x00004720


	//   ....[41]....
        /*037c*/ 	.word	0x00004740


	//   ....[42]....
        /*0380*/ 	.word	0x00004780


	//   ....[43]....
        /*0384*/ 	.word	0x00004790


	//   ....[44]....
        /*0388*/ 	.word	0x000047a0


	//   ....[45]....
        /*038c*/ 	.word	0x000047d0


	//   ....[46]....
        /*0390*/ 	.word	0x00004830


	//   ....[47]....
        /*0394*/ 	.word	0x00004870


	//   ....[48]....
        /*0398*/ 	.word	0x000048b0


	//   ....[49]....
        /*039c*/ 	.word	0x000048c0


	//   ....[50]....
        /*03a0*/ 	.word	0x000048f0


	//   ....[51]....
        /*03a4*/ 	.word	0x00004900


	//   ....[52]....
        /*03a8*/ 	.word	0x00004930


	//   ....[53]....
        /*03ac*/ 	.word	0x00004950


	//   ....[54]....
        /*03b0*/ 	.word	0x00004960


	//   ....[55]....
        /*03b4*/ 	.word	0x000049a0


	//   ....[56]....
        /*03b8*/ 	.word	0x00004a00


	//   ....[57]....
        /*03bc*/ 	.word	0x00004a30


	//   ....[58]....
        /*03c0*/ 	.word	0x00004a50


	//   ....[59]....
        /*03c4*/ 	.word	0x00004a80


	//   ....[60]....
        /*03c8*/ 	.word	0x00004a90


	//   ....[61]....
        /*03cc*/ 	.word	0x00004ac0


	//   ....[62]....
        /*03d0*/ 	.word	0x00004ae0


	//   ....[63]....
        /*03d4*/ 	.word	0x00004b10


	//   ....[64]....
        /*03d8*/ 	.word	0x00004b30


	//   ....[65]....
        /*03dc*/ 	.word	0x00004b60


	//   ....[66]....
        /*03e0*/ 	.word	0x00004b90


	//   ....[67]....
        /*03e4*/ 	.word	0x00004be0


	//   ....[68]....
        /*03e8*/ 	.word	0x00004cf0


	//   ....[69]....
        /*03ec*/ 	.word	0x00004d50


	//   ....[70]....
        /*03f0*/ 	.word	0x00004f20


	//   ....[71]....
        /*03f4*/ 	.word	0x00004f70


	//   ....[72]....
        /*03f8*/ 	.word	0x00004fe0


	//   ....[73]....
        /*03fc*/ 	.word	0x00005040


	//   ....[74]....
        /*0400*/ 	.word	0x000050b0


	//   ....[75]....
        /*0404*/ 	.word	0x00005110


	//   ....[76]....
        /*0408*/ 	.word	0x00005180


	//   ....[77]....
        /*040c*/ 	.word	0x000051e0


	//   ....[78]....
        /*0410*/ 	.word	0x00005280


	//   ....[79]....
        /*0414*/ 	.word	0x00005310


	//   ....[80]....
        /*0418*/ 	.word	0x00005380


	//   ....[81]....
        /*041c*/ 	.word	0x000053e0


	//   ....[82]....
        /*0420*/ 	.word	0x00005450


	//   ....[83]....
        /*0424*/ 	.word	0x000054b0


	//   ....[84]....
        /*0428*/ 	.word	0x00005520


	//   ....[85]....
        /*042c*/ 	.word	0x00005580


	//   ....[86]....
        /*0430*/ 	.word	0x00005620


	//   ....[87]....
        /*0434*/ 	.word	0x000056b0


	//   ....[88]....
        /*0438*/ 	.word	0x00005720


	//   ....[89]....
        /*043c*/ 	.word	0x00005780


	//   ....[90]....
        /*0440*/ 	.word	0x000057f0


	//   ....[91]....
        /*0444*/ 	.word	0x00005850


	//   ....[92]....
        /*0448*/ 	.word	0x000058c0


	//   ....[93]....
        /*044c*/ 	.word	0x00005920


	//   ....[94]....
        /*0450*/ 	.word	0x000059c0


	//   ....[95]....
        /*0454*/ 	.word	0x00005a80


	//   ....[96]....
        /*0458*/ 	.word	0x00005b80


	//   ....[97]....
        /*045c*/ 	.word	0x00005bd0


	//   ....[98]....
        /*0460*/ 	.word	0x00005c90


	//   ....[99]....
        /*0464*/ 	.word	0x00005ce0


	//   ....[100]....
        /*0468*/ 	.word	0x00005d50


	//   ....[101]....
        /*046c*/ 	.word	0x00005da0


	//   ....[102]....
        /*0470*/ 	.word	0x00005e10


	//   ....[103]....
        /*0474*/ 	.word	0x00005e70


	//   ....[104]....
        /*0478*/ 	.word	0x00005ee0


	//   ....[105]....
        /*047c*/ 	.word	0x00005f40


	//   ....[106]....
        /*0480*/ 	.word	0x00005ff0


	//   ....[107]....
        /*0484*/ 	.word	0x00006060


	//   ....[108]....
        /*0488*/ 	.word	0x000060f0


	//   ....[109]....
        /*048c*/ 	.word	0x00006160


	//   ....[110]....
        /*0490*/ 	.word	0x000061d0


	//   ....[111]....
        /*0494*/ 	.word	0x00006230


	//   ....[112]....
        /*0498*/ 	.word	0x000062b0


	//   ....[113]....
        /*049c*/ 	.word	0x00006330


	//   ....[114]....
        /*04a0*/ 	.word	0x000063d0


	//   ....[115]....
        /*04a4*/ 	.word	0x00006440


	//   ....[116]....
        /*04a8*/ 	.word	0x000064d0


	//   ....[117]....
        /*04ac*/ 	.word	0x00006570


	//   ....[118]....
        /*04b0*/ 	.word	0x00006600


	//   ....[119]....
        /*04b4*/ 	.word	0x00006660


	//   ....[120]....
        /*04b8*/ 	.word	0x000066d0


	//   ....[121]....
        /*04bc*/ 	.word	0x00006750


	//   ....[122]....
        /*04c0*/ 	.word	0x000067f0


	//   ....[123]....
        /*04c4*/ 	.word	0x000068a0


	//   ....[124]....
        /*04c8*/ 	.word	0x00006980


	//   ....[125]....
        /*04cc*/ 	.word	0x00006a30


	//----- nvinfo : EIATTR_EXIT_INSTR_OFFSETS
	.align		4
.L_461:
        /*04d0*/ 	.byte	0x04, 0x1c
        /*04d2*/ 	.short	(.L_463 - .L_462)


	//   ....[0]....
.L_462:
        /*04d4*/ 	.word	0x00002cc0


	//   ....[1]....
        /*04d8*/ 	.word	0x00004ec0


	//----- nvinfo : EIATTR_MAX_THREADS
	.align		4
.L_463:
        /*04dc*/ 	.byte	0x04, 0x05
        /*04de*/ 	.short	(.L_465 - .L_464)
.L_464:
        /*04e0*/ 	.word	0x00000140
        /*04e4*/ 	.word	0x00000001
        /*04e8*/ 	.word	0x00000001


	//----- nvinfo : EIATTR_CRS_STACK_SIZE
	.align		4
.L_465:
        /*04ec*/ 	.byte	0x04, 0x1e
        /*04ee*/ 	.short	(.L_467 - .L_466)
.L_466:
        /*04f0*/ 	.word	0x00000000


	//----- nvinfo : EIATTR_CBANK_PARAM_SIZE
	.align		4
.L_467:
        /*04f4*/ 	.byte	0x03, 0x19
        /*04f6*/ 	.short	0x0060


	//----- nvinfo : EIATTR_PARAM_CBANK
	.align		4
        /*04f8*/ 	.byte	0x04, 0x0a
        /*04fa*/ 	.short	(.L_469 - .L_468)
	.align		4
.L_468:
        /*04fc*/ 	.word	index@(.nv.constant0._ZN13group_norm_v218gn_bwd_cuda_kernelI13__nv_bfloat16Li320ELi3ELi16ELi40ELi256ELb1ELb1ELi8ELi320ELi320ELi4ELb1ELi10ELb0ELb0ELNS_15WgradSyncMethodE3ENS_16CompileConditionILi900EEEEEvPT_S6_S6_PKS5_S8_S8_S8_PKfflPfPj)
        /*0500*/ 	.short	0x0210
        /*0502*/ 	.short	0x0060


	//----- nvinfo : EIATTR_SW_WAR
	.align		4
.L_469:
        /*0504*/ 	.byte	0x04, 0x36
        /*0506*/ 	.short	(.L_471 - .L_470)
.L_470:
        /*0508*/ 	.word	0x00000008
.L_471:


//--------------------- .nv.info._ZN13group_norm_v218gn_bwd_cuda_kernelI13__nv_bfloat16Li320ELi1ELi16ELi40ELi256ELb1ELb1ELi16ELi320ELi320ELi4ELb1ELi8ELb0ELb0ELNS_15WgradSyncMethodE3ENS_16CompileConditionILi900EEEEEvPT_S6_S6_PKS5_S8_S8_S8_PKfflPfPj --------------------------
	.section	.nv.info._ZN13group_norm_v218gn_bwd_cuda_kernelI13__nv_bfloat16Li320ELi1ELi16ELi40ELi256ELb1ELb1ELi16ELi320ELi320ELi4ELb1ELi8ELb0ELb0ELNS_15WgradSyncMethodE3ENS_16CompileConditionILi900EEEEEvPT_S6_S6_PKS5_S8_S8_S8_PKfflPfPj,"",@"SHT_CUDA_INFO"
	.sectionflags	@""
	.align	4


	//----- nvinfo : EIATTR_CUDA_API_VERSION
	.align		4
        /*0000*/ 	.byte	0x04, 0x37
        /*0002*/ 	.short	(.L_473 - .L_472)
.L_472:
        /*0004*/ 	.word	0x00000082


	//----- nvinfo : EIATTR_KPARAM_INFO
	.align		4
.L_473:
        /*0008*/ 	.byte	0x04, 0x17
        /*000a*/ 	.short	(.L_475 - .L_474)
.L_474:
        /*000c*/ 	.word	0x00000000
        /*0010*/ 	.short	0x000b
        /*0012*/ 	.short	0x0058
        /*0014*/ 	.byte	0x00, 0xf0, 0x21, 0x00


	//----- nvinfo : EIATTR_KPARAM_INFO
	.align		4
.L_475:
        /*0018*/ 	.byte	0x04, 0x17
        /*001a*/ 	.short	(.L_477 - .L_476)
.L_476:
        /*001c*/ 	.word	0x00000000
        /*0020*/ 	.short	0x000a
        /*0022*/ 	.short	0x0050
        /*0024*/ 	.byte	0x00, 0xf0, 0x21, 0x00


	//----- nvinfo : EIATTR_KPARAM_INFO
	.align		4
.L_477:
        /*0028*/ 	.byte	0x04, 0x17
        /*002a*/ 	.short	(.L_479 - .L_478)
.L_478:
        /*002c*/ 	.word	0x00000000
        /*0030*/ 	.short	0x0009
        /*0032*/ 	.short	0x0048
        /*0034*/ 	.byte	0x00, 0xf0, 0x21, 0x00


	//----- nvinfo : EIATTR_KPARAM_INFO
	.align		4
.L_479:
        /*0038*/ 	.byte	0x04, 0x17
        /*003a*/ 	.short	(.L_481 - .L_480)
.L_480:
        /*003c*/ 	.word	0x00000000
        /*0040*/ 	.short	0x0008
        /*0042*/ 	.short	0x0040
        /*0044*/ 	.byte	0x00, 0xf0, 0x11, 0x00


	//----- nvinfo : EIATTR_KPARAM_INFO
	.align		4
.L_481:
        /*0048*/ 	.byte	0x04, 0x17
        /*004a*/ 	.short	(.L_483 - .L_482)
.L_482:
        /*004c*/ 	.word	0x00000000
        /*0050*/ 	.short	0x0007
        /*0052*/ 	.short	0x0038
        /*0054*/ 	.byte	0x00, 0xf0, 0x21, 0x00


	//----- nvinfo : EIATTR_KPARAM_INFO
	.align		4
.L_483:
        /*0058*/ 	.byte	0x04, 0x17
        /*005a*/ 	.short	(.L_485 - .L_484)
.L_484:
        /*005c*/ 	.word	0x00000000
        /*0060*/ 	.short	0x0006
        /*0062*/ 	.short	0x0030
        /*0064*/ 	.byte	0x00, 0xf0, 0x21, 0x00


	//----- nvinfo : EIATTR_KPARAM_INFO
	.align		4
.L_485:
        /*0068*/ 	.byte	0x04, 0x17
        /*006a*/ 	.short	(.L_487 - .L_486)
.L_486:
        /*006c*/ 	.word	0x00000000
        /*0070*/ 	.short	0x0005
        /*0072*/ 	.short	0x0028
        /*0074*/ 	.byte	0x00, 0xf0, 0x21, 0x00


	//----- nvinfo : EIATTR_KPARAM_INFO
	.align		4
.L_487:
        /*0078*/ 	.byte	0x04, 0x17
        /*007a*/ 	.short	(.L_489 - .L_488)
.L_488:
        /*007c*/ 	.word	0x00000000
        /*0080*/ 	.short	0x0004
        /*0082*/ 	.short	0x0020
        /*0084*/ 	.byte	0x00, 0xf0, 0x21, 0x00


	//----- nvinfo : EIATTR_KPARAM_INFO
	.align		4
.L_489:
        /*0088*/ 	.byte	0x04, 0x17
        /*008a*/ 	.short	(.L_491 - .L_490)
.L_490:
        /*008c*/ 	.word	0x00000000
        /*0090*/ 	.short	0x0003
        /*0092*/ 	.short	0x0018
        /*0094*/ 	.byte	0x00, 0xf0, 0x21, 0x00


	//----- nvinfo : EIATTR_KPARAM_INFO
	.align		4
.L_491:
        /*0098*/ 	.byte	0x04, 0x17
        /*009a*/ 	.short	(.L_493 - .L_492)
.L_492:
        /*009c*/ 	.word	0x00000000
        /*00a0*/ 	.short	0x0002
        /*00a2*/ 	.short	0x0010
        /*00a4*/ 	.byte	0x00, 0xf0, 0x21, 0x00


	//----- nvinfo : EIATTR_KPARAM_INFO
	.align		4
.L_493:
        /*00a8*/ 	.byte	0x04, 0x17
        /*00aa*/ 	.short	(.L_495 - .L_494)
.L_494:
        /*00ac*/ 	.word	0x00000000
        /*00b0*/ 	.short	0x0001
        /*00b2*/ 	.short	0x0008
        /*00b4*/ 	.byte	0x00, 0xf0, 0x21, 0x00


	//----- nvinfo : EIATTR_KPARAM_INFO
	.align		4
.L_495:
        /*00b8*/ 	.byte	0x04, 0x17
        /*00ba*/ 	.short	(.L_497 - .L_496)
.L_496:
        /*00bc*/ 	.word	0x00000000
        /*00c0*/ 	.short	0x0000
        /*00c2*/ 	.short	0x0000
        /*00c4*/ 	.byte	0x00, 0xf0, 0x21, 0x00


	//----- nvinfo : EIATTR_SPARSE_MMA_MASK
	.align		4
.L_497:
        /*00c8*/ 	.byte	0x03, 0x50
        /*00ca*/ 	.short	0x0000


	//----- nvinfo : EIATTR_MAXREG_COUNT
	.align		4
        /*00cc*/ 	.byte	0x03, 0x1b
        /*00ce*/ 	.short	0x00a8


	//----- nvinfo : EIATTR_NUM_BARRIERS
	.align		4
        /*00d0*/ 	.byte	0x02, 0x4c
        /*00d2*/ 	.byte	0x01
	.zero		1


	//----- nvinfo : EIATTR_MERCURY_ISA_VERSION
	.align		4
        /*00d4*/ 	.byte	0x03, 0x5f
        /*00d6*/ 	.short	0x0101


	//----- nvinfo : EIATTR_COOP_GROUP_MASK_REGIDS
	.align		4
        /*00d8*/ 	.byte	0x04, 0x29
        /*00da*/ 	.short	(.L_499 - .L_498)


	//   ....[0]....
.L_498:
        /*00dc*/ 	.word	0xffffffff


	//   ....[1]....
        /*00e0*/ 	.word	0xffffffff


	//   ....[2]....
        /*00e4*/ 	.word	0xffffffff


	//   ....[3]....
        /*00e8*/ 	.word	0xffffffff


	//   ....[4]....
        /*00ec*/ 	.word	0xffffffff


	//   ....[5]....
        /*00f0*/ 	.word	0xffffffff


	//   ....[6]....
        /*00f4*/ 	.word	0xffffffff


	//   ....[7]....
        /*00f8*/ 	.word	0xffffffff


	//   ....[8]....
        /*00fc*/ 	.word	0xffffffff


	//   ....[9]....
        /*0100*/ 	.word	0xffffffff


	//   ....[10]....
        /*0104*/ 	.word	0xffffffff


	//   ....[11]....
        /*0108*/ 	.word	0xffffffff


	//   ....[12]....
        /*010c*/ 	.word	0x05000019


	//   ....[13]....
        /*0110*/ 	.word	0x0500001e


	//   ....[14]....
        /*0114*/ 	.word	0x05000020


	//   ....[15]....
        /*0118*/ 	.word	0x0500001f


	//   ....[16]....
        /*011c*/ 	.word	0x05000027


	//   ....[17]....
        /*0120*/ 	.word	0x0500001a


	//   ....[18]....
        /*0124*/ 	.word	0x0500001e


	//   ....[19]....
        /*0128*/ 	.word	0x05000020


	//   ....[20]....
        /*012c*/ 	.word	0x0500001e


	//   ....[21]....
        /*0130*/ 	.word	0x05000020


	//   ....[22]....
        /*0134*/ 	.word	0x05000019


	//   ....[23]....
        /*0138*/ 	.word	0x0500001f


	//   ....[24]....
        /*013c*/ 	.word	0x05000022


	//   ....[25]....
        /*0140*/ 	.word	0x0500001e


	//   ....[26]....
        /*0144*/ 	.word	0x05000023


	//   ....[27]....
        /*0148*/ 	.word	0x05000019


	//   ....[28]....
        /*014c*/ 	.word	0x0500001e


	//   ....[29]....
        /*0150*/ 	.word	0x05000020


	//   ....[30]....
        /*0154*/ 	.word	0x05000019


	//   ....[31]....
        /*0158*/ 	.word	0x0500001f


	//   ....[32]....
        /*015c*/ 	.word	0x05000022


	//   ....[33]....
        /*0160*/ 	.word	0x0500001e


	//   ....[34]....
        /*0164*/ 	.word	0x05000023


	//   ....[35]....
        /*0168*/ 	.word	0x05000019


	//   ....[36]....
        /*016c*/ 	.word	0x05000020


	//   ....[37]....
        /*0170*/ 	.word	0x05000019


	//   ....[38]....
        /*0174*/ 	.word	0x05000019


	//   ....[39]....
        /*0178*/ 	.word	0x0500001f


	//   ....[40]....
        /*017c*/ 	.word	0x0500001e


	//   ....[41]....
        /*0180*/ 	.word	0x05000022


	//   ....[42]....
        /*0184*/ 	.word	0x05000023


	//   ....[43]....
        /*0188*/ 	.word	0x0500001e


	//   ....[44]....
        /*018c*/ 	.word	0x05000025


	//   ....[45]....
        /*0190*/ 	.word	0x0500002b


	//   ....[46]....
        /*0194*/ 	.word	0x05000022


	//   ....[47]....
        /*0198*/ 	.word	0x0500001f


	//   ....[48]....
        /*019c*/ 	.word	0x05000023


	//   ....[49]....
        /*01a0*/ 	.word	0x05000024


	//   ....[50]....
        /*01a4*/ 	.word	0x05000020


	//   ....[51]....
        /*01a8*/ 	.word	0x0500001d


	//   ....[52]....
        /*01ac*/ 	.word	0x05000030


	//   ....[53]....
        /*01b0*/ 	.word	0x05000019


	//   ....[54]....
        /*01b4*/ 	.word	0x0500001c


	//   ....[55]....
        /*01b8*/ 	.word	0x05000032


	//   ....[56]....
        /*01bc*/ 	.word	0x0500001f


	//   ....[57]....
        /*01c0*/ 	.word	0x0500002e


	//   ....[58]....
        /*01c4*/ 	.word	0x05000025


	//   ....[59]....
        /*01c8*/ 	.word	0x05000026


	//   ....[60]....
        /*01cc*/ 	.word	0x0500002a


	//   ....[61]....
        /*01d0*/ 	.word	0x05000028


	//   ....[62]....
        /*01d4*/ 	.word	0x05000027


	//   ....[63]....
        /*01d8*/ 	.word	0x0500002c


	//   ....[64]....
        /*01dc*/ 	.word	0x0500002e


	//   ....[65]....
        /*01e0*/ 	.word	0x05000037


	//   ....[66]....
        /*01e4*/ 	.word	0x05000024


	//   ....[67]....
        /*01e8*/ 	.word	0x05000019


	//   ....[68]....
        /*01ec*/ 	.word	0x05000019


	//   ....[69]....
        /*01f0*/ 	.word	0x05000019


	//   ....[70]....
        /*01f4*/ 	.word	0x05000019


	//   ....[71]....
        /*01f8*/ 	.word	0x05000019


	//   ....[72]....
        /*01fc*/ 	.word	0x05000019


	//   ....[73]....
        /*0200*/ 	.word	0x05000019


	//   ....[74]....
        /*0204*/ 	.word	0x05000019


	//   ....[75]....
        /*0208*/ 	.word	0x05000019


	//   ....[76]....
        /*020c*/ 	.word	0x05000019


	//   ....[77]....
        /*0210*/ 	.word	0x05000019


	//   ....[78]....
        /*0214*/ 	.word	0x05000019


	//   ....[79]....
        /*0218*/ 	.word	0x05000019


	//   ....[80]....
        /*021c*/ 	.word	0x05000019


	//   ....[81]....
        /*0220*/ 	.word	0x05000019


	//   ....[82]....
        /*0224*/ 	.word	0x05000019


	//   ....[83]....
        /*0228*/ 	.word	0x05000019


	//   ....[84]....
        /*022c*/ 	.word	0x05000019


	//   ....[85]....
        /*0230*/ 	.word	0x05000019


	//   ....[86]....
        /*0234*/ 	.word	0x05000019


	//   ....[87]....
        /*0238*/ 	.word	0x05000019


	//   ....[88]....
        /*023c*/ 	.word	0x05000019


	//   ....[89]....
        /*0240*/ 	.word	0x05000019


	//   ....[90]....
        /*0244*/ 	.word	0x05000019


	//   ....[91]....
        /*0248*/ 	.word	0x05000019


	//   ....[92]....
        /*024c*/ 	.word	0x05000019


	//   ....[93]....
        /*0250*/ 	.word	0x05000019


	//   ....[94]....
        /*0254*/ 	.word	0x05000019


	//   ....[95]....
        /*0258*/ 	.word	0x05000019


	//   ....[96]....
        /*025c*/ 	.word	0x05000019


	//   ....[97]....
        /*0260*/ 	.word	0x05000019


	//   ....[98]....
        /*0264*/ 	.word	0x05000019


	//   ....[99]....
        /*0268*/ 	.word	0x05000019


	//   ....[100]....
        /*026c*/ 	.word	0x05000019


	//   ....[101]....
        /*0270*/ 	.word	0x05000019


	//   ....[102]....
        /*0274*/ 	.word	0x05000019


	//   ....[103]....
        /*0278*/ 	.word	0x05000019


	//   ....[104]....
        /*027c*/ 	.word	0x05000019


	//   ....[105]....
        /*0280*/ 	.word	0x05000019


	//   ....[106]....
        /*0284*/ 	.word	0x05000019


	//   ....[107]....
        /*0288*/ 	.word	0x05000019


	//   ....[108]....
        /*028c*/ 	.word	0x05000019


	//   ....[109]....
        /*0290*/ 	.word	0x05000019


	//   ....[110]....
        /*0294*/ 	.word	0x05000019


	//   ....[111]....
        /*0298*/ 	.word	0x05000019


	//   ....[112]....
        /*029c*/ 	.word	0x05000019


	//   ....[113]....
        /*02a0*/ 	.word	0x05000019


	//   ....[114]....
        /*02a4*/ 	.word	0x05000019


	//   ....[115]....
        /*02a8*/ 	.word	0x05000019


	//   ....[116]....
        /*02ac*/ 	.word	0x05000019


	//   ....[117]....
        /*02b0*/ 	.word	0x05000019


	//   ....[118]....
        /*02b4*/ 	.word	0x05000019


	//   ....[119]....
        /*02b8*/ 	.word	0x05000019


	//   ....[120]....
        /*02bc*/ 	.word	0x05000019


	//   ....[121]....
        /*02c0*/ 	.word	0x05000019


	//   ....[122]....
        /*02c4*/ 	.word	0x05000019


	//   ....[123]....
        /*02c8*/ 	.word	0x05000019


	//----- nvinfo : EIATTR_COOP_GROUP_INSTR_OFFSETS
	.align		4
.L_499:
        /*02cc*/ 	.byte	0x04, 0x28
        /*02ce*/ 	.short	(.L_501 - .L_500)


	//   ....[0]....
.L_500:
        /*02d0*/ 	.word	0x00002780


	//   ....[1]....
        /*02d4*/ 	.word	0x000027b0


	//   ....[2]....
        /*02d8*/ 	.word	0x000028a0


	//   ....[3]....
        /*02dc*/ 	.word	0x000028d0


	//   ....[4]....
        /*02e0*/ 	.word	0x00002f20


	//   ....[5]....
        /*02e4*/ 	.word	0x00002f60


	//   ....[6]....
        /*02e8*/ 	.word	0x00002fe0


	//   ....[7]....
        /*02ec*/ 	.word	0x00003020


	//   ....[8]....
        /*02f0*/ 	.word	0x00003170


	//   ....[9]....
        /*02f4*/ 	.word	0x00003190


	//   ....[10]....
        /*02f8*/ 	.word	0x00003210


	//   ....[11]....
        /*02fc*/ 	.word	0x00003250


	//   ....[12]....
        /*0300*/ 	.word	0x00004c30


	//   ....[13]....
        /*0304*/ 	.word	0x00004c50


	//   ....[14]....
        /*0308*/ 	.word	0x00004c90


	//   ....[15]....
        /*030c*/ 	.word	0x00004ca0


	//   ....[16]....
        /*0310*/ 	.word	0x00004cd0


	//   ....[17]....
        /*0314*/ 	.word	0x00004ce0


	//   ....[18]....
        /*0318*/ 	.word	0x00004d10


	//   ....[19]....
        /*031c*/ 	.word	0x00004d20


	//   ....[20]....
        /*0320*/ 	.word	0x00004eb0


	//   ....[21]....
        /*0324*/ 	.word	0x00004ee0


	//   ....[22]....
        /*0328*/ 	.word	0x00004f10


	//   ....[23]....
        /*032c*/ 	.word	0x00004f30


	//   ....[24]....
        /*0330*/ 	.word	0x00004f60


	//   ....[25]....
        /*0334*/ 	.word	0x00004f70


	//   ....[26]....
        /*0338*/ 	.word	0x00004fa0


	//   ....[27]....
        /*033c*/ 	.word	0x00004fb0


	//   ....[28]....
        /*0340*/ 	.word	0x000050f0


	//   ....[29]....
        /*0344*/ 	.word	0x00005110


	//   ....[30]....
        /*0348*/ 	.word	0x00005140


	//   ....[31]....
        /*034c*/ 	.word	0x00005160


	//   ....[32]....
        /*0350*/ 	.word	0x00005190


	//   ....[33]....
        /*0354*/ 	.word	0x000051a0


	//   ....[34]....
        /*0358*/ 	.word	0x000051d0


	//   ....[35]....
        /*035c*/ 	.word	0x000051e0


	//   ....[36]....
        /*0360*/ 	.word	0x000053b0


	//   ....[37]....
        /*0364*/ 	.word	0x00005500


	//   ....[38]....
        /*0368*/ 	.word	0x00005520


	//   ....[39]....
        /*036c*/ 	.word	0x00005560


	//   ....[40]....
        /*0370*/ 	.word	0x00005590


	//   ....[41]....
        /*0374*/ 	.word	0x000055d0


	//   ....[42]....
        /*0378*/ 	.word	0x000055f0


	//   ....[43]....
        /*037c*/ 	.word	0x00005620


	//   ....[44]....
        /*0380*/ 	.word	0x00005650


	//   ....[45]....
        /*0384*/ 	.word	0x00005680


	//   ....[46]....
        /*0388*/ 	.word	0x000056a0


	//   ....[47]....
        /*038c*/ 	.word	0x000056c0


	//   ....[48]....
        /*0390*/ 	.word	0x000056e0


	//   ....[49]....
        /*0394*/ 	.word	0x00005700


	//   ....[50]....
        /*0398*/ 	.word	0x00005730


	//   ....[51]....
        /*039c*/ 	.word	0x00005760


	//   ....[52]....
        /*03a0*/ 	.word	0x00005790


	//   ....[53]....
        /*03a4*/ 	.word	0x000057b0


	//   ....[54]....
        /*03a8*/ 	.word	0x000057f0


	//   ....[55]....
        /*03ac*/ 	.word	0x00005810


	//   ....[56]....
        /*03b0*/ 	.word	0x00005840


	//   ....[57]....
        /*03b4*/ 	.word	0x00005860


	//   ....[58]....
        /*03b8*/ 	.word	0x000058a0


	//   ....[59]....
        /*03bc*/ 	.word	0x000058d0


	//   ....[60]....
        /*03c0*/ 	.word	0x00005910


	//   ....[61]....
        /*03c4*/ 	.word	0x00005930


	//   ....[62]....
        /*03c8*/ 	.word	0x00005960


	//   ....[63]....
        /*03cc*/ 	.word	0x000059a0


	//   ....[64]....
        /*03d0*/ 	.word	0x000059c0


	//   ....[65]....
        /*03d4*/ 	.word	0x000059f0


	//   ....[66]....
        /*03d8*/ 	.word	0x00005ac0


	//   ....[67]....
        /*03dc*/ 	.word	0x00005b70


	//   ....[68]....
        /*03e0*/ 	.word	0x00005c90


	//   ....[69]....
        /*03e4*/ 	.word	0x00005ce0


	//   ....[70]....
        /*03e8*/ 	.word	0x00005d50


	//   ....[71]....
        /*03ec*/ 	.word	0x00005db0


	//   ....[72]....
        /*03f0*/ 	.word	0x00005e20


	//   ....[73]....
        /*03f4*/ 	.word	0x00005e80


	//   ....[74]....
        /*03f8*/ 	.word	0x00005ef0


	//   ....[75]....
        /*03fc*/ 	.word	0x00005f50


	//   ....[76]....
        /*0400*/ 	.word	0x00005ff0


	//   ....[77]....
        /*0404*/ 	.word	0x00006090


	//   ....[78]....
        /*0408*/ 	.word	0x000060f0


	//   ....[79]....
        /*040c*/ 	.word	0x00006150


	//   ....[80]....
        /*0410*/ 	.word	0x000061c0


	//   ....[81]....
        /*0414*/ 	.word	0x00006220


	//   ....[82]....
        /*0418*/ 	.word	0x00006290


	//   ....[83]....
        /*041c*/ 	.word	0x000062f0


	//   ....[84]....
        /*0420*/ 	.word	0x00006390


	//   ....[85]....
        /*0424*/ 	.word	0x00006430


	//   ....[86]....
        /*0428*/ 	.word	0x00006490


	//   ....[87]....
        /*042c*/ 	.word	0x000064f0


	//   ....[88]....
        /*0430*/ 	.word	0x00006560


	//   ....[89]....
        /*0434*/ 	.word	0x000065c0


	//   ....[90]....
        /*0438*/ 	.word	0x00006630


	//   ....[91]....
        /*043c*/ 	.word	0x00006690


	//   ....[92]....
        /*0440*/ 	.word	0x00006730


	//   ....[93]....
        /*0444*/ 	.word	0x00006810


	//   ....[94]....
        /*0448*/ 	.word	0x000068d0


	//   ....[95]....
        /*044c*/ 	.word	0x00006930


	//   ....[96]....
        /*0450*/ 	.word	0x000069c0


	//   ....[97]....
        /*0454*/ 	.word	0x00006a10


	//   ....[98]....
        /*0458*/ 	.word	0x00006ad0


	//   ....[99]....
        /*045c*/ 	.word	0x00006b30


	//   ....[100]....
        /*0460*/ 	.word	0x00006bd0


	//   ....[101]....
        /*0464*/ 	.word	0x00006c50


	//   ....[102]....
        /*0468*/ 	.word	0x00006cc0


	//   ....[103]....
        /*046c*/ 	.word	0x00006d20


	//   ....[104]....
        /*0470*/ 	.word	0x00006d90


	//   ....[105]....
        /*0474*/ 	.word	0x00006df0


	//   ....[106]....
        /*0478*/ 	.word	0x00006ec0


	//   ....[107]....
        /*047c*/ 	.word	0x00006f30


	//   ....[108]....
        /*0480*/ 	.word	0x00006fe0


	//   ....[109]....
        /*0484*/ 	.word	0x00007050


	//   ....[110]....
        /*0488*/ 	.word	0x000070c0


	//   ....[111]....
        /*048c*/ 	.word	0x00007120


	//   ....[112]....
        /*0490*/ 	.word	0x00007190


	//   ....[113]....
        /*0494*/ 	.word	0x000071f0


	//   ....[114]....
        /*0498*/ 	.word	0x00007260


	//   ....[115]....
        /*049c*/ 	.word	0x000072c0


	//   ....[116]....
        /*04a0*/ 	.word	0x00007320


	//   ....[117]....
        /*04a4*/ 	.word	0x00007370


	//   ....[118]....
        /*04a8*/ 	.word	0x000073e0


	//   ....[119]....
        /*04ac*/ 	.word	0x00007440


	//   ....[120]....
        /*04b0*/ 	.word	0x000074b0


	//   ....[121]....
        /*04b4*/ 	.word	0x00007510


	//   ....[122]....
        /*04b8*/ 	.word	0x00007660


	//   ....[123]....
        /*04bc*/ 	.word	0x00007710


	//----- nvinfo : EIATTR_EXIT_INSTR_OFFSETS
	.align		4
.L_501:
        /*04c0*/ 	.byte	0x04, 0x1c
        /*04c2*/ 	.short	(.L_503 - .L_502)


	//   ....[0]....
.L_502:
        /*04c4*/ 	.word	0x00003c00


	//   ....[1]....
        /*04c8*/ 	.word	0x00005c30


	//----- nvinfo : EIATTR_MAX_THREADS
	.align		4
.L_503:
        /*04cc*/ 	.byte	0x04, 0x05
        /*04ce*/ 	.short	(.L_505 - .L_504)
.L_504:
        /*04d0*/ 	.word	0x00000140
        /*04d4*/ 	.word	0x00000001
        /*04d8*/ 	.word	0x00000001


	//----- nvinfo : EIATTR_CRS_STACK_SIZE
	.align		4
.L_505:
        /*04dc*/ 	.byte	0x04, 0x1e
        /*04de*/ 	.short	(.L_507 - .L_506)
.L_506:
        /*04e0*/ 	.word	0x00000000


	//----- nvinfo : EIATTR_CBANK_PARAM_SIZE
	.align		4
.L_507:
        /*04e4*/ 	.byte	0x03, 0x19
        /*04e6*/ 	.short	0x0060


	//----- nvinfo : EIATTR_PARAM_CBANK
	.align		4
        /*04e8*/ 	.byte	0x04, 0x0a
        /*04ea*/ 	.short	(.L_509 - .L_508)
	.align		4
.L_508:
        /*04ec*/ 	.word	index@(.nv.constant0._ZN13group_norm_v218gn_bwd_cuda_kernelI13__nv_bfloat16Li320ELi1ELi16ELi40ELi256ELb1ELb1ELi16ELi320ELi320ELi4ELb1ELi8ELb0ELb0ELNS_15WgradSyncMethodE3ENS_16CompileConditionILi900EEEEEvPT_S6_S6_PKS5_S8_S8_S8_PKfflPfPj)
        /*04f0*/ 	.short	0x0210
        /*04f2*/ 	.short	0x0060


	//----- nvinfo : EIATTR_SW_WAR
	.align		4
.L_509:
        /*04f4*/ 	.byte	0x04, 0x36
        /*04f6*/ 	.short	(.L_511 - .L_510)
.L_510:
        /*04f8*/ 	.word	0x00000008
.L_511:


//--------------------- .nv.info._ZN13group_norm_v218gn_bwd_cuda_kernelI13__nv_bfloat16Li320ELi3ELi16ELi40ELi256ELb1ELb1ELi16ELi320ELi320ELi4ELb1ELi20ELb0ELb0ELNS_15WgradSyncMethodE3ENS_16CompileConditionILi900EEEEEvPT_S6_S6_PKS5_S8_S8_S8_PKfflPfPj --------------------------
	.section	.nv.info._ZN13group_norm_v218gn_bwd_cuda_kernelI13__nv_bfloat16Li320ELi3ELi16ELi40ELi256ELb1ELb1ELi16ELi320ELi320ELi4ELb1ELi20ELb0ELb0ELNS_15WgradSyncMethodE3ENS_16CompileConditionILi900EEEEEvPT_S6_S6_PKS5_S8_S8_S8_PKfflPfPj,"",@"SHT_CUDA_INFO"
	.sectionflags	@""
	.align	4


	//----- nvinfo : EIATTR_CUDA_API_VERSION
	.align		4
        /*0000*/ 	.byte	0x04, 0x37
        /*0002*/ 	.short	(.L_513 - .L_512)
.L_512:
        /*0004*/ 	.word	0x00000082


	//----- nvinfo : EIATTR_KPARAM_INFO
	.align		4
.L_513:
        /*0008*/ 	.byte	0x04, 0x17
        /*000a*/ 	.short	(.L_515 - .L_514)
.L_514:
        /*000c*/ 	.word	0x00000000
        /*0010*/ 	.short	0x000b
        /*0012*/ 	.short	0x0058
        /*0014*/ 	.byte	0x00, 0xf0, 0x21, 0x00


	//----- nvinfo : EIATTR_KPARAM_INFO
	.align		4
.L_515:
        /*0018*/ 	.byte	0x04, 0x17
        /*001a*/ 	.short	(.L_517 - .L_516)
.L_516:
        /*001c*/ 	.word	0x00000000
        /*0020*/ 	.short	0x000a
        /*0022*/ 	.short	0x0050
        /*0024*/ 	.byte	0x00, 0xf0, 0x21, 0x00


	//----- nvinfo : EIATTR_KPARAM_INFO
	.align		4
.L_517:
        /*0028*/ 	.byte	0x04, 0x17
        /*002a*/ 	.short	(.L_519 - .L_518)
.L_518:
        /*002c*/ 	.word	0x00000000
        /*0030*/ 	.short	0x0009
        /*0032*/ 	.short	0x0048
        /*0034*/ 	.byte	0x00, 0xf0, 0x21, 0x00


	//----- nvinfo : EIATTR_KPARAM_INFO
	.align		4
.L_519:
        /*0038*/ 	.byte	0x04, 0x17
        /*003a*/ 	.short	(.L_521 - .L_520)
.L_520:
        /*003c*/ 	.word	0x00000000
        /*0040*/ 	.short	0x0008
        /*0042*/ 	.short	0x0040
        /*0044*/ 	.byte	0x00, 0xf0, 0x11, 0x00


	//----- nvinfo : EIATTR_KPARAM_INFO
	.align		4
.L_521:
        /*0048*/ 	.byte	0x04, 0x17
        /*004a*/ 	.short	(.L_523 - .L_522)
.L_522:
        /*004c*/ 	.word	0x00000000
        /*0050*/ 	.short	0x0007
        /*0052*/ 	.short	0x0038
        /*0054*/ 	.byte	0x00, 0xf0, 0x21, 0x00


	//----- nvinfo : EIATTR_KPARAM_INFO
	.align		4
.L_523:
        /*0058*/ 	.byte	0x04, 0x17
        /*005a*/ 	.short	(.L_525 - .L_524)
.L_524:
        /*005c*/ 	.word	0x00000000
        /*0060*/ 	.short	0x0006
        /*0062*/ 	.short	0x0030
        /*0064*/ 	.byte	0x00, 0xf0, 0x21, 0x00


	//----- nvinfo : EIATTR_KPARAM_INFO
	.align		4
.L_525:
        /*0068*/ 	.byte	0x04, 0x17
        /*006a*/ 	.short	(.L_527 - .L_526)
.L_526:
        /*006c*/ 	.word	0x00000000
        /*0070*/ 	.short	0x0005
        /*0072*/ 	.short	0x0028
        /*0074*/ 	.byte	0x00, 0xf0, 0x21, 0x00


	//----- nvinfo : EIATTR_KPARAM_INFO
	.align		4
.L_527:
        /*0078*/ 	.byte	0x04, 0x17
        /*007a*/ 	.short	(.L_529 - .L_528)
.L_528:
        /*007c*/ 	.word	0x00000000
        /*0080*/ 	.short	0x0004
        /*0082*/ 	.short	0x0020
        /*0084*/ 	.byte	0x00, 0xf0, 0x21, 0x00


	//----- nvinfo : EIATTR_KPARAM_INFO
	.align		4
.L_529:
        /*0088*/ 	.byte	0x04, 0x17
        /*008a*/ 	.short	(.L_531 - .L_530)
.L_530:
        /*008c*/ 	.word	0x00000000
        /*0090*/ 	.short	0x0003
        /*0092*/ 	.short	0x0018
        /*0094*/ 	.byte	0x00, 0xf0, 0x21, 0x00


	//----- nvinfo : EIATTR_KPARAM_INFO
	.align		4
.L_531:
        /*0098*/ 	.byte	0x04, 0x17
        /*009a*/ 	.short	(.L_533 - .L_532)
.L_532:
        /*009c*/ 	.word	0x00000000
        /*00a0*/ 	.short	0x0002
        /*00a2*/ 	.short	0x0010
        /*00a4*/ 	.byte	0x00, 0xf0, 0x21, 0x00


	//----- nvinfo : EIATTR_KPARAM_INFO
	.align		4
.L_533:
        /*00a8*/ 	.byte	0x04, 0x17
        /*00aa*/ 	.short	(.L_535 - .L_534)
.L_534:
        /*00ac*/ 	.word	0x00000000
        /*00b0*/ 	.short	0x0001
        /*00b2*/ 	.short	0x0008
        /*00b4*/ 	.byte	0x00, 0xf0, 0x21, 0x00


	//----- nvinfo : EIATTR_KPARAM_INFO
	.align		4
.L_535:
        /*00b8*/ 	.byte	0x04, 0x17
        /*00ba*/ 	.short	(.L_537 - .L_536)
.L_536:
        /*00bc*/ 	.word	0x00000000
        /*00c0*/ 	.short	0x0000
        /*00c2*/ 	.short	0x0000
        /*00c4*/ 	.byte	0x00, 0xf0, 0x21, 0x00


	//----- nvinfo : EIATTR_SPARSE_MMA_MASK
	.align		4
.L_537:
        /*00c8*/ 	.byte	0x03, 0x50
        /*00ca*/ 	.short	0x0000


	//----- nvinfo : EIATTR_MAXREG_COUNT
	.align		4
        /*00cc*/ 	.byte	0x03, 0x1b
        /*00ce*/ 	.short	0x0040


	//----- nvinfo : EIATTR_NUM_BARRIERS
	.align		4
        /*00d0*/ 	.byte	0x02, 0x4c
        /*00d2*/ 	.byte	0x01
	.zero		1


	//----- nvinfo : EIATTR_ANNOTATIONS
	.align		4
        /*00d4*/ 	.byte	0x04, 0x55
        /*00d6*/ 	.short	(.L_539 - .L_538)


	//   ....[0]....
.L_538:
        /*00d8*/ 	.word	0x00000001
        /*00dc*/ 	.byte	0x70, 0x04, 0x00, 0x00, 0x01, 0x00, 0x00, 0x00, 0xa0, 0x04, 0x00, 0x00, 0x01, 0x00, 0x00, 0x00
        /* <DEDUP_REMOVED lines=13> */
        /*01bc*/ 	.byte	0x30, 0x3c, 0x00, 0x00, 0x01, 0x00, 0x00, 0x00, 0x40, 0x3c, 0x00, 0x00


	//----- nvinfo : EIATTR_MERCURY_ISA_VERSION
	.align		4
.L_539:
        /*01c8*/ 	.byte	0x03, 0x5f
        /*01ca*/ 	.short	0x0101


	//----- nvinfo : EIATTR_COOP_GROUP_MASK_REGIDS
	.align		4
        /*01cc*/ 	.byte	0x04, 0x29
        /*01ce*/ 	.short	(.L_541 - .L_540)


	//   ....[0]....
.L_540:
        /*01d0*/ 	.word	0xffffffff


	//   ....[1]....
        /*01d4*/ 	.word	0xffffffff


	//   ....[2]....
        /*01d8*/ 	.word	0xffffffff


	//   ....[3]....
        /*01dc*/ 	.word	0xffffffff


	//   ....[4]....
        /*01e0*/ 	.word	0xffffffff


	//   ....[5]....
        /*01e4*/ 	.word	0xffffffff


	//   ....[6]....
        /*01e8*/ 	.word	0xffffffff


	//   ....[7]....
        /*01ec*/ 	.word	0xffffffff


	//   ....[8]....
        /*01f0*/ 	.word	0xffffffff


	//   ....[9]....
        /*01f4*/ 	.word	0xffffffff


	//   ....[10]....
        /*01f8*/ 	.word	0xffffffff


	//   ....[11]....
        /*01fc*/ 	.word	0xffffffff


	//   ....[12]....
        /*0200*/ 	.word	0x05000015


	//   ....[13]....
        /*0204*/ 	.word	0x05000014


	//   ....[14]....
        /*0208*/ 	.word	0x05000016


	//   ....[15]....
        /*020c*/ 	.word	0x05000017


	//   ....[16]....
        /*0210*/ 	.word	0x05000019


	//   ....[17]....
        /*0214*/ 	.word	0x05000018


	//   ....[18]....
        /*0218*/ 	.word	0x0500001a


	//   ....[19]....
        /*021c*/ 	.word	0x0500000f


	//   ....[20]....
        /*0220*/ 	.word	0x05000019


	//   ....[21]....
        /*0224*/ 	.word	0x05000018


	//   ....[22]....
        /*0228*/ 	.word	0x0500001a


	//   ....[23]....
        /*022c*/ 	.word	0x0500001b


	//   ....[24]....
        /*0230*/ 	.word	0x0500001d


	//   ....[25]....
        /*0234*/ 	.word	0x0500001c


	//   ....[26]....
        /*0238*/ 	.word	0x05000020


	//   ....[27]....
        /*023c*/ 	.word	0x0500000f


	//   ....[28]....
        /*0240*/ 	.word	0x05000019


	//   ....[29]....
        /*0244*/ 	.word	0x05000018


	//   ....[30]....
        /*0248*/ 	.word	0x0500001a


	//   ....[31]....
        /*024c*/ 	.word	0x0500001b


	//   ....[32]....
        /*0250*/ 	.word	0x0500001d


	//   ....[33]....
        /*0254*/ 	.word	0x0500001c


	//   ....[34]....
        /*0258*/ 	.word	0x05000020


	//   ....[35]....
        /*025c*/ 	.word	0x0500000f


	//   ....[36]....
        /*0260*/ 	.word	0x05000011


	//   ....[37]....
        /*0264*/ 	.word	0x0500001b


	//   ....[38]....
        /*0268*/ 	.word	0x0500001d


	//   ....[39]....
        /*026c*/ 	.word	0x05000010


	//   ....[40]....
        /*0270*/ 	.word	0x05000023


	//   ....[41]....
        /*0274*/ 	.word	0x05000026


	//   ....[42]....
        /*0278*/ 	.word	0x05000025


	//   ....[43]....
        /*027c*/ 	.word	0x0500001e


	//   ....[44]....
        /*0280*/ 	.word	0x0500001c


	//   ....[45]....
        /*0284*/ 	.word	0x05000016


	//   ....[46]....
        /*0288*/ 	.word	0x0500001b


	//   ....[47]....
        /*028c*/ 	.word	0x05000014


	//   ....[48]....
        /*0290*/ 	.word	0x05000017


	//   ....[49]....
        /*0294*/ 	.word	0x05000018


	//   ....[50]....
        /*0298*/ 	.word	0x0500001a


	//   ....[51]....
        /*029c*/ 	.word	0x05000011


	//   ....[52]....
        /*02a0*/ 	.word	0x05000029


	//   ....[53]....
        /*02a4*/ 	.word	0x05000018


	//   ....[54]....
        /*02a8*/ 	.word	0x05000013


	//   ....[55]....
        /*02ac*/ 	.word	0x05000014


	//   ....[56]....
        /*02b0*/ 	.word	0x05000012


	//   ....[57]....
        /*02b4*/ 	.word	0x05000015


	//   ....[58]....
        /*02b8*/ 	.word	0x05000017


	//   ....[59]....
        /*02bc*/ 	.word	0x0500000e


	//   ....[60]....
        /*02c0*/ 	.word	0x0500002b


	//   ....[61]....
        /*02c4*/ 	.word	0x05000028


	//   ....[62]....
        /*02c8*/ 	.word	0x05000020


	//   ....[63]....
        /*02cc*/ 	.word	0x05000022


	//   ....[64]....
        /*02d0*/ 	.word	0x05000021


	//   ....[65]....
        /*02d4*/ 	.word	0x05000027


	//   ....[66]....
        /*02d8*/ 	.word	0x05000023


	//   ....[67]....
        /*02dc*/ 	.word	0x0500001e


	//   ....[68]....
        /*02e0*/ 	.word	0x0500001a


	//   ....[69]....
        /*02e4*/ 	.word	0x0500001a


	//   ....[70]....
        /*02e8*/ 	.word	0x0500001a


	//   ....[71]....
        /*02ec*/ 	.word	0x0500001a


	//   ....[72]....
        /*02f0*/ 	.word	0x0500001a


	//   ....[73]....
        /*02f4*/ 	.word	0x0500001a


	//   ....[74]....
        /*02f8*/ 	.word	0x0500001a


	//   ....[75]....
        /*02fc*/ 	.word	0x0500001a


	//   ....[76]....
        /*0300*/ 	.word	0x0500001a


	//   ....[77]....
        /*0304*/ 	.word	0x0500001a


	//   ....[78]....
        /*0308*/ 	.word	0x0500001a


	//   ....[79]....
        /*030c*/ 	.word	0x0500001a


	//   ....[80]....
        /*0310*/ 	.word	0x0500001a


	//   ....[81]....
        /*0314*/ 	.word	0x0500001a


	//   ....[82]....
        /*0318*/ 	.word	0x0500001a


	//   ....[83]....
        /*031c*/ 	.word	0x0500001a


	//   ....[84]....
        /*0320*/ 	.word	0x0500001a


	//   ....[85]....
        /*0324*/ 	.word	0x0500001a


	//   ....[86]....
        /*0328*/ 	.word	0x0500001a


	//   ....[87]....
        /*032c*/ 	.word	0x0500001a


	//   ....[88]....
        /*0330*/ 	.word	0x0500001a


	//   ....[89]....
        /*0334*/ 	.word	0x0500001a


	//   ....[90]....
        /*0338*/ 	.word	0x0500001a


	//   ....[91]....
        /*033c*/ 	.word	0x0500001a


	//   ....[92]....
        /*0340*/ 	.word	0x0500001a


	//   ....[93]....
        /*0344*/ 	.word	0x0500001a


	//   ....[94]....
        /*0348*/ 	.word	0x0500001a


	//   ....[95]....
        /*034c*/ 	.word	0x0500001a


	//   ....[96]....
        /*0350*/ 	.word	0x0500001a


	//   ....[97]....
        /*0354*/ 	.word	0x0500001a


	//   ....[98]....
        /*0358*/ 	.word	0x0500001a


	//   ....[99]....
        /*035c*/ 	.word	0x0500001a


	//   ....[100]....
        /*0360*/ 	.word	0x0500001a


	//   ....[101]....
        /*0364*/ 	.word	0x0500001a


	//   ....[102]....
        /*0368*/ 	.word	0x0500001a


	//   ....[103]....
        /*036c*/ 	.word	0x0500001a


	//   ....[104]....
        /*0370*/ 	.word	0x0500001a


	//   ....[105]....
        /*0374*/ 	.word	0x0500001a


	//   ....[106]....
        /*0378*/ 	.word	0x0500001a


	//   ....[107]....
        /*037c*/ 	.word	0x0500001a


	//   ....[108]....
        /*0380*/ 	.word	0x0500001a


	//   ....[109]....
        /*0384*/ 	.word	0x0500001a


	//   ....[110]....
        /*0388*/ 	.word	0x0500001a


	//   ....[111]....
        /*038c*/ 	.word	0x0500001a


	//   ....[112]....
        /*0390*/ 	.word	0x0500001a


	//   ....[113]....
        /*0394*/ 	.word	0x0500001a


	//   ....[114]....
        /*0398*/ 	.word	0x0500001a


	//   ....[115]....
        /*039c*/ 	.word	0x0500001a


	//   ....[116]....
        /*03a0*/ 	.word	0x0500001a


	//   ....[117]....
        /*03a4*/ 	.word	0x0500001a


	//   ....[118]....
        /*03a8*/ 	.word	0x0500001a


	//   ....[119]....
        /*03ac*/ 	.word	0x0500001a


	//   ....[120]....
        /*03b0*/ 	.word	0x0500001a


	//   ....[121]....
        /*03b4*/ 	.word	0x0500001a


	//   ....[122]....
        /*03b8*/ 	.word	0x0500001a


	//   ....[123]....
        /*03bc*/ 	.word	0x0500001a


	//----- nvinfo : EIATTR_COOP_GROUP_INSTR_OFFSETS
	.align		4
.L_541:
        /*03c0*/ 	.byte	0x04, 0x28
        /*03c2*/ 	.short	(.L_543 - .L_542)


	//   ....[0]....
.L_542:
        /*03c4*/ 	.word	0x000029c0


	//   ....[1]....
        /*03c8*/ 	.word	0x00002a00


	//   ....[2]....
        /*03cc*/ 	.word	0x00002a30


	//   ....[3]....
        /*03d0*/ 	.word	0x00002a50


	//   ....[4]....
        /*03d4*/ 	.word	0x00003380


	//   ....[5]....
        /*03d8*/ 	.word	0x000033a0


	//   ....[6]....
        /*03dc*/ 	.word	0x000033c0


	//   ....[7]....
        /*03e0*/ 	.word	0x000033e0


	//   ....[8]....
        /*03e4*/ 	.word	0x00003400


	//   ....[9]....
        /*03e8*/ 	.word	0x00003420


	//   ....[10]....
        /*03ec*/ 	.word	0x00003440


	//   ....[11]....
        /*03f0*/ 	.word	0x00003460


	//   ....[12]....
        /*03f4*/ 	.word	0x00005040


	//   ....[13]....
        /*03f8*/ 	.word	0x00005070


	//   ....[14]....
        /*03fc*/ 	.word	0x000050b0


	//   ....[15]....
        /*0400*/ 	.word	0x000050d0


	//   ....[16]....
        /*0404*/ 	.word	0x00005100


	//   ....[17]....
        /*0408*/ 	.word	0x00005110


	//   ....[18]....
        /*040c*/ 	.word	0x00005140


	//   ....[19]....
        /*0410*/ 	.word	0x00005150


	//   ....[20]....
        /*0414*/ 	.word	0x00005320


	//   ....[21]....
        /*0418*/ 	.word	0x00005350


	//   ....[22]....
        /*041c*/ 	.word	0x00005390


	//   ....[23]....
        /*0420*/ 	.word	0x000053b0


	//   ....[24]....
        /*0424*/ 	.word	0x000053e0


	//   ....[25]....
        /*0428*/ 	.word	0x000053f0


	//   ....[26]....
        /*042c*/ 	.word	0x00005420


	//   ....[27]....
        /*0430*/ 	.word	0x00005430


	//   ....[28]....
        /*0434*/ 	.word	0x000055b0


	//   ....[29]....
        /*0438*/ 	.word	0x000055e0


	//   ....[30]....
        /*043c*/ 	.word	0x00005620


	//   ....[31]....
        /*0440*/ 	.word	0x00005640


	//   ....[32]....
        /*0444*/ 	.word	0x00005670


	//   ....[33]....
        /*0448*/ 	.word	0x00005680


	//   ....[34]....
        /*044c*/ 	.word	0x000056b0


	//   ....[35]....
        /*0450*/ 	.word	0x000056c0


	//   ....[36]....
        /*0454*/ 	.word	0x000059b0


	//   ....[37]....
        /*0458*/ 	.word	0x000059e0


	//   ....[38]....
        /*045c*/ 	.word	0x00005ac0


	//   ....[39]....
        /*0460*/ 	.word	0x00005b00


	//   ....[40]....
        /*0464*/ 	.word	0x00005b50


	//   ....[41]....
        /*0468*/ 	.word	0x00005b70


	//   ....[42]....
        /*046c*/ 	.word	0x00005b80


	//   ....[43]....
        /*0470*/ 	.word	0x00005bb0


	//   ....[44]....
        /*0474*/ 	.word	0x00005bd0


	//   ....[45]....
        /*0478*/ 	.word	0x00005c00


	//   ....[46]....
        /*047c*/ 	.word	0x00005c80


	//   ....[47]....
        /*0480*/ 	.word	0x00005cc0


	//   ....[48]....
        /*0484*/ 	.word	0x00005cf0


	//   ....[49]....
        /*0488*/ 	.word	0x00005d00


	//   ....[50]....
        /*048c*/ 	.word	0x00005d20


	//   ....[51]....
        /*0490*/ 	.word	0x00005d40


	//   ....[52]....
        /*0494*/ 	.word	0x00005d60


	//   ....[53]....
        /*0498*/ 	.word	0x00005da0


	//   ....[54]....
        /*049c*/ 	.word	0x00005dd0


	//   ....[55]....
        /*04a0*/ 	.word	0x00005e10


	//   ....[56]....
        /*04a4*/ 	.word	0x00005e30


	//   ....[57]....
        /*04a8*/ 	.word	0x00005e60


	//   ....[58]....
        /*04ac*/ 	.word	0x00005e80


	//   ....[59]....
        /*04b0*/ 	.word	0x00005ea0


	//   ....[60]....
        /*04b4*/ 	.word	0x00005ee0


	//   ....[61]....
        /*04b8*/ 	.word	0x00005f00


	//   ....[62]....
        /*04bc*/ 	.word	0x00005f30


	//   ....[63]....
        /*04c0*/ 	.word	0x00005f60


	//   ....[64]....
        /*04c4*/ 	.word	0x00005f80


	//   ....[65]....
        /*04c8*/ 	.word	0x00005fb0


	//   ....[66]....
        /*04cc*/ 	.word	0x000060b0


	//   ....[67]....
        /*04d0*/ 	.word	0x00006120


	//   ....[68]....
        /*04d4*/ 	.word	0x00006310


	//   ....[69]....
        /*04d8*/ 	.word	0x00006360


	//   ....[70]....
        /*04dc*/ 	.word	0x000063d0


	//   ....[71]....
        /*04e0*/ 	.word	0x00006430


	//   ....[72]....
        /*04e4*/ 	.word	0x000064a0


	//   ....[73]....
        /*04e8*/ 	.word	0x00006500


	//   ....[74]....
        /*04ec*/ 	.word	0x00006570


	//   ....[75]....
        /*04f0*/ 	.word	0x000065d0


	//   ....[76]....
        /*04f4*/ 	.word	0x00006670


	//   ....[77]....
        /*04f8*/ 	.word	0x00006700


	//   ....[78]....
        /*04fc*/ 	.word	0x00006770


	//   ....[79]....
        /*0500*/ 	.word	0x000067d0


	//   ....[80]....
        /*0504*/ 	.word	0x00006840


	//   ....[81]....
        /*0508*/ 	.word	0x000068a0


	//   ....[82]....
        /*050c*/ 	.word	0x00006910


	//   ....[83]....
        /*0510*/ 	.word	0x00006970


	//   ....[84]....
        /*0514*/ 	.word	0x00006a10


	//   ....[85]....
        /*0518*/ 	.word	0x00006aa0


	//   ....[86]....
        /*051c*/ 	.word	0x00006b10


	//   ....[87]....
        /*0520*/ 	.word	0x00006b70


	//   ....[88]....
        /*0524*/ 	.word	0x00006be0


	//   ....[89]....
        /*0528*/ 	.word	0x00006c40


	//   ....[90]....
        /*052c*/ 	.word	0x00006cb0


	//   ....[91]....
        /*0530*/ 	.word	0x00006d10


	//   ....[92]....
        /*0534*/ 	.word	0x00006db0


	//   ....[93]....
        /*0538*/ 	.word	0x00006e70


	//   ....[94]....
        /*053c*/ 	.word	0x00006f70


	//   ....[95]....
        /*0540*/ 	.word	0x00006fc0


	//   ....[96]....
        /*0544*/ 	.word	0x000070a0


	//   ....[97]....
        /*0548*/ 	.word	0x00007100


	//   ....[98]....
        /*054c*/ 	.word	0x00007190


	//   ....[99]....
        /*0550*/ 	.word	0x000071e0


	//   ....[100]....
        /*0554*/ 	.word	0x00007250


	//   ....[101]....
        /*0558*/ 	.word	0x000072b0


	//   ....[102]....
        /*055c*/ 	.word	0x00007320


	//   ....[103]....
        /*0560*/ 	.word	0x00007380


	//   ....[104]....
        /*0564*/ 	.word	0x000073f0


	//   ....[105]....
        /*0568*/ 	.word	0x00007450


	//   ....[106]....
        /*056c*/ 	.word	0x000074d0


	//   ....[107]....
        /*0570*/ 	.word	0x00007540


	//   ....[108]....
        /*0574*/ 	.word	0x000075b0


	//   ....[109]....
        /*0578*/ 	.word	0x00007610


	//   ....[110]....
        /*057c*/ 	.word	0x00007690


	//   ....[111]....
        /*0580*/ 	.word	0x00007710


	//   ....[112]....
        /*0584*/ 	.word	0x000077b0


	//   ....[113]....
        /*0588*/ 	.word	0x00007820


	//   ....[114]....
        /*058c*/ 	.word	0x000078b0


	//   ....[115]....
        /*0590*/ 	.word	0x00007940


	//   ....[116]....
        /*0594*/ 	.word	0x000079b0


	//   ....[117]....
        /*0598*/ 	.word	0x00007a10


	//   ....[118]....
        /*059c*/ 	.word	0x00007a80


	//   ....[119]....
        /*05a0*/ 	.word	0x00007b00


	//   ....[120]....
        /*05a4*/ 	.word	0x00007bc0


	//   ....[121]....
        /*05a8*/ 	.word	0x00007c90


	//   ....[122]....
        /*05ac*/ 	.word	0x00007d80


	//   ....[123]....
        /*05b0*/ 	.word	0x00007e20


	//----- nvinfo : EIATTR_EXIT_INSTR_OFFSETS
	.align		4
.L_543:
        /*05b4*/ 	.byte	0x04, 0x1c
        /*05b6*/ 	.short	(.L_545 - .L_544)


	//   ....[0]....
.L_544:
        /*05b8*/ 	.word	0x00004070


	//   ....[1]....
        /*05bc*/ 	.word	0x000062b0


	//----- nvinfo : EIATTR_MAX_THREADS
	.align		4
.L_545:
        /*05c0*/ 	.byte	0x04, 0x05
        /*05c2*/ 	.short	(.L_547 - .L_546)
.L_546:
        /*05c4*/ 	.word	0x00000140
        /*05c8*/ 	.word	0x00000001
        /*05cc*/ 	.word	0x00000001


	//----- nvinfo : EIATTR_CRS_STACK_SIZE
	.align		4
.L_547:
        /*05d0*/ 	.byte	0x04, 0x1e
        /*05d2*/ 	.short	(.L_549 - .L_548)
.L_548:
        /*05d4*/ 	.word	0x00000000


	//----- nvinfo : EIATTR_CBANK_PARAM_SIZE
	.align		4
.L_549:
        /*05d8*/ 	.byte	0x03, 0x19
        /*05da*/ 	.short	0x0060


	//----- nvinfo : EIATTR_PARAM_CBANK
	.align		4
        /*05dc*/ 	.byte	0x04, 0x0a
        /*05de*/ 	.short	(.L_551 - .L_550)
	.align		4
.L_550:
        /*05e0*/ 	.word	index@(.nv.constant0._ZN13group_norm_v218gn_bwd_cuda_kernelI13__nv_bfloat16Li320ELi3ELi16ELi40ELi256ELb1ELb1ELi16ELi320ELi320ELi4ELb1ELi20ELb0ELb0ELNS_15WgradSyncMethodE3ENS_16CompileConditionILi900EEEEEvPT_S6_S6_PKS5_S8_S8_S8_PKfflPfPj)
        /*05e4*/ 	.short	0x0210
        /*05e6*/ 	.short	0x0060


	//----- nvinfo : EIATTR_SW_WAR
	.align		4
.L_551:
        /*05e8*/ 	.byte	0x04, 0x36
        /*05ea*/ 	.short	(.L_553 - .L_552)
.L_552:
        /*05ec*/ 	.word	0x00000008
.L_553:


//--------------------- .nv.info._ZN13group_norm_v218gn_bwd_cuda_kernelI13__nv_bfloat16Li320ELi1ELi16ELi40ELi256ELb1ELb1ELi32ELi320ELi320ELi4ELb1ELi18ELb0ELb0ELNS_15WgradSyncMethodE3ENS_16CompileConditionILi900EEEEEvPT_S6_S6_PKS5_S8_S8_S8_PKfflPfPj --------------------------
	.section	.nv.info._ZN13group_norm_v218gn_bwd_cuda_kernelI13__nv_bfloat16Li320ELi1ELi16ELi40ELi256ELb1ELb1ELi32ELi320ELi320ELi4ELb1ELi18ELb0ELb0ELNS_15WgradSyncMethodE3ENS_16CompileConditionILi900EEEEEvPT_S6_S6_PKS5_S8_S8_S8_PKfflPfPj,"",@"SHT_CUDA_INFO"
	.sectionflags	@""
	.align	4


	//----- nvinfo : EIATTR_CUDA_API_VERSION
	.align		4
        /*0000*/ 	.byte	0x04, 0x37
        /*0002*/ 	.short	(.L_555 - .L_554)
.L_554:
        /*0004*/ 	.word	0x00000082


	//----- nvinfo : EIATTR_KPARAM_INFO
	.align		4
.L_555:
        /*0008*/ 	.byte	0x04, 0x17
        /*000a*/ 	.short	(.L_557 - .L_556)
.L_556:
        /*000c*/ 	.word	0x00000000
        /*0010*/ 	.short	0x000b
        /*0012*/ 	.short	0x0058
        /*0014*/ 	.byte	0x00, 0xf0, 0x21, 0x00


	//----- nvinfo : EIATTR_KPARAM_INFO
	.align		4
.L_557:
        /*0018*/ 	.byte	0x04, 0x17
        /*001a*/ 	.short	(.L_559 - .L_558)
.L_558:
        /*001c*/ 	.word	0x00000000
        /*0020*/ 	.short	0x000a
        /*0022*/ 	.short	0x0050
        /*0024*/ 	.byte	0x00, 0xf0, 0x21, 0x00


	//----- nvinfo : EIATTR_KPARAM_INFO
	.align		4
.L_559:
        /*0028*/ 	.byte	0x04, 0x17
        /*002a*/ 	.short	(.L_561 - .L_560)
.L_560:
        /*002c*/ 	.word	0x00000000
        /*0030*/ 	.short	0x0009
        /*0032*/ 	.short	0x0048
        /*0034*/ 	.byte	0x00, 0xf0, 0x21, 0x00


	//----- nvinfo : EIATTR_KPARAM_INFO
	.align		4
.L_561:
        /*0038*/ 	.byte	0x04, 0x17
        /*003a*/ 	.short	(.L_563 - .L_562)
.L_562:
        /*003c*/ 	.word	0x00000000
        /*0040*/ 	.short	0x0008
        /*0042*/ 	.short	0x0040
        /*0044*/ 	.byte	0x00, 0xf0, 0x11, 0x00


	//----- nvinfo : EIATTR_KPARAM_INFO
	.align		4
.L_563:
        /*0048*/ 	.byte	0x04, 0x17
        /*004a*/ 	.short	(.L_565 - .L_564)
.L_564:
        /*004c*/ 	.word	0x00000000
        /*0050*/ 	.short	0x0007
        /*0052*/ 	.short	0x0038
        /*0054*/ 	.byte	0x00, 0xf0, 0x21, 0x00


	//----- nvinfo : EIATTR_KPARAM_INFO
	.align		4
.L_565:
        /*0058*/ 	.byte	0x04, 0x17
        /*005a*/ 	.short	(.L_567 - .L_566)
.L_566:
        /*005c*/ 	.word	0x00000000
        /*0060*/ 	.short	0x0006
        /*0062*/ 	.short	0x0030
        /*0064*/ 	.byte	0x00, 0xf0, 0x21, 0x00


	//----- nvinfo : EIATTR_KPARAM_INFO
	.align		4
.L_567:
        /*0068*/ 	.byte	0x04, 0x17
        /*006a*/ 	.short	(.L_569 - .L_568)
.L_568:
        /*006c*/ 	.word	0x00000000
        /*0070*/ 	.short	0x0005
        /*0072*/ 	.short	0x0028
        /*0074*/ 	.byte	0x00, 0xf0, 0x21, 0x00


	//----- nvinfo : EIATTR_KPARAM_INFO
	.align		4
.L_569:
        /*0078*/ 	.byte	0x04, 0x17
        /*007a*/ 	.short	(.L_571 - .L_570)
.L_570:
        /*007c*/ 	.word	0x00000000
        /*0080*/ 	.short	0x0004
        /*0082*/ 	.short	0x0020
        /*0084*/ 	.byte	0x00, 0xf0, 0x21, 0x00


	//----- nvinfo : EIATTR_KPARAM_INFO
	.align		4
.L_571:
        /*0088*/ 	.byte	0x04, 0x17
        /*008a*/ 	.short	(.L_573 - .L_572)
.L_572:
        /*008c*/ 	.word	0x00000000
        /*0090*/ 	.short	0x0003
        /*0092*/ 	.short	0x0018
        /*0094*/ 	.byte	0x00, 0xf0, 0x21, 0x00


	//----- nvinfo : EIATTR_KPARAM_INFO
	.align		4
.L_573:
        /*0098*/ 	.byte	0x04, 0x17
        /*009a*/ 	.short	(.L_575 - .L_574)
.L_574:
        /*009c*/ 	.word	0x00000000
        /*00a0*/ 	.short	0x0002
        /*00a2*/ 	.short	0x0010
        /*00a4*/ 	.byte	0x00, 0xf0, 0x21, 0x00


	//----- nvinfo : EIATTR_KPARAM_INFO
	.align		4
.L_575:
        /*00a8*/ 	.byte	0x04, 0x17
        /*00aa*/ 	.short	(.L_577 - .L_576)
.L_576:
        /*00ac*/ 	.word	0x00000000
        /*00b0*/ 	.short	0x0001
        /*00b2*/ 	.short	0x0008
        /*00b4*/ 	.byte	0x00, 0xf0, 0x21, 0x00


	//----- nvinfo : EIATTR_KPARAM_INFO
	.align		4
.L_577:
        /*00b8*/ 	.byte	0x04, 0x17
        /*00ba*/ 	.short	(.L_579 - .L_578)
.L_578:
        /*00bc*/ 	.word	0x00000000
        /*00c0*/ 	.short	0x0000
        /*00c2*/ 	.short	0x0000
        /*00c4*/ 	.byte	0x00, 0xf0, 0x21, 0x00


	//----- nvinfo : EIATTR_SPARSE_MMA_MASK
	.align		4
.L_579:
        /*00c8*/ 	.byte	0x03, 0x50
        /*00ca*/ 	.short	0x0000


	//----- nvinfo : EIATTR_MAXREG_COUNT
	.align		4
        /*00cc*/ 	.byte	0x03, 0x1b
        /*00ce*/ 	.short	0x00a8


	//----- nvinfo : EIATTR_NUM_BARRIERS
	.align		4
        /*00d0*/ 	.byte	0x02, 0x4c
        /*00d2*/ 	.byte	0x01
	.zero		1


	//----- nvinfo : EIATTR_MERCURY_ISA_VERSION
	.align		4
        /*00d4*/ 	.byte	0x03, 0x5f
        /*00d6*/ 	.short	0x0101


	//----- nvinfo : EIATTR_COOP_GROUP_MASK_REGIDS
	.align		4
        /*00d8*/ 	.byte	0x04, 0x29
        /*00da*/ 	.short	(.L_581 - .L_580)


	//   ....[0]....
.L_580:
        /*00dc*/ 	.word	0xffffffff


	//   ....[1]....
        /*00e0*/ 	.word	0xffffffff


	//   ....[2]....
        /*00e4*/ 	.word	0xffffffff


	//   ....[3]....
        /*00e8*/ 	.word	0xffffffff


	//   ....[4]....
        /*00ec*/ 	.word	0xffffffff


	//   ....[5]....
        /*00f0*/ 	.word	0xffffffff


	//   ....[6]....
        /*00f4*/ 	.word	0xffffffff


	//   ....[7]....
        /*00f8*/ 	.word	0xffffffff


	//   ....[8]....
        /*00fc*/ 	.word	0xffffffff


	//   ....[9]....
        /*0100*/ 	.word	0xffffffff


	//   ....[10]....
        /*0104*/ 	.word	0x0500001c


	//   ....[11]....
        /*0108*/ 	.word	0x0500001b


	//   ....[12]....
        /*010c*/ 	.word	0x0500001d


	//   ....[13]....
        /*0110*/ 	.word	0x0500001e


	//   ....[14]....
        /*0114*/ 	.word	0x05000020


	//   ....[15]....
        /*0118*/ 	.word	0x0500001f


	//   ....[16]....
        /*011c*/ 	.word	0x05000021


	//   ....[17]....
        /*0120*/ 	.word	0x05000016


	//   ....[18]....
        /*0124*/ 	.word	0x05000020


	//   ....[19]....
        /*0128*/ 	.word	0x0500001f


	//   ....[20]....
        /*012c*/ 	.word	0x05000021


	//   ....[21]....
        /*0130*/ 	.word	0x05000026


	//   ....[22]....
        /*0134*/ 	.word	0x05000028


	//   ....[23]....
        /*0138*/ 	.word	0x05000025


	//   ....[24]....
        /*013c*/ 	.word	0x05000027


	//   ....[25]....
        /*0140*/ 	.word	0x0500001a


	//   ....[26]....
        /*0144*/ 	.word	0x05000020


	//   ....[27]....
        /*0148*/ 	.word	0x0500001f


	//   ....[28]....
        /*014c*/ 	.word	0x05000021


	//   ....[29]....
        /*0150*/ 	.word	0x05000026


	//   ....[30]....
        /*0154*/ 	.word	0x05000028


	//   ....[31]....
        /*0158*/ 	.word	0x05000025


	//   ....[32]....
        /*015c*/ 	.word	0x05000027


	//   ....[33]....
        /*0160*/ 	.word	0x0500001a


	//   ....[34]....
        /*0164*/ 	.word	0x0500001b


	//   ....[35]....
        /*0168*/ 	.word	0x0500002e


	//   ....[36]....
        /*016c*/ 	.word	0x0500001c


	//   ....[37]....
        /*0170*/ 	.word	0x0500001e


	//   ....[38]....
        /*0174*/ 	.word	0x05000032


	//   ....[39]....
        /*0178*/ 	.word	0x05000030


	//   ....[40]....
        /*017c*/ 	.word	0x0500001c


	//   ....[41]....
        /*0180*/ 	.word	0x0500001e


	//   ....[42]....
        /*0184*/ 	.word	0x0500002b


	//   ....[43]....
        /*0188*/ 	.word	0x0500001b


	//   ....[44]....
        /*018c*/ 	.word	0x0500001f


	//   ....[45]....
        /*0190*/ 	.word	0x0500002f


	//   ....[46]....
        /*0194*/ 	.word	0x0500002d


	//   ....[47]....
        /*0198*/ 	.word	0x05000030


	//   ....[48]....
        /*019c*/ 	.word	0x05000017


	//   ....[49]....
        /*01a0*/ 	.word	0x05000032


	//   ....[50]....
        /*01a4*/ 	.word	0x05000027


	//   ....[51]....
        /*01a8*/ 	.word	0x05000018


	//   ....[52]....
        /*01ac*/ 	.word	0x05000030


	//   ....[53]....
        /*01b0*/ 	.word	0x05000034


	//   ....[54]....
        /*01b4*/ 	.word	0x0500002a


	//   ....[55]....
        /*01b8*/ 	.word	0x05000029


	//   ....[56]....
        /*01bc*/ 	.word	0x0500001f


	//   ....[57]....
        /*01c0*/ 	.word	0x0500001c


	//   ....[58]....
        /*01c4*/ 	.word	0x0500001e


	//   ....[59]....
        /*01c8*/ 	.word	0x0500001d


	//   ....[60]....
        /*01cc*/ 	.word	0x05000021


	//   ....[61]....
        /*01d0*/ 	.word	0x0500002a


	//   ....[62]....
        /*01d4*/ 	.word	0x0500002e


	//   ....[63]....
        /*01d8*/ 	.word	0x0500002c


	//   ....[64]....
        /*01dc*/ 	.word	0x0500001e


	//   ....[65]....
        /*01e0*/ 	.word	0x0500001a


	//   ....[66]....
        /*01e4*/ 	.word	0x0500002d


	//   ....[67]....
        /*01e8*/ 	.word	0x0500002d


	//   ....[68]....
        /*01ec*/ 	.word	0x0500002d


	//   ....[69]....
        /*01f0*/ 	.word	0x0500002d


	//   ....[70]....
        /*01f4*/ 	.word	0x0500002d


	//   ....[71]....
        /*01f8*/ 	.word	0x0500002d


	//   ....[72]....
        /*01fc*/ 	.word	0x0500002d


	//   ....[73]....
        /*0200*/ 	.word	0x0500002d


	//   ....[74]....
        /*0204*/ 	.word	0x0500002d


	//   ....[75]....
        /*0208*/ 	.word	0x0500002d


	//   ....[76]....
        /*020c*/ 	.word	0x0500002d


	//   ....[77]....
        /*0210*/ 	.word	0x0500002d


	//   ....[78]....
        /*0214*/ 	.word	0x0500002d


	//   ....[79]....
        /*0218*/ 	.word	0x0500002d


	//   ....[80]....
        /*021c*/ 	.word	0x0500002d


	//   ....[81]....
        /*0220*/ 	.word	0x0500002d


	//   ....[82]....
        /*0224*/ 	.word	0x0500002d


	//   ....[83]....
        /*0228*/ 	.word	0x0500002d


	//   ....[84]....
        /*022c*/ 	.word	0x0500002d


	//   ....[85]....
        /*0230*/ 	.word	0x0500002d


	//   ....[86]....
        /*0234*/ 	.word	0x0500002d


	//   ....[87]....
        /*0238*/ 	.word	0x0500002d


	//   ....[88]....
        /*023c*/ 	.word	0x0500002d


	//   ....[89]....
        /*0240*/ 	.word	0x0500002d


	//   ....[90]....
        /*0244*/ 	.word	0x0500002d


	//   ....[91]....
        /*0248*/ 	.word	0x0500002d


	//   ....[92]....
        /*024c*/ 	.word	0x0500002d


	//   ....[93]....
        /*0250*/ 	.word	0x0500002d


	//   ....[94]....
        /*0254*/ 	.word	0x0500002d


	//   ....[95]....
        /*0258*/ 	.word	0x0500002d


	//   ....[96]....
        /*025c*/ 	.word	0x0500002d


	//   ....[97]....
        /*0260*/ 	.word	0x0500002d


	//   ....[98]....
        /*0264*/ 	.word	0x0500002d


	//   ....[99]....
        /*0268*/ 	.word	0x0500002d


	//   ....[100]....
        /*026c*/ 	.word	0x0500002d


	//   ....[101]....
        /*0270*/ 	.word	0x0500002d


	//   ....[102]....
        /*0274*/ 	.word	0x0500002d


	//   ....[103]....
        /*0278*/ 	.word	0x0500002d


	//   ....[104]....
        /*027c*/ 	.word	0x0500002d


	//   ....[105]....
        /*0280*/ 	.word	0x0500002d


	//   ....[106]....
        /*0284*/ 	.word	0x0500002d


	//   ....[107]....
        /*0288*/ 	.word	0x0500002d


	//   ....[108]....
        /*028c*/ 	.word	0x0500002d


	//   ....[109]....
        /*0290*/ 	.word	0x0500002d


	//   ....[110]....
        /*0294*/ 	.word	0x0500002d


	//   ....[111]....
        /*0298*/ 	.word	0x0500002d


	//   ....[112]....
        /*029c*/ 	.word	0x0500002d


	//   ....[113]....
        /*02a0*/ 	.word	0x0500002d


	//   ....[114]....
        /*02a4*/ 	.word	0x0500002d


	//   ....[115]....
        /*02a8*/ 	.word	0x0500002d


	//   ....[116]....
        /*02ac*/ 	.word	0x0500002d


	//   ....[117]....
        /*02b0*/ 	.word	0x0500002d


	//   ....[118]....
        /*02b4*/ 	.word	0x0500002d


	//   ....[119]....
        /*02b8*/ 	.word	0x0500002d


	//   ....[120]....
        /*02bc*/ 	.word	0x0500002d


	//   ....[121]....
        /*02c0*/ 	.word	0x0500002d


	//----- nvinfo : EIATTR_COOP_GROUP_INSTR_OFFSETS
	.align		4
.L_581:
        /*02c4*/ 	.byte	0x04, 0x28
        /*02c6*/ 	.short	(.L_583 - .L_582)


	//   ....[0]....
.L_582:
        /*02c8*/ 	.word	0x00003c70


	//   ....[1]....
        /*02cc*/ 	.word	0x00003cb0


	//   ....[2]....
        /*02d0*/ 	.word	0x00003cf0


	//   ....[3]....
        /*02d4*/ 	.word	0x00003d00


	//   ....[4]....
        /*02d8*/ 	.word	0x00004e60


	//   ....[5]....
        /*02dc*/ 	.word	0x00004e70


	//   ....[6]....
        /*02e0*/ 	.word	0x00004ef0


	//   ....[7]....
        /*02e4*/ 	.word	0x00004f30


	//   ....[8]....
        /*02e8*/ 	.word	0x000050c0


	//   ....[9]....
        /*02ec*/ 	.word	0x00005100


	//   ....[10]....
        /*02f0*/ 	.word	0x00006ec0


	//   ....[11]....
        /*02f4*/ 	.word	0x00006ef0


	//   ....[12]....
        /*02f8*/ 	.word	0x00006f40


	//   ....[13]....
        /*02fc*/ 	.word	0x00006f60


	//   ....[14]....
        /*0300*/ 	.word	0x00006f90


	//   ....[15]....
        /*0304*/ 	.word	0x00006fa0


	//   ....[16]....
        /*0308*/ 	.word	0x00006fd0


	//   ....[17]....
        /*030c*/ 	.word	0x00006fe0


	//   ....[18]....
        /*0310*/ 	.word	0x00007180


	//   ....[19]....
        /*0314*/ 	.word	0x000071b0


	//   ....[20]....
        /*0318*/ 	.word	0x00007200


	//   ....[21]....
        /*031c*/ 	.word	0x00007220


	//   ....[22]....
        /*0320*/ 	.word	0x00007250


	//   ....[23]....
        /*0324*/ 	.word	0x00007260


	//   ....[24]....
        /*0328*/ 	.word	0x00007290


	//   ....[25]....
        /*032c*/ 	.word	0x000072a0


	//   ....[26]....
        /*0330*/ 	.word	0x00007420


	//   ....[27]....
        /*0334*/ 	.word	0x00007450


	//   ....[28]....
        /*0338*/ 	.word	0x000074a0


	//   ....[29]....
        /*033c*/ 	.word	0x000074c0


	//   ....[30]....
        /*0340*/ 	.word	0x000074f0


	//   ....[31]....
        /*0344*/ 	.word	0x00007500


	//   ....[32]....
        /*0348*/ 	.word	0x00007530


	//   ....[33]....
        /*034c*/ 	.word	0x00007540


	//   ....[34]....
        /*0350*/ 	.word	0x00007840


	//   ....[35]....
        /*0354*/ 	.word	0x00007940


	//   ....[36]....
        /*0358*/ 	.word	0x00007960


	//   ....[37]....
        /*035c*/ 	.word	0x00007980


	//   ....[38]....
        /*0360*/ 	.word	0x000079b0


	//   ....[39]....
        /*0364*/ 	.word	0x000079c0


	//   ....[40]....
        /*0368*/ 	.word	0x000079f0


	//   ....[41]....
        /*036c*/ 	.word	0x00007a10


	//   ....[42]....
        /*0370*/ 	.word	0x00007a30


	//   ....[43]....
        /*0374*/ 	.word	0x00007a50


	//   ....[44]....
        /*0378*/ 	.word	0x00007a70


	//   ....[45]....
        /*037c*/ 	.word	0x00007a90


	//   ....[46]....
        /*0380*/ 	.word	0x00007ab0


	//   ....[47]....
        /*0384*/ 	.word	0x00007ad0


	//   ....[48]....
        /*0388*/ 	.word	0x00007b10


	//   ....[49]....
        /*038c*/ 	.word	0x00007b40


	//   ....[50]....
        /*0390*/ 	.word	0x00007b60


	//   ....[51]....
        /*0394*/ 	.word	0x00007b90


	//   ....[52]....
        /*0398*/ 	.word	0x00007bb0


	//   ....[53]....
        /*039c*/ 	.word	0x00007be0


	//   ....[54]....
        /*03a0*/ 	.word	0x00007bf0


	//   ....[55]....
        /*03a4*/ 	.word	0x00007c00


	//   ....[56]....
        /*03a8*/ 	.word	0x00007c50


	//   ....[57]....
        /*03ac*/ 	.word	0x00007ca0


	//   ....[58]....
        /*03b0*/ 	.word	0x00007cc0


	//   ....[59]....
        /*03b4*/ 	.word	0x00007d00


	//   ....[60]....
        /*03b8*/ 	.word	0x00007d40


	//   ....[61]....
        /*03bc*/ 	.word	0x00007d50


	//   ....[62]....
        /*03c0*/ 	.word	0x00007d60


	//   ....[63]....
        /*03c4*/ 	.word	0x00007d80


	//   ....[64]....
        /*03c8*/ 	.word	0x00007ef0


	//   ....[65]....
        /*03cc*/ 	.word	0x00007f50


	//   ....[66]....
        /*03d0*/ 	.word	0x00008080


	//   ....[67]....
        /*03d4*/ 	.word	0x000080d0


	//   ....[68]....
        /*03d8*/ 	.word	0x00008140


	//   ....[69]....
        /*03dc*/ 	.word	0x000081a0


	//   ....[70]....
        /*03e0*/ 	.word	0x00008210


	//   ....[71]....
        /*03e4*/ 	.word	0x00008270


	//   ....[72]....
        /*03e8*/ 	.word	0x000082e0


	//   ....[73]....
        /*03ec*/ 	.word	0x00008340


	//   ....[74]....
        /*03f0*/ 	.word	0x000083f0


	//   ....[75]....
        /*03f4*/ 	.word	0x00008480


	//   ....[76]....
        /*03f8*/ 	.word	0x000084f0


	//   ....[77]....
        /*03fc*/ 	.word	0x00008550


	//   ....[78]....
        /*0400*/ 	.word	0x000085c0


	//   ....[79]....
        /*0404*/ 	.word	0x00008620


	//   ....[80]....
        /*0408*/ 	.word	0x00008690


	//   ....[81]....
        /*040c*/ 	.word	0x000086f0


	//   ....[82]....
        /*0410*/ 	.word	0x000087a0


	//   ....[83]....
        /*0414*/ 	.word	0x00008830


	//   ....[84]....
        /*0418*/ 	.word	0x000088a0


	//   ....[85]....
        /*041c*/ 	.word	0x00008900


	//   ....[86]....
        /*0420*/ 	.word	0x00008970


	//   ....[87]....
        /*0424*/ 	.word	0x000089d0


	//   ....[88]....
        /*0428*/ 	.word	0x00008a40


	//   ....[89]....
        /*042c*/ 	.word	0x00008aa0


	//   ....[90]....
        /*0430*/ 	.word	0x00008b50


	//   ....[91]....
        /*0434*/ 	.word	0x00008c10


	//   ....[92]....
        /*0438*/ 	.word	0x00008d40


	//   ....[93]....
        /*043c*/ 	.word	0x00008da0


	//   ....[94]....
        /*0440*/ 	.word	0x00008e30


	//   ....[95]....
        /*0444*/ 	.word	0x00008e90


	//   ....[96]....
        /*0448*/ 	.word	0x00008f10


	//   ....[97]....
        /*044c*/ 	.word	0x00008fc0


	//   ....[98]....
        /*0450*/ 	.word	0x00009040


	//   ....[99]....
        /*0454*/ 	.word	0x000090c0


	//   ....[100]....
        /*0458*/ 	.word	0x00009130


	//   ....[101]....
        /*045c*/ 	.word	0x00009190


	//   ....[102]....
        /*0460*/ 	.word	0x00009200


	//   ....[103]....
        /*0464*/ 	.word	0x00009260


	//   ....[104]....
        /*0468*/ 	.word	0x00009330


	//   ....[105]....
        /*046c*/ 	.word	0x000093a0


	//   ....[106]....
        /*0470*/ 	.word	0x00009460


	//   ....[107]....
        /*0474*/ 	.word	0x00009590


	//   ....[108]....
        /*0478*/ 	.word	0x00009600


	//   ....[109]....
        /*047c*/ 	.word	0x00009660


	//   ....[110]....
        /*0480*/ 	.word	0x000096d0


	//   ....[111]....
        /*0484*/ 	.word	0x00009730


	//   ....[112]....
        /*0488*/ 	.word	0x000097a0


	//   ....[113]....
        /*048c*/ 	.word	0x00009800


	//   ....[114]....
        /*0490*/ 	.word	0x00009890


	//   ....[115]....
        /*0494*/ 	.word	0x00009910


	//   ....[116]....
        /*0498*/ 	.word	0x00009980


	//   ....[117]....
        /*049c*/ 	.word	0x000099e0


	//   ....[118]....
        /*04a0*/ 	.word	0x00009a50


	//   ....[119]....
        /*04a4*/ 	.word	0x00009ab0


	//   ....[120]....
        /*04a8*/ 	.word	0x00009b20


	//   ....[121]....
        /*04ac*/ 	.word	0x00009b80


	//----- nvinfo : EIATTR_EXIT_INSTR_OFFSETS
	.align		4
.L_583:
        /*04b0*/ 	.byte	0x04, 0x1c
        /*04b2*/ 	.short	(.L_585 - .L_584)


	//   ....[0]....
.L_584:
        /*04b4*/ 	.word	0x00005eb0


	//   ....[1]....
        /*04b8*/ 	.word	0x00008020


	//----- nvinfo : EIATTR_MAX_THREADS
	.align		4
.L_585:
        /*04bc*/ 	.byte	0x04, 0x05
        /*04be*/ 	.short	(.L_587 - .L_586)
.L_586:
        /*04c0*/ 	.word	0x00000140
        /*04c4*/ 	.word	0x00000001
        /*04c8*/ 	.word	0x00000001


	//----- nvinfo : EIATTR_CRS_STACK_SIZE
	.align		4
.L_587:
        /*04cc*/ 	.byte	0x04, 0x1e
        /*04ce*/ 	.short	(.L_589 - .L_588)
.L_588:
        /*04d0*/ 	.word	0x00000000


	//----- nvinfo : EIATTR_CBANK_PARAM_SIZE
	.align		4
.L_589:
        /*04d4*/ 	.byte	0x03, 0x19
        /*04d6*/ 	.short	0x0060


	//----- nvinfo : EIATTR_PARAM_CBANK
	.align		4
        /*04d8*/ 	.byte	0x04, 0x0a
        /*04da*/ 	.short	(.L_591 - .L_590)
	.align		4
.L_590:
        /*04dc*/ 	.word	index@(.nv.constant0._ZN13group_norm_v218gn_bwd_cuda_kernelI13__nv_bfloat16Li320ELi1ELi16ELi40ELi256ELb1ELb1ELi32ELi320ELi320ELi4ELb1ELi18ELb0ELb0ELNS_15WgradSyncMethodE3ENS_16CompileConditionILi900EEEEEvPT_S6_S6_PKS5_S8_S8_S8_PKfflPfPj)
        /*04e0*/ 	.short	0x0210
        /*04e2*/ 	.short	0x0060


	//----- nvinfo : EIATTR_SW_WAR
	.align		4
.L_591:
        /*04e4*/ 	.byte	0x04, 0x36
        /*04e6*/ 	.short	(.L_593 - .L_592)
.L_592:
        /*04e8*/ 	.word	0x00000008
.L_593:


//--------------------- .nv.info._ZN13group_norm_v218gn_bwd_cuda_kernelI13__nv_bfloat16Li320ELi3ELi16ELi40ELi256ELb1ELb1ELi32ELi320ELi320ELi4ELb1ELi42ELb0ELb0ELNS_15WgradSyncMethodE3ENS_16CompileConditionILi900EEEEEvPT_S6_S6_PKS5_S8_S8_S8_PKfflPfPj --------------------------
	.section	.nv.info._ZN13group_norm_v218gn_bwd_cuda_kernelI13__nv_bfloat16Li320ELi3ELi16ELi40ELi256ELb1ELb1ELi32ELi320ELi320ELi4ELb1ELi42ELb0ELb0ELNS_15WgradSyncMethodE3ENS_16CompileConditionILi900EEEEEvPT_S6_S6_PKS5_S8_S8_S8_PKfflPfPj,"",@"SHT_CUDA_INFO"
	.sectionflags	@""
	.align	4


	//----- nvinfo : EIATTR_CUDA_API_VERSION
	.align		4
        /*0000*/ 	.byte	0x04, 0x37
        /*0002*/ 	.short	(.L_595 - .L_594)
.L_594:
        /*0004*/ 	.word	0x00000082


	//----- nvinfo : EIATTR_KPARAM_INFO
	.align		4
.L_595:
        /*0008*/ 	.byte	0x04, 0x17
        /*000a*/ 	.short	(.L_597 - .L_596)
.L_596:
        /*000c*/ 	.word	0x00000000
        /*0010*/ 	.short	0x000b
        /*0012*/ 	.short	0x0058
        /*0014*/ 	.byte	0x00, 0xf0, 0x21, 0x00


	//----- nvinfo : EIATTR_KPARAM_INFO
	.align		4
.L_597:
        /*0018*/ 	.byte	0x04, 0x17
        /*001a*/ 	.short	(.L_599 - .L_598)
.L_598:
        /*001c*/ 	.word	0x00000000
        /*0020*/ 	.short	0x000a
        /*0022*/ 	.short	0x0050
        /*0024*/ 	.byte	0x00, 0xf0, 0x21, 0x00


	//----- nvinfo : EIATTR_KPARAM_INFO
	.align		4
.L_599:
        /*0028*/ 	.byte	0x04, 0x17
        /*002a*/ 	.short	(.L_601 - .L_600)
.L_600:
        /*002c*/ 	.word	0x00000000
        /*0030*/ 	.short	0x0009
        /*0032*/ 	.short	0x0048
        /*0034*/ 	.byte	0x00, 0xf0, 0x21, 0x00


	//----- nvinfo : EIATTR_KPARAM_INFO
	.align		4
.L_601:
        /*0038*/ 	.byte	0x04, 0x17
        /*003a*/ 	.short	(.L_603 - .L_602)
.L_602:
        /*003c*/ 	.word	0x00000000
        /*0040*/ 	.short	0x0008
        /*0042*/ 	.short	0x0040
        /*0044*/ 	.byte	0x00, 0xf0, 0x11, 0x00


	//----- nvinfo : EIATTR_KPARAM_INFO
	.align		4
.L_603:
        /*0048*/ 	.byte	0x04, 0x17
        /*004a*/ 	.short	(.L_605 - .L_604)
.L_604:
        /*004c*/ 	.word	0x00000000
        /*0050*/ 	.short	0x0007
        /*0052*/ 	.short	0x0038
        /*0054*/ 	.byte	0x00, 0xf0, 0x21, 0x00


	//----- nvinfo : EIATTR_KPARAM_INFO
	.align		4
.L_605:
        /*0058*/ 	.byte	0x04, 0x17
        /*005a*/ 	.short	(.L_607 - .L_606)
.L_606:
        /*005c*/ 	.word	0x00000000
        /*0060*/ 	.short	0x0006
        /*0062*/ 	.short	0x0030
        /*0064*/ 	.byte	0x00, 0xf0, 0x21, 0x00


	//----- nvinfo : EIATTR_KPARAM_INFO
	.align		4
.L_607:
        /*0068*/ 	.byte	0x04, 0x17
        /*006a*/ 	.short	(.L_609 - .L_608)
.L_608:
        /*006c*/ 	.word	0x00000000
        /*0070*/ 	.short	0x0005
        /*0072*/ 	.short	0x0028
        /*0074*/ 	.byte	0x00, 0xf0, 0x21, 0x00


	//----- nvinfo : EIATTR_KPARAM_INFO
	.align		4
.L_609:
        /*0078*/ 	.byte	0x04, 0x17
        /*007a*/ 	.short	(.L_611 - .L_610)
.L_610:
        /*007c*/ 	.word	0x00000000
        /*0080*/ 	.short	0x0004
        /*0082*/ 	.short	0x0020
        /*0084*/ 	.byte	0x00, 0xf0, 0x21, 0x00


	//----- nvinfo : EIATTR_KPARAM_INFO
	.align		4
.L_611:
        /*0088*/ 	.byte	0x04, 0x17
        /*008a*/ 	.short	(.L_613 - .L_612)
.L_612:
        /*008c*/ 	.word	0x00000000
        /*0090*/ 	.short	0x0003
        /*0092*/ 	.short	0x0018
        /*0094*/ 	.byte	0x00, 0xf0, 0x21, 0x00


	//----- nvinfo : EIATTR_KPARAM_INFO
	.align		4
.L_613:
        /*0098*/ 	.byte	0x04, 0x17
        /*009a*/ 	.short	(.L_615 - .L_614)
.L_614:
        /*009c*/ 	.word	0x00000000
        /*00a0*/ 	.short	0x0002
        /*00a2*/ 	.short	0x0010
        /*00a4*/ 	.byte	0x00, 0xf0, 0x21, 0x00


	//----- nvinfo : EIATTR_KPARAM_INFO
	.align		4
.L_615:
        /*00a8*/ 	.byte	0x04, 0x17
        /*00aa*/ 	.short	(.L_617 - .L_616)
.L_616:
        /*00ac*/ 	.word	0x00000000
        /*00b0*/ 	.short	0x0001
        /*00b2*/ 	.short	0x0008
        /*00b4*/ 	.byte	0x00, 0xf0, 0x21, 0x00


	//----- nvinfo : EIATTR_KPARAM_INFO
	.align		4
.L_617:
        /*00b8*/ 	.byte	0x04, 0x17
        /*00ba*/ 	.short	(.L_619 - .L_618)
.L_618:
        /*00bc*/ 	.word	0x00000000
        /*00c0*/ 	.short	0x0000
        /*00c2*/ 	.short	0x0000
        /*00c4*/ 	.byte	0x00, 0xf0, 0x21, 0x00


	//----- nvinfo : EIATTR_SPARSE_MMA_MASK
	.align		4
.L_619:
        /*00c8*/ 	.byte	0x03, 0x50
        /*00ca*/ 	.short	0x0000


	//----- nvinfo : EIATTR_MAXREG_COUNT
	.align		4
        /*00cc*/ 	.byte	0x03, 0x1b
        /*00ce*/ 	.short	0x0040


	//----- nvinfo : EIATTR_NUM_BARRIERS
	.align		4
        /*00d0*/ 	.byte	0x02, 0x4c
        /*00d2*/ 	.byte	0x01
	.zero		1


	//----- nvinfo : EIATTR_ANNOTATIONS
	.align		4
        /*00d4*/ 	.byte	0x04, 0x55
        /*00d6*/ 	.short	(.L_621 - .L_620)


	//   ....[0]....
.L_620:
        /* <DEDUP_REMOVED lines=87> */


	//----- nvinfo : EIATTR_MERCURY_ISA_VERSION
	.align		4
.L_621:
        /*0638*/ 	.byte	0x03, 0x5f
        /*063a*/ 	.short	0x0101


	//----- nvinfo : EIATTR_COOP_GROUP_MASK_REGIDS
	.align		4
        /*063c*/ 	.byte	0x04, 0x29
        /*063e*/ 	.short	(.L_623 - .L_622)


	//   ....[0]....
.L_622:
        /*0640*/ 	.word	0xffffffff


	//   ....[1]....
        /*0644*/ 	.word	0xffffffff


	//   ....[2]....
        /*0648*/ 	.word	0xffffffff


	//   ....[3]....
        /*064c*/ 	.word	0xffffffff


	//   ....[4]....
        /*0650*/ 	.word	0xffffffff


	//   ....[5]....
        /*0654*/ 	.word	0xffffffff


	//   ....[6]....
        /*0658*/ 	.word	0xffffffff


	//   ....[7]....
        /*065c*/ 	.word	0xffffffff


	//   ....[8]....
        /*0660*/ 	.word	0xffffffff


	//   ....[9]....
        /*0664*/ 	.word	0xffffffff


	//   ....[10]....
        /*0668*/ 	.word	0x05000015


	//   ....[11]....
        /*066c*/ 	.word	0x05000014


	//   ....[12]....
        /*0670*/ 	.word	0x05000016


	//   ....[13]....
        /*0674*/ 	.word	0x05000017


	//   ....[14]....
        /*0678*/ 	.word	0x05000019


	//   ....[15]....
        /*067c*/ 	.word	0x05000018


	//   ....[16]....
        /*0680*/ 	.word	0x0500001a


	//   ....[17]....
        /*0684*/ 	.word	0x0500000f


	//   ....[18]....
        /*0688*/ 	.word	0x05000019


	//   ....[19]....
        /*068c*/ 	.word	0x05000018


	//   ....[20]....
        /*0690*/ 	.word	0x0500001a


	//   ....[21]....
        /*0694*/ 	.word	0x0500001b


	//   ....[22]....
        /*0698*/ 	.word	0x0500001d


	//   ....[23]....
        /*069c*/ 	.word	0x0500001c


	//   ....[24]....
        /*06a0*/ 	.word	0x05000020


	//   ....[25]....
        /*06a4*/ 	.word	0x0500000f


	//   ....[26]....
        /*06a8*/ 	.word	0x05000019


	//   ....[27]....
        /*06ac*/ 	.word	0x05000018


	//   ....[28]....
        /*06b0*/ 	.word	0x0500001a


	//   ....[29]....
        /*06b4*/ 	.word	0x0500001b


	//   ....[30]....
        /*06b8*/ 	.word	0x0500001d


	//   ....[31]....
        /*06bc*/ 	.word	0x0500001c


	//   ....[32]....
        /*06c0*/ 	.word	0x05000020


	//   ....[33]....
        /*06c4*/ 	.word	0x0500000f


	//   ....[34]....
        /*06c8*/ 	.word	0x05000011


	//   ....[35]....
        /*06cc*/ 	.word	0x0500001b


	//   ....[36]....
        /*06d0*/ 	.word	0x0500001d


	//   ....[37]....
        /*06d4*/ 	.word	0x05000010


	//   ....[38]....
        /*06d8*/ 	.word	0x05000023


	//   ....[39]....
        /*06dc*/ 	.word	0x0500001e


	//   ....[40]....
        /*06e0*/ 	.word	0x05000026


	//   ....[41]....
        /*06e4*/ 	.word	0x05000025


	//   ....[42]....
        /*06e8*/ 	.word	0x0500001c


	//   ....[43]....
        /*06ec*/ 	.word	0x05000016


	//   ....[44]....
        /*06f0*/ 	.word	0x05000014


	//   ....[45]....
        /*06f4*/ 	.word	0x05000017


	//   ....[46]....
        /*06f8*/ 	.word	0x05000018


	//   ....[47]....
        /*06fc*/ 	.word	0x0500001a


	//   ....[48]....
        /*0700*/ 	.word	0x0500001b


	//   ....[49]....
        /*0704*/ 	.word	0x05000011


	//   ....[50]....
        /*0708*/ 	.word	0x05000029


	//   ....[51]....
        /*070c*/ 	.word	0x05000013


	//   ....[52]....
        /*0710*/ 	.word	0x05000014


	//   ....[53]....
        /*0714*/ 	.word	0x05000012


	//   ....[54]....
        /*0718*/ 	.word	0x05000015


	//   ....[55]....
        /*071c*/ 	.word	0x05000017


	//   ....[56]....
        /*0720*/ 	.word	0x05000018


	//   ....[57]....
        /*0724*/ 	.word	0x0500000e


	//   ....[58]....
        /*0728*/ 	.word	0x0500002b


	//   ....[59]....
        /*072c*/ 	.word	0x05000020


	//   ....[60]....
        /*0730*/ 	.word	0x05000022


	//   ....[61]....
        /*0734*/ 	.word	0x05000021


	//   ....[62]....
        /*0738*/ 	.word	0x05000027


	//   ....[63]....
        /*073c*/ 	.word	0x05000028


	//   ....[64]....
        /*0740*/ 	.word	0x05000023


	//   ....[65]....
        /*0744*/ 	.word	0x0500001e


	//   ....[66]....
        /*0748*/ 	.word	0x0500001a


	//   ....[67]....
        /*074c*/ 	.word	0x0500001a


	//   ....[68]....
        /*0750*/ 	.word	0x0500001a


	//   ....[69]....
        /*0754*/ 	.word	0x0500001a


	//   ....[70]....
        /*0758*/ 	.word	0x0500001a


	//   ....[71]....
        /*075c*/ 	.word	0x0500001a


	//   ....[72]....
        /*0760*/ 	.word	0x0500001a


	//   ....[73]....
        /*0764*/ 	.word	0x0500001a


	//   ....[74]....
        /*0768*/ 	.word	0x0500001a


	//   ....[75]....
        /*076c*/ 	.word	0x0500001a


	//   ....[76]....
        /*0770*/ 	.word	0x0500001a


	//   ....[77]....
        /*0774*/ 	.word	0x0500001a


	//   ....[78]....
        /*0778*/ 	.word	0x0500001a


	//   ....[79]....
        /*077c*/ 	.word	0x0500001a


	//   ....[80]....
        /*0780*/ 	.word	0x0500001a


	//   ....[81]....
        /*0784*/ 	.word	0x0500001a


	//   ....[82]....
        /*0788*/ 	.word	0x0500001a


	//   ....[83]....
        /*078c*/ 	.word	0x0500001a


	//   ....[84]....
        /*0790*/ 	.word	0x0500001a


	//   ....[85]....
        /*0794*/ 	.word	0x0500001a


	//   ....[86]....
        /*0798*/ 	.word	0x0500001a


	//   ....[87]....
        /*079c*/ 	.word	0x0500001a


	//   ....[88]....
        /*07a0*/ 	.word	0x0500001a


	//   ....[89]....
        /*07a4*/ 	.word	0x0500001a


	//   ....[90]....
        /*07a8*/ 	.word	0x0500001a


	//   ....[91]....
        /*07ac*/ 	.word	0x0500001a


	//   ....[92]....
        /*07b0*/ 	.word	0x0500001a


	//   ....[93]....
        /*07b4*/ 	.word	0x0500001a


	//   ....[94]....
        /*07b8*/ 	.word	0x0500001a


	//   ....[95]....
        /*07bc*/ 	.word	0x0500001a


	//   ....[96]....
        /*07c0*/ 	.word	0x0500001a


	//   ....[97]....
        /*07c4*/ 	.word	0x0500001a


	//   ....[98]....
        /*07c8*/ 	.word	0x0500001a


	//   ....[99]....
        /*07cc*/ 	.word	0x0500001a


	//   ....[100]....
        /*07d0*/ 	.word	0x0500001a


	//   ....[101]....
        /*07d4*/ 	.word	0x0500001a


	//   ....[102]....
        /*07d8*/ 	.word	0x0500001a


	//   ....[103]....
        /*07dc*/ 	.word	0x0500001a


	//   ....[104]....
        /*07e0*/ 	.word	0x0500001a


	//   ....[105]....
        /*07e4*/ 	.word	0x0500001a


	//   ....[106]....
        /*07e8*/ 	.word	0x0500001a


	//   ....[107]....
        /*07ec*/ 	.word	0x0500001a


	//   ....[108]....
        /*07f0*/ 	.word	0x0500001a


	//   ....[109]....
        /*07f4*/ 	.word	0x0500001a


	//   ....[110]....
        /*07f8*/ 	.word	0x0500001a


	//   ....[111]....
        /*07fc*/ 	.word	0x0500001a


	//   ....[112]....
        /*0800*/ 	.word	0x0500001a


	//   ....[113]....
        /*0804*/ 	.word	0x0500001a


	//   ....[114]....
        /*0808*/ 	.word	0x0500001a


	//   ....[115]....
        /*080c*/ 	.word	0x0500001a


	//   ....[116]....
        /*0810*/ 	.word	0x0500001a


	//   ....[117]....
        /*0814*/ 	.word	0x0500001a


	//   ....[118]....
        /*0818*/ 	.word	0x0500001a


	//   ....[119]....
        /*081c*/ 	.word	0x0500001a


	//   ....[120]....
        /*0820*/ 	.word	0x0500001a


	//   ....[121]....
        /*0824*/ 	.word	0x0500001a


	//----- nvinfo : EIATTR_COOP_GROUP_INSTR_OFFSETS
	.align		4
.L_623:
        /*0828*/ 	.byte	0x04, 0x28
        /*082a*/ 	.short	(.L_625 - .L_624)


	//   ....[0]....
.L_624:
        /*082c*/ 	.word	0x00004650


	//   ....[1]....
        /*0830*/ 	.word	0x00004660


	//   ....[2]....
        /*0834*/ 	.word	0x00004690


	//   ....[3]....
        /*0838*/ 	.word	0x000046a0


	//   ....[4]....
        /*083c*/ 	.word	0x00004fb0


	//   ....[5]....
        /*0840*/ 	.word	0x00004fd0


	//   ....[6]....
        /*0844*/ 	.word	0x00004ff0


	//   ....[7]....
        /*0848*/ 	.word	0x00005010


	//   ....[8]....
        /*084c*/ 	.word	0x00005030


	//   ....[9]....
        /*0850*/ 	.word	0x00005050


	//   ....[10]....
        /*0854*/ 	.word	0x00007bc0


	//   ....[11]....
        /*0858*/ 	.word	0x00007bf0


	//   ....[12]....
        /*085c*/ 	.word	0x00007c40


	//   ....[13]....
        /*0860*/ 	.word	0x00007c60


	//   ....[14]....
        /*0864*/ 	.word	0x00007c90


	//   ....[15]....
        /*0868*/ 	.word	0x00007ca0


	//   ....[16]....
        /*086c*/ 	.word	0x00007cd0


	//   ....[17]....
        /*0870*/ 	.word	0x00007ce0


	//   ....[18]....
        /*0874*/ 	.word	0x00007ea0


	//   ....[19]....
        /*0878*/ 	.word	0x00007ed0


	//   ....[20]....
        /*087c*/ 	.word	0x00007f20


	//   ....[21]....
        /*0880*/ 	.word	0x00007f40


	//   ....[22]....
        /*0884*/ 	.word	0x00007f70


	//   ....[23]....
        /*0888*/ 	.word	0x00007f80


	//   ....[24]....
        /*088c*/ 	.word	0x00007fb0


	//   ....[25]....
        /*0890*/ 	.word	0x00007fc0


	//   ....[26]....
        /*0894*/ 	.word	0x00008130


	//   ....[27]....
        /*0898*/ 	.word	0x00008160


	//   ....[28]....
        /*089c*/ 	.word	0x000081b0


	//   ....[29]....
        /*08a0*/ 	.word	0x000081d0


	//   ....[30]....
        /*08a4*/ 	.word	0x00008200


	//   ....[31]....
        /*08a8*/ 	.word	0x00008210


	//   ....[32]....
        /*08ac*/ 	.word	0x00008240


	//   ....[33]....
        /*08b0*/ 	.word	0x00008250


	//   ....[34]....
        /*08b4*/ 	.word	0x00008510


	//   ....[35]....
        /*08b8*/ 	.word	0x00008540


	//   ....[36]....
        /*08bc*/ 	.word	0x00008620


	//   ....[37]....
        /*08c0*/ 	.word	0x00008660


	//   ....[38]....
        /*08c4*/ 	.word	0x00008690


	//   ....[39]....
        /*08c8*/ 	.word	0x000086c0


	//   ....[40]....
        /*08cc*/ 	.word	0x000086f0


	//   ....[41]....
        /*08d0*/ 	.word	0x00008720


	//   ....[42]....
        /*08d4*/ 	.word	0x00008760


	//   ....[43]....
        /*08d8*/ 	.word	0x00008790


	//   ....[44]....
        /*08dc*/ 	.word	0x00008830


	//   ....[45]....
        /*08e0*/ 	.word	0x00008850


	//   ....[46]....
        /*08e4*/ 	.word	0x00008880


	//   ....[47]....
        /*08e8*/ 	.word	0x000088a0


	//   ....[48]....
        /*08ec*/ 	.word	0x000088c0


	//   ....[49]....
        /*08f0*/ 	.word	0x000088d0


	//   ....[50]....
        /*08f4*/ 	.word	0x00008900


	//   ....[51]....
        /*08f8*/ 	.word	0x00008930


	//   ....[52]....
        /*08fc*/ 	.word	0x00008970


	//   ....[53]....
        /*0900*/ 	.word	0x00008990


	//   ....[54]....
        /*0904*/ 	.word	0x000089c0


	//   ....[55]....
        /*0908*/ 	.word	0x000089f0


	//   ....[56]....
        /*090c*/ 	.word	0x00008a00


	//   ....[57]....
        /*0910*/ 	.word	0x00008a30


	//   ....[58]....
        /*0914*/ 	.word	0x00008a60


	//   ....[59]....
        /*0918*/ 	.word	0x00008a90


	//   ....[60]....
        /*091c*/ 	.word	0x00008ac0


	//   ....[61]....
        /*0920*/ 	.word	0x00008ae0


	//   ....[62]....
        /*0924*/ 	.word	0x00008b10


	//   ....[63]....
        /*0928*/ 	.word	0x00008b30


	//   ....[64]....
        /*092c*/ 	.word	0x00008bf0


	//   ....[65]....
        /*0930*/ 	.word	0x00008cf0


	//   ....[66]....
        /*0934*/ 	.word	0x00008ea0


	//   ....[67]....
        /*0938*/ 	.word	0x00008ef0


	//   ....[68]....
        /*093c*/ 	.word	0x00008f60


	//   ....[69]....
        /*0940*/ 	.word	0x00008fc0


	//   ....[70]....
        /*0944*/ 	.word	0x00009030


	//   ....[71]....
        /*0948*/ 	.word	0x00009090


	//   ....[72]....
        /*094c*/ 	.word	0x00009100


	//   ....[73]....
        /*0950*/ 	.word	0x00009160


	//   ....[74]....
        /*0954*/ 	.word	0x00009200


	//   ....[75]....
        /*0958*/ 	.word	0x00009290


	//   ....[76]....
        /*095c*/ 	.word	0x00009300


	//   ....[77]....
        /*0960*/ 	.word	0x00009360


	//   ....[78]....
        /*0964*/ 	.word	0x000093d0


	//   ....[79]....
        /*0968*/ 	.word	0x00009430


	//   ....[80]....
        /*096c*/ 	.word	0x000094a0


	//   ....[81]....
        /*0970*/ 	.word	0x00009500


	//   ....[82]....
        /*0974*/ 	.word	0x000095a0


	//   ....[83]....
        /*0978*/ 	.word	0x00009630


	//   ....[84]....
        /*097c*/ 	.word	0x000096a0


	//   ....[85]....
        /*0980*/ 	.word	0x00009700


	//   ....[86]....
        /*0984*/ 	.word	0x00009770


	//   ....[87]....
        /*0988*/ 	.word	0x000097d0


	//   ....[88]....
        /*098c*/ 	.word	0x00009840


	//   ....[89]....
        /*0990*/ 	.word	0x000098a0


	//   ....[90]....
        /*0994*/ 	.word	0x00009940


	//   ....[91]....
        /*0998*/ 	.word	0x000099f0


	//   ....[92]....
        /*099c*/ 	.word	0x00009b00


	//   ....[93]....
        /*09a0*/ 	.word	0x00009b50


	//   ....[94]....
        /*09a4*/ 	.word	0x00009c20


	//   ....[95]....
        /*09a8*/ 	.word	0x00009c90


	//   ....[96]....
        /*09ac*/ 	.word	0x00009d20


	//   ....[97]....
        /*09b0*/ 	.word	0x00009d70


	//   ....[98]....
        /*09b4*/ 	.word	0x00009de0


	//   ....[99]....
        /*09b8*/ 	.word	0x00009e40


	//   ....[100]....
        /*09bc*/ 	.word	0x00009eb0


	//   ....[101]....
        /*09c0*/ 	.word	0x00009f10


	//   ....[102]....
        /*09c4*/ 	.word	0x00009f80


	//   ....[103]....
        /*09c8*/ 	.word	0x00009fe0


	//   ....[104]....
        /*09cc*/ 	.word	0x0000a060


	//   ....[105]....
        /*09d0*/ 	.word	0x0000a0d0


	//   ....[106]....
        /*09d4*/ 	.word	0x0000a140


	//   ....[107]....
        /*09d8*/ 	.word	0x0000a1a0


	//   ....[108]....
        /*09dc*/ 	.word	0x0000a220


	//   ....[109]....
        /*09e0*/ 	.word	0x0000a2a0


	//   ....[110]....
        /*09e4*/ 	.word	0x0000a340


	//   ....[111]....
        /*09e8*/ 	.word	0x0000a3b0


	//   ....[112]....
        /*09ec*/ 	.word	0x0000a440


	//   ....[113]....
        /*09f0*/ 	.word	0x0000a4d0


	//   ....[114]....
        /*09f4*/ 	.word	0x0000a540


	//   ....[115]....
        /*09f8*/ 	.word	0x0000a5a0


	//   ....[116]....
        /*09fc*/ 	.word	0x0000a610


	//   ....[117]....
        /*0a00*/ 	.word	0x0000a690


	//   ....[118]....
        /*0a04*/ 	.word	0x0000a750


	//   ....[119]....
        /*0a08*/ 	.word	0x0000a820


	//   ....[120]....
        /*0a0c*/ 	.word	0x0000a900


	//   ....[121]....
        /*0a10*/ 	.word	0x0000a9b0


	//----- nvinfo : EIATTR_EXIT_INSTR_OFFSETS
	.align		4
.L_625:
        /*0a14*/ 	.byte	0x04, 0x1c
        /*0a16*/ 	.short	(.L_627 - .L_626)


	//   ....[0]....
.L_626:
        /*0a18*/ 	.word	0x00006c00


	//   ....[1]....
        /*0a1c*/ 	.word	0x00008e40


	//----- nvinfo : EIATTR_MAX_THREADS
	.align		4
.L_627:
        /*0a20*/ 	.byte	0x04, 0x05
        /*0a22*/ 	.short	(.L_629 - .L_628)
.L_628:
        /*0a24*/ 	.word	0x00000140
        /*0a28*/ 	.word	0x00000001
        /*0a2c*/ 	.word	0x00000001


	//----- nvinfo : EIATTR_CRS_STACK_SIZE
	.align		4
.L_629:
        /*0a30*/ 	.byte	0x04, 0x1e
        /*0a32*/ 	.short	(.L_631 - .L_630)
.L_630:
        /*0a34*/ 	.word	0x00000000


	//----- nvinfo : EIATTR_CBANK_PARAM_SIZE
	.align		4
.L_631:
        /*0a38*/ 	.byte	0x03, 0x19
        /*0a3a*/ 	.short	0x0060


	//----- nvinfo : EIATTR_PARAM_CBANK
	.align		4
        /*0a3c*/ 	.byte	0x04, 0x0a
        /*0a3e*/ 	.short	(.L_633 - .L_632)
	.align		4
.L_632:
        /*0a40*/ 	.word	index@(.nv.constant0._ZN13group_norm_v218gn_bwd_cuda_kernelI13__nv_bfloat16Li320ELi3ELi16ELi40ELi256ELb1ELb1ELi32ELi320ELi320ELi4ELb1ELi42ELb0ELb0ELNS_15WgradSyncMethodE3ENS_16CompileConditionILi900EEEEEvPT_S6_S6_PKS5_S8_S8_S8_PKfflPfPj)
        /*0a44*/ 	.short	0x0210
        /*0a46*/ 	.short	0x0060


	//----- nvinfo : EIATTR_SW_WAR
	.align		4
.L_633:
        /*0a48*/ 	.byte	0x04, 0x36
        /*0a4a*/ 	.short	(.L_635 - .L_634)
.L_634:
        /*0a4c*/ 	.word	0x00000008
.L_635:


//--------------------- .nv.info._ZN13group_norm_v218gn_bwd_cuda_kernelI13__nv_bfloat16Li320ELi1ELi16ELi40ELi256ELb1ELb1ELi64ELi320ELi320ELi4ELb1ELi36ELb0ELb0ELNS_15WgradSyncMethodE3ENS_16CompileConditionILi900EEEEEvPT_S6_S6_PKS5_S8_S8_S8_PKfflPfPj --------------------------
	.section	.nv.info._ZN13group_norm_v218gn_bwd_cuda_kernelI13__nv_bfloat16Li320ELi1ELi16ELi40ELi256ELb1ELb1ELi64ELi320ELi320ELi4ELb1ELi36ELb0ELb0ELNS_15WgradSyncMethodE3ENS_16CompileConditionILi900EEEEEvPT_S6_S6_PKS5_S8_S8_S8_PKfflPfPj,"",@"SHT_CUDA_INFO"
	.sectionflags	@""
	.align	4


	//----- nvinfo : EIATTR_CUDA_API_VERSION
	.align		4
        /*0000*/ 	.byte	0x04, 0x37
        /*0002*/ 	.short	(.L_637 - .L_636)
.L_636:
        /*0004*/ 	.word	0x00000082


	//----- nvinfo : EIATTR_KPARAM_INFO
	.align		4
.L_637:
        /*0008*/ 	.byte	0x04, 0x17
        /*000a*/ 	.short	(.L_639 - .L_638)
.L_638:
        /*000c*/ 	.word	0x00000000
        /*0010*/ 	.short	0x000b
        /*0012*/ 	.short	0x0058
        /*0014*/ 	.byte	0x00, 0xf0, 0x21, 0x00


	//----- nvinfo : EIATTR_KPARAM_INFO
	.align		4
.L_639:
        /*0018*/ 	.byte	0x04, 0x17
        /*001a*/ 	.short	(.L_641 - .L_640)
.L_640:
        /*001c*/ 	.word	0x00000000
        /*0020*/ 	.short	0x000a
        /*0022*/ 	.short	0x0050
        /*0024*/ 	.byte	0x00, 0xf0, 0x21, 0x00


	//----- nvinfo : EIATTR_KPARAM_INFO
	.align		4
.L_641:
        /*0028*/ 	.byte	0x04, 0x17
        /*002a*/ 	.short	(.L_643 - .L_642)
.L_642:
        /*002c*/ 	.word	0x00000000
        /*0030*/ 	.short	0x0009
        /*0032*/ 	.short	0x0048
        /*0034*/ 	.byte	0x00, 0xf0, 0x21, 0x00


	//----- nvinfo : EIATTR_KPARAM_INFO
	.align		4
.L_643:
        /*0038*/ 	.byte	0x04, 0x17
        /*003a*/ 	.short	(.L_645 - .L_644)
.L_644:
        /*003c*/ 	.word	0x00000000
        /*0040*/ 	.short	0x0008
        /*0042*/ 	.short	0x0040
        /*0044*/ 	.byte	0x00, 0xf0, 0x11, 0x00


	//----- nvinfo : EIATTR_KPARAM_INFO
	.align		4
.L_645:
        /*0048*/ 	.byte	0x04, 0x17
        /*004a*/ 	.short	(.L_647 - .L_646)
.L_646:
        /*004c*/ 	.word	0x00000000
        /*0050*/ 	.short	0x0007
        /*0052*/ 	.short	0x0038
        /*0054*/ 	.byte	0x00, 0xf0, 0x21, 0x00


	//----- nvinfo : EIATTR_KPARAM_INFO
	.align		4
.L_647:
        /*0058*/ 	.byte	0x04, 0x17
        /*005a*/ 	.short	(.L_649 - .L_648)
.L_648:
        /*005c*/ 	.word	0x00000000
        /*0060*/ 	.short	0x0006
        /*0062*/ 	.short	0x0030
        /*0064*/ 	.byte	0x00, 0xf0, 0x21, 0x00


	//----- nvinfo : EIATTR_KPARAM_INFO
	.align		4
.L_649:
        /*0068*/ 	.byte	0x04, 0x17
        /*006a*/ 	.short	(.L_651 - .L_650)
.L_650:
        /*006c*/ 	.word	0x00000000
        /*0070*/ 	.short	0x0005
        /*0072*/ 	.short	0x0028
        /*0074*/ 	.byte	0x00, 0xf0, 0x21, 0x00


	//----- nvinfo : EIATTR_KPARAM_INFO
	.align		4
.L_651:
        /*0078*/ 	.byte	0x04, 0x17
        /*007a*/ 	.short	(.L_653 - .L_652)
.L_652:
        /*007c*/ 	.word	0x00000000
        /*0080*/ 	.short	0x0004
        /*0082*/ 	.short	0x0020
        /*0084*/ 	.byte	0x00, 0xf0, 0x21, 0x00


	//----- nvinfo : EIATTR_KPARAM_INFO
	.align		4
.L_653:
        /*0088*/ 	.byte	0x04, 0x17
        /*008a*/ 	.short	(.L_655 - .L_654)
.L_654:
        /*008c*/ 	.word	0x00000000
        /*0090*/ 	.short	0x0003
        /*0092*/ 	.short	0x0018
        /*0094*/ 	.byte	0x00, 0xf0, 0x21, 0x00


	//----- nvinfo : EIATTR_KPARAM_INFO
	.align		4
.L_655:
        /*0098*/ 	.byte	0x04, 0x17
        /*009a*/ 	.short	(.L_657 - .L_656)
.L_656:
        /*009c*/ 	.word	0x00000000
        /*00a0*/ 	.short	0x0002
        /*00a2*/ 	.short	0x0010
        /*00a4*/ 	.byte	0x00, 0xf0, 0x21, 0x00


	//----- nvinfo : EIATTR_KPARAM_INFO
	.align		4
.L_657:
        /*00a8*/ 	.byte	0x04, 0x17
        /*00aa*/ 	.short	(.L_659 - .L_658)
.L_658:
        /*00ac*/ 	.word	0x00000000
        /*00b0*/ 	.short	0x0001
        /*00b2*/ 	.short	0x0008
        /*00b4*/ 	.byte	0x00, 0xf0, 0x21, 0x00


	//----- nvinfo : EIATTR_KPARAM_INFO
	.align		4
.L_659:
        /*00b8*/ 	.byte	0x04, 0x17
        /*00ba*/ 	.short	(.L_661 - .L_660)
.L_660:
        /*00bc*/ 	.word	0x00000000
        /*00c0*/ 	.short	0x0000
        /*00c2*/ 	.short	0x0000
        /*00c4*/ 	.byte	0x00, 0xf0, 0x21, 0x00


	//----- nvinfo : EIATTR_SPARSE_MMA_MASK
	.align		4
.L_661:
        /*00c8*/ 	.byte	0x03, 0x50
        /*00ca*/ 	.short	0x0000


	//----- nvinfo : EIATTR_MAXREG_COUNT
	.align		4
        /*00cc*/ 	.byte	0x03, 0x1b
        /*00ce*/ 	.short	0x00a8


	//----- nvinfo : EIATTR_NUM_BARRIERS
	.align		4
        /*00d0*/ 	.byte	0x02, 0x4c
        /*00d2*/ 	.byte	0x01
	.zero		1


	//----- nvinfo : EIATTR_ANNOTATIONS
	.align		4
        /*00d4*/ 	.byte	0x04, 0x55
        /*00d6*/ 	.short	(.L_663 - .L_662)


	//   ....[0]....
.L_662:
        /* <DEDUP_REMOVED lines=36> */


	//----- nvinfo : EIATTR_MERCURY_ISA_VERSION
	.align		4
.L_663:
        /*0308*/ 	.byte	0x03, 0x5f
        /*030a*/ 	.short	0x0101


	//----- nvinfo : EIATTR_INT_WARP_WIDE_INSTR_OFFSETS
	.align		4
        /*030c*/ 	.byte	0x04, 0x31
        /*030e*/ 	.short	(.L_665 - .L_664)


	//   ....[0]....
.L_664:
        /*0310*/ 	.word	0x00007670


	//----- nvinfo : EIATTR_COOP_GROUP_MASK_REGIDS
	.align		4
.L_665:
        /*0314*/ 	.byte	0x04, 0x29
        /*0316*/ 	.short	(.L_667 - .L_666)


	//   ....[0]....
.L_666:
        /*0318*/ 	.word	0xffffffff


	//   ....[1]....
        /*031c*/ 	.word	0xffffffff


	//   ....[2]....
        /*0320*/ 	.word	0xffffffff


	//   ....[3]....
        /*0324*/ 	.word	0xffffffff


	//   ....[4]....
        /*0328*/ 	.word	0xffffffff


	//   ....[5]....
        /*032c*/ 	.word	0xffffffff


	//   ....[6]....
        /*0330*/ 	.word	0xffffffff


	//   ....[7]....
        /*0334*/ 	.word	0xffffffff


	//   ....[8]....
        /*0338*/ 	.word	0x05000020


	//   ....[9]....
        /*033c*/ 	.word	0x0500001f


	//   ....[10]....
        /*0340*/ 	.word	0x05000021


	//   ....[11]....
        /*0344*/ 	.word	0x05000022


	//   ....[12]....
        /*0348*/ 	.word	0x05000024


	//   ....[13]....
        /*034c*/ 	.word	0x05000023


	//   ....[14]....
        /*0350*/ 	.word	0x05000025


	//   ....[15]....
        /*0354*/ 	.word	0x0500001a


	//   ....[16]....
        /*0358*/ 	.word	0x05000024


	//   ....[17]....
        /*035c*/ 	.word	0x05000023


	//   ....[18]....
        /*0360*/ 	.word	0x05000025


	//   ....[19]....
        /*0364*/ 	.word	0x0500002a


	//   ....[20]....
        /*0368*/ 	.word	0x0500002c


	//   ....[21]....
        /*036c*/ 	.word	0x05000029


	//   ....[22]....
        /*0370*/ 	.word	0x0500002b


	//   ....[23]....
        /*0374*/ 	.word	0x0500001e


	//   ....[24]....
        /*0378*/ 	.word	0x05000024


	//   ....[25]....
        /*037c*/ 	.word	0x05000023


	//   ....[26]....
        /*0380*/ 	.word	0x05000025


	//   ....[27]....
        /*0384*/ 	.word	0x0500002a


	//   ....[28]....
        /*0388*/ 	.word	0x0500002c


	//   ....[29]....
        /*038c*/ 	.word	0x05000029


	//   ....[30]....
        /*0390*/ 	.word	0x0500002b


	//   ....[31]....
        /*0394*/ 	.word	0x0500001e


	//   ....[32]....
        /*0398*/ 	.word	0x0500001e


	//   ....[33]....
        /*039c*/ 	.word	0x0500001f


	//   ....[34]....
        /*03a0*/ 	.word	0x05000032


	//   ....[35]....
        /*03a4*/ 	.word	0x05000021


	//   ....[36]....
        /*03a8*/ 	.word	0x05000020


	//   ....[37]....
        /*03ac*/ 	.word	0x05000031


	//   ....[38]....
        /*03b0*/ 	.word	0x0500001f


	//   ....[39]....
        /*03b4*/ 	.word	0x05000034


	//   ....[40]....
        /*03b8*/ 	.word	0x0500001e


	//   ....[41]....
        /*03bc*/ 	.word	0x05000031


	//   ....[42]....
        /*03c0*/ 	.word	0x05000020


	//   ....[43]....
        /*03c4*/ 	.word	0x05000021


	//   ....[44]....
        /*03c8*/ 	.word	0x05000030


	//   ....[45]....
        /*03cc*/ 	.word	0x05000033


	//   ....[46]....
        /*03d0*/ 	.word	0x0500001c


	//   ....[47]....
        /*03d4*/ 	.word	0x0500002d


	//   ....[48]....
        /*03d8*/ 	.word	0x0500001d


	//   ....[49]....
        /*03dc*/ 	.word	0x05000031


	//   ....[50]....
        /*03e0*/ 	.word	0x05000030


	//   ....[51]....
        /*03e4*/ 	.word	0x05000034


	//   ....[52]....
        /*03e8*/ 	.word	0x0500002b


	//   ....[53]....
        /*03ec*/ 	.word	0x0500002e


	//   ....[54]....
        /*03f0*/ 	.word	0x05000020


	//   ....[55]....
        /*03f4*/ 	.word	0x05000021


	//   ....[56]....
        /*03f8*/ 	.word	0x05000022


	//   ....[57]....
        /*03fc*/ 	.word	0x05000023


	//   ....[58]....
        /*0400*/ 	.word	0x05000029


	//   ....[59]....
        /*0404*/ 	.word	0x0500002b


	//   ....[60]....
        /*0408*/ 	.word	0x05000030


	//   ....[61]....
        /*040c*/ 	.word	0x0500002f


	//   ....[62]....
        /*0410*/ 	.word	0x05000022


	//   ....[63]....
        /*0414*/ 	.word	0x05000019


	//   ....[64]....
        /*0418*/ 	.word	0x05000033


	//   ....[65]....
        /*041c*/ 	.word	0x05000033


	//   ....[66]....
        /*0420*/ 	.word	0x05000033


	//   ....[67]....
        /*0424*/ 	.word	0x05000033


	//   ....[68]....
        /*0428*/ 	.word	0x05000033


	//   ....[69]....
        /*042c*/ 	.word	0x05000033


	//   ....[70]....
        /*0430*/ 	.word	0x05000033


	//   ....[71]....
        /*0434*/ 	.word	0x05000033


	//   ....[72]....
        /*0438*/ 	.word	0x05000033


	//   ....[73]....
        /*043c*/ 	.word	0x05000033


	//   ....[74]....
        /*0440*/ 	.word	0x05000033


	//   ....[75]....
        /*0444*/ 	.word	0x05000033


	//   ....[76]....
        /*0448*/ 	.word	0x05000033


	//   ....[77]....
        /*044c*/ 	.word	0x05000033


	//   ....[78]....
        /*0450*/ 	.word	0x05000033


	//   ....[79]....
        /*0454*/ 	.word	0x05000033


	//   ....[80]....
        /*0458*/ 	.word	0x05000033


	//   ....[81]....
        /*045c*/ 	.word	0x05000033


	//   ....[82]....
        /*0460*/ 	.word	0x05000033


	//   ....[83]....
        /*0464*/ 	.word	0x05000033


	//   ....[84]....
        /*0468*/ 	.word	0x05000033


	//   ....[85]....
        /*046c*/ 	.word	0x05000033


	//   ....[86]....
        /*0470*/ 	.word	0x05000033


	//   ....[87]....
        /*0474*/ 	.word	0x05000033


	//   ....[88]....
        /*0478*/ 	.word	0x05000033


	//   ....[89]....
        /*047c*/ 	.word	0x05000033


	//   ....[90]....
        /*0480*/ 	.word	0x05000033


	//   ....[91]....
        /*0484*/ 	.word	0x05000033


	//   ....[92]....
        /*0488*/ 	.word	0x05000033


	//   ....[93]....
        /*048c*/ 	.word	0x05000033


	//   ....[94]....
        /*0490*/ 	.word	0x05000033


	//   ....[95]....
        /*0494*/ 	.word	0x05000033


	//   ....[96]....
        /*0498*/ 	.word	0x05000033


	//   ....[97]....
        /*049c*/ 	.word	0x05000033


	//   ....[98]....
        /*04a0*/ 	.word	0x05000033


	//   ....[99]....
        /*04a4*/ 	.word	0x05000033


	//   ....[100]....
        /*04a8*/ 	.word	0x05000033


	//   ....[101]....
        /*04ac*/ 	.word	0x05000033


	//   ....[102]....
        /*04b0*/ 	.word	0x05000033


	//   ....[103]....
        /*04b4*/ 	.word	0x05000033


	//   ....[104]....
        /*04b8*/ 	.word	0x05000033


	//   ....[105]....
        /*04bc*/ 	.word	0x05000033


	//   ....[106]....
        /*04c0*/ 	.word	0x05000033


	//   ....[107]....
        /*04c4*/ 	.word	0x05000033


	//   ....[108]....
        /*04c8*/ 	.word	0x05000033


	//   ....[109]....
        /*04cc*/ 	.word	0x05000033


	//   ....[110]....
        /*04d0*/ 	.word	0x05000033


	//   ....[111]....
        /*04d4*/ 	.word	0x05000033


	//   ....[112]....
        /*04d8*/ 	.word	0x05000033


	//   ....[113]....
        /*04dc*/ 	.word	0x05000033


	//   ....[114]....
        /*04e0*/ 	.word	0x05000033


	//   ....[115]....
        /*04e4*/ 	.word	0x05000033


	//   ....[116]....
        /*04e8*/ 	.word	0x05000033


	//   ....[117]....
        /*04ec*/ 	.word	0x05000033


	//   ....[118]....
        /*04f0*/ 	.word	0x05000033


	//   ....[119]....
        /*04f4*/ 	.word	0x05000033


	//----- nvinfo : EIATTR_COOP_GROUP_INSTR_OFFSETS
	.align		4
.L_667:
        /*04f8*/ 	.byte	0x04, 0x28
        /*04fa*/ 	.short	(.L_669 - .L_668)


	//   ....[0]....
.L_668:
        /*04fc*/ 	.word	0x00006e10


	//   ....[1]....
        /*0500*/ 	.word	0x00006e40


	//   ....[2]....
        /*0504*/ 	.word	0x00006f60


	//   ....[3]....
        /*0508*/ 	.word	0x00006f90


	//   ....[4]....
        /*050c*/ 	.word	0x000078d0


	//   ....[5]....
        /*0510*/ 	.word	0x000078f0


	//   ....[6]....
        /*0514*/ 	.word	0x00007910


	//   ....[7]....
        /*0518*/ 	.word	0x00007930


	//   ....[8]....
        /*051c*/ 	.word	0x0000bbc0


	//   ....[9]....
        /*0520*/ 	.word	0x0000bbf0


	//   ....[10]....
        /*0524*/ 	.word	0x0000bc40


	//   ....[11]....
        /*0528*/ 	.word	0x0000bc60


	//   ....[12]....
        /*052c*/ 	.word	0x0000bc90


	//   ....[13]....
        /*0530*/ 	.word	0x0000bca0


	//   ....[14]....
        /*0534*/ 	.word	0x0000bcd0


	//   ....[15]....
        /*0538*/ 	.word	0x0000bce0


	//   ....[16]....
        /*053c*/ 	.word	0x0000be70


	//   ....[17]....
        /*0540*/ 	.word	0x0000bea0


	//   ....[18]....
        /*0544*/ 	.word	0x0000bef0


	//   ....[19]....
        /*0548*/ 	.word	0x0000bf10


	//   ....[20]....
        /*054c*/ 	.word	0x0000bf40


	//   ....[21]....
        /*0550*/ 	.word	0x0000bf50


	//   ....[22]....
        /*0554*/ 	.word	0x0000bf80


	//   ....[23]....
        /*0558*/ 	.word	0x0000bf90


	//   ....[24]....
        /*055c*/ 	.word	0x0000c0d0


	//   ....[25]....
        /*0560*/ 	.word	0x0000c100


	//   ....[26]....
        /*0564*/ 	.word	0x0000c150


	//   ....[27]....
        /*0568*/ 	.word	0x0000c170


	//   ....[28]....
        /*056c*/ 	.word	0x0000c1a0


	//   ....[29]....
        /*0570*/ 	.word	0x0000c1b0


	//   ....[30]....
        /*0574*/ 	.word	0x0000c1e0


	//   ....[31]....
        /*0578*/ 	.word	0x0000c1f0


	//   ....[32]....
        /*057c*/ 	.word	0x0000c510


	//   ....[33]....
        /*0580*/ 	.word	0x0000c540


	//   ....[34]....
        /*0584*/ 	.word	0x0000c570


	//   ....[35]....
        /*0588*/ 	.word	0x0000c5c0


	//   ....[36]....
        /*058c*/ 	.word	0x0000c5e0


	//   ....[37]....
        /*0590*/ 	.word	0x0000c610


	//   ....[38]....
        /*0594*/ 	.word	0x0000c630


	//   ....[39]....
        /*0598*/ 	.word	0x0000c650


	//   ....[40]....
        /*059c*/ 	.word	0x0000c670


	//   ....[41]....
        /*05a0*/ 	.word	0x0000c690


	//   ....[42]....
        /*05a4*/ 	.word	0x0000c6b0


	//   ....[43]....
        /*05a8*/ 	.word	0x0000c6d0


	//   ....[44]....
        /*05ac*/ 	.word	0x0000c6f0


	//   ....[45]....
        /*05b0*/ 	.word	0x0000c720


	//   ....[46]....
        /*05b4*/ 	.word	0x0000c760


	//   ....[47]....
        /*05b8*/ 	.word	0x0000c780


	//   ....[48]....
        /*05bc*/ 	.word	0x0000c7a0


	//   ....[49]....
        /*05c0*/ 	.word	0x0000c7c0


	//   ....[50]....
        /*05c4*/ 	.word	0x0000c7f0


	//   ....[51]....
        /*05c8*/ 	.word	0x0000c820


	//   ....[52]....
        /*05cc*/ 	.word	0x0000c840


	//   ....[53]....
        /*05d0*/ 	.word	0x0000c860


	//   ....[54]....
        /*05d4*/ 	.word	0x0000c880


	//   ....[55]....
        /*05d8*/ 	.word	0x0000c8b0


	//   ....[56]....
        /*05dc*/ 	.word	0x0000c900


	//   ....[57]....
        /*05e0*/ 	.word	0x0000c930


	//   ....[58]....
        /*05e4*/ 	.word	0x0000c960


	//   ....[59]....
        /*05e8*/ 	.word	0x0000c990


	//   ....[60]....
        /*05ec*/ 	.word	0x0000c9c0


	//   ....[61]....
        /*05f0*/ 	.word	0x0000c9f0


	//   ....[62]....
        /*05f4*/ 	.word	0x0000cb20


	//   ....[63]....
        /*05f8*/ 	.word	0x0000cb70


	//   ....[64]....
        /*05fc*/ 	.word	0x0000cca0


	//   ....[65]....
        /*0600*/ 	.word	0x0000ccf0


	//   ....[66]....
        /*0604*/ 	.word	0x0000cd60


	//   ....[67]....
        /*0608*/ 	.word	0x0000cdc0


	//   ....[68]....
        /*060c*/ 	.word	0x0000ce30


	//   ....[69]....
        /*0610*/ 	.word	0x0000ce90


	//   ....[70]....
        /*0614*/ 	.word	0x0000cf00


	//   ....[71]....
        /*0618*/ 	.word	0x0000cf60


	//   ....[72]....
        /*061c*/ 	.word	0x0000d010


	//   ....[73]....
        /*0620*/ 	.word	0x0000d0a0


	//   ....[74]....
        /*0624*/ 	.word	0x0000d110


	//   ....[75]....
        /*0628*/ 	.word	0x0000d170


	//   ....[76]....
        /*062c*/ 	.word	0x0000d1e0


	//   ....[77]....
        /*0630*/ 	.word	0x0000d240


	//   ....[78]....
        /*0634*/ 	.word	0x0000d2b0


	//   ....[79]....
        /*0638*/ 	.word	0x0000d310


	//   ....[80]....
        /*063c*/ 	.word	0x0000d3c0


	//   ....[81]....
        /*0640*/ 	.word	0x0000d450


	//   ....[82]....
        /*0644*/ 	.word	0x0000d4c0


	//   ....[83]....
        /*0648*/ 	.word	0x0000d520


	//   ....[84]....
        /*064c*/ 	.word	0x0000d590


	//   ....[85]....
        /*0650*/ 	.word	0x0000d5f0


	//   ....[86]....
        /*0654*/ 	.word	0x0000d660


	//   ....[87]....
        /*0658*/ 	.word	0x0000d6c0


	//   ....[88]....
        /*065c*/ 	.word	0x0000d770


	//   ....[89]....
        /*0660*/ 	.word	0x0000d830


	//   ....[90]....
        /*0664*/ 	.word	0x0000d960


	//   ....[91]....
        /*0668*/ 	.word	0x0000d9e0


	//   ....[92]....
        /*066c*/ 	.word	0x0000da90


	//   ....[93]....
        /*0670*/ 	.word	0x0000daf0


	//   ....[94]....
        /*0674*/ 	.word	0x0000db70


	//   ....[95]....
        /*0678*/ 	.word	0x0000dc40


	//   ....[96]....
        /*067c*/ 	.word	0x0000dcc0


	//   ....[97]....
        /*0680*/ 	.word	0x0000dd60


	//   ....[98]....
        /*0684*/ 	.word	0x0000de20


	//   ....[99]....
        /*0688*/ 	.word	0x0000de80


	//   ....[100]....
        /*068c*/ 	.word	0x0000def0


	//   ....[101]....
        /*0690*/ 	.word	0x0000df50


	//   ....[102]....
        /*0694*/ 	.word	0x0000dfc0


	//   ....[103]....
        /*0698*/ 	.word	0x0000e020


	//   ....[104]....
        /*069c*/ 	.word	0x0000e0a0


	//   ....[105]....
        /*06a0*/ 	.word	0x0000e120


	//   ....[106]....
        /*06a4*/ 	.word	0x0000e190


	//   ....[107]....
        /*06a8*/ 	.word	0x0000e1f0


	//   ....[108]....
        /*06ac*/ 	.word	0x0000e260


	//   ....[109]....
        /*06b0*/ 	.word	0x0000e2c0


	//   ....[110]....
        /*06b4*/ 	.word	0x0000e330


	//   ....[111]....
        /*06b8*/ 	.word	0x0000e390


	//   ....[112]....
        /*06bc*/ 	.word	0x0000e3f0


	//   ....[113]....
        /*06c0*/ 	.word	0x0000e460


	//   ....[114]....
        /*06c4*/ 	.word	0x0000e4d0


	//   ....[115]....
        /*06c8*/ 	.word	0x0000e530


	//   ....[116]....
        /*06cc*/ 	.word	0x0000e5a0


	//   ....[117]....
        /*06d0*/ 	.word	0x0000e600


	//   ....[118]....
        /*06d4*/ 	.word	0x0000e6c0


	//   ....[119]....
        /*06d8*/ 	.word	0x0000e750


	//----- nvinfo : EIATTR_EXIT_INSTR_OFFSETS
	.align		4
.L_669:
        /*06dc*/ 	.byte	0x04, 0x1c
        /*06de*/ 	.short	(.L_671 - .L_670)


	//   ....[0]....
.L_670:
        /*06e0*/ 	.word	0x0000ab90


	//   ....[1]....
        /*06e4*/ 	.word	0x0000cc40


	//----- nvinfo : EIATTR_MAX_THREADS
	.align		4
.L_671:
        /*06e8*/ 	.byte	0x04, 0x05
        /*06ea*/ 	.short	(.L_673 - .L_672)
.L_672:
        /*06ec*/ 	.word	0x00000140
        /*06f0*/ 	.word	0x00000001
        /*06f4*/ 	.word	0x00000001


	//----- nvinfo : EIATTR_CRS_STACK_SIZE
	.align		4
.L_673:
        /*06f8*/ 	.byte	0x04, 0x1e
        /*06fa*/ 	.short	(.L_675 - .L_674)
.L_674:
        /*06fc*/ 	.word	0x00000000


	//----- nvinfo : EIATTR_CBANK_PARAM_SIZE
	.align		4
.L_675:
        /*0700*/ 	.byte	0x03, 0x19
        /*0702*/ 	.short	0x0060


	//----- nvinfo : EIATTR_PARAM_CBANK
	.align		4
        /*0704*/ 	.byte	0x04, 0x0a
        /*0706*/ 	.short	(.L_677 - .L_676)
	.align		4
.L_676:
        /*0708*/ 	.word	index@(.nv.constant0._ZN13group_norm_v218gn_bwd_cuda_kernelI13__nv_bfloat16Li320ELi1ELi16ELi40ELi256ELb1ELb1ELi64ELi320ELi320ELi4ELb1ELi36ELb0ELb0ELNS_15WgradSyncMethodE3ENS_16CompileConditionILi900EEEEEvPT_S6_S6_PKS5_S8_S8_S8_PKfflPfPj)
        /*070c*/ 	.short	0x0210
        /*070e*/ 	.short	0x0060


	//----- nvinfo : EIATTR_SW_WAR
	.align		4
.L_677:
        /*0710*/ 	.byte	0x04, 0x36
        /*0712*/ 	.short	(.L_679 - .L_678)
.L_678:
        /*0714*/ 	.word	0x00000008
.L_679:


//--------------------- .nv.info._ZN13group_norm_v214gn_cuda_kernelI13__nv_bfloat16Li320ELi1ELi32ELi20ELi256ELb0ELi256ELi20ELi20ELi4ELb0ELi116ELb0ELb0ENS_16CompileConditionILi900EEEEEvPT_PKS4_S7_S7_flPfS8_Pj --------------------------
	.section	.nv.info._ZN13group_norm_v214gn_cuda_kernelI13__nv_bfloat16Li320ELi1ELi32ELi20ELi256ELb0ELi256ELi20ELi20ELi4ELb0ELi116ELb0ELb0ENS_16CompileConditionILi900EEEEEvPT_PKS4_S7_S7_flPfS8_Pj,"",@"SHT_CUDA_INFO"
	.sectionflags	@""
	.align	4


	//----- nvinfo : EIATTR_CUDA_API_VERSION
	.align		4
        /*0000*/ 	.byte	0x04, 0x37
        /*0002*/ 	.short	(.L_681 - .L_680)
.L_680:
        /*0004*/ 	.word	0x00000082


	//----- nvinfo : EIATTR_KPARAM_INFO
	.align		4
.L_681:
        /*0008*/ 	.byte	0x04, 0x17
        /*000a*/ 	.short	(.L_683 - .L_682)
.L_682:
        /*000c*/ 	.word	0x00000000
        /*0010*/ 	.short	0x0008
        /*0012*/ 	.short	0x0040
        /*0014*/ 	.byte	0x00, 0xf0, 0x21, 0x00


	//----- nvinfo : EIATTR_KPARAM_INFO
	.align		4
.L_683:
        /*0018*/ 	.byte	0x04, 0x17
        /*001a*/ 	.short	(.L_685 - .L_684)
.L_684:
        /*001c*/ 	.word	0x00000000
        /*0020*/ 	.short	0x0007
        /*0022*/ 	.short	0x0038
        /*0024*/ 	.byte	0x00, 0xf0, 0x21, 0x00


	//----- nvinfo : EIATTR_KPARAM_INFO
	.align		4
.L_685:
        /*0028*/ 	.byte	0x04, 0x17
        /*002a*/ 	.short	(.L_687 - .L_686)
.L_686:
        /*002c*/ 	.word	0x00000000
        /*0030*/ 	.short	0x0006
        /*0032*/ 	.short	0x0030
        /*0034*/ 	.byte	0x00, 0xf0, 0x21, 0x00


	//----- nvinfo : EIATTR_KPARAM_INFO
	.align		4
.L_687:
        /*0038*/ 	.byte	0x04, 0x17
        /*003a*/ 	.short	(.L_689 - .L_688)
.L_688:
        /*003c*/ 	.word	0x00000000
        /*0040*/ 	.short	0x0005
        /*0042*/ 	.short	0x0028
        /*0044*/ 	.byte	0x00, 0xf0, 0x21, 0x00


	//----- nvinfo : EIATTR_KPARAM_INFO
	.align		4
.L_689:
        /*0048*/ 	.byte	0x04, 0x17
        /*004a*/ 	.short	(.L_691 - .L_690)
.L_690:
        /*004c*/ 	.word	0x00000000
        /*0050*/ 	.short	0x0004
        /*0052*/ 	.short	0x0020
        /*0054*/ 	.byte	0x00, 0xf0, 0x11, 0x00


	//----- nvinfo : EIATTR_KPARAM_INFO
	.align		4
.L_691:
        /*0058*/ 	.byte	0x04, 0x17
        /*005a*/ 	.short	(.L_693 - .L_692)
.L_692:
        /*005c*/ 	.word	0x00000000
        /*0060*/ 	.short	0x0003
        /*0062*/ 	.short	0x0018
        /*0064*/ 	.byte	0x00, 0xf0, 0x21, 0x00


	//----- nvinfo : EIATTR_KPARAM_INFO
	.align		4
.L_693:
        /*0068*/ 	.byte	0x04, 0x17
        /*006a*/ 	.short	(.L_695 - .L_694)
.L_694:
        /*006c*/ 	.word	0x00000000
        /*0070*/ 	.short	0x0002
        /*0072*/ 	.short	0x0010
        /*0074*/ 	.byte	0x00, 0xf0, 0x21, 0x00


	//----- nvinfo : EIATTR_KPARAM_INFO
	.align		4
.L_695:
        /*0078*/ 	.byte	0x04, 0x17
        /*007a*/ 	.short	(.L_697 - .L_696)
.L_696:
        /*007c*/ 	.word	0x00000000
        /*0080*/ 	.short	0x0001
        /*0082*/ 	.short	0x0008
        /*0084*/ 	.byte	0x00, 0xf0, 0x21, 0x00


	//----- nvinfo : EIATTR_KPARAM_INFO
	.align		4
.L_697:
        /*0088*/ 	.byte	0x04, 0x17
        /*008a*/ 	.short	(.L_699 - .L_698)
.L_698:
        /*008c*/ 	.word	0x00000000
        /*0090*/ 	.short	0x0000
        /*0092*/ 	.short	0x0000
        /*0094*/ 	.byte	0x00, 0xf0, 0x21, 0x00


	//----- nvinfo : EIATTR_SPARSE_MMA_MASK
	.align		4
.L_699:
        /*0098*/ 	.byte	0x03, 0x50
        /*009a*/ 	.short	0x0000


	//----- nvinfo : EIATTR_MAXREG_COUNT
	.align		4
        /*009c*/ 	.byte	0x03, 0x1b
        /*009e*/ 	.short	0x00a8


	//----- nvinfo : EIATTR_NUM_BARRIERS
	.align		4
        /*00a0*/ 	.byte	0x02, 0x4c
        /*00a2*/ 	.byte	0x01
	.zero		1


	//----- nvinfo : EIATTR_MERCURY_ISA_VERSION
	.align		4
        /*00a4*/ 	.byte	0x03, 0x5f
        /*00a6*/ 	.short	0x0101


	//----- nvinfo : EIATTR_COOP_GROUP_MASK_REGIDS
	.align		4
        /*00a8*/ 	.byte	0x04, 0x29
        /*00aa*/ 	.short	(.L_701 - .L_700)


	//   ....[0]....
.L_700:
        /*00ac*/ 	.word	0xffffffff


	//   ....[1]....
        /*00b0*/ 	.word	0xffffffff


	//   ....[2]....
        /*00b4*/ 	.word	0xffffffff


	//   ....[3]....
        /*00b8*/ 	.word	0xffffffff


	//   ....[4]....
        /*00bc*/ 	.word	0xffffffff


	//   ....[5]....
        /*00c0*/ 	.word	0xffffffff


	//   ....[6]....
        /*00c4*/ 	.word	0xffffffff


	//   ....[7]....
        /*00c8*/ 	.word	0xffffffff


	//   ....[8]....
        /*00cc*/ 	.word	0xffffffff


	//   ....[9]....
        /*00d0*/ 	.word	0xffffffff


	//   ....[10]....
        /*00d4*/ 	.word	0xffffffff


	//   ....[11]....
        /*00d8*/ 	.word	0xffffffff


	//   ....[12]....
        /*00dc*/ 	.word	0xffffffff


	//   ....[13]....
        /*00e0*/ 	.word	0xffffffff


	//   ....[14]....
        /*00e4*/ 	.word	0xffffffff


	//   ....[15]....
        /*00e8*/ 	.word	0xffffffff


	//   ....[16]....
        /*00ec*/ 	.word	0xffffffff


	//   ....[17]....
        /*00f0*/ 	.word	0xffffffff


	//   ....[18]....
        /*00f4*/ 	.word	0x05000010


	//   ....[19]....
        /*00f8*/ 	.word	0x05000010


	//   ....[20]....
        /*00fc*/ 	.word	0x05000010


	//   ....[21]....
        /*0100*/ 	.word	0x05000010


	//   ....[22]....
        /*0104*/ 	.word	0x05000010


	//   ....[23]....
        /*0108*/ 	.word	0x05000010


	//   ....[24]....
        /*010c*/ 	.word	0x05000010


	//   ....[25]....
        /*0110*/ 	.word	0x05000010


	//----- nvinfo : EIATTR_COOP_GROUP_INSTR_OFFSETS
	.align		4
.L_701:
        /*0114*/ 	.byte	0x04, 0x28
        /*0116*/ 	.short	(.L_703 - .L_702)


	//   ....[0]....
.L_702:
        /*0118*/ 	.word	0x000005d0


	//   ....[1]....
        /*011c*/ 	.word	0x000005e0


	//   ....[2]....
        /*0120*/ 	.word	0x00000610


	//   ....[3]....
        /*0124*/ 	.word	0x00000620


	//   ....[4]....
        /*0128*/ 	.word	0x00000650


	//   ....[5]....
        /*012c*/ 	.word	0x00000660


	//   ....[6]....
        /*0130*/ 	.word	0x000006a0


	//   ....[7]....
        /*0134*/ 	.word	0x000006d0


	//   ....[8]....
        /*0138*/ 	.word	0x00000720


	//   ....[9]....
        /*013c*/ 	.word	0x00000730


	//   ....[10]....
        /*0140*/ 	.word	0x00000830


	//   ....[11]....
        /*0144*/ 	.word	0x00000840


	//   ....[12]....
        /*0148*/ 	.word	0x00000870


	//   ....[13]....
        /*014c*/ 	.word	0x00000880


	//   ....[14]....
        /*0150*/ 	.word	0x000008b0


	//   ....[15]....
        /*0154*/ 	.word	0x000008c0


	//   ....[16]....
        /*0158*/ 	.word	0x000008f0


	//   ....[17]....
        /*015c*/ 	.word	0x00000900


	//   ....[18]....
        /*0160*/ 	.word	0x00001200


	//   ....[19]....
        /*0164*/ 	.word	0x00001250


	//   ....[20]....
        /*0168*/ 	.word	0x000012c0


	//   ....[21]....
        /*016c*/ 	.word	0x00001320


	//   ....[22]....
        /*0170*/ 	.word	0x00001390


	//   ....[23]....
        /*0174*/ 	.word	0x000013f0


	//   ....[24]....
        /*0178*/ 	.word	0x00001460


	//   ....[25]....
        /*017c*/ 	.word	0x000014c0


	//----- nvinfo : EIATTR_EXIT_INSTR_OFFSETS
	.align		4
.L_703:
        /*0180*/ 	.byte	0x04, 0x1c
        /*0182*/ 	.short	(.L_705 - .L_704)


	//   ....[0]....
.L_704:
        /*0184*/ 	.word	0x000011a0


	//----- nvinfo : EIATTR_MAX_THREADS
	.align		4
.L_705:
        /*0188*/ 	.byte	0x04, 0x05
        /*018a*/ 	.short	(.L_707 - .L_706)
.L_706:
        /*018c*/ 	.word	0x00000140
        /*0190*/ 	.word	0x00000001
        /*0194*/ 	.word	0x00000001


	//----- nvinfo : EIATTR_CRS_STACK_SIZE
	.align		4
.L_707:
        /*0198*/ 	.byte	0x04, 0x1e
        /*019a*/ 	.short	(.L_709 - .L_708)
.L_708:
        /*019c*/ 	.word	0x00000000


	//----- nvinfo : EIATTR_CBANK_PARAM_SIZE
	.align		4
.L_709:
        /*01a0*/ 	.byte	0x03, 0x19
        /*01a2*/ 	.short	0x0048


	//----- nvinfo : EIATTR_PARAM_CBANK
	.align		4
        /*01a4*/ 	.byte	0x04, 0x0a
        /*01a6*/ 	.short	(.L_711 - .L_710)
	.align		4
.L_710:
        /*01a8*/ 	.word	index@(.nv.constant0._ZN13group_norm_v214gn_cuda_kernelI13__nv_bfloat16Li320ELi1ELi32ELi20ELi256ELb0ELi256ELi20ELi20ELi4ELb0ELi116ELb0ELb0ENS_16CompileConditionILi900EEEEEvPT_PKS4_S7_S7_flPfS8_Pj)
        /*01ac*/ 	.short	0x0210
        /*01ae*/ 	.short	0x0048


	//----- nvinfo : EIATTR_SW_WAR
	.align		4
.L_711:
        /*01b0*/ 	.byte	0x04, 0x36
        /*01b2*/ 	.short	(.L_713 - .L_712)
.L_712:
        /*01b4*/ 	.word	0x00000008
.L_713:


//--------------------- .nv.info._ZN13group_norm_v214gn_cuda_kernelI13__nv_bfloat16Li320ELi1ELi32ELi20ELi256ELb0ELi256ELi20ELi20ELi4ELb0ELi148ELb0ELb0ENS_16CompileConditionILi900EEEEEvPT_PKS4_S7_S7_flPfS8_Pj --------------------------
	.section	.nv.info._ZN13group_norm_v214gn_cuda_kernelI13__nv_bfloat16Li320ELi1ELi32ELi20ELi256ELb0ELi256ELi20ELi20ELi4ELb0ELi148ELb0ELb0ENS_16CompileConditionILi900EEEEEvPT_PKS4_S7_S7_flPfS8_Pj,"",@"SHT_CUDA_INFO"
	.sectionflags	@""
	.align	4


	//----- nvinfo : EIATTR_CUDA_API_VERSION
	.align		4
        /*0000*/ 	.byte	0x04, 0x37
        /*0002*/ 	.short	(.L_715 - .L_714)
.L_714:
        /*0004*/ 	.word	0x00000082


	//----- nvinfo : EIATTR_KPARAM_INFO
	.align		4
.L_715:
        /*0008*/ 	.byte	0x04, 0x17
        /*000a*/ 	.short	(.L_717 - .L_716)
.L_716:
        /*000c*/ 	.word	0x00000000
        /*0010*/ 	.short	0x0008
        /*0012*/ 	.short	0x0040
        /*0014*/ 	.byte	0x00, 0xf0, 0x21, 0x00


	//----- nvinfo : EIATTR_KPARAM_INFO
	.align		4
.L_717:
        /*0018*/ 	.byte	0x04, 0x17
        /*001a*/ 	.short	(.L_719 - .L_718)
.L_718:
        /*001c*/ 	.word	0x00000000
        /*0020*/ 	.short	0x0007
        /*0022*/ 	.short	0x0038
        /*0024*/ 	.byte	0x00, 0xf0, 0x21, 0x00


	//----- nvinfo : EIATTR_KPARAM_INFO
	.align		4
.L_719:
        /*0028*/ 	.byte	0x04, 0x17
        /*002a*/ 	.short	(.L_721 - .L_720)
.L_720:
        /*002c*/ 	.word	0x00000000
        /*0030*/ 	.short	0x0006
        /*0032*/ 	.short	0x0030
        /*0034*/ 	.byte	0x00, 0xf0, 0x21, 0x00


	//----- nvinfo : EIATTR_KPARAM_INFO
	.align		4
.L_721:
        /*0038*/ 	.byte	0x04, 0x17
        /*003a*/ 	.short	(.L_723 - .L_722)
.L_722:
        /*003c*/ 	.word	0x00000000
        /*0040*/ 	.short	0x0005
        /*0042*/ 	.short	0x0028
        /*0044*/ 	.byte	0x00, 0xf0, 0x21, 0x00


	//----- nvinfo : EIATTR_KPARAM_INFO
	.align		4
.L_723:
        /*0048*/ 	.byte	0x04, 0x17
        /*004a*/ 	.short	(.L_725 - .L_724)
.L_724:
        /*004c*/ 	.word	0x00000000
        /*0050*/ 	.short	0x0004
        /*0052*/ 	.short	0x0020
        /*0054*/ 	.byte	0x00, 0xf0, 0x11, 0x00


	//----- nvinfo : EIATTR_KPARAM_INFO
	.align		4
.L_725:
        /*0058*/ 	.byte	0x04, 0x17
        /*005a*/ 	.short	(.L_727 - .L_726)
.L_726:
        /*005c*/ 	.word	0x00000000
        /*0060*/ 	.short	0x0003
        /*0062*/ 	.short	0x0018
        /*0064*/ 	.byte	0x00, 0xf0, 0x21, 0x00


	//----- nvinfo : EIATTR_KPARAM_INFO
	.align		4
.L_727:
        /*0068*/ 	.byte	0x04, 0x17
        /*006a*/ 	.short	(.L_729 - .L_728)
.L_728:
        /*006c*/ 	.word	0x00000000
        /*0070*/ 	.short	0x0002
        /*0072*/ 	.short	0x0010
        /*0074*/ 	.byte	0x00, 0xf0, 0x21, 0x00


	//----- nvinfo : EIATTR_KPARAM_INFO
	.align		4
.L_729:
        /*0078*/ 	.byte	0x04, 0x17
        /*007a*/ 	.short	(.L_731 - .L_730)
.L_730:
        /*007c*/ 	.word	0x00000000
        /*0080*/ 	.short	0x0001
        /*0082*/ 	.short	0x0008
        /*0084*/ 	.byte	0x00, 0xf0, 0x21, 0x00


	//----- nvinfo : EIATTR_KPARAM_INFO
	.align		4
.L_731:
        /*0088*/ 	.byte	0x04, 0x17
        /*008a*/ 	.short	(.L_733 - .L_732)
.L_732:
        /*008c*/ 	.word	0x00000000
        /*0090*/ 	.short	0x0000
        /*0092*/ 	.short	0x0000
        /*0094*/ 	.byte	0x00, 0xf0, 0x21, 0x00


	//----- nvinfo : EIATTR_SPARSE_MMA_MASK
	.align		4
.L_733:
        /*0098*/ 	.byte	0x03, 0x50
        /*009a*/ 	.short	0x0000


	//----- nvinfo : EIATTR_MAXREG_COUNT
	.align		4
        /*009c*/ 	.byte	0x03, 0x1b
        /*009e*/ 	.short	0x00a8


	//----- nvinfo : EIATTR_NUM_BARRIERS
	.align		4
        /*00a0*/ 	.byte	0x02, 0x4c
        /*00a2*/ 	.byte	0x01
	.zero		1


	//----- nvinfo : EIATTR_MERCURY_ISA_VERSION
	.align		4
        /*00a4*/ 	.byte	0x03, 0x5f
        /*00a6*/ 	.short	0x0101


	//----- nvinfo : EIATTR_COOP_GROUP_MASK_REGIDS
	.align		4
        /*00a8*/ 	.byte	0x04, 0x29
        /*00aa*/ 	.short	(.L_735 - .L_734)


	//   ....[0]....
.L_734:
        /*00ac*/ 	.word	0xffffffff


	//   ....[1]....
        /*00b0*/ 	.word	0xffffffff


	//   ....[2]....
        /*00b4*/ 	.word	0xffffffff


	//   ....[3]....
        /*00b8*/ 	.word	0xffffffff


	//   ....[4]....
        /*00bc*/ 	.word	0xffffffff


	//   ....[5]....
        /*00c0*/ 	.word	0xffffffff


	//   ....[6]....
        /*00c4*/ 	.word	0xffffffff


	//   ....[7]....
        /*00c8*/ 	.word	0xffffffff


	//   ....[8]....
        /*00cc*/ 	.word	0xffffffff


	//   ....[9]....
        /*00d0*/ 	.word	0xffffffff


	//   ....[10]....
        /*00d4*/ 	.word	0xffffffff


	//   ....[11]....
        /*00d8*/ 	.word	0xffffffff


	//   ....[12]....
        /*00dc*/ 	.word	0xffffffff


	//   ....[13]....
        /*00e0*/ 	.word	0xffffffff


	//   ....[14]....
        /*00e4*/ 	.word	0xffffffff


	//   ....[15]....
        /*00e8*/ 	.word	0xffffffff


	//   ....[16]....
        /*00ec*/ 	.word	0xffffffff


	//   ....[17]....
        /*00f0*/ 	.word	0xffffffff


	//   ....[18]....
        /*00f4*/ 	.word	0x05000010


	//   ....[19]....
        /*00f8*/ 	.word	0x05000010


	//   ....[20]....
        /*00fc*/ 	.word	0x05000010


	//   ....[21]....
        /*0100*/ 	.word	0x05000010


	//   ....[22]....
        /*0104*/ 	.word	0x05000010


	//   ....[23]....
        /*0108*/ 	.word	0x05000010


	//   ....[24]....
        /*010c*/ 	.word	0x05000010


	//   ....[25]....
        /*0110*/ 	.word	0x05000010


	//----- nvinfo : EIATTR_COOP_GROUP_INSTR_OFFSETS
	.align		4
.L_735:
        /*0114*/ 	.byte	0x04, 0x28
        /*0116*/ 	.short	(.L_737 - .L_736)


	//   ....[0]....
.L_736:
        /*0118*/ 	.word	0x000005d0


	//   ....[1]....
        /*011c*/ 	.word	0x000005e0


	//   ....[2]....
        /*0120*/ 	.word	0x00000610


	//   ....[3]....
        /*0124*/ 	.word	0x00000620


	//   ....[4]....
        /*0128*/ 	.word	0x00000650


	//   ....[5]....
        /*012c*/ 	.word	0x00000660


	//   ....[6]....
        /*0130*/ 	.word	0x000006a0


	//   ....[7]....
        /*0134*/ 	.word	0x000006d0


	//   ....[8]....
        /*0138*/ 	.word	0x00000720


	//   ....[9]....
        /*013c*/ 	.word	0x00000730


	//   ....[10]....
        /*0140*/ 	.word	0x00000830


	//   ....[11]....
        /*0144*/ 	.word	0x00000840


	//   ....[12]....
        /*0148*/ 	.word	0x00000870


	//   ....[13]....
        /*014c*/ 	.word	0x00000880


	//   ....[14]....
        /*0150*/ 	.word	0x000008b0


	//   ....[15]....
        /*0154*/ 	.word	0x000008c0


	//   ....[16]....
        /*0158*/ 	.word	0x000008f0


	//   ....[17]....
        /*015c*/ 	.word	0x00000900


	//   ....[18]....
        /*0160*/ 	.word	0x00001200


	//   ....[19]....
        /*0164*/ 	.word	0x00001250


	//   ....[20]....
        /*0168*/ 	.word	0x000012c0


	//   ....[21]....
        /*016c*/ 	.word	0x00001320


	//   ....[22]....
        /*0170*/ 	.word	0x00001390


	//   ....[23]....
        /*0174*/ 	.word	0x000013f0


	//   ....[24]....
        /*0178*/ 	.word	0x00001460


	//   ....[25]....
        /*017c*/ 	.word	0x000014c0


	//----- nvinfo : EIATTR_EXIT_INSTR_OFFSETS
	.align		4
.L_737:
        /*0180*/ 	.byte	0x04, 0x1c
        /*0182*/ 	.short	(.L_739 - .L_738)


	//   ....[0]....
.L_738:
        /*0184*/ 	.word	0x000011a0


	//----- nvinfo : EIATTR_MAX_THREADS
	.align		4
.L_739:
        /*0188*/ 	.byte	0x04, 0x05
        /*018a*/ 	.short	(.L_741 - .L_740)
.L_740:
        /*018c*/ 	.word	0x00000140
        /*0190*/ 	.word	0x00000001
        /*0194*/ 	.word	0x00000001


	//----- nvinfo : EIATTR_CRS_STACK_SIZE
	.align		4
.L_741:
        /*0198*/ 	.byte	0x04, 0x1e
        /*019a*/ 	.short	(.L_743 - .L_742)
.L_742:
        /*019c*/ 	.word	0x00000000


	//----- nvinfo : EIATTR_CBANK_PARAM_SIZE
	.align		4
.L_743:
        /*01a0*/ 	.byte	0x03, 0x19
        /*01a2*/ 	.short	0x0048


	//----- nvinfo : EIATTR_PARAM_CBANK
	.align		4
        /*01a4*/ 	.byte	0x04, 0x0a
        /*01a6*/ 	.short	(.L_745 - .L_744)
	.align		4
.L_744:
        /*01a8*/ 	.word	index@(.nv.constant0._ZN13group_norm_v214gn_cuda_kernelI13__nv_bfloat16Li320ELi1ELi32ELi20ELi256ELb0ELi256ELi20ELi20ELi4ELb0ELi148ELb0ELb0ENS_16CompileConditionILi900EEEEEvPT_PKS4_S7_S7_flPfS8_Pj)
        /*01ac*/ 	.short	0x0210
        /*01ae*/ 	.short	0x0048


	//----- nvinfo : EIATTR_SW_WAR
	.align		4
.L_745:
        /*01b0*/ 	.byte	0x04, 0x36
        /*01b2*/ 	.short	(.L_747 - .L_746)
.L_746:
        /*01b4*/ 	.word	0x00000008
.L_747:


//--------------------- .nv.info._ZN13group_norm_v214gn_cuda_kernelI13__nv_bfloat16Li320ELi1ELi16ELi40ELi256ELb1ELi256ELi40ELi40ELi4ELb0ELi116ELb0ELb0ENS_16CompileConditionILi900EEEEEvPT_PKS4_S7_S7_flPfS8_Pj --------------------------
	.section	.nv.info._ZN13group_norm_v214gn_cuda_kernelI13__nv_bfloat16Li320ELi1ELi16ELi40ELi256ELb1ELi256ELi40ELi40ELi4ELb0ELi116ELb0ELb0ENS_16CompileConditionILi900EEEEEvPT_PKS4_S7_S7_flPfS8_Pj,"",@"SHT_CUDA_INFO"
	.sectionflags	@""
	.align	4


	//----- nvinfo : EIATTR_CUDA_API_VERSION
	.align		4
        /*0000*/ 	.byte	0x04, 0x37
        /*0002*/ 	.short	(.L_749 - .L_748)
.L_748:
        /*0004*/ 	.word	0x00000082


	//----- nvinfo : EIATTR_KPARAM_INFO
	.align		4
.L_749:
        /*0008*/ 	.byte	0x04, 0x17
        /*000a*/ 	.short	(.L_751 - .L_750)
.L_750:
        /*000c*/ 	.word	0x00000000
        /*0010*/ 	.short	0x0008
        /*0012*/ 	.short	0x0040
        /*0014*/ 	.byte	0x00, 0xf0, 0x21, 0x00


	//----- nvinfo : EIATTR_KPARAM_INFO
	.align		4
.L_751:
        /*0018*/ 	.byte	0x04, 0x17
        /*001a*/ 	.short	(.L_753 - .L_752)
.L_752:
        /*001c*/ 	.word	0x00000000
        /*0020*/ 	.short	0x0007
        /*0022*/ 	.short	0x0038
        /*0024*/ 	.byte	0x00, 0xf0, 0x21, 0x00


	//----- nvinfo : EIATTR_KPARAM_INFO
	.align		4
.L_753:
        /*0028*/ 	.byte	0x04, 0x17
        /*002a*/ 	.short	(.L_755 - .L_754)
.L_754:
        /*002c*/ 	.word	0x00000000
        /*0030*/ 	.short	0x0006
        /*0032*/ 	.short	0x0030
        /*0034*/ 	.byte	0x00, 0xf0, 0x21, 0x00


	//----- nvinfo : EIATTR_KPARAM_INFO
	.align		4
.L_755:
        /*0038*/ 	.byte	0x04, 0x17
        /*003a*/ 	.short	(.L_757 - .L_756)
.L_756:
        /*003c*/ 	.word	0x00000000
        /*0040*/ 	.short	0x0005
        /*0042*/ 	.short	0x0028
        /*0044*/ 	.byte	0x00, 0xf0, 0x21, 0x00


	//----- nvinfo : EIATTR_KPARAM_INFO
	.align		4
.L_757:
        /*0048*/ 	.byte	0x04, 0x17
        /*004a*/ 	.short	(.L_759 - .L_758)
.L_758:
        /*004c*/ 	.word	0x00000000
        /*0050*/ 	.short	0x0004
        /*0052*/ 	.short	0x0020
        /*0054*/ 	.byte	0x00, 0xf0, 0x11, 0x00


	//----- nvinfo : EIATTR_KPARAM_INFO
	.align		4
.L_759:
        /*0058*/ 	.byte	0x04, 0x17
        /*005a*/ 	.short	(.L_761 - .L_760)
.L_760:
        /*005c*/ 	.word	0x00000000
        /*0060*/ 	.short	0x0003
        /*0062*/ 	.short	0x0018
        /*0064*/ 	.byte	0x00, 0xf0, 0x21, 0x00


	//----- nvinfo : EIATTR_KPARAM_INFO
	.align		4
.L_761:
        /*0068*/ 	.byte	0x04, 0x17
        /*006a*/ 	.short	(.L_763 - .L_762)
.L_762:
        /*006c*/ 	.word	0x00000000
        /*0070*/ 	.short	0x0002
        /*0072*/ 	.short	0x0010
        /*0074*/ 	.byte	0x00, 0xf0, 0x21, 0x00


	//----- nvinfo : EIATTR_KPARAM_INFO
	.align		4
.L_763:
        /*0078*/ 	.byte	0x04, 0x17
        /*007a*/ 	.short	(.L_765 - .L_764)
.L_764:
        /*007c*/ 	.word	0x00000000
        /*0080*/ 	.short	0x0001
        /*0082*/ 	.short	0x0008
        /*0084*/ 	.byte	0x00, 0xf0, 0x21, 0x00


	//----- nvinfo : EIATTR_KPARAM_INFO
	.align		4
.L_765:
        /*0088*/ 	.byte	0x04, 0x17
        /*008a*/ 	.short	(.L_767 - .L_766)
.L_766:
        /*008c*/ 	.word	0x00000000
        /*0090*/ 	.short	0x0000
        /*0092*/ 	.short	0x0000
        /*0094*/ 	.byte	0x00, 0xf0, 0x21, 0x00


	//----- nvinfo : EIATTR_SPARSE_MMA_MASK
	.align		4
.L_767:
        /*0098*/ 	.byte	0x03, 0x50
        /*009a*/ 	.short	0x0000


	//----- nvinfo : EIATTR_MAXREG_COUNT
	.align		4
        /*009c*/ 	.byte	0x03, 0x1b
        /*009e*/ 	.short	0x00a8


	//----- nvinfo : EIATTR_NUM_BARRIERS
	.align		4
        /*00a0*/ 	.byte	0x02, 0x4c
        /*00a2*/ 	.byte	0x01
	.zero		1


	//----- nvinfo : EIATTR_MERCURY_ISA_VERSION
	.align		4
        /*00a4*/ 	.byte	0x03, 0x5f
        /*00a6*/ 	.short	0x0101


	//----- nvinfo : EIATTR_COOP_GROUP_MASK_REGIDS
	.align		4
        /*00a8*/ 	.byte	0x04, 0x29
        /*00aa*/ 	.short	(.L_769 - .L_768)


	//   ....[0]....
.L_768:
        /*00ac*/ 	.word	0xffffffff


	//   ....[1]....
        /*00b0*/ 	.word	0xffffffff


	//   ....[2]....
        /*00b4*/ 	.word	0xffffffff


	//   ....[3]....
        /*00b8*/ 	.word	0xffffffff


	//   ....[4]....
        /*00bc*/ 	.word	0xffffffff


	//   ....[5]....
        /*00c0*/ 	.word	0xffffffff


	//   ....[6]....
        /*00c4*/ 	.word	0xffffffff


	//   ....[7]....
        /*00c8*/ 	.word	0xffffffff


	//   ....[8]....
        /*00cc*/ 	.word	0xffffffff


	//   ....[9]....
        /*00d0*/ 	.word	0xffffffff


	//   ....[10]....
        /*00d4*/ 	.word	0xffffffff


	//   ....[11]....
        /*00d8*/ 	.word	0xffffffff


	//   ....[12]....
        /*00dc*/ 	.word	0xffffffff


	//   ....[13]....
        /*00e0*/ 	.word	0xffffffff


	//   ....[14]....
        /*00e4*/ 	.word	0xffffffff


	//   ....[15]....
        /*00e8*/ 	.word	0xffffffff


	//   ....[16]....
        /*00ec*/ 	.word	0xffffffff


	//   ....[17]....
        /*00f0*/ 	.word	0xffffffff


	//   ....[18]....
        /*00f4*/ 	.word	0x05000016


	//   ....[19]....
        /*00f8*/ 	.word	0x05000016


	//   ....[20]....
        /*00fc*/ 	.word	0x05000016


	//   ....[21]....
        /*0100*/ 	.word	0x05000016


	//   ....[22]....
        /*0104*/ 	.word	0x05000016


	//   ....[23]....
        /*0108*/ 	.word	0x05000016


	//   ....[24]....
        /*010c*/ 	.word	0x05000016


	//   ....[25]....
        /*0110*/ 	.word	0x05000016


	//----- nvinfo : EIATTR_COOP_GROUP_INSTR_OFFSETS
	.align		4
.L_769:
        /*0114*/ 	.byte	0x04, 0x28
        /*0116*/ 	.short	(.L_771 - .L_770)


	//   ....[0]....
.L_770:
        /*0118*/ 	.word	0x00000960


	//   ....[1]....
        /*011c*/ 	.word	0x00000970


	//   ....[2]....
        /*0120*/ 	.word	0x000009a0


	//   ....[3]....
        /*0124*/ 	.word	0x000009b0


	//   ....[4]....
        /*0128*/ 	.word	0x000009e0


	//   ....[5]....
        /*012c*/ 	.word	0x000009f0


	//   ....[6]....
        /*0130*/ 	.word	0x00000a20


	//   ....[7]....
        /*0134*/ 	.word	0x00000a30


	//   ....[8]....
        /*0138*/ 	.word	0x00000a70


	//   ....[9]....
        /*013c*/ 	.word	0x00000a80


	//   ....[10]....
        /*0140*/ 	.word	0x00000bd0


	//   ....[11]....
        /*0144*/ 	.word	0x00000be0


	//   ....[12]....
        /*0148*/ 	.word	0x00000c10


	//   ....[13]....
        /*014c*/ 	.word	0x00000c20


	//   ....[14]....
        /*0150*/ 	.word	0x00000c50


	//   ....[15]....
        /*0154*/ 	.word	0x00000c60


	//   ....[16]....
        /*0158*/ 	.word	0x00000c90


	//   ....[17]....
        /*015c*/ 	.word	0x00000ca0


	//   ....[18]....
        /*0160*/ 	.word	0x000024a0


	//   ....[19]....
        /*0164*/ 	.word	0x000024f0


	//   ....[20]....
        /*0168*/ 	.word	0x00002560


	//   ....[21]....
        /*016c*/ 	.word	0x000025c0


	//   ....[22]....
        /*0170*/ 	.word	0x00002630


	//   ....[23]....
        /*0174*/ 	.word	0x00002690


	//   ....[24]....
        /*0178*/ 	.word	0x00002700


	//   ....[25]....
        /*017c*/ 	.word	0x00002760


	//----- nvinfo : EIATTR_EXIT_INSTR_OFFSETS
	.align		4
.L_771:
        /*0180*/ 	.byte	0x04, 0x1c
        /*0182*/ 	.short	(.L_773 - .L_772)


	//   ....[0]....
.L_772:
        /*0184*/ 	.word	0x00002440


	//----- nvinfo : EIATTR_MAX_THREADS
	.align		4
.L_773:
        /*0188*/ 	.byte	0x04, 0x05
        /*018a*/ 	.short	(.L_775 - .L_774)
.L_774:
        /*018c*/ 	.word	0x00000140
        /*0190*/ 	.word	0x00000001
        /*0194*/ 	.word	0x00000001


	//----- nvinfo : EIATTR_CRS_STACK_SIZE
	.align		4
.L_775:
        /*0198*/ 	.byte	0x04, 0x1e
        /*019a*/ 	.short	(.L_777 - .L_776)
.L_776:
        /*019c*/ 	.word	0x00000000


	//----- nvinfo : EIATTR_CBANK_PARAM_SIZE
	.align		4
.L_777:
        /*01a0*/ 	.byte	0x03, 0x19
        /*01a2*/ 	.short	0x0048


	//----- nvinfo : EIATTR_PARAM_CBANK
	.align		4
        /*01a4*/ 	.byte	0x04, 0x0a
        /*01a6*/ 	.short	(.L_779 - .L_778)
	.align		4
.L_778:
        /*01a8*/ 	.word	index@(.nv.constant0._ZN13group_norm_v214gn_cuda_kernelI13__nv_bfloat16Li320ELi1ELi16ELi40ELi256ELb1ELi256ELi40ELi40ELi4ELb0ELi116ELb0ELb0ENS_16CompileConditionILi900EEEEEvPT_PKS4_S7_S7_flPfS8_Pj)
        /*01ac*/ 	.short	0x0210
        /*01ae*/ 	.short	0x0048


	//----- nvinfo : EIATTR_SW_WAR
	.align		4
.L_779:
        /*01b0*/ 	.byte	0x04, 0x36
        /*01b2*/ 	.short	(.L_781 - .L_780)
.L_780:
        /*01b4*/ 	.word	0x00000008
.L_781:


//--------------------- .nv.info._ZN13group_norm_v214gn_cuda_kernelI13__nv_bfloat16Li320ELi1ELi16ELi40ELi256ELb1ELi256ELi40ELi40ELi4ELb0ELi148ELb0ELb0ENS_16CompileConditionILi900EEEEEvPT_PKS4_S7_S7_flPfS8_Pj --------------------------
	.section	.nv.info._ZN13group_norm_v214gn_cuda_kernelI13__nv_bfloat16Li320ELi1ELi16ELi40ELi256ELb1ELi256ELi40ELi40ELi4ELb0ELi148ELb0ELb0ENS_16CompileConditionILi900EEEEEvPT_PKS4_S7_S7_flPfS8_Pj,"",@"SHT_CUDA_INFO"
	.sectionflags	@""
	.align	4


	//----- nvinfo : EIATTR_CUDA_API_VERSION
	.align		4
        /*0000*/ 	.byte	0x04, 0x37
        /*0002*/ 	.short	(.L_783 - .L_782)
.L_782:
        /*0004*/ 	.word	0x00000082


	//----- nvinfo : EIATTR_KPARAM_INFO
	.align		4
.L_783:
        /*0008*/ 	.byte	0x04, 0x17
        /*000a*/ 	.short	(.L_785 - .L_784)
.L_784:
        /*000c*/ 	.word	0x00000000
        /*0010*/ 	.short	0x0008
        /*0012*/ 	.short	0x0040
        /*0014*/ 	.byte	0x00, 0xf0, 0x21, 0x00


	//----- nvinfo : EIATTR_KPARAM_INFO
	.align		4
.L_785:
        /*0018*/ 	.byte	0x04, 0x17
        /*001a*/ 	.short	(.L_787 - .L_786)
.L_786:
        /*001c*/ 	.word	0x00000000
        /*0020*/ 	.short	0x0007
        /*0022*/ 	.short	0x0038
        /*0024*/ 	.byte	0x00, 0xf0, 0x21, 0x00


	//----- nvinfo : EIATTR_KPARAM_INFO
	.align		4
.L_787:
        /*0028*/ 	.byte	0x04, 0x17
        /*002a*/ 	.short	(.L_789 - .L_788)
.L_788:
        /*002c*/ 	.word	0x00000000
        /*0030*/ 	.short	0x0006
        /*0032*/ 	.short	0x0030
        /*0034*/ 	.byte	0x00, 0xf0, 0x21, 0x00


	//----- nvinfo : EIATTR_KPARAM_INFO
	.align		4
.L_789:
        /*0038*/ 	.byte	0x04, 0x17
        /*003a*/ 	.short	(.L_791 - .L_790)
.L_790:
        /*003c*/ 	.word	0x00000000
        /*0040*/ 	.short	0x0005
        /*0042*/ 	.short	0x0028
        /*0044*/ 	.byte	0x00, 0xf0, 0x21, 0x00


	//----- nvinfo : EIATTR_KPARAM_INFO
	.align		4
.L_791:
        /*0048*/ 	.byte	0x04, 0x17
        /*004a*/ 	.short	(.L_793 - .L_792)
.L_792:
        /*004c*/ 	.word	0x00000000
        /*0050*/ 	.short	0x0004
        /*0052*/ 	.short	0x0020
        /*0054*/ 	.byte	0x00, 0xf0, 0x11, 0x00


	//----- nvinfo : EIATTR_KPARAM_INFO
	.align		4
.L_793:
        /*0058*/ 	.byte	0x04, 0x17
        /*005a*/ 	.short	(.L_795 - .L_794)
.L_794:
        /*005c*/ 	.word	0x00000000
        /*0060*/ 	.short	0x0003
        /*0062*/ 	.short	0x0018
        /*0064*/ 	.byte	0x00, 0xf0, 0x21, 0x00


	//----- nvinfo : EIATTR_KPARAM_INFO
	.align		4
.L_795:
        /*0068*/ 	.byte	0x04, 0x17
        /*006a*/ 	.short	(.L_797 - .L_796)
.L_796:
        /*006c*/ 	.word	0x00000000
        /*0070*/ 	.short	0x0002
        /*0072*/ 	.short	0x0010
        /*0074*/ 	.byte	0x00, 0xf0, 0x21, 0x00


	//----- nvinfo : EIATTR_KPARAM_INFO
	.align		4
.L_797:
        /*0078*/ 	.byte	0x04, 0x17
        /*007a*/ 	.short	(.L_799 - .L_798)
.L_798:
        /*007c*/ 	.word	0x00000000
        /*0080*/ 	.short	0x0001
        /*0082*/ 	.short	0x0008
        /*0084*/ 	.byte	0x00, 0xf0, 0x21, 0x00


	//----- nvinfo : EIATTR_KPARAM_INFO
	.align		4
.L_799:
        /*0088*/ 	.byte	0x04, 0x17
        /*008a*/ 	.short	(.L_801 - .L_800)
.L_800:
        /*008c*/ 	.word	0x00000000
        /*0090*/ 	.short	0x0000
        /*0092*/ 	.short	0x0000
        /*0094*/ 	.byte	0x00, 0xf0, 0x21, 0x00


	//----- nvinfo : EIATTR_SPARSE_MMA_MASK
	.align		4
.L_801:
        /*0098*/ 	.byte	0x03, 0x50
        /*009a*/ 	.short	0x0000


	//----- nvinfo : EIATTR_MAXREG_COUNT
	.align		4
        /*009c*/ 	.byte	0x03, 0x1b
        /*009e*/ 	.short	0x00a8


	//----- nvinfo : EIATTR_NUM_BARRIERS
	.align		4
        /*00a0*/ 	.byte	0x02, 0x4c
        /*00a2*/ 	.byte	0x01
	.zero		1


	//----- nvinfo : EIATTR_MERCURY_ISA_VERSION
	.align		4
        /*00a4*/ 	.byte	0x03, 0x5f
        /*00a6*/ 	.short	0x0101


	//----- nvinfo : EIATTR_COOP_GROUP_MASK_REGIDS
	.align		4
        /*00a8*/ 	.byte	0x04, 0x29
        /*00aa*/ 	.short	(.L_803 - .L_802)


	//   ....[0]....
.L_802:
        /*00ac*/ 	.word	0xffffffff


	//   ....[1]....
        /*00b0*/ 	.word	0xffffffff


	//   ....[2]....
        /*00b4*/ 	.word	0xffffffff


	//   ....[3]....
        /*00b8*/ 	.word	0xffffffff


	//   ....[4]....
        /*00bc*/ 	.word	0xffffffff


	//   ....[5]....
        /*00c0*/ 	.word	0xffffffff


	//   ....[6]....
        /*00c4*/ 	.word	0xffffffff


	//   ....[7]....
        /*00c8*/ 	.word	0xffffffff


	//   ....[8]....
        /*00cc*/ 	.word	0xffffffff


	//   ....[9]....
        /*00d0*/ 	.word	0xffffffff


	//   ....[10]....
        /*00d4*/ 	.word	0xffffffff


	//   ....[11]....
        /*00d8*/ 	.word	0xffffffff


	//   ....[12]....
        /*00dc*/ 	.word	0xffffffff


	//   ....[13]....
        /*00e0*/ 	.word	0xffffffff


	//   ....[14]....
        /*00e4*/ 	.word	0xffffffff


	//   ....[15]....
        /*00e8*/ 	.word	0xffffffff


	//   ....[16]....
        /*00ec*/ 	.word	0xffffffff


	//   ....[17]....
        /*00f0*/ 	.word	0xffffffff


	//   ....[18]....
        /*00f4*/ 	.word	0x05000016


	//   ....[19]....
        /*00f8*/ 	.word	0x05000016


	//   ....[20]....
        /*00fc*/ 	.word	0x05000016


	//   ....[21]....
        /*0100*/ 	.word	0x05000016


	//   ....[22]....
        /*0104*/ 	.word	0x05000016


	//   ....[23]....
        /*0108*/ 	.word	0x05000016


	//   ....[24]....
        /*010c*/ 	.word	0x05000016


	//   ....[25]....
        /*0110*/ 	.word	0x05000016


	//----- nvinfo : EIATTR_COOP_GROUP_INSTR_OFFSETS
	.align		4
.L_803:
        /*0114*/ 	.byte	0x04, 0x28
        /*0116*/ 	.short	(.L_805 - .L_804)


	//   ....[0]....
.L_804:
        /*0118*/ 	.word	0x00000960


	//   ....[1]....
        /*011c*/ 	.word	0x00000970


	//   ....[2]....
        /*0120*/ 	.word	0x000009a0


	//   ....[3]....
        /*0124*/ 	.word	0x000009b0


	//   ....[4]....
        /*0128*/ 	.word	0x000009e0


	//   ....[5]....
        /*012c*/ 	.word	0x000009f0


	//   ....[6]....
        /*0130*/ 	.word	0x00000a20


	//   ....[7]....
        /*0134*/ 	.word	0x00000a30


	//   ....[8]....
        /*0138*/ 	.word	0x00000a70


	//   ....[9]....
        /*013c*/ 	.word	0x00000a80


	//   ....[10]....
        /*0140*/ 	.word	0x00000bd0


	//   ....[11]....
        /*0144*/ 	.word	0x00000be0


	//   ....[12]....
        /*0148*/ 	.word	0x00000c10


	//   ....[13]....
        /*014c*/ 	.word	0x00000c20


	//   ....[14]....
        /*0150*/ 	.word	0x00000c50


	//   ....[15]....
        /*0154*/ 	.word	0x00000c60


	//   ....[16]....
        /*0158*/ 	.word	0x00000c90


	//   ....[17]....
        /*015c*/ 	.word	0x00000ca0


	//   ....[18]....
        /*0160*/ 	.word	0x000024a0


	//   ....[19]....
        /*0164*/ 	.word	0x000024f0


	//   ....[20]....
        /*0168*/ 	.word	0x00002560


	//   ....[21]....
        /*016c*/ 	.word	0x000025c0


	//   ....[22]....
        /*0170*/ 	.word	0x00002630


	//   ....[23]....
        /*0174*/ 	.word	0x00002690


	//   ....[24]....
        /*0178*/ 	.word	0x00002700


	//   ....[25]....
        /*017c*/ 	.word	0x00002760


	//----- nvinfo : EIATTR_EXIT_INSTR_OFFSETS
	.align		4
.L_805:
        /*0180*/ 	.byte	0x04, 0x1c
        /*0182*/ 	.short	(.L_807 - .L_806)


	//   ....[0]....
.L_806:
        /*0184*/ 	.word	0x00002440


	//----- nvinfo : EIATTR_MAX_THREADS
	.align		4
.L_807:
        /*0188*/ 	.byte	0x04, 0x05
        /*018a*/ 	.short	(.L_809 - .L_808)
.L_808:
        /*018c*/ 	.word	0x00000140
        /*0190*/ 	.word	0x00000001
        /*0194*/ 	.word	0x00000001


	//----- nvinfo : EIATTR_CRS_STACK_SIZE
	.align		4
.L_809:
        /*0198*/ 	.byte	0x04, 0x1e
        /*019a*/ 	.short	(.L_811 - .L_810)
.L_810:
        /*019c*/ 	.word	0x00000000


	//----- nvinfo : EIATTR_CBANK_PARAM_SIZE
	.align		4
.L_811:
        /*01a0*/ 	.byte	0x03, 0x19
        /*01a2*/ 	.short	0x0048


	//----- nvinfo : EIATTR_PARAM_CBANK
	.align		4
        /*01a4*/ 	.byte	0x04, 0x0a
        /*01a6*/ 	.short	(.L_813 - .L_812)
	.align		4
.L_812:
        /*01a8*/ 	.word	index@(.nv.constant0._ZN13group_norm_v214gn_cuda_kernelI13__nv_bfloat16Li320ELi1ELi16ELi40ELi256ELb1ELi256ELi40ELi40ELi4ELb0ELi148ELb0ELb0ENS_16CompileConditionILi900EEEEEvPT_PKS4_S7_S7_flPfS8_Pj)
        /*01ac*/ 	.short	0x0210
        /*01ae*/ 	.short	0x0048


	//----- nvinfo : EIATTR_SW_WAR
	.align		4
.L_813:
        /*01b0*/ 	.byte	0x04, 0x36
        /*01b2*/ 	.short	(.L_815 - .L_814)
.L_814:
        /*01b4*/ 	.word	0x00000008
.L_815:


//--------------------- .nv.info._ZN13group_norm_v218gn_bwd_cuda_kernelI6__halfLi320ELi1ELi32ELi20ELi256ELb0ELb1ELi256ELi20ELi20ELi4ELb1ELi96ELb0ELb0ELNS_15WgradSyncMethodE3ENS_16CompileConditionILi900EEEEEvPT_S6_S6_PKS5_S8_S8_S8_PKfflPfPj --------------------------
	.section	.nv.info._ZN13group_norm_v218gn_bwd_cuda_kernelI6__halfLi320ELi1ELi32ELi20ELi256ELb0ELb1ELi256ELi20ELi20ELi4ELb1ELi96ELb0ELb0ELNS_15WgradSyncMethodE3ENS_16CompileConditionILi900EEEEEvPT_S6_S6_PKS5_S8_S8_S8_PKfflPfPj,"",@"SHT_CUDA_INFO"
	.sectionflags	@""
	.align	4


	//----- nvinfo : EIATTR_CUDA_API_VERSION
	.align		4
        /*0000*/ 	.byte	0x04, 0x37
        /*0002*/ 	.short	(.L_817 - .L_816)
.L_816:
        /*0004*/ 	.word	0x00000082


	//----- nvinfo : EIATTR_KPARAM_INFO
	.align		4
.L_817:
        /*0008*/ 	.byte	0x04, 0x17
        /*000a*/ 	.short	(.L_819 - .L_818)
.L_818:
        /*000c*/ 	.word	0x00000000
        /*0010*/ 	.short	0x000b
        /*0012*/ 	.short	0x0058
        /*0014*/ 	.byte	0x00, 0xf0, 0x21, 0x00


	//----- nvinfo : EIATTR_KPARAM_INFO
	.align		4
.L_819:
        /*0018*/ 	.byte	0x04, 0x17
        /*001a*/ 	.short	(.L_821 - .L_820)
.L_820:
        /*001c*/ 	.word	0x00000000
        /*0020*/ 	.short	0x000a
        /*0022*/ 	.short	0x0050
        /*0024*/ 	.byte	0x00, 0xf0, 0x21, 0x00


	//----- nvinfo : EIATTR_KPARAM_INFO
	.align		4
.L_821:
        /*0028*/ 	.byte	0x04, 0x17
        /*002a*/ 	.short	(.L_823 - .L_822)
.L_822:
        /*002c*/ 	.word	0x00000000
        /*0030*/ 	.short	0x0009
        /*0032*/ 	.short	0x0048
        /*0034*/ 	.byte	0x00, 0xf0, 0x21, 0x00


	//----- nvinfo : EIATTR_KPARAM_INFO
	.align		4
.L_823:
        /*0038*/ 	.byte	0x04, 0x17
        /*003a*/ 	.short	(.L_825 - .L_824)
.L_824:
        /*003c*/ 	.word	0x00000000
        /*0040*/ 	.short	0x0008
        /*0042*/ 	.short	0x0040
        /*0044*/ 	.byte	0x00, 0xf0, 0x11, 0x00


	//----- nvinfo : EIATTR_KPARAM_INFO
	.align		4
.L_825:
        /*0048*/ 	.byte	0x04, 0x17
        /*004a*/ 	.short	(.L_827 - .L_826)
.L_826:
        /*004c*/ 	.word	0x00000000
        /*0050*/ 	.short	0x0007
        /*0052*/ 	.short	0x0038
        /*0054*/ 	.byte	0x00, 0xf0, 0x21, 0x00


	//----- nvinfo : EIATTR_KPARAM_INFO
	.align		4
.L_827:
        /*0058*/ 	.byte	0x04, 0x17
        /*005a*/ 	.short	(.L_829 - .L_828)
.L_828:
        /*005c*/ 	.word	0x00000000
        /*0060*/ 	.short	0x0006
        /*0062*/ 	.short	0x0030
        /*0064*/ 	.byte	0x00, 0xf0, 0x21, 0x00


	//----- nvinfo : EIATTR_KPARAM_INFO
	.align		4
.L_829:
        /*0068*/ 	.byte	0x04, 0x17
        /*006a*/ 	.short	(.L_831 - .L_830)
.L_830:
        /*006c*/ 	.word	0x00000000
        /*0070*/ 	.short	0x0005
        /*0072*/ 	.short	0x0028
        /*0074*/ 	.byte	0x00, 0xf0, 0x21, 0x00


	//----- nvinfo : EIATTR_KPARAM_INFO
	.align		4
.L_831:
        /*0078*/ 	.byte	0x04, 0x17
        /*007a*/ 	.short	(.L_833 - .L_832)
.L_832:
        /*007c*/ 	.word	0x00000000
        /*0080*/ 	.short	0x0004
        /*0082*/ 	.short	0x0020
        /*0084*/ 	.byte	0x00, 0xf0, 0x21, 0x00


	//----- nvinfo : EIATTR_KPARAM_INFO
	.align		4
.L_833:
        /*0088*/ 	.byte	0x04, 0x17
        /*008a*/ 	.short	(.L_835 - .L_834)
.L_834:
        /*008c*/ 	.word	0x00000000
        /*0090*/ 	.short	0x0003
        /*0092*/ 	.short	0x0018
        /*0094*/ 	.byte	0x00, 0xf0, 0x21, 0x00


	//----- nvinfo : EIATTR_KPARAM_INFO
	.align		4
.L_835:
        /*0098*/ 	.byte	0x04, 0x17
        /*009a*/ 	.short	(.L_837 - .L_836)
.L_836:
        /*009c*/ 	.word	0x00000000
        /*00a0*/ 	.short	0x0002
        /*00a2*/ 	.short	0x0010
        /*00a4*/ 	.byte	0x00, 0xf0, 0x21, 0x00


	//----- nvinfo : EIATTR_KPARAM_INFO
	.align		4
.L_837:
        /*00a8*/ 	.byte	0x04, 0x17
        /*00aa*/ 	.short	(.L_839 - .L_838)
.L_838:
        /*00ac*/ 	.word	0x00000000
        /*00b0*/ 	.short	0x0001
        /*00b2*/ 	.short	0x0008
        /*00b4*/ 	.byte	0x00, 0xf0, 0x21, 0x00


	//----- nvinfo : EIATTR_KPARAM_INFO
	.align		4
.L_839:
        /*00b8*/ 	.byte	0x04, 0x17
        /*00ba*/ 	.short	(.L_841 - .L_840)
.L_840:
        /*00bc*/ 	.word	0x00000000
        /*00c0*/ 	.short	0x0000
        /*00c2*/ 	.short	0x0000
        /*00c4*/ 	.byte	0x00, 0xf0, 0x21, 0x00


	//----- nvinfo : EIATTR_SPARSE_MMA_MASK
	.align		4
.L_841:
        /*00c8*/ 	.byte	0x03, 0x50
        /*00ca*/ 	.short	0x0000


	//----- nvinfo : EIATTR_MAXREG_COUNT
	.align		4
        /*00cc*/ 	.byte	0x03, 0x1b
        /*00ce*/ 	.short	0x00a8


	//----- nvinfo : EIATTR_NUM_BARRIERS
	.align		4
        /*00d0*/ 	.byte	0x02, 0x4c
        /*00d2*/ 	.byte	0x01
	.zero		1


	//----- nvinfo : EIATTR_MERCURY_ISA_VERSION
	.align		4
        /*00d4*/ 	.byte	0x03, 0x5f
        /*00d6*/ 	.short	0x0101


	//----- nvinfo : EIATTR_COOP_GROUP_MASK_REGIDS
	.align		4
        /*00d8*/ 	.byte	0x04, 0x29
        /*00da*/ 	.short	(.L_843 - .L_842)


	//   ....[0]....
.L_842:
        /*00dc*/ 	.word	0xffffffff


	//   ....[1]....
        /*00e0*/ 	.word	0xffffffff


	//   ....[2]....
        /*00e4*/ 	.word	0xffffffff


	//   ....[3]....
        /*00e8*/ 	.word	0xffffffff


	//   ....[4]....
        /*00ec*/ 	.word	0xffffffff


	//   ....[5]....
        /*00f0*/ 	.word	0xffffffff


	//   ....[6]....
        /*00f4*/ 	.word	0xffffffff


	//   ....[7]....
        /*00f8*/ 	.word	0xffffffff


	//   ....[8]....
        /*00fc*/ 	.word	0xffffffff


	//   ....[9]....
        /*0100*/ 	.word	0xffffffff


	//   ....[10]....
        /*0104*/ 	.word	0xffffffff


	//   ....[11]....
        /*0108*/ 	.word	0xffffffff


	//   ....[12]....
        /*010c*/ 	.word	0xffffffff


	//   ....[13]....
        /*0110*/ 	.word	0xffffffff


	//   ....[14]....
        /*0114*/ 	.word	0xffffffff


	//   ....[15]....
        /*0118*/ 	.word	0xffffffff


	//   ....[16]....
        /*011c*/ 	.word	0xffffffff


	//   ....[17]....
        /*0120*/ 	.word	0xffffffff


	//   ....[18]....
        /*0124*/ 	.word	0x05000003


	//   ....[19]....
        /*0128*/ 	.word	0x05000015


	//   ....[20]....
        /*012c*/ 	.word	0x05000000


	//   ....[21]....
        /*0130*/ 	.word	0x05000018


	//   ....[22]....
        /*0134*/ 	.word	0x0500001f


	//   ....[23]....
        /*0138*/ 	.word	0x05000003


	//   ....[24]....
        /*013c*/ 	.word	0x05000004


	//   ....[25]....
        /*0140*/ 	.word	0x05000000


	//   ....[26]....
        /*0144*/ 	.word	0x05000000


	//   ....[27]....
        /*0148*/ 	.word	0x05000000


	//   ....[28]....
        /*014c*/ 	.word	0x05000000


	//   ....[29]....
        /*0150*/ 	.word	0x05000000


	//   ....[30]....
        /*0154*/ 	.word	0x05000000


	//   ....[31]....
        /*0158*/ 	.word	0x05000000


	//   ....[32]....
        /*015c*/ 	.word	0x05000000


	//   ....[33]....
        /*0160*/ 	.word	0x05000000


	//   ....[34]....
        /*0164*/ 	.word	0x05000000


	//   ....[35]....
        /*0168*/ 	.word	0x05000000


	//   ....[36]....
        /*016c*/ 	.word	0x05000000


	//   ....[37]....
        /*0170*/ 	.word	0x05000000


	//   ....[38]....
        /*0174*/ 	.word	0x05000000


	//   ....[39]....
        /*0178*/ 	.word	0x05000000


	//   ....[40]....
        /*017c*/ 	.word	0x05000000


	//   ....[41]....
        /*0180*/ 	.word	0x05000000


	//----- nvinfo : EIATTR_COOP_GROUP_INSTR_OFFSETS
	.align		4
.L_843:
        /*0184*/ 	.byte	0x04, 0x28
        /*0186*/ 	.short	(.L_845 - .L_844)


	//   ....[0]....
.L_844:
        /*0188*/ 	.word	0x00000e90


	//   ....[1]....
        /*018c*/ 	.word	0x00000ea0


	//   ....[2]....
        /*0190*/ 	.word	0x00000ed0


	//   ....[3]....
        /*0194*/ 	.word	0x00000ee0


	//   ....[4]....
        /*0198*/ 	.word	0x00000f10


	//   ....[5]....
        /*019c*/ 	.word	0x00000f20


	//   ....[6]....
        /*01a0*/ 	.word	0x00000f50


	//   ....[7]....
        /*01a4*/ 	.word	0x00000f60


	//   ....[8]....
        /*01a8*/ 	.word	0x00000fa0


	//   ....[9]....
        /*01ac*/ 	.word	0x00000fb0


	//   ....[10]....
        /*01b0*/ 	.word	0x000019a0


	//   ....[11]....
        /*01b4*/ 	.word	0x000019b0


	//   ....[12]....
        /*01b8*/ 	.word	0x000019e0


	//   ....[13]....
        /*01bc*/ 	.word	0x000019f0


	//   ....[14]....
        /*01c0*/ 	.word	0x00001a20


	//   ....[15]....
        /*01c4*/ 	.word	0x00001a30


	//   ....[16]....
        /*01c8*/ 	.word	0x00001a60


	//   ....[17]....
        /*01cc*/ 	.word	0x00001a70


	//   ....[18]....
        /*01d0*/ 	.word	0x00002b80


	//   ....[19]....
        /*01d4*/ 	.word	0x00002bb0


	//   ....[20]....
        /*01d8*/ 	.word	0x00002be0


	//   ....[21]....
        /*01dc*/ 	.word	0x00002c00


	//   ....[22]....
        /*01e0*/ 	.word	0x00002c30


	//   ....[23]....
        /*01e4*/ 	.word	0x00002c40


	//   ....[24]....
        /*01e8*/ 	.word	0x00002c70


	//   ....[25]....
        /*01ec*/ 	.word	0x00002c80


	//   ....[26]....
        /*01f0*/ 	.word	0x00002e90


	//   ....[27]....
        /*01f4*/ 	.word	0x00002f20


	//   ....[28]....
        /*01f8*/ 	.word	0x00002f90


	//   ....[29]....
        /*01fc*/ 	.word	0x00002ff0


	//   ....[30]....
        /*0200*/ 	.word	0x00003060


	//   ....[31]....
        /*0204*/ 	.word	0x000030c0


	//   ....[32]....
        /*0208*/ 	.word	0x00003130


	//   ....[33]....
        /*020c*/ 	.word	0x00003190


	//   ....[34]....
        /*0210*/ 	.word	0x00003230


	//   ....[35]....
        /*0214*/ 	.word	0x000032c0


	//   ....[36]....
        /*0218*/ 	.word	0x00003330


	//   ....[37]....
        /*021c*/ 	.word	0x00003390


	//   ....[38]....
        /*0220*/ 	.word	0x00003400


	//   ....[39]....
        /*0224*/ 	.word	0x00003460


	//   ....[40]....
        /*0228*/ 	.word	0x000034d0


	//   ....[41]....
        /*022c*/ 	.word	0x00003530


	//----- nvinfo : EIATTR_EXIT_INSTR_OFFSETS
	.align		4
.L_845:
        /*0230*/ 	.byte	0x04, 0x1c
        /*0232*/ 	.short	(.L_847 - .L_846)


	//   ....[0]....
.L_846:
        /*0234*/ 	.word	0x00002730


	//   ....[1]....
        /*0238*/ 	.word	0x00002e20


	//----- nvinfo : EIATTR_MAX_THREADS
	.align		4
.L_847:
        /*023c*/ 	.byte	0x04, 0x05
        /*023e*/ 	.short	(.L_849 - .L_848)
.L_848:
        /*0240*/ 	.word	0x00000140
        /*0244*/ 	.word	0x00000001
        /*0248*/ 	.word	0x00000001


	//----- nvinfo : EIATTR_CRS_STACK_SIZE
	.align		4
.L_849:
        /*024c*/ 	.byte	0x04, 0x1e
        /*024e*/ 	.short	(.L_851 - .L_850)
.L_850:
        /*0250*/ 	.word	0x00000000


	//----- nvinfo : EIATTR_CBANK_PARAM_SIZE
	.align		4
.L_851:
        /*0254*/ 	.byte	0x03, 0x19
        /*0256*/ 	.short	0x0060


	//----- nvinfo : EIATTR_PARAM_CBANK
	.align		4
        /*0258*/ 	.byte	0x04, 0x0a
        /*025a*/ 	.short	(.L_853 - .L_852)
	.align		4
.L_852:
        /*025c*/ 	.word	index@(.nv.constant0._ZN13group_norm_v218gn_bwd_cuda_kernelI6__halfLi320ELi1ELi32ELi20ELi256ELb0ELb1ELi256ELi20ELi20ELi4ELb1ELi96ELb0ELb0ELNS_15WgradSyncMethodE3ENS_16CompileConditionILi900EEEEEvPT_S6_S6_PKS5_S8_S8_S8_PKfflPfPj)
        /*0260*/ 	.short	0x0210
        /*0262*/ 	.short	0x0060


	//----- nvinfo : EIATTR_SW_WAR
	.align		4
.L_853:
        /*0264*/ 	.byte	0x04, 0x36
        /*0266*/ 	.short	(.L_855 - .L_854)
.L_854:
        /*0268*/ 	.word	0x00000008
.L_855:


//--------------------- .nv.info._ZN13group_norm_v218gn_bwd_cuda_kernelI6__halfLi320ELi1ELi32ELi20ELi256ELb0ELb1ELi256ELi20ELi20ELi4ELb1ELi128ELb0ELb0ELNS_15WgradSyncMethodE3ENS_16CompileConditionILi900EEEEEvPT_S6_S6_PKS5_S8_S8_S8_PKfflPfPj --------------------------
	.section	.nv.info._ZN13group_norm_v218gn_bwd_cuda_kernelI6__halfLi320ELi1ELi32ELi20ELi256ELb0ELb1ELi256ELi20ELi20ELi4ELb1ELi128ELb0ELb0ELNS_15WgradSyncMethodE3ENS_16CompileConditionILi900EEEEEvPT_S6_S6_PKS5_S8_S8_S8_PKfflPfPj,"",@"SHT_CUDA_INFO"
	.sectionflags	@""
	.align	4


	//----- nvinfo : EIATTR_CUDA_API_VERSION
	.align		4
        /*0000*/ 	.byte	0x04, 0x37
        /*0002*/ 	.short	(.L_857 - .L_856)
.L_856:
        /*0004*/ 	.word	0x00000082


	//----- nvinfo : EIATTR_KPARAM_INFO
	.align		4
.L_857:
        /*0008*/ 	.byte	0x04, 0x17
        /*000a*/ 	.short	(.L_859 - .L_858)
.L_858:
        /*000c*/ 	.word	0x00000000
        /*0010*/ 	.short	0x000b
        /*0012*/ 	.short	0x0058
        /*0014*/ 	.byte	0x00, 0xf0, 0x21, 0x00


	//----- nvinfo : EIATTR_KPARAM_INFO
	.align		4
.L_859:
        /*0018*/ 	.byte	0x04, 0x17
        /*001a*/ 	.short	(.L_861 - .L_860)
.L_860:
        /*001c*/ 	.word	0x00000000
        /*0020*/ 	.short	0x000a
        /*0022*/ 	.short	0x0050
        /*0024*/ 	.byte	0x00, 0xf0, 0x21, 0x00


	//----- nvinfo : EIATTR_KPARAM_INFO
	.align		4
.L_861:
        /*0028*/ 	.byte	0x04, 0x17
        /*002a*/ 	.short	(.L_863 - .L_862)
.L_862:
        /*002c*/ 	.word	0x00000000
        /*0030*/ 	.short	0x0009
        /*0032*/ 	.short	0x0048
        /*0034*/ 	.byte	0x00, 0xf0, 0x21, 0x00


	//----- nvinfo : EIATTR_KPARAM_INFO
	.align		4
.L_863:
        /*0038*/ 	.byte	0x04, 0x17
        /*003a*/ 	.short	(.L_865 - .L_864)
.L_864:
        /*003c*/ 	.word	0x00000000
        /*0040*/ 	.short	0x0008
        /*0042*/ 	.short	0x0040
        /*0044*/ 	.byte	0x00, 0xf0, 0x11, 0x00


	//----- nvinfo : EIATTR_KPARAM_INFO
	.align		4
.L_865:
        /*0048*/ 	.byte	0x04, 0x17
        /*004a*/ 	.short	(.L_867 - .L_866)
.L_866:
        /*004c*/ 	.word	0x00000000
        /*0050*/ 	.short	0x0007
        /*0052*/ 	.short	0x0038
        /*0054*/ 	.byte	0x00, 0xf0, 0x21, 0x00


	//----- nvinfo : EIATTR_KPARAM_INFO
	.align		4
.L_867:
        /*0058*/ 	.byte	0x04, 0x17
        /*005a*/ 	.short	(.L_869 - .L_868)
.L_868:
        /*005c*/ 	.word	0x00000000
        /*0060*/ 	.short	0x0006
        /*0062*/ 	.short	0x0030
        /*0064*/ 	.byte	0x00, 0xf0, 0x21, 0x00


	//----- nvinfo : EIATTR_KPARAM_INFO
	.align		4
.L_869:
        /*0068*/ 	.byte	0x04, 0x17
        /*006a*/ 	.short	(.L_871 - .L_870)
.L_870:
        /*006c*/ 	.word	0x00000000
        /*0070*/ 	.short	0x0005
        /*0072*/ 	.short	0x0028
        /*0074*/ 	.byte	0x00, 0xf0, 0x21, 0x00


	//----- nvinfo : EIATTR_KPARAM_INFO
	.align		4
.L_871:
        /*0078*/ 	.byte	0x04, 0x17
        /*007a*/ 	.short	(.L_873 - .L_872)
.L_872:
        /*007c*/ 	.word	0x00000000
        /*0080*/ 	.short	0x0004
        /*0082*/ 	.short	0x0020
        /*0084*/ 	.byte	0x00, 0xf0, 0x21, 0x00


	//----- nvinfo : EIATTR_KPARAM_INFO
	.align		4
.L_873:
        /*0088*/ 	.byte	0x04, 0x17
        /*008a*/ 	.short	(.L_875 - .L_874)
.L_874:
        /*008c*/ 	.word	0x00000000
        /*0090*/ 	.short	0x0003
        /*0092*/ 	.short	0x0018
        /*0094*/ 	.byte	0x00, 0xf0, 0x21, 0x00


	//----- nvinfo : EIATTR_KPARAM_INFO
	.align		4
.L_875:
        /*0098*/ 	.byte	0x04, 0x17
        /*009a*/ 	.short	(.L_877 - .L_876)
.L_876:
        /*009c*/ 	.word	0x00000000
        /*00a0*/ 	.short	0x0002
        /*00a2*/ 	.short	0x0010
        /*00a4*/ 	.byte	0x00, 0xf0, 0x21, 0x00


	//----- nvinfo : EIATTR_KPARAM_INFO
	.align		4
.L_877:
        /*00a8*/ 	.byte	0x04, 0x17
        /*00aa*/ 	.short	(.L_879 - .L_878)
.L_878:
        /*00ac*/ 	.word	0x00000000
        /*00b0*/ 	.short	0x0001
        /*00b2*/ 	.short	0x0008
        /*00b4*/ 	.byte	0x00, 0xf0, 0x21, 0x00


	//----- nvinfo : EIATTR_KPARAM_INFO
	.align		4
.L_879:
        /*00b8*/ 	.byte	0x04, 0x17
        /*00ba*/ 	.short	(.L_881 - .L_880)
.L_880:
        /*00bc*/ 	.word	0x00000000
        /*00c0*/ 	.short	0x0000
        /*00c2*/ 	.short	0x0000
        /*00c4*/ 	.byte	0x00, 0xf0, 0x21, 0x00


	//----- nvinfo : EIATTR_SPARSE_MMA_MASK
	.align		4
.L_881:
        /*00c8*/ 	.byte	0x03, 0x50
        /*00ca*/ 	.short	0x0000


	//----- nvinfo : EIATTR_MAXREG_COUNT
	.align		4
        /*00cc*/ 	.byte	0x03, 0x1b
        /*00ce*/ 	.short	0x00a8


	//----- nvinfo : EIATTR_NUM_BARRIERS
	.align		4
        /*00d0*/ 	.byte	0x02, 0x4c
        /*00d2*/ 	.byte	0x01
	.zero		1


	//----- nvinfo : EIATTR_MERCURY_ISA_VERSION
	.align		4
        /*00d4*/ 	.byte	0x03, 0x5f
        /*00d6*/ 	.short	0x0101


	//----- nvinfo : EIATTR_COOP_GROUP_MASK_REGIDS
	.align		4
        /*00d8*/ 	.byte	0x04, 0x29
        /*00da*/ 	.short	(.L_883 - .L_882)


	//   ....[0]....
.L_882:
        /*00dc*/ 	.word	0xffffffff


	//   ....[1]....
        /*00e0*/ 	.word	0xffffffff


	//   ....[2]....
        /*00e4*/ 	.word	0xffffffff


	//   ....[3]....
        /*00e8*/ 	.word	0xffffffff


	//   ....[4]....
        /*00ec*/ 	.word	0xffffffff


	//   ....[5]....
        /*00f0*/ 	.word	0xffffffff


	//   ....[6]....
        /*00f4*/ 	.word	0xffffffff


	//   ....[7]....
        /*00f8*/ 	.word	0xffffffff


	//   ....[8]....
        /*00fc*/ 	.word	0xffffffff


	//   ....[9]....
        /*0100*/ 	.word	0xffffffff


	//   ....[10]....
        /*0104*/ 	.word	0xffffffff


	//   ....[11]....
        /*0108*/ 	.word	0xffffffff


	//   ....[12]....
        /*010c*/ 	.word	0xffffffff


	//   ....[13]....
        /*0110*/ 	.word	0xffffffff


	//   ....[14]....
        /*0114*/ 	.word	0xffffffff


	//   ....[15]....
        /*0118*/ 	.word	0xffffffff


	//   ....[16]....
        /*011c*/ 	.word	0xffffffff


	//   ....[17]....
        /*0120*/ 	.word	0xffffffff


	//   ....[18]....
        /*0124*/ 	.word	0x05000003


	//   ....[19]....
        /*0128*/ 	.word	0x05000015


	//   ....[20]....
        /*012c*/ 	.word	0x05000000


	//   ....[21]....
        /*0130*/ 	.word	0x05000018


	//   ....[22]....
        /*0134*/ 	.word	0x0500001f


	//   ....[23]....
        /*0138*/ 	.word	0x05000003


	//   ....[24]....
        /*013c*/ 	.word	0x05000004


	//   ....[25]....
        /*0140*/ 	.word	0x05000000


	//   ....[26]....
        /*0144*/ 	.word	0x05000000


	//   ....[27]....
        /*0148*/ 	.word	0x05000000


	//   ....[28]....
        /*014c*/ 	.word	0x05000000


	//   ....[29]....
        /*0150*/ 	.word	0x05000000


	//   ....[30]....
        /*0154*/ 	.word	0x05000000


	//   ....[31]....
        /*0158*/ 	.word	0x05000000


	//   ....[32]....
        /*015c*/ 	.word	0x05000000


	//   ....[33]....
        /*0160*/ 	.word	0x05000000


	//   ....[34]....
        /*0164*/ 	.word	0x05000000


	//   ....[35]....
        /*0168*/ 	.word	0x05000000


	//   ....[36]....
        /*016c*/ 	.word	0x05000000


	//   ....[37]....
        /*0170*/ 	.word	0x05000000


	//   ....[38]....
        /*0174*/ 	.word	0x05000000


	//   ....[39]....
        /*0178*/ 	.word	0x05000000


	//   ....[40]....
        /*017c*/ 	.word	0x05000000


	//   ....[41]....
        /*0180*/ 	.word	0x05000000


	//----- nvinfo : EIATTR_COOP_GROUP_INSTR_OFFSETS
	.align		4
.L_883:
        /*0184*/ 	.byte	0x04, 0x28
        /*0186*/ 	.short	(.L_885 - .L_884)


	//   ....[0]....
.L_884:
        /*0188*/ 	.word	0x00000e90


	//   ....[1]....
        /*018c*/ 	.word	0x00000ea0


	//   ....[2]....
        /*0190*/ 	.word	0x00000ed0


	//   ....[3]....
        /*0194*/ 	.word	0x00000ee0


	//   ....[4]....
        /*0198*/ 	.word	0x00000f10


	//   ....[5]....
        /*019c*/ 	.word	0x00000f20


	//   ....[6]....
        /*01a0*/ 	.word	0x00000f50


	//   ....[7]....
        /*01a4*/ 	.word	0x00000f60


	//   ....[8]....
        /*01a8*/ 	.word	0x00000fa0


	//   ....[9]....
        /*01ac*/ 	.word	0x00000fb0


	//   ....[10]....
        /*01b0*/ 	.word	0x000019a0


	//   ....[11]....
        /*01b4*/ 	.word	0x000019b0


	//   ....[12]....
        /*01b8*/ 	.word	0x000019e0


	//   ....[13]....
        /*01bc*/ 	.word	0x000019f0


	//   ....[14]....
        /*01c0*/ 	.word	0x00001a20


	//   ....[15]....
        /*01c4*/ 	.word	0x00001a30


	//   ....[16]....
        /*01c8*/ 	.word	0x00001a60


	//   ....[17]....
        /*01cc*/ 	.word	0x00001a70


	//   ....[18]....
        /*01d0*/ 	.word	0x00002b80


	//   ....[19]....
        /*01d4*/ 	.word	0x00002bb0


	//   ....[20]....
        /*01d8*/ 	.word	0x00002be0


	//   ....[21]....
        /*01dc*/ 	.word	0x00002c00


	//   ....[22]....
        /*01e0*/ 	.word	0x00002c30


	//   ....[23]....
        /*01e4*/ 	.word	0x00002c40


	//   ....[24]....
        /*01e8*/ 	.word	0x00002c70


	//   ....[25]....
        /*01ec*/ 	.word	0x00002c80


	//   ....[26]....
        /*01f0*/ 	.word	0x00002e90


	//   ....[27]....
        /*01f4*/ 	.word	0x00002f20


	//   ....[28]....
        /*01f8*/ 	.word	0x00002f90


	//   ....[29]....
        /*01fc*/ 	.word	0x00002ff0


	//   ....[30]....
        /*0200*/ 	.word	0x00003060


	//   ....[31]....
        /*0204*/ 	.word	0x000030c0


	//   ....[32]....
        /*0208*/ 	.word	0x00003130


	//   ....[33]....
        /*020c*/ 	.word	0x00003190


	//   ....[34]....
        /*0210*/ 	.word	0x00003230


	//   ....[35]....
        /*0214*/ 	.word	0x000032c0


	//   ....[36]....
        /*0218*/ 	.word	0x00003330


	//   ....[37]....
        /*021c*/ 	.word	0x00003390


	//   ....[38]....
        /*0220*/ 	.word	0x00003400


	//   ....[39]....
        /*0224*/ 	.word	0x00003460


	//   ....[40]....
        /*0228*/ 	.word	0x000034d0


	//   ....[41]....
        /*022c*/ 	.word	0x00003530


	//----- nvinfo : EIATTR_EXIT_INSTR_OFFSETS
	.align		4
.L_885:
        /*0230*/ 	.byte	0x04, 0x1c
        /*0232*/ 	.short	(.L_887 - .L_886)


	//   ....[0]....
.L_886:
        /*0234*/ 	.word	0x00002730


	//   ....[1]....
        /*0238*/ 	.word	0x00002e20


	//----- nvinfo : EIATTR_MAX_THREADS
	.align		4
.L_887:
        /*023c*/ 	.byte	0x04, 0x05
        /*023e*/ 	.short	(.L_889 - .L_888)
.L_888:
        /*0240*/ 	.word	0x00000140
        /*0244*/ 	.word	0x00000001
        /*0248*/ 	.word	0x00000001


	//----- nvinfo : EIATTR_CRS_STACK_SIZE
	.align		4
.L_889:
        /*024c*/ 	.byte	0x04, 0x1e
        /*024e*/ 	.short	(.L_891 - .L_890)
.L_890:
        /*0250*/ 	.word	0x00000000


	//----- nvinfo : EIATTR_CBANK_PARAM_SIZE
	.align		4
.L_891:
        /*0254*/ 	.byte	0x03, 0x19
        /*0256*/ 	.short	0x0060


	//----- nvinfo : EIATTR_PARAM_CBANK
	.align		4
        /*0258*/ 	.byte	0x04, 0x0a
        /*025a*/ 	.short	(.L_893 - .L_892)
	.align		4
.L_892:
        /*025c*/ 	.word	index@(.nv.constant0._ZN13group_norm_v218gn_bwd_cuda_kernelI6__halfLi320ELi1ELi32ELi20ELi256ELb0ELb1ELi256ELi20ELi20ELi4ELb1ELi128ELb0ELb0ELNS_15WgradSyncMethodE3ENS_16CompileConditionILi900EEEEEvPT_S6_S6_PKS5_S8_S8_S8_PKfflPfPj)
        /*0260*/ 	.short	0x0210
        /*0262*/ 	.short	0x0060


	//----- nvinfo : EIATTR_SW_WAR
	.align		4
.L_893:
        /*0264*/ 	.byte	0x04, 0x36
        /*0266*/ 	.short	(.L_895 - .L_894)
.L_894:
        /*0268*/ 	.word	0x00000008
.L_895:


//--------------------- .nv.info._ZN13group_norm_v218gn_bwd_cuda_kernelI6__halfLi320ELi3ELi16ELi40ELi256ELb1ELb1ELi2ELi320ELi320ELi2ELb1ELi2ELb0ELb0ELNS_15WgradSyncMethodE3ENS_16CompileConditionILi900EEEEEvPT_S6_S6_PKS5_S8_S8_S8_PKfflPfPj --------------------------
	.section	.nv.info._ZN13group_norm_v218gn_bwd_cuda_kernelI6__halfLi320ELi3ELi16ELi40ELi256ELb1ELb1ELi2ELi320ELi320ELi2ELb1ELi2ELb0ELb0ELNS_15WgradSyncMethodE3ENS_16CompileConditionILi900EEEEEvPT_S6_S6_PKS5_S8_S8_S8_PKfflPfPj,"",@"SHT_CUDA_INFO"
	.sectionflags	@""
	.align	4


	//----- nvinfo : EIATTR_CUDA_API_VERSION
	.align		4
        /*0000*/ 	.byte	0x04, 0x37
        /*0002*/ 	.short	(.L_897 - .L_896)
.L_896:
        /*0004*/ 	.word	0x00000082


	//----- nvinfo : EIATTR_KPARAM_INFO
	.align		4
.L_897:
        /*0008*/ 	.byte	0x04, 0x17
        /*000a*/ 	.short	(.L_899 - .L_898)
.L_898:
        /*000c*/ 	.word	0x00000000
        /*0010*/ 	.short	0x000b
        /*0012*/ 	.short	0x0058
        /*0014*/ 	.byte	0x00, 0xf0, 0x21, 0x00


	//----- nvinfo : EIATTR_KPARAM_INFO
	.align		4
.L_899:
        /*0018*/ 	.byte	0x04, 0x17
        /*001a*/ 	.short	(.L_901 - .L_900)
.L_900:
        /*001c*/ 	.word	0x00000000
        /*0020*/ 	.short	0x000a
        /*0022*/ 	.short	0x0050
        /*0024*/ 	.byte	0x00, 0xf0, 0x21, 0x00


	//----- nvinfo : EIATTR_KPARAM_INFO
	.align		4
.L_901:
        /*0028*/ 	.byte	0x04, 0x17
        /*002a*/ 	.short	(.L_903 - .L_902)
.L_902:
        /*002c*/ 	.word	0x00000000
        /*0030*/ 	.short	0x0009
        /*0032*/ 	.short	0x0048
        /*0034*/ 	.byte	0x00, 0xf0, 0x21, 0x00


	//----- nvinfo : EIATTR_KPARAM_INFO
	.align		4
.L_903:
        /*0038*/ 	.byte	0x04, 0x17
        /*003a*/ 	.short	(.L_905 - .L_904)
.L_904:
        /*003c*/ 	.word	0x00000000
        /*0040*/ 	.short	0x0008
        /*0042*/ 	.short	0x0040
        /*0044*/ 	.byte	0x00, 0xf0, 0x11, 0x00


	//----- nvinfo : EIATTR_KPARAM_INFO
	.align		4
.L_905:
        /*0048*/ 	.byte	0x04, 0x17
        /*004a*/ 	.short	(.L_907 - .L_906)
.L_906:
        /*004c*/ 	.word	0x00000000
        /*0050*/ 	.short	0x0007
        /*0052*/ 	.short	0x0038
        /*0054*/ 	.byte	0x00, 0xf0, 0x21, 0x00


	//----- nvinfo : EIATTR_KPARAM_INFO
	.align		4
.L_907:
        /*0058*/ 	.byte	0x04, 0x17
        /*005a*/ 	.short	(.L_909 - .L_908)
.L_908:
        /*005c*/ 	.word	0x00000000
        /*0060*/ 	.short	0x0006
        /*0062*/ 	.short	0x0030
        /*0064*/ 	.byte	0x00, 0xf0, 0x21, 0x00


	//----- nvinfo : EIATTR_KPARAM_INFO
	.align		4
.L_909:
        /*0068*/ 	.byte	0x04, 0x17
        /*006a*/ 	.short	(.L_911 - .L_910)
.L_910:
        /*006c*/ 	.word	0x00000000
        /*0070*/ 	.short	0x0005
        /*0072*/ 	.short	0x0028
        /*0074*/ 	.byte	0x00, 0xf0, 0x21, 0x00


	//----- nvinfo : EIATTR_KPARAM_INFO
	.align		4
.L_911:
        /*0078*/ 	.byte	0x04, 0x17
        /*007a*/ 	.short	(.L_913 - .L_912)
.L_912:
        /*007c*/ 	.word	0x00000000
        /*0080*/ 	.short	0x0004
        /*0082*/ 	.short	0x0020
        /*0084*/ 	.byte	0x00, 0xf0, 0x21, 0x00


	//----- nvinfo : EIATTR_KPARAM_INFO
	.align		4
.L_913:
        /*0088*/ 	.byte	0x04, 0x17
        /*008a*/ 	.short	(.L_915 - .L_914)
.L_914:
        /*008c*/ 	.word	0x00000000
        /*0090*/ 	.short	0x0003
        /*0092*/ 	.short	0x0018
        /*0094*/ 	.byte	0x00, 0xf0, 0x21, 0x00


	//----- nvinfo : EIATTR_KPARAM_INFO
	.align		4
.L_915:
        /*0098*/ 	.byte	0x04, 0x17
        /*009a*/ 	.short	(.L_917 - .L_916)
.L_916:
        /*009c*/ 	.word	0x00000000
        /*00a0*/ 	.short	0x0002
        /*00a2*/ 	.short	0x0010
        /*00a4*/ 	.byte	0x00, 0xf0, 0x21, 0x00


	//----- nvinfo : EIATTR_KPARAM_INFO
	.align		4
.L_917:
        /*00a8*/ 	.byte	0x04, 0x17
        /*00aa*/ 	.short	(.L_919 - .L_918)
.L_918:
        /*00ac*/ 	.word	0x00000000
        /*00b0*/ 	.short	0x0001
        /*00b2*/ 	.short	0x0008
        /*00b4*/ 	.byte	0x00, 0xf0, 0x21, 0x00


	//----- nvinfo : EIATTR_KPARAM_INFO
	.align		4
.L_919:
        /*00b8*/ 	.byte	0x04, 0x17
        /*00ba*/ 	.short	(.L_921 - .L_920)
.L_920:
        /*00bc*/ 	.word	0x00000000
        /*00c0*/ 	.short	0x0000
        /*00c2*/ 	.short	0x0000
        /*00c4*/ 	.byte	0x00, 0xf0, 0x21, 0x00


	//----- nvinfo : EIATTR_SPARSE_MMA_MASK
	.align		4
.L_921:
        /*00c8*/ 	.byte	0x03, 0x50
        /*00ca*/ 	.short	0x0000


	//----- nvinfo : EIATTR_MAXREG_COUNT
	.align		4
        /*00cc*/ 	.byte	0x03, 0x1b
        /*00ce*/ 	.short	0x0040


	//----- nvinfo : EIATTR_NUM_BARRIERS
	.align		4
        /*00d0*/ 	.byte	0x02, 0x4c
        /*00d2*/ 	.byte	0x01
	.zero		1


	//----- nvinfo : EIATTR_MERCURY_ISA_VERSION
	.align		4
        /*00d4*/ 	.byte	0x03, 0x5f
        /*00d6*/ 	.short	0x0101


	//----- nvinfo : EIATTR_COOP_GROUP_MASK_REGIDS
	.align		4
        /*00d8*/ 	.byte	0x04, 0x29
        /*00da*/ 	.short	(.L_923 - .L_922)


	//   ....[0]....
.L_922:
        /*00dc*/ 	.word	0xffffffff


	//   ....[1]....
        /*00e0*/ 	.word	0xffffffff


	//   ....[2]....
        /*00e4*/ 	.word	0xffffffff


	//   ....[3]....
        /*00e8*/ 	.word	0xffffffff


	//   ....[4]....
        /*00ec*/ 	.word	0xffffffff


	//   ....[5]....
        /*00f0*/ 	.word	0xffffffff


	//   ....[6]....
        /*00f4*/ 	.word	0xffffffff


	//   ....[7]....
        /*00f8*/ 	.word	0xffffffff


	//   ....[8]....
        /*00fc*/ 	.word	0xffffffff


	//   ....[9]....
        /*0100*/ 	.word	0xffffffff


	//   ....[10]....
        /*0104*/ 	.word	0xffffffff


	//   ....[11]....
        /*0108*/ 	.word	0xffffffff


	//   ....[12]....
        /*010c*/ 	.word	0x05000017


	//   ....[13]....
        /*0110*/ 	.word	0x05000016


	//   ....[14]....
        /*0114*/ 	.word	0x05000018


	//   ....[15]....
        /*0118*/ 	.word	0x05000019


	//   ....[16]....
        /*011c*/ 	.word	0x0500001b


	//   ....[17]....
        /*0120*/ 	.word	0x0500001a


	//   ....[18]....
        /*0124*/ 	.word	0x0500001c


	//   ....[19]....
        /*0128*/ 	.word	0x05000011


	//   ....[20]....
        /*012c*/ 	.word	0x0500001b


	//   ....[21]....
        /*0130*/ 	.word	0x0500001a


	//   ....[22]....
        /*0134*/ 	.word	0x0500001c


	//   ....[23]....
        /*0138*/ 	.word	0x0500001d


	//   ....[24]....
        /*013c*/ 	.word	0x0500001f


	//   ....[25]....
        /*0140*/ 	.word	0x0500001e


	//   ....[26]....
        /*0144*/ 	.word	0x05000020


	//   ....[27]....
        /*0148*/ 	.word	0x05000011


	//   ....[28]....
        /*014c*/ 	.word	0x0500001b


	//   ....[29]....
        /*0150*/ 	.word	0x0500001a


	//   ....[30]....
        /*0154*/ 	.word	0x0500001c


	//   ....[31]....
        /*0158*/ 	.word	0x0500001d


	//   ....[32]....
        /*015c*/ 	.word	0x0500001f


	//   ....[33]....
        /*0160*/ 	.word	0x0500001e


	//   ....[34]....
        /*0164*/ 	.word	0x05000020


	//   ....[35]....
        /*0168*/ 	.word	0x05000011


	//   ....[36]....
        /*016c*/ 	.word	0x05000022


	//   ....[37]....
        /*0170*/ 	.word	0x0500001d


	//   ....[38]....
        /*0174*/ 	.word	0x0500001e


	//   ....[39]....
        /*0178*/ 	.word	0x05000021


	//   ....[40]....
        /*017c*/ 	.word	0x05000029


	//   ....[41]....
        /*0180*/ 	.word	0x0500001f


	//   ....[42]....
        /*0184*/ 	.word	0x0500001c


	//   ....[43]....
        /*0188*/ 	.word	0x05000017


	//   ....[44]....
        /*018c*/ 	.word	0x0500001a


	//   ....[45]....
        /*0190*/ 	.word	0x05000019


	//   ....[46]....
        /*0194*/ 	.word	0x05000020


	//   ....[47]....
        /*0198*/ 	.word	0x0500002a


	//   ....[48]....
        /*019c*/ 	.word	0x0500001e


	//   ....[49]....
        /*01a0*/ 	.word	0x05000029


	//   ....[50]....
        /*01a4*/ 	.word	0x0500001f


	//   ....[51]....
        /*01a8*/ 	.word	0x05000022


	//   ....[52]....
        /*01ac*/ 	.word	0x05000017


	//   ....[53]....
        /*01b0*/ 	.word	0x05000018


	//   ....[54]....
        /*01b4*/ 	.word	0x05000027


	//   ....[55]....
        /*01b8*/ 	.word	0x05000015


	//   ....[56]....
        /*01bc*/ 	.word	0x0500001b


	//   ....[57]....
        /*01c0*/ 	.word	0x0500001d


	//   ....[58]....
        /*01c4*/ 	.word	0x05000014


	//   ....[59]....
        /*01c8*/ 	.word	0x05000011


	//   ....[60]....
        /*01cc*/ 	.word	0x05000024


	//   ....[61]....
        /*01d0*/ 	.word	0x0500002a


	//   ....[62]....
        /*01d4*/ 	.word	0x05000023


	//   ....[63]....
        /*01d8*/ 	.word	0x05000029


	//   ....[64]....
        /*01dc*/ 	.word	0x0500002d


	//   ....[65]....
        /*01e0*/ 	.word	0x0500001d


	//   ....[66]....
        /*01e4*/ 	.word	0x05000025


	//   ....[67]....
        /*01e8*/ 	.word	0x0500001d


	//   ....[68]....
        /*01ec*/ 	.word	0x0500001e


	//   ....[69]....
        /*01f0*/ 	.word	0x0500001e


	//   ....[70]....
        /*01f4*/ 	.word	0x0500001e


	//   ....[71]....
        /*01f8*/ 	.word	0x0500001e


	//   ....[72]....
        /*01fc*/ 	.word	0x0500001e


	//   ....[73]....
        /*0200*/ 	.word	0x0500001e


	//   ....[74]....
        /*0204*/ 	.word	0x0500001e


	//   ....[75]....
        /*0208*/ 	.word	0x0500001e


	//   ....[76]....
        /*020c*/ 	.word	0x0500001e


	//   ....[77]....
        /*0210*/ 	.word	0x0500001e


	//   ....[78]....
        /*0214*/ 	.word	0x0500001e


	//   ....[79]....
        /*0218*/ 	.word	0x0500001e


	//   ....[80]....
        /*021c*/ 	.word	0x0500001e


	//   ....[81]....
        /*0220*/ 	.word	0x0500001e


	//   ....[82]....
        /*0224*/ 	.word	0x0500001e


	//   ....[83]....
        /*0228*/ 	.word	0x0500001e


	//   ....[84]....
        /*022c*/ 	.word	0x0500001e


	//   ....[85]....
        /*0230*/ 	.word	0x0500001e


	//   ....[86]....
        /*0234*/ 	.word	0x0500001e


	//   ....[87]....
        /*0238*/ 	.word	0x0500001e


	//   ....[88]....
        /*023c*/ 	.word	0x0500001e


	//   ....[89]....
        /*0240*/ 	.word	0x0500001e


	//   ....[90]....
        /*0244*/ 	.word	0x0500001e


	//   ....[91]....
        /*0248*/ 	.word	0x0500001e


	//   ....[92]....
        /*024c*/ 	.word	0x0500001e


	//   ....[93]....
        /*0250*/ 	.word	0x0500001e


	//   ....[94]....
        /*0254*/ 	.word	0x0500001e


	//   ....[95]....
        /*0258*/ 	.word	0x0500001e


	//   ....[96]....
        /*025c*/ 	.word	0x0500001e


	//   ....[97]....
        /*0260*/ 	.word	0x0500001e


	//   ....[98]....
        /*0264*/ 	.word	0x0500001e


	//   ....[99]....
        /*0268*/ 	.word	0x0500001e


	//   ....[100]....
        /*026c*/ 	.word	0x0500001e


	//   ....[101]....
        /*0270*/ 	.word	0x0500001e


	//   ....[102]....
        /*0274*/ 	.word	0x0500001e


	//   ....[103]....
        /*0278*/ 	.word	0x0500001e


	//   ....[104]....
        /*027c*/ 	.word	0x0500001e


	//   ....[105]....
        /*0280*/ 	.word	0x0500001e


	//   ....[106]....
        /*0284*/ 	.word	0x0500001e


	//   ....[107]....
        /*0288*/ 	.word	0x0500001e


	//   ....[108]....
        /*028c*/ 	.word	0x0500001e


	//   ....[109]....
        /*0290*/ 	.word	0x0500001e


	//   ....[110]....
        /*0294*/ 	.word	0x0500001e


	//   ....[111]....
        /*0298*/ 	.word	0x0500001e


	//   ....[112]....
        /*029c*/ 	.word	0x0500001e


	//   ....[113]....
        /*02a0*/ 	.word	0x0500001e


	//   ....[114]....
        /*02a4*/ 	.word	0x0500001e


	//   ....[115]....
        /*02a8*/ 	.word	0x0500001e


	//   ....[116]....
        /*02ac*/ 	.word	0x0500001e


	//   ....[117]....
        /*02b0*/ 	.word	0x0500001e


	//   ....[118]....
        /*02b4*/ 	.word	0x0500001e


	//   ....[119]....
        /*02b8*/ 	.word	0x0500001e


	//   ....[120]....
        /*02bc*/ 	.word	0x0500001e


	//   ....[121]....
        /*02c0*/ 	.word	0x0500001e


	//   ....[122]....
        /*02c4*/ 	.word	0x0500001e


	//   ....[123]....
        /*02c8*/ 	.word	0x0500001e


	//----- nvinfo : EIATTR_COOP_GROUP_INSTR_OFFSETS
	.align		4
.L_923:
        /*02cc*/ 	.byte	0x04, 0x28
        /*02ce*/ 	.short	(.L_925 - .L_924)


	//   ....[0]....
.L_924:
        /*02d0*/ 	.word	0x00001620


	//   ....[1]....
        /*02d4*/ 	.word	0x00001660


	//   ....[2]....
        /*02d8*/ 	.word	0x00001c50


	//   ....[3]....
        /*02dc*/ 	.word	0x00001c80


	//   ....[4]....
        /*02e0*/ 	.word	0x00001cb0


	//   ....[5]....
        /*02e4*/ 	.word	0x00001cc0


	//   ....[6]....
        /*02e8*/ 	.word	0x00001cf0


	//   ....[7]....
        /*02ec*/ 	.word	0x00001d00


	//   ....[8]....
        /*02f0*/ 	.word	0x00001d30


	//   ....[9]....
        /*02f4*/ 	.word	0x00001d40


	//   ....[10]....
        /*02f8*/ 	.word	0x00001d70


	//   ....[11]....
        /*02fc*/ 	.word	0x00001d80


	//   ....[12]....
        /*0300*/ 	.word	0x00003060


	//   ....[13]....
        /*0304*/ 	.word	0x00003090


	//   ....[14]....
        /*0308*/ 	.word	0x000030c0


	//   ....[15]....
        /*030c*/ 	.word	0x000030e0


	//   ....[16]....
        /*0310*/ 	.word	0x00003110


	//   ....[17]....
        /*0314*/ 	.word	0x00003120


	//   ....[18]....
        /*0318*/ 	.word	0x00003150


	//   ....[19]....
        /*031c*/ 	.word	0x00003160


	//   ....[20]....
        /*0320*/ 	.word	0x00003350


	//   ....[21]....
        /*0324*/ 	.word	0x00003380


	//   ....[22]....
        /*0328*/ 	.word	0x000033b0


	//   ....[23]....
        /*032c*/ 	.word	0x000033d0


	//   ....[24]....
        /*0330*/ 	.word	0x00003400


	//   ....[25]....
        /*0334*/ 	.word	0x00003410


	//   ....[26]....
        /*0338*/ 	.word	0x00003440


	//   ....[27]....
        /*033c*/ 	.word	0x00003450


	//   ....[28]....
        /*0340*/ 	.word	0x000035e0


	//   ....[29]....
        /*0344*/ 	.word	0x00003610


	//   ....[30]....
        /*0348*/ 	.word	0x00003640


	//   ....[31]....
        /*034c*/ 	.word	0x00003660


	//   ....[32]....
        /*0350*/ 	.word	0x00003690


	//   ....[33]....
        /*0354*/ 	.word	0x000036a0


	//   ....[34]....
        /*0358*/ 	.word	0x000036d0


	//   ....[35]....
        /*035c*/ 	.word	0x000036e0


	//   ....[36]....
        /*0360*/ 	.word	0x00003930


	//   ....[37]....
        /*0364*/ 	.word	0x00003a30


	//   ....[38]....
        /*0368*/ 	.word	0x00003af0


	//   ....[39]....
        /*036c*/ 	.word	0x00003b10


	//   ....[40]....
        /*0370*/ 	.word	0x00003b40


	//   ....[41]....
        /*0374*/ 	.word	0x00003b50


	//   ....[42]....
        /*0378*/ 	.word	0x00003b60


	//   ....[43]....
        /*037c*/ 	.word	0x00003c20


	//   ....[44]....
        /*0380*/ 	.word	0x00003c60


	//   ....[45]....
        /*0384*/ 	.word	0x00003c80


	//   ....[46]....
        /*0388*/ 	.word	0x00003c90


	//   ....[47]....
        /*038c*/ 	.word	0x00003ca0


	//   ....[48]....
        /*0390*/ 	.word	0x00003cb0


	//   ....[49]....
        /*0394*/ 	.word	0x00003cc0


	//   ....[50]....
        /*0398*/ 	.word	0x00003cf0


	//   ....[51]....
        /*039c*/ 	.word	0x00003d20


	//   ....[52]....
        /*03a0*/ 	.word	0x00003d70


	//   ....[53]....
        /*03a4*/ 	.word	0x00003da0


	//   ....[54]....
        /*03a8*/ 	.word	0x00003de0


	//   ....[55]....
        /*03ac*/ 	.word	0x00003e10


	//   ....[56]....
        /*03b0*/ 	.word	0x00003e40


	//   ....[57]....
        /*03b4*/ 	.word	0x00003e70


	//   ....[58]....
        /*03b8*/ 	.word	0x00003e90


	//   ....[59]....
        /*03bc*/ 	.word	0x00003eb0


	//   ....[60]....
        /*03c0*/ 	.word	0x00003ee0


	//   ....[61]....
        /*03c4*/ 	.word	0x00003f00


	//   ....[62]....
        /*03c8*/ 	.word	0x00003f20


	//   ....[63]....
        /*03cc*/ 	.word	0x00003f60


	//   ....[64]....
        /*03d0*/ 	.word	0x00003f80


	//   ....[65]....
        /*03d4*/ 	.word	0x00003fc0


	//   ....[66]....
        /*03d8*/ 	.word	0x000040e0


	//   ....[67]....
        /*03dc*/ 	.word	0x00004130


	//   ....[68]....
        /*03e0*/ 	.word	0x00004320


	//   ....[69]....
        /*03e4*/ 	.word	0x00004370


	//   ....[70]....
        /*03e8*/ 	.word	0x000043e0


	//   ....[71]....
        /*03ec*/ 	.word	0x00004440


	//   ....[72]....
        /*03f0*/ 	.word	0x000044b0


	//   ....[73]....
        /*03f4*/ 	.word	0x00004510


	//   ....[74]....
        /*03f8*/ 	.word	0x00004580


	//   ....[75]....
        /*03fc*/ 	.word	0x000045e0


	//   ....[76]....
        /*0400*/ 	.word	0x00004680


	//   ....[77]....
        /*0404*/ 	.word	0x00004710


	//   ....[78]....
        /*0408*/ 	.word	0x00004780


	//   ....[79]....
        /*040c*/ 	.word	0x000047e0


	//   ....[80]....
        /*0410*/ 	.word	0x00004850


	//   ....[81]....
        /*0414*/ 	.word	0x000048b0


	//   ....[82]....
        /*0418*/ 	.word	0x00004920


	//   ....[83]....
        /*041c*/ 	.word	0x00004980


	//   ....[84]....
        /*0420*/ 	.word	0x00004a20


	//   ....[85]....
        /*0424*/ 	.word	0x00004ab0


	//   ....[86]....
        /*0428*/ 	.word	0x00004b20


	//   ....[87]....
        /*042c*/ 	.word	0x00004b80


	//   ....[88]....
        /*0430*/ 	.word	0x00004bf0


	//   ....[89]....
        /*0434*/ 	.word	0x00004c50


	//   ....[90]....
        /*0438*/ 	.word	0x00004cc0


	//   ....[91]....
        /*043c*/ 	.word	0x00004d20


	//   ....[92]....
        /*0440*/ 	.word	0x00004dc0


	//   ....[93]....
        /*0444*/ 	.word	0x00004e80


	//   ....[94]....
        /*0448*/ 	.word	0x00004f80


	//   ....[95]....
        /*044c*/ 	.word	0x00004fd0


	//   ....[96]....
        /*0450*/ 	.word	0x000050b0


	//   ....[97]....
        /*0454*/ 	.word	0x00005110


	//   ....[98]....
        /*0458*/ 	.word	0x00005190


	//   ....[99]....
        /*045c*/ 	.word	0x000051e0


	//   ....[100]....
        /*0460*/ 	.word	0x00005250


	//   ....[101]....
        /*0464*/ 	.word	0x000052b0


	//   ....[102]....
        /*0468*/ 	.word	0x00005320


	//   ....[103]....
        /*046c*/ 	.word	0x00005380


	//   ....[104]....
        /*0470*/ 	.word	0x00005420


	//   ....[105]....
        /*0474*/ 	.word	0x00005480


	//   ....[106]....
        /*0478*/ 	.word	0x00005500


	//   ....[107]....
        /*047c*/ 	.word	0x00005570


	//   ....[108]....
        /*0480*/ 	.word	0x000055e0


	//   ....[109]....
        /*0484*/ 	.word	0x00005640


	//   ....[110]....
        /*0488*/ 	.word	0x00005700


	//   ....[111]....
        /*048c*/ 	.word	0x00005770


	//   ....[112]....
        /*0490*/ 	.word	0x00005820


	//   ....[113]....
        /*0494*/ 	.word	0x000058a0


	//   ....[114]....
        /*0498*/ 	.word	0x00005910


	//   ....[115]....
        /*049c*/ 	.word	0x00005980


	//   ....[116]....
        /*04a0*/ 	.word	0x00005a00


	//   ....[117]....
        /*04a4*/ 	.word	0x00005a60


	//   ....[118]....
        /*04a8*/ 	.word	0x00005ae0


	//   ....[119]....
        /*04ac*/ 	.word	0x00005b60


	//   ....[120]....
        /*04b0*/ 	.word	0x00005be0


	//   ....[121]....
        /*04b4*/ 	.word	0x00005ca0


	//   ....[122]....
        /*04b8*/ 	.word	0x00005db0


	//   ....[123]....
        /*04bc*/ 	.word	0x00005e30


	//----- nvinfo : EIATTR_EXIT_INSTR_OFFSETS
	.align		4
.L_925:
        /*04c0*/ 	.byte	0x04, 0x1c
        /*04c2*/ 	.short	(.L_927 - .L_926)


	//   ....[0]....
.L_926:
        /*04c4*/ 	.word	0x00002080


	//   ....[1]....
        /*04c8*/ 	.word	0x000042c0


	//----- nvinfo : EIATTR_MAX_THREADS
	.align		4
.L_927:
        /*04cc*/ 	.byte	0x04, 0x05
        /*04ce*/ 	.short	(.L_929 - .L_928)
.L_928:
        /*04d0*/ 	.word	0x00000140
        /*04d4*/ 	.word	0x00000001
        /*04d8*/ 	.word	0x00000001


	//----- nvinfo : EIATTR_CRS_STACK_SIZE
	.align		4
.L_929:
        /*04dc*/ 	.byte	0x04, 0x1e
        /*04de*/ 	.short	(.L_931 - .L_930)
.L_930:
        /*04e0*/ 	.word	0x00000000


	//----- nvinfo : EIATTR_CBANK_PARAM_SIZE
	.align		4
.L_931:
        /*04e4*/ 	.byte	0x03, 0x19
        /*04e6*/ 	.short	0x0060


	//----- nvinfo : EIATTR_PARAM_CBANK
	.align		4
        /*04e8*/ 	.byte	0x04, 0x0a
        /*04ea*/ 	.short	(.L_933 - .L_932)
	.align		4
.L_932:
        /*04ec*/ 	.word	index@(.nv.constant0._ZN13group_norm_v218gn_bwd_cuda_kernelI6__halfLi320ELi3ELi16ELi40ELi256ELb1ELb1ELi2ELi320ELi320ELi2ELb1ELi2ELb0ELb0ELNS_15WgradSyncMethodE3ENS_16CompileConditionILi900EEEEEvPT_S6_S6_PKS5_S8_S8_S8_PKfflPfPj)
        /*04f0*/ 	.short	0x0210
        /*04f2*/ 	.short	0x0060


	//----- nvinfo : EIATTR_SW_WAR
	.align		4
.L_933:
        /*04f4*/ 	.byte	0x04, 0x36
        /*04f6*/ 	.short	(.L_935 - .L_934)
.L_934:
        /*04f8*/ 	.word	0x00000008
.L_935:


//--------------------- .nv.info._ZN13group_norm_v218gn_bwd_cuda_kernelI6__halfLi320ELi1ELi16ELi40ELi256ELb1ELb1ELi4ELi320ELi320ELi4ELb1ELi2ELb0ELb0ELNS_15WgradSyncMethodE3ENS_16CompileConditionILi900EEEEEvPT_S6_S6_PKS5_S8_S8_S8_PKfflPfPj --------------------------
	.section	.nv.info._ZN13group_norm_v218gn_bwd_cuda_kernelI6__halfLi320ELi1ELi16ELi40ELi256ELb1ELb1ELi4ELi320ELi320ELi4ELb1ELi2ELb0ELb0ELNS_15WgradSyncMethodE3ENS_16CompileConditionILi900EEEEEvPT_S6_S6_PKS5_S8_S8_S8_PKfflPfPj,"",@"SHT_CUDA_INFO"
	.sectionflags	@""
	.align	4


	//----- nvinfo : EIATTR_CUDA_API_VERSION
	.align		4
        /*0000*/ 	.byte	0x04, 0x37
        /*0002*/ 	.short	(.L_937 - .L_936)
.L_936:
        /*0004*/ 	.word	0x00000082


	//----- nvinfo : EIATTR_KPARAM_INFO
	.align		4
.L_937:
        /*0008*/ 	.byte	0x04, 0x17
        /*000a*/ 	.short	(.L_939 - .L_938)
.L_938:
        /*000c*/ 	.word	0x00000000
        /*0010*/ 	.short	0x000b
        /*0012*/ 	.short	0x0058
        /*0014*/ 	.byte	0x00, 0xf0, 0x21, 0x00


	//----- nvinfo : EIATTR_KPARAM_INFO
	.align		4
.L_939:
        /*0018*/ 	.byte	0x04, 0x17
        /*001a*/ 	.short	(.L_941 - .L_940)
.L_940:
        /*001c*/ 	.word	0x00000000
        /*0020*/ 	.short	0x000a
        /*0022*/ 	.short	0x0050
        /*0024*/ 	.byte	0x00, 0xf0, 0x21, 0x00


	//----- nvinfo : EIATTR_KPARAM_INFO
	.align		4
.L_941:
        /*0028*/ 	.byte	0x04, 0x17
        /*002a*/ 	.short	(.L_943 - .L_942)
.L_942:
        /*002c*/ 	.word	0x00000000
        /*0030*/ 	.short	0x0009
        /*0032*/ 	.short	0x0048
        /*0034*/ 	.byte	0x00, 0xf0, 0x21, 0x00


	//----- nvinfo : EIATTR_KPARAM_INFO
	.align		4
.L_943:
        /*0038*/ 	.byte	0x04, 0x17
        /*003a*/ 	.short	(.L_945 - .L_944)
.L_944:
        /*003c*/ 	.word	0x00000000
        /*0040*/ 	.short	0x0008
        /*0042*/ 	.short	0x0040
        /*0044*/ 	.byte	0x00, 0xf0, 0x11, 0x00


	//----- nvinfo : EIATTR_KPARAM_INFO
	.align		4
.L_945:
        /*0048*/ 	.byte	0x04, 0x17
        /*004a*/ 	.short	(.L_947 - .L_946)
.L_946:
        /*004c*/ 	.word	0x00000000
        /*0050*/ 	.short	0x0007
        /*0052*/ 	.short	0x0038
        /*0054*/ 	.byte	0x00, 0xf0, 0x21, 0x00


	//----- nvinfo : EIATTR_KPARAM_INFO
	.align		4
.L_947:
        /*0058*/ 	.byte	0x04, 0x17
        /*005a*/ 	.short	(.L_949 - .L_948)
.L_948:
        /*005c*/ 	.word	0x00000000
        /*0060*/ 	.short	0x0006
        /*0062*/ 	.short	0x0030
        /*0064*/ 	.byte	0x00, 0xf0, 0x21, 0x00


	//----- nvinfo : EIATTR_KPARAM_INFO
	.align		4
.L_949:
        /*0068*/ 	.byte	0x04, 0x17
        /*006a*/ 	.short	(.L_951 - .L_950)
.L_950:
        /*006c*/ 	.word	0x00000000
        /*0070*/ 	.short	0x0005
        /*0072*/ 	.short	0x0028
        /*0074*/ 	.byte	0x00, 0xf0, 0x21, 0x00


	//----- nvinfo : EIATTR_KPARAM_INFO
	.align		4
.L_951:
        /*0078*/ 	.byte	0x04, 0x17
        /*007a*/ 	.short	(.L_953 - .L_952)
.L_952:
        /*007c*/ 	.word	0x00000000
        /*0080*/ 	.short	0x0004
        /*0082*/ 	.short	0x0020
        /*0084*/ 	.byte	0x00, 0xf0, 0x21, 0x00


	//----- nvinfo : EIATTR_KPARAM_INFO
	.align		4
.L_953:
        /*0088*/ 	.byte	0x04, 0x17
        /*008a*/ 	.short	(.L_955 - .L_954)
.L_954:
        /*008c*/ 	.word	0x00000000
        /*0090*/ 	.short	0x0003
        /*0092*/ 	.short	0x0018
        /*0094*/ 	.byte	0x00, 0xf0, 0x21, 0x00


	//----- nvinfo : EIATTR_KPARAM_INFO
	.align		4
.L_955:
        /*0098*/ 	.byte	0x04, 0x17
        /*009a*/ 	.short	(.L_957 - .L_956)
.L_956:
        /*009c*/ 	.word	0x00000000
        /*00a0*/ 	.short	0x0002
        /*00a2*/ 	.short	0x0010
        /*00a4*/ 	.byte	0x00, 0xf0, 0x21, 0x00


	//----- nvinfo : EIATTR_KPARAM_INFO
	.align		4
.L_957:
        /*00a8*/ 	.byte	0x04, 0x17
        /*00aa*/ 	.short	(.L_959 - .L_958)
.L_958:
        /*00ac*/ 	.word	0x00000000
        /*00b0*/ 	.short	0x0001
        /*00b2*/ 	.short	0x0008
        /*00b4*/ 	.byte	0x00, 0xf0, 0x21, 0x00


	//----- nvinfo : EIATTR_KPARAM_INFO
	.align		4
.L_959:
        /*00b8*/ 	.byte	0x04, 0x17
        /*00ba*/ 	.short	(.L_961 - .L_960)
.L_960:
        /*00bc*/ 	.word	0x00000000
        /*00c0*/ 	.short	0x0000
        /*00c2*/ 	.short	0x0000
        /*00c4*/ 	.byte	0x00, 0xf0, 0x21, 0x00


	//----- nvinfo : EIATTR_SPARSE_MMA_MASK
	.align		4
.L_961:
        /*00c8*/ 	.byte	0x03, 0x50
        /*00ca*/ 	.short	0x0000


	//----- nvinfo : EIATTR_MAXREG_COUNT
	.align		4
        /*00cc*/ 	.byte	0x03, 0x1b
        /*00ce*/ 	.short	0x00a8


	//----- nvinfo : EIATTR_NUM_BARRIERS
	.align		4
        /*00d0*/ 	.byte	0x02, 0x4c
        /*00d2*/ 	.byte	0x01
	.zero		1


	//----- nvinfo : EIATTR_MERCURY_ISA_VERSION
	.align		4
        /*00d4*/ 	.byte	0x03, 0x5f
        /*00d6*/ 	.short	0x0101


	//----- nvinfo : EIATTR_COOP_GROUP_MASK_REGIDS
	.align		4
        /*00d8*/ 	.byte	0x04, 0x29
        /*00da*/ 	.short	(.L_963 - .L_962)


	//   ....[0]....
.L_962:
        /*00dc*/ 	.word	0xffffffff


	//   ....[1]....
        /*00e0*/ 	.word	0xffffffff


	//   ....[2]....
        /*00e4*/ 	.word	0xffffffff


	//   ....[3]....
        /*00e8*/ 	.word	0xffffffff


	//   ....[4]....
        /*00ec*/ 	.word	0xffffffff


	//   ....[5]....
        /*00f0*/ 	.word	0xffffffff


	//   ....[6]....
        /*00f4*/ 	.word	0xffffffff


	//   ....[7]....
        /*00f8*/ 	.word	0xffffffff


	//   ....[8]....
        /*00fc*/ 	.word	0xffffffff


	//   ....[9]....
        /*0100*/ 	.word	0xffffffff


	//   ....[10]....
        /*0104*/ 	.word	0xffffffff


	//   ....[11]....
        /*0108*/ 	.word	0xffffffff


	//   ....[12]....
        /*010c*/ 	.word	0xffffffff


	//   ....[13]....
        /*0110*/ 	.word	0xffffffff


	//   ....[14]....
        /*0114*/ 	.word	0x05000019


	//   ....[15]....
        /*0118*/ 	.word	0x0500001a


	//   ....[16]....
        /*011c*/ 	.word	0x0500001c


	//   ....[17]....
        /*0120*/ 	.word	0x0500001b


	//   ....[18]....
        /*0124*/ 	.word	0x05000023


	//   ....[19]....
        /*0128*/ 	.word	0x05000014


	//   ....[20]....
        /*012c*/ 	.word	0x0500001a


	//   ....[21]....
        /*0130*/ 	.word	0x0500001d


	//   ....[22]....
        /*0134*/ 	.word	0x05000019


	//   ....[23]....
        /*0138*/ 	.word	0x0500001b


	//   ....[24]....
        /*013c*/ 	.word	0x0500001a


	//   ....[25]....
        /*0140*/ 	.word	0x0500001c


	//   ....[26]....
        /*0144*/ 	.word	0x05000027


	//   ....[27]....
        /*0148*/ 	.word	0x05000019


	//   ....[28]....
        /*014c*/ 	.word	0x0500001e


	//   ....[29]....
        /*0150*/ 	.word	0x0500001a


	//   ....[30]....
        /*0154*/ 	.word	0x05000019


	//   ....[31]....
        /*0158*/ 	.word	0x0500001b


	//   ....[32]....
        /*015c*/ 	.word	0x0500001a


	//   ....[33]....
        /*0160*/ 	.word	0x0500001c


	//   ....[34]....
        /*0164*/ 	.word	0x05000027


	//   ....[35]....
        /*0168*/ 	.word	0x05000019


	//   ....[36]....
        /*016c*/ 	.word	0x0500001e


	//   ....[37]....
        /*0170*/ 	.word	0x0500001a


	//   ....[38]....
        /*0174*/ 	.word	0x0500001c


	//   ....[39]....
        /*0178*/ 	.word	0x0500001a


	//   ....[40]....
        /*017c*/ 	.word	0x05000024


	//   ....[41]....
        /*0180*/ 	.word	0x0500002b


	//   ....[42]....
        /*0184*/ 	.word	0x05000023


	//   ....[43]....
        /*0188*/ 	.word	0x0500002e


	//   ....[44]....
        /*018c*/ 	.word	0x0500001d


	//   ....[45]....
        /*0190*/ 	.word	0x0500001a


	//   ....[46]....
        /*0194*/ 	.word	0x0500001f


	//   ....[47]....
        /*0198*/ 	.word	0x05000019


	//   ....[48]....
        /*019c*/ 	.word	0x0500002c


	//   ....[49]....
        /*01a0*/ 	.word	0x0500001c


	//   ....[50]....
        /*01a4*/ 	.word	0x0500001b


	//   ....[51]....
        /*01a8*/ 	.word	0x0500002b


	//   ....[52]....
        /*01ac*/ 	.word	0x0500001d


	//   ....[53]....
        /*01b0*/ 	.word	0x0500001a


	//   ....[54]....
        /*01b4*/ 	.word	0x0500002e


	//   ....[55]....
        /*01b8*/ 	.word	0x05000029


	//   ....[56]....
        /*01bc*/ 	.word	0x05000020


	//   ....[57]....
        /*01c0*/ 	.word	0x0500001c


	//   ....[58]....
        /*01c4*/ 	.word	0x05000015


	//   ....[59]....
        /*01c8*/ 	.word	0x05000030


	//   ....[60]....
        /*01cc*/ 	.word	0x05000024


	//   ....[61]....
        /*01d0*/ 	.word	0x05000025


	//   ....[62]....
        /*01d4*/ 	.word	0x0500002c


	//   ....[63]....
        /*01d8*/ 	.word	0x05000020


	//   ....[64]....
        /*01dc*/ 	.word	0x05000028


	//   ....[65]....
        /*01e0*/ 	.word	0x05000021


	//   ....[66]....
        /*01e4*/ 	.word	0x05000029


	//   ....[67]....
        /*01e8*/ 	.word	0x0500002a


	//   ....[68]....
        /*01ec*/ 	.word	0x0500001f


	//   ....[69]....
        /*01f0*/ 	.word	0x0500001d


	//   ....[70]....
        /*01f4*/ 	.word	0x05000019


	//   ....[71]....
        /*01f8*/ 	.word	0x05000019


	//   ....[72]....
        /*01fc*/ 	.word	0x05000019


	//   ....[73]....
        /*0200*/ 	.word	0x05000019


	//   ....[74]....
        /*0204*/ 	.word	0x05000019


	//   ....[75]....
        /*0208*/ 	.word	0x05000019


	//   ....[76]....
        /*020c*/ 	.word	0x05000019


	//   ....[77]....
        /*0210*/ 	.word	0x05000019


	//   ....[78]....
        /*0214*/ 	.word	0x05000019


	//   ....[79]....
        /*0218*/ 	.word	0x05000019


	//   ....[80]....
        /*021c*/ 	.word	0x05000019


	//   ....[81]....
        /*0220*/ 	.word	0x05000019


	//   ....[82]....
        /*0224*/ 	.word	0x05000019


	//   ....[83]....
        /*0228*/ 	.word	0x05000019


	//   ....[84]....
        /*022c*/ 	.word	0x05000019


	//   ....[85]....
        /*0230*/ 	.word	0x05000019


	//   ....[86]....
        /*0234*/ 	.word	0x05000019


	//   ....[87]....
        /*0238*/ 	.word	0x05000019


	//   ....[88]....
        /*023c*/ 	.word	0x05000019


	//   ....[89]....
        /*0240*/ 	.word	0x05000019


	//   ....[90]....
        /*0244*/ 	.word	0x05000019


	//   ....[91]....
        /*0248*/ 	.word	0x05000019


	//   ....[92]....
        /*024c*/ 	.word	0x05000019


	//   ....[93]....
        /*0250*/ 	.word	0x05000019


	//   ....[94]....
        /*0254*/ 	.word	0x05000019


	//   ....[95]....
        /*0258*/ 	.word	0x05000019


	//   ....[96]....
        /*025c*/ 	.word	0x05000019


	//   ....[97]....
        /*0260*/ 	.word	0x05000019


	//   ....[98]....
        /*0264*/ 	.word	0x05000019


	//   ....[99]....
        /*0268*/ 	.word	0x05000019


	//   ....[100]....
        /*026c*/ 	.word	0x05000019


	//   ....[101]....
        /*0270*/ 	.word	0x05000019


	//   ....[102]....
        /*0274*/ 	.word	0x05000019


	//   ....[103]....
        /*0278*/ 	.word	0x05000019


	//   ....[104]....
        /*027c*/ 	.word	0x05000019


	//   ....[105]....
        /*0280*/ 	.word	0x05000019


	//   ....[106]....
        /*0284*/ 	.word	0x05000019


	//   ....[107]....
        /*0288*/ 	.word	0x05000019


	//   ....[108]....
        /*028c*/ 	.word	0x05000019


	//   ....[109]....
        /*0290*/ 	.word	0x05000019


	//   ....[110]....
        /*0294*/ 	.word	0x05000019


	//   ....[111]....
        /*0298*/ 	.word	0x05000019


	//   ....[112]....
        /*029c*/ 	.word	0x05000019


	//   ....[113]....
        /*02a0*/ 	.word	0x05000019


	//   ....[114]....
        /*02a4*/ 	.word	0x05000019


	//   ....[115]....
        /*02a8*/ 	.word	0x05000019


	//   ....[116]....
        /*02ac*/ 	.word	0x05000019


	//   ....[117]....
        /*02b0*/ 	.word	0x05000019


	//   ....[118]....
        /*02b4*/ 	.word	0x05000019


	//   ....[119]....
        /*02b8*/ 	.word	0x05000019


	//   ....[120]....
        /*02bc*/ 	.word	0x05000019


	//   ....[121]....
        /*02c0*/ 	.word	0x05000019


	//   ....[122]....
        /*02c4*/ 	.word	0x05000019


	//   ....[123]....
        /*02c8*/ 	.word	0x05000019


	//   ....[124]....
        /*02cc*/ 	.word	0x05000019


	//   ....[125]....
        /*02d0*/ 	.word	0x05000019


	//----- nvinfo : EIATTR_COOP_GROUP_INSTR_OFFSETS
	.align		4
.L_963:
        /*02d4*/ 	.byte	0x04, 0x28
        /*02d6*/ 	.short	(.L_965 - .L_964)


	//   ....[0]....
.L_964:
        /*02d8*/ 	.word	0x000015f0


	//   ....[1]....
        /*02dc*/ 	.word	0x00001630


	//   ....[2]....
        /*02e0*/ 	.word	0x00001670


	//   ....[3]....
        /*02e4*/ 	.word	0x00001680


	//   ....[4]....
        /*02e8*/ 	.word	0x00001c20


	//   ....[5]....
        /*02ec*/ 	.word	0x00001c30


	//   ....[6]....
        /*02f0*/ 	.word	0x00001c60


	//   ....[7]....
        /*02f4*/ 	.word	0x00001c70


	//   ....[8]....
        /*02f8*/ 	.word	0x00001ca0


	//   ....[9]....
        /*02fc*/ 	.word	0x00001cb0


	//   ....[10]....
        /*0300*/ 	.word	0x00001ce0


	//   ....[11]....
        /*0304*/ 	.word	0x00001cf0


	//   ....[12]....
        /*0308*/ 	.word	0x00001d40


	//   ....[13]....
        /*030c*/ 	.word	0x00001d70


	//   ....[14]....
        /*0310*/ 	.word	0x00003020


	//   ....[15]....
        /*0314*/ 	.word	0x00003040


	//   ....[16]....
        /*0318*/ 	.word	0x00003080


	//   ....[17]....
        /*031c*/ 	.word	0x00003090


	//   ....[18]....
        /*0320*/ 	.word	0x000030c0


	//   ....[19]....
        /*0324*/ 	.word	0x000030d0


	//   ....[20]....
        /*0328*/ 	.word	0x00003100


	//   ....[21]....
        /*032c*/ 	.word	0x00003110


	//   ....[22]....
        /*0330*/ 	.word	0x000032d0


	//   ....[23]....
        /*0334*/ 	.word	0x000032e0


	//   ....[24]....
        /*0338*/ 	.word	0x00003310


	//   ....[25]....
        /*033c*/ 	.word	0x00003330


	//   ....[26]....
        /*0340*/ 	.word	0x00003360


	//   ....[27]....
        /*0344*/ 	.word	0x00003370


	//   ....[28]....
        /*0348*/ 	.word	0x000033a0


	//   ....[29]....
        /*034c*/ 	.word	0x000033b0


	//   ....[30]....
        /*0350*/ 	.word	0x00003540


	//   ....[31]....
        /*0354*/ 	.word	0x00003560


	//   ....[32]....
        /*0358*/ 	.word	0x00003590


	//   ....[33]....
        /*035c*/ 	.word	0x000035b0


	//   ....[34]....
        /*0360*/ 	.word	0x000035e0


	//   ....[35]....
        /*0364*/ 	.word	0x000035f0


	//   ....[36]....
        /*0368*/ 	.word	0x00003620


	//   ....[37]....
        /*036c*/ 	.word	0x00003630


	//   ....[38]....
        /*0370*/ 	.word	0x000039c0


	//   ....[39]....
        /*0374*/ 	.word	0x000039d0


	//   ....[40]....
        /*0378*/ 	.word	0x00003a10


	//   ....[41]....
        /*037c*/ 	.word	0x00003a30


	//   ....[42]....
        /*0380*/ 	.word	0x00003a80


	//   ....[43]....
        /*0384*/ 	.word	0x00003ab0


	//   ....[44]....
        /*0388*/ 	.word	0x00003ae0


	//   ....[45]....
        /*038c*/ 	.word	0x00003b00


	//   ....[46]....
        /*0390*/ 	.word	0x00003b20


	//   ....[47]....
        /*0394*/ 	.word	0x00003b50


	//   ....[48]....
        /*0398*/ 	.word	0x00003b70


	//   ....[49]....
        /*039c*/ 	.word	0x00003b90


	//   ....[50]....
        /*03a0*/ 	.word	0x00003bc0


	//   ....[51]....
        /*03a4*/ 	.word	0x00003bf0


	//   ....[52]....
        /*03a8*/ 	.word	0x00003c20


	//   ....[53]....
        /*03ac*/ 	.word	0x00003c40


	//   ....[54]....
        /*03b0*/ 	.word	0x00003c50


	//   ....[55]....
        /*03b4*/ 	.word	0x00003ca0


	//   ....[56]....
        /*03b8*/ 	.word	0x00003ce0


	//   ....[57]....
        /*03bc*/ 	.word	0x00003d20


	//   ....[58]....
        /*03c0*/ 	.word	0x00003d50


	//   ....[59]....
        /*03c4*/ 	.word	0x00003d70


	//   ....[60]....
        /*03c8*/ 	.word	0x00003d80


	//   ....[61]....
        /*03cc*/ 	.word	0x00003d90


	//   ....[62]....
        /*03d0*/ 	.word	0x00003dc0


	//   ....[63]....
        /*03d4*/ 	.word	0x00003e00


	//   ....[64]....
        /*03d8*/ 	.word	0x00003e40


	//   ....[65]....
        /*03dc*/ 	.word	0x00003e60


	//   ....[66]....
        /*03e0*/ 	.word	0x00003e90


	//   ....[67]....
        /*03e4*/ 	.word	0x00003ec0


	//   ....[68]....
        /*03e8*/ 	.word	0x00003f10


	//   ....[69]....
        /*03ec*/ 	.word	0x00004050


	//   ....[70]....
        /*03f0*/ 	.word	0x00004170


	//   ....[71]....
        /*03f4*/ 	.word	0x000041c0


	//   ....[72]....
        /*03f8*/ 	.word	0x00004230


	//   ....[73]....
        /*03fc*/ 	.word	0x00004290


	//   ....[74]....
        /*0400*/ 	.word	0x00004300


	//   ....[75]....
        /*0404*/ 	.word	0x00004360


	//   ....[76]....
        /*0408*/ 	.word	0x000043d0


	//   ....[77]....
        /*040c*/ 	.word	0x00004430


	//   ....[78]....
        /*0410*/ 	.word	0x000044d0


	//   ....[79]....
        /*0414*/ 	.word	0x00004560


	//   ....[80]....
        /*0418*/ 	.word	0x000045d0


	//   ....[81]....
        /*041c*/ 	.word	0x00004630


	//   ....[82]....
        /*0420*/ 	.word	0x000046a0


	//   ....[83]....
        /*0424*/ 	.word	0x00004700


	//   ....[84]....
        /*0428*/ 	.word	0x00004770


	//   ....[85]....
        /*042c*/ 	.word	0x000047d0


	//   ....[86]....
        /*0430*/ 	.word	0x00004870


	//   ....[87]....
        /*0434*/ 	.word	0x00004900


	//   ....[88]....
        /*0438*/ 	.word	0x00004970


	//   ....[89]....
        /*043c*/ 	.word	0x000049d0


	//   ....[90]....
        /*0440*/ 	.word	0x00004a40


	//   ....[91]....
        /*0444*/ 	.word	0x00004aa0


	//   ....[92]....
        /*0448*/ 	.word	0x00004b10


	//   ....[93]....
        /*044c*/ 	.word	0x00004b70


	//   ....[94]....
        /*0450*/ 	.word	0x00004c10


	//   ....[95]....
        /*0454*/ 	.word	0x00004cd0


	//   ....[96]....
        /*0458*/ 	.word	0x00004da0


	//   ....[97]....
        /*045c*/ 	.word	0x00004df0


	//   ....[98]....
        /*0460*/ 	.word	0x00004eb0


	//   ....[99]....
        /*0464*/ 	.word	0x00004f00


	//   ....[100]....
        /*0468*/ 	.word	0x00004f70


	//   ....[101]....
        /*046c*/ 	.word	0x00004fc0


	//   ....[102]....
        /*0470*/ 	.word	0x00005030


	//   ....[103]....
        /*0474*/ 	.word	0x000050a0


	//   ....[104]....
        /*0478*/ 	.word	0x00005110


	//   ....[105]....
        /*047c*/ 	.word	0x00005170


	//   ....[106]....
        /*0480*/ 	.word	0x00005240


	//   ....[107]....
        /*0484*/ 	.word	0x00005290


	//   ....[108]....
        /*0488*/ 	.word	0x00005340


	//   ....[109]....
        /*048c*/ 	.word	0x000053a0


	//   ....[110]....
        /*0490*/ 	.word	0x00005400


	//   ....[111]....
        /*0494*/ 	.word	0x00005460


	//   ....[112]....
        /*0498*/ 	.word	0x000054e0


	//   ....[113]....
        /*049c*/ 	.word	0x00005540


	//   ....[114]....
        /*04a0*/ 	.word	0x00005610


	//   ....[115]....
        /*04a4*/ 	.word	0x00005660


	//   ....[116]....
        /*04a8*/ 	.word	0x00005710


	//   ....[117]....
        /*04ac*/ 	.word	0x000057d0


	//   ....[118]....
        /*04b0*/ 	.word	0x00005830


	//   ....[119]....
        /*04b4*/ 	.word	0x000058a0


	//   ....[120]....
        /*04b8*/ 	.word	0x00005910


	//   ....[121]....
        /*04bc*/ 	.word	0x00005980


	//   ....[122]....
        /*04c0*/ 	.word	0x00005a00


	//   ....[123]....
        /*04c4*/ 	.word	0x00005a60


	//   ....[124]....
        /*04c8*/ 	.word	0x00005b80


	//   ....[125]....
        /*04cc*/ 	.word	0x00005c10


	//----- nvinfo : EIATTR_EXIT_INSTR_OFFSETS
	.align		4
.L_965:
        /*04d0*/ 	.byte	0x04, 0x1c
        /*04d2*/ 	.short	(.L_967 - .L_966)


	//   ....[0]....
.L_966:
        /*04d4*/ 	.word	0x00001ff0


	//   ....[1]....
        /*04d8*/ 	.word	0x00004110


	//----- nvinfo : EIATTR_MAX_THREADS
	.align		4
.L_967:
        /*04dc*/ 	.byte	0x04, 0x05
        /*04de*/ 	.short	(.L_969 - .L_968)
.L_968:
        /*04e0*/ 	.word	0x00000140
        /*04e4*/ 	.word	0x00000001
        /*04e8*/ 	.word	0x00000001


	//----- nvinfo : EIATTR_CRS_STACK_SIZE
	.align		4
.L_969:
        /*04ec*/ 	.byte	0x04, 0x1e
        /*04ee*/ 	.short	(.L_971 - .L_970)
.L_970:
        /*04f0*/ 	.word	0x00000000


	//----- nvinfo : EIATTR_CBANK_PARAM_SIZE
	.align		4
.L_971:
        /*04f4*/ 	.byte	0x03, 0x19
        /*04f6*/ 	.short	0x0060


	//----- nvinfo : EIATTR_PARAM_CBANK
	.align		4
        /*04f8*/ 	.byte	0x04, 0x0a
        /*04fa*/ 	.short	(.L_973 - .L_972)
	.align		4
.L_972:
        /*04fc*/ 	.word	index@(.nv.constant0._ZN13group_norm_v218gn_bwd_cuda_kernelI6__halfLi320ELi1ELi16ELi40ELi256ELb1ELb1ELi4ELi320ELi320ELi4ELb1ELi2ELb0ELb0ELNS_15WgradSyncMethodE3ENS_16CompileConditionILi900EEEEEvPT_S6_S6_PKS5_S8_S8_S8_PKfflPfPj)
        /*0500*/ 	.short	0x0210
        /*0502*/ 	.short	0x0060


	//----- nvinfo : EIATTR_SW_WAR
	.align		4
.L_973:
        /*0504*/ 	.byte	0x04, 0x36
        /*0506*/ 	.short	(.L_975 - .L_974)
.L_974:
        /*0508*/ 	.word	0x00000008
.L_975:


//--------------------- .nv.info._ZN13group_norm_v218gn_bwd_cuda_kernelI6__halfLi320ELi3ELi16ELi40ELi256ELb1ELb1ELi4ELi320ELi320ELi4ELb1ELi4ELb0ELb0ELNS_15WgradSyncMethodE3ENS_16CompileConditionILi900EEEEEvPT_S6_S6_PKS5_S8_S8_S8_PKfflPfPj --------------------------
	.section	.nv.info._ZN13group_norm_v218gn_bwd_cuda_kernelI6__halfLi320ELi3ELi16ELi40ELi256ELb1ELb1ELi4ELi320ELi320ELi4ELb1ELi4ELb0ELb0ELNS_15WgradSyncMethodE3ENS_16CompileConditionILi900EEEEEvPT_S6_S6_PKS5_S8_S8_S8_PKfflPfPj,"",@"SHT_CUDA_INFO"
	.sectionflags	@""
	.align	4


	//----- nvinfo : EIATTR_CUDA_API_VERSION
	.align		4
        /*0000*/ 	.byte	0x04, 0x37
        /*0002*/ 	.short	(.L_977 - .L_976)
.L_976:
        /*0004*/ 	.word	0x00000082


	//----- nvinfo : EIATTR_KPARAM_INFO
	.align		4
.L_977:
        /*0008*/ 	.byte	0x04, 0x17
        /*000a*/ 	.short	(.L_979 - .L_978)
.L_978:
        /*000c*/ 	.word	0x00000000
        /*0010*/ 	.short	0x000b
        /*0012*/ 	.short	0x0058
        /*0014*/ 	.byte	0x00, 0xf0, 0x21, 0x00


	//----- nvinfo : EIATTR_KPARAM_INFO
	.align		4
.L_979:
        /*0018*/ 	.byte	0x04, 0x17
        /*001a*/ 	.short	(.L_981 - .L_980)
.L_980:
        /*001c*/ 	.word	0x00000000
        /*0020*/ 	.short	0x000a
        /*0022*/ 	.short	0x0050
        /*0024*/ 	.byte	0x00, 0xf0, 0x21, 0x00


	//----- nvinfo : EIATTR_KPARAM_INFO
	.align		4
.L_981:
        /*0028*/ 	.byte	0x04, 0x17
        /*002a*/ 	.short	(.L_983 - .L_982)
.L_982:
        /*002c*/ 	.word	0x00000000
        /*0030*/ 	.short	0x0009
        /*0032*/ 	.short	0x0048
        /*0034*/ 	.byte	0x00, 0xf0, 0x21, 0x00


	//----- nvinfo : EIATTR_KPARAM_INFO
	.align		4
.L_983:
        /*0038*/ 	.byte	0x04, 0x17
        /*003a*/ 	.short	(.L_985 - .L_984)
.L_984:
        /*003c*/ 	.word	0x00000000
        /*0040*/ 	.short	0x0008
        /*0042*/ 	.short	0x0040
        /*0044*/ 	.byte	0x00, 0xf0, 0x11, 0x00


	//----- nvinfo : EIATTR_KPARAM_INFO
	.align		4
.L_985:
        /*0048*/ 	.byte	0x04, 0x17
        /*004a*/ 	.short	(.L_987 - .L_986)
.L_986:
        /*004c*/ 	.word	0x00000000
        /*0050*/ 	.short	0x0007
        /*0052*/ 	.short	0x0038
        /*0054*/ 	.byte	0x00, 0xf0, 0x21, 0x00


	//----- nvinfo : EIATTR_KPARAM_INFO
	.align		4
.L_987:
        /*0058*/ 	.byte	0x04, 0x17
        /*005a*/ 	.short	(.L_989 - .L_988)
.L_988:
        /*005c*/ 	.word	0x00000000
        /*0060*/ 	.short	0x0006
        /*0062*/ 	.short	0x0030
        /*0064*/ 	.byte	0x00, 0xf0, 0x21, 0x00


	//----- nvinfo : EIATTR_KPARAM_INFO
	.align		4
.L_989:
        /*0068*/ 	.byte	0x04, 0x17
        /*006a*/ 	.short	(.L_991 - .L_990)
.L_990:
        /*006c*/ 	.word	0x00000000
        /*0070*/ 	.short	0x0005
        /*0072*/ 	.short	0x0028
        /*0074*/ 	.byte	0x00, 0xf0, 0x21, 0x00


	//----- nvinfo : EIATTR_KPARAM_INFO
	.align		4
.L_991:
        /*0078*/ 	.byte	0x04, 0x17
        /*007a*/ 	.short	(.L_993 - .L_992)
.L_992:
        /*007c*/ 	.word	0x00000000
        /*0080*/ 	.short	0x0004
        /*0082*/ 	.short	0x0020
        /*0084*/ 	.byte	0x00, 0xf0, 0x21, 0x00


	//----- nvinfo : EIATTR_KPARAM_INFO
	.align		4
.L_993:
        /*0088*/ 	.byte	0x04, 0x17
        /*008a*/ 	.short	(.L_995 - .L_994)
.L_994:
        /*008c*/ 	.word	0x00000000
        /*0090*/ 	.short	0x0003
        /*0092*/ 	.short	0x0018
        /*0094*/ 	.byte	0x00, 0xf0, 0x21, 0x00


	//----- nvinfo : EIATTR_KPARAM_INFO
	.align		4
.L_995:
        /*0098*/ 	.byte	0x04, 0x17
        /*009a*/ 	.short	(.L_997 - .L_996)
.L_996:
        /*009c*/ 	.word	0x00000000
        /*00a0*/ 	.short	0x0002
        /*00a2*/ 	.short	0x0010
        /*00a4*/ 	.byte	0x00, 0xf0, 0x21, 0x00


	//----- nvinfo : EIATTR_KPARAM_INFO
	.align		4
.L_997:
        /*00a8*/ 	.byte	0x04, 0x17
        /*00aa*/ 	.short	(.L_999 - .L_998)
.L_998:
        /*00ac*/ 	.word	0x00000000
        /*00b0*/ 	.short	0x0001
        /*00b2*/ 	.short	0x0008
        /*00b4*/ 	.byte	0x00, 0xf0, 0x21, 0x00


	//----- nvinfo : EIATTR_KPARAM_INFO
	.align		4
.L_999:
        /*00b8*/ 	.byte	0x04, 0x17
        /*00ba*/ 	.short	(.L_1001 - .L_1000)
.L_1000:
        /*00bc*/ 	.word	0x00000000
        /*00c0*/ 	.short	0x0000
        /*00c2*/ 	.short	0x0000
        /*00c4*/ 	.byte	0x00, 0xf0, 0x21, 0x00


	//----- nvinfo : EIATTR_SPARSE_MMA_MASK
	.align		4
.L_1001:
        /*00c8*/ 	.byte	0x03, 0x50
        /*00ca*/ 	.short	0x0000


	//----- nvinfo : EIATTR_MAXREG_COUNT
	.align		4
        /*00cc*/ 	.byte	0x03, 0x1b
        /*00ce*/ 	.short	0x0040


	//----- nvinfo : EIATTR_NUM_BARRIERS
	.align		4
        /*00d0*/ 	.byte	0x02, 0x4c
        /*00d2*/ 	.byte	0x01
	.zero		1


	//----- nvinfo : EIATTR_MERCURY_ISA_VERSION
	.align		4
        /*00d4*/ 	.byte	0x03, 0x5f
        /*00d6*/ 	.short	0x0101


	//----- nvinfo : EIATTR_COOP_GROUP_MASK_REGIDS
	.align		4
        /*00d8*/ 	.byte	0x04, 0x29
        /*00da*/ 	.short	(.L_1003 - .L_1002)


	//   ....[0]....
.L_1002:
        /*00dc*/ 	.word	0xffffffff


	//   ....[1]....
        /*00e0*/ 	.word	0xffffffff


	//   ....[2]....
        /*00e4*/ 	.word	0xffffffff


	//   ....[3]....
        /*00e8*/ 	.word	0xffffffff


	//   ....[4]....
        /*00ec*/ 	.word	0xffffffff


	//   ....[5]....
        /*00f0*/ 	.word	0xffffffff


	//   ....[6]....
        /*00f4*/ 	.word	0xffffffff


	//   ....[7]....
        /*00f8*/ 	.word	0xffffffff


	//   ....[8]....
        /*00fc*/ 	.word	0xffffffff


	//   ....[9]....
        /*0100*/ 	.word	0xffffffff


	//   ....[10]....
        /*0104*/ 	.word	0xffffffff


	//   ....[11]....
        /*0108*/ 	.word	0xffffffff


	//   ....[12]....
        /*010c*/ 	.word	0xffffffff


	//   ....[13]....
        /*0110*/ 	.word	0xffffffff


	//   ....[14]....
        /*0114*/ 	.word	0x05000017


	//   ....[15]....
        /*0118*/ 	.word	0x05000016


	//   ....[16]....
        /*011c*/ 	.word	0x05000018


	//   ....[17]....
        /*0120*/ 	.word	0x05000019


	//   ....[18]....
        /*0124*/ 	.word	0x0500001b


	//   ....[19]....
        /*0128*/ 	.word	0x0500001a


	//   ....[20]....
        /*012c*/ 	.word	0x0500001c


	//   ....[21]....
        /*0130*/ 	.word	0x05000011


	//   ....[22]....
        /*0134*/ 	.word	0x0500001b


	//   ....[23]....
        /*0138*/ 	.word	0x0500001a


	//   ....[24]....
        /*013c*/ 	.word	0x0500001c


	//   ....[25]....
        /*0140*/ 	.word	0x0500001d


	//   ....[26]....
        /*0144*/ 	.word	0x0500001f


	//   ....[27]....
        /*0148*/ 	.word	0x0500001e


	//   ....[28]....
        /*014c*/ 	.word	0x05000020


	//   ....[29]....
        /*0150*/ 	.word	0x05000011


	//   ....[30]....
        /*0154*/ 	.word	0x0500001b


	//   ....[31]....
        /*0158*/ 	.word	0x0500001a


	//   ....[32]....
        /*015c*/ 	.word	0x0500001c


	//   ....[33]....
        /*0160*/ 	.word	0x0500001d


	//   ....[34]....
        /*0164*/ 	.word	0x0500001f


	//   ....[35]....
        /*0168*/ 	.word	0x0500001e


	//   ....[36]....
        /*016c*/ 	.word	0x05000020


	//   ....[37]....
        /*0170*/ 	.word	0x05000011


	//   ....[38]....
        /*0174*/ 	.word	0x05000022


	//   ....[39]....
        /*0178*/ 	.word	0x0500001d


	//   ....[40]....
        /*017c*/ 	.word	0x0500001e


	//   ....[41]....
        /*0180*/ 	.word	0x05000021


	//   ....[42]....
        /*0184*/ 	.word	0x05000029


	//   ....[43]....
        /*0188*/ 	.word	0x0500001f


	//   ....[44]....
        /*018c*/ 	.word	0x0500001c


	//   ....[45]....
        /*0190*/ 	.word	0x05000017


	//   ....[46]....
        /*0194*/ 	.word	0x0500001a


	//   ....[47]....
        /*0198*/ 	.word	0x05000019


	//   ....[48]....
        /*019c*/ 	.word	0x05000020


	//   ....[49]....
        /*01a0*/ 	.word	0x0500002a


	//   ....[50]....
        /*01a4*/ 	.word	0x0500001e


	//   ....[51]....
        /*01a8*/ 	.word	0x05000029


	//   ....[52]....
        /*01ac*/ 	.word	0x0500001f


	//   ....[53]....
        /*01b0*/ 	.word	0x05000022


	//   ....[54]....
        /*01b4*/ 	.word	0x05000017


	//   ....[55]....
        /*01b8*/ 	.word	0x05000018


	//   ....[56]....
        /*01bc*/ 	.word	0x05000027


	//   ....[57]....
        /*01c0*/ 	.word	0x05000015


	//   ....[58]....
        /*01c4*/ 	.word	0x0500001b


	//   ....[59]....
        /*01c8*/ 	.word	0x0500001d


	//   ....[60]....
        /*01cc*/ 	.word	0x05000014


	//   ....[61]....
        /*01d0*/ 	.word	0x05000011


	//   ....[62]....
        /*01d4*/ 	.word	0x05000024


	//   ....[63]....
        /*01d8*/ 	.word	0x0500002a


	//   ....[64]....
        /*01dc*/ 	.word	0x05000023


	//   ....[65]....
        /*01e0*/ 	.word	0x05000029


	//   ....[66]....
        /*01e4*/ 	.word	0x0500002d


	//   ....[67]....
        /*01e8*/ 	.word	0x0500001d


	//   ....[68]....
        /*01ec*/ 	.word	0x05000025


	//   ....[69]....
        /*01f0*/ 	.word	0x0500001d


	//   ....[70]....
        /*01f4*/ 	.word	0x0500001e


	//   ....[71]....
        /*01f8*/ 	.word	0x0500001e


	//   ....[72]....
        /*01fc*/ 	.word	0x0500001e


	//   ....[73]....
        /*0200*/ 	.word	0x0500001e


	//   ....[74]....
        /*0204*/ 	.word	0x0500001e


	//   ....[75]....
        /*0208*/ 	.word	0x0500001e


	//   ....[76]....
        /*020c*/ 	.word	0x0500001e


	//   ....[77]....
        /*0210*/ 	.word	0x0500001e


	//   ....[78]....
        /*0214*/ 	.word	0x0500001e


	//   ....[79]....
        /*0218*/ 	.word	0x0500001e


	//   ....[80]....
        /*021c*/ 	.word	0x0500001e


	//   ....[81]....
        /*0220*/ 	.word	0x0500001e


	//   ....[82]....
        /*0224*/ 	.word	0x0500001e


	//   ....[83]....
        /*0228*/ 	.word	0x0500001e


	//   ....[84]....
        /*022c*/ 	.word	0x0500001e


	//   ....[85]....
        /*0230*/ 	.word	0x0500001e


	//   ....[86]....
        /*0234*/ 	.word	0x0500001e


	//   ....[87]....
        /*0238*/ 	.word	0x0500001e


	//   ....[88]....
        /*023c*/ 	.word	0x0500001e


	//   ....[89]....
        /*0240*/ 	.word	0x0500001e


	//   ....[90]....
        /*0244*/ 	.word	0x0500001e


	//   ....[91]....
        /*0248*/ 	.word	0x0500001e


	//   ....[92]....
        /*024c*/ 	.word	0x0500001e


	//   ....[93]....
        /*0250*/ 	.word	0x0500001e


	//   ....[94]....
        /*0254*/ 	.word	0x0500001e


	//   ....[95]....
        /*0258*/ 	.word	0x0500001e


	//   ....[96]....
        /*025c*/ 	.word	0x0500001e


	//   ....[97]....
        /*0260*/ 	.word	0x0500001e


	//   ....[98]....
        /*0264*/ 	.word	0x0500001e


	//   ....[99]....
        /*0268*/ 	.word	0x0500001e


	//   ....[100]....
        /*026c*/ 	.word	0x0500001e


	//   ....[101]....
        /*0270*/ 	.word	0x0500001e


	//   ....[102]....
        /*0274*/ 	.word	0x0500001e


	//   ....[103]....
        /*0278*/ 	.word	0x0500001e


	//   ....[104]....
        /*027c*/ 	.word	0x0500001e


	//   ....[105]....
        /*0280*/ 	.word	0x0500001e


	//   ....[106]....
        /*0284*/ 	.word	0x0500001e


	//   ....[107]....
        /*0288*/ 	.word	0x0500001e


	//   ....[108]....
        /*028c*/ 	.word	0x0500001e


	//   ....[109]....
        /*0290*/ 	.word	0x0500001e


	//   ....[110]....
        /*0294*/ 	.word	0x0500001e


	//   ....[111]....
        /*0298*/ 	.word	0x0500001e


	//   ....[112]....
        /*029c*/ 	.word	0x0500001e


	//   ....[113]....
        /*02a0*/ 	.word	0x0500001e


	//   ....[114]....
        /*02a4*/ 	.word	0x0500001e


	//   ....[115]....
        /*02a8*/ 	.word	0x0500001e


	//   ....[116]....
        /*02ac*/ 	.word	0x0500001e


	//   ....[117]....
        /*02b0*/ 	.word	0x0500001e


	//   ....[118]....
        /*02b4*/ 	.word	0x0500001e


	//   ....[119]....
        /*02b8*/ 	.word	0x0500001e


	//   ....[120]....
        /*02bc*/ 	.word	0x0500001e


	//   ....[121]....
        /*02c0*/ 	.word	0x0500001e


	//   ....[122]....
        /*02c4*/ 	.word	0x0500001e


	//   ....[123]....
        /*02c8*/ 	.word	0x0500001e


	//   ....[124]....
        /*02cc*/ 	.word	0x0500001e


	//   ....[125]....
        /*02d0*/ 	.word	0x0500001e


	//----- nvinfo : EIATTR_COOP_GROUP_INSTR_OFFSETS
	.align		4
.L_1003:
        /*02d4*/ 	.byte	0x04, 0x28
        /*02d6*/ 	.short	(.L_1005 - .L_1004)


	//   ....[0]....
.L_1004:
        /*02d8*/ 	.word	0x000015f0


	//   ....[1]....
        /*02dc*/ 	.word	0x00001630


	//   ....[2]....
        /*02e0*/ 	.word	0x00001670


	//   ....[3]....
        /*02e4*/ 	.word	0x00001680


	//   ....[4]....
        /*02e8*/ 	.word	0x00001c10


	//   ....[5]....
        /*02ec*/ 	.word	0x00001c20


	//   ....[6]....
        /*02f0*/ 	.word	0x00001c50


	//   ....[7]....
        /*02f4*/ 	.word	0x00001c60


	//   ....[8]....
        /*02f8*/ 	.word	0x00001c90


	//   ....[9]....
        /*02fc*/ 	.word	0x00001ca0


	//   ....[10]....
        /*0300*/ 	.word	0x00001cd0


	//   ....[11]....
        /*0304*/ 	.word	0x00001ce0


	//   ....[12]....
        /*0308*/ 	.word	0x00001d20


	//   ....[13]....
        /*030c*/ 	.word	0x00001d30


	//   ....[14]....
        /*0310*/ 	.word	0x00002fe0


	//   ....[15]....
        /*0314*/ 	.word	0x00003010


	//   ....[16]....
        /*0318*/ 	.word	0x00003040


	//   ....[17]....
        /*031c*/ 	.word	0x00003060


	//   ....[18]....
        /*0320*/ 	.word	0x00003090


	//   ....[19]....
        /*0324*/ 	.word	0x000030a0


	//   ....[20]....
        /*0328*/ 	.word	0x000030d0


	//   ....[21]....
        /*032c*/ 	.word	0x000030e0


	//   ....[22]....
        /*0330*/ 	.word	0x000032d0


	//   ....[23]....
        /*0334*/ 	.word	0x00003300


	//   ....[24]....
        /*0338*/ 	.word	0x00003330


	//   ....[25]....
        /*033c*/ 	.word	0x00003350


	//   ....[26]....
        /*0340*/ 	.word	0x00003380


	//   ....[27]....
        /*0344*/ 	.word	0x00003390


	//   ....[28]....
        /*0348*/ 	.word	0x000033c0


	//   ....[29]....
        /*034c*/ 	.word	0x000033d0


	//   ....[30]....
        /*0350*/ 	.word	0x00003560


	//   ....[31]....
        /*0354*/ 	.word	0x00003590


	//   ....[32]....
        /*0358*/ 	.word	0x000035c0


	//   ....[33]....
        /*035c*/ 	.word	0x000035e0


	//   ....[34]....
        /*0360*/ 	.word	0x00003610


	//   ....[35]....
        /*0364*/ 	.word	0x00003620


	//   ....[36]....
        /*0368*/ 	.word	0x00003650


	//   ....[37]....
        /*036c*/ 	.word	0x00003660


	//   ....[38]....
        /*0370*/ 	.word	0x000038b0


	//   ....[39]....
        /*0374*/ 	.word	0x000039b0


	//   ....[40]....
        /*0378*/ 	.word	0x00003a70


	//   ....[41]....
        /*037c*/ 	.word	0x00003a90


	//   ....[42]....
        /*0380*/ 	.word	0x00003ac0


	//   ....[43]....
        /*0384*/ 	.word	0x00003ad0


	//   ....[44]....
        /*0388*/ 	.word	0x00003ae0


	//   ....[45]....
        /*038c*/ 	.word	0x00003ba0


	//   ....[46]....
        /*0390*/ 	.word	0x00003be0


	//   ....[47]....
        /*0394*/ 	.word	0x00003c00


	//   ....[48]....
        /*0398*/ 	.word	0x00003c10


	//   ....[49]....
        /*039c*/ 	.word	0x00003c20


	//   ....[50]....
        /*03a0*/ 	.word	0x00003c30


	//   ....[51]....
        /*03a4*/ 	.word	0x00003c40


	//   ....[52]....
        /*03a8*/ 	.word	0x00003c70


	//   ....[53]....
        /*03ac*/ 	.word	0x00003ca0


	//   ....[54]....
        /*03b0*/ 	.word	0x00003cf0


	//   ....[55]....
        /*03b4*/ 	.word	0x00003d20


	//   ....[56]....
        /*03b8*/ 	.word	0x00003d60


	//   ....[57]....
        /*03bc*/ 	.word	0x00003d90


	//   ....[58]....
        /*03c0*/ 	.word	0x00003dc0


	//   ....[59]....
        /*03c4*/ 	.word	0x00003df0


	//   ....[60]....
        /*03c8*/ 	.word	0x00003e10


	//   ....[61]....
        /*03cc*/ 	.word	0x00003e30


	//   ....[62]....
        /*03d0*/ 	.word	0x00003e60


	//   ....[63]....
        /*03d4*/ 	.word	0x00003e80


	//   ....[64]....
        /*03d8*/ 	.word	0x00003ea0


	//   ....[65]....
        /*03dc*/ 	.word	0x00003ee0


	//   ....[66]....
        /*03e0*/ 	.word	0x00003f00


	//   ....[67]....
        /*03e4*/ 	.word	0x00003f40


	//   ....[68]....
        /*03e8*/ 	.word	0x00004060


	//   ....[69]....
        /*03ec*/ 	.word	0x000040b0


	//   ....[70]....
        /*03f0*/ 	.word	0x000042a0


	//   ....[71]....
        /*03f4*/ 	.word	0x000042f0


	//   ....[72]....
        /*03f8*/ 	.word	0x00004360


	//   ....[73]....
        /*03fc*/ 	.word	0x000043c0


	//   ....[74]....
        /*0400*/ 	.word	0x00004430


	//   ....[75]....
        /*0404*/ 	.word	0x00004490


	//   ....[76]....
        /*0408*/ 	.word	0x00004500


	//   ....[77]....
        /*040c*/ 	.word	0x00004560


	//   ....[78]....
        /*0410*/ 	.word	0x00004600


	//   ....[79]....
        /*0414*/ 	.word	0x00004690


	//   ....[80]....
        /*0418*/ 	.word	0x00004700


	//   ....[81]....
        /*041c*/ 	.word	0x00004760


	//   ....[82]....
        /*0420*/ 	.word	0x000047d0


	//   ....[83]....
        /*0424*/ 	.word	0x00004830


	//   ....[84]....
        /*0428*/ 	.word	0x000048a0


	//   ....[85]....
        /*042c*/ 	.word	0x00004900


	//   ....[86]....
        /*0430*/ 	.word	0x000049a0


	//   ....[87]....
        /*0434*/ 	.word	0x00004a30


	//   ....[88]....
        /*0438*/ 	.word	0x00004aa0


	//   ....[89]....
        /*043c*/ 	.word	0x00004b00


	//   ....[90]....
        /*0440*/ 	.word	0x00004b70


	//   ....[91]....
        /*0444*/ 	.word	0x00004bd0


	//   ....[92]....
        /*0448*/ 	.word	0x00004c40


	//   ....[93]....
        /*044c*/ 	.word	0x00004ca0


	//   ....[94]....
        /*0450*/ 	.word	0x00004d40


	//   ....[95]....
        /*0454*/ 	.word	0x00004e00


	//   ....[96]....
        /*0458*/ 	.word	0x00004f00


	//   ....[97]....
        /*045c*/ 	.word	0x00004f50


	//   ....[98]....
        /*0460*/ 	.word	0x00005030


	//   ....[99]....
        /*0464*/ 	.word	0x00005090


	//   ....[100]....
        /*0468*/ 	.word	0x00005110


	//   ....[101]....
        /*046c*/ 	.word	0x00005160


	//   ....[102]....
        /*0470*/ 	.word	0x000051d0


	//   ....[103]....
        /*0474*/ 	.word	0x00005230


	//   ....[104]....
        /*0478*/ 	.word	0x000052a0


	//   ....[105]....
        /*047c*/ 	.word	0x00005300


	//   ....[106]....
        /*0480*/ 	.word	0x000053a0


	//   ....[107]....
        /*0484*/ 	.word	0x00005400


	//   ....[108]....
        /*0488*/ 	.word	0x00005480


	//   ....[109]....
        /*048c*/ 	.word	0x000054f0


	//   ....[110]....
        /*0490*/ 	.word	0x00005560


	//   ....[111]....
        /*0494*/ 	.word	0x000055c0


	//   ....[112]....
        /*0498*/ 	.word	0x00005680


	//   ....[113]....
        /*049c*/ 	.word	0x000056f0


	//   ....[114]....
        /*04a0*/ 	.word	0x000057a0


	//   ....[115]....
        /*04a4*/ 	.word	0x00005820


	//   ....[116]....
        /*04a8*/ 	.word	0x00005890


	//   ....[117]....
        /*04ac*/ 	.word	0x00005900


	//   ....[118]....
        /*04b0*/ 	.word	0x00005980


	//   ....[119]....
        /*04b4*/ 	.word	0x000059e0


	//   ....[120]....
        /*04b8*/ 	.word	0x00005a60


	//   ....[121]....
        /*04bc*/ 	.word	0x00005ae0


	//   ....[122]....
        /*04c0*/ 	.word	0x00005b60


	//   ....[123]....
        /*04c4*/ 	.word	0x00005c20


	//   ....[124]....
        /*04c8*/ 	.word	0x00005d30


	//   ....[125]....
        /*04cc*/ 	.word	0x00005db0


	//----- nvinfo : EIATTR_EXIT_INSTR_OFFSETS
	.align		4
.L_1005:
        /*04d0*/ 	.byte	0x04, 0x1c
        /*04d2*/ 	.short	(.L_1007 - .L_1006)


	//   ....[0]....
.L_1006:
        /*04d4*/ 	.word	0x00002000


	//   ....[1]....
        /*04d8*/ 	.word	0x00004240


	//----- nvinfo : EIATTR_MAX_THREADS
	.align		4
.L_1007:
        /*04dc*/ 	.byte	0x04, 0x05
        /*04de*/ 	.short	(.L_1009 - .L_1008)
.L_1008:
        /*04e0*/ 	.word	0x00000140
        /*04e4*/ 	.word	0x00000001
        /*04e8*/ 	.word	0x00000001


	//----- nvinfo : EIATTR_CRS_STACK_SIZE
	.align		4
.L_1009:
        /*04ec*/ 	.byte	0x04, 0x1e
        /*04ee*/ 	.short	(.L_1011 - .L_1010)
.L_1010:
        /*04f0*/ 	.word	0x00000000


	//----- nvinfo : EIATTR_CBANK_PARAM_SIZE
	.align		4
.L_1011:
        /*04f4*/ 	.byte	0x03, 0x19
        /*04f6*/ 	.short	0x0060


	//----- nvinfo : EIATTR_PARAM_CBANK
	.align		4
        /*04f8*/ 	.byte	0x04, 0x0a
        /*04fa*/ 	.short	(.L_1013 - .L_1012)
	.align		4
.L_1012:
        /*04fc*/ 	.word	index@(.nv.constant0._ZN13group_norm_v218gn_bwd_cuda_kernelI6__halfLi320ELi3ELi16ELi40ELi256ELb1ELb1ELi4ELi320ELi320ELi4ELb1ELi4ELb0ELb0ELNS_15WgradSyncMethodE3ENS_16CompileConditionILi900EEEEEvPT_S6_S6_PKS5_S8_S8_S8_PKfflPfPj)
        /*0500*/ 	.short	0x0210
        /*0502*/ 	.short	0x0060


	//----- nvinfo : EIATTR_SW_WAR
	.align		4
.L_1013:
        /*0504*/ 	.byte	0x04, 0x36
        /*0506*/ 	.short	(.L_1015 - .L_1014)
.L_1014:
        /*0508*/ 	.word	0x00000008
.L_1015:


//--------------------- .nv.info._ZN13group_norm_v218gn_bwd_cuda_kernelI6__halfLi320ELi1ELi16ELi40ELi256ELb1ELb1ELi8ELi320ELi320ELi4ELb1ELi4ELb0ELb0ELNS_15WgradSyncMethodE3ENS_16CompileConditionILi900EEEEEvPT_S6_S6_PKS5_S8_S8_S8_PKfflPfPj --------------------------
	.section	.nv.info._ZN13group_norm_v218gn_bwd_cuda_kernelI6__halfLi320ELi1ELi16ELi40ELi256ELb1ELb1ELi8ELi320ELi320ELi4ELb1ELi4ELb0ELb0ELNS_15WgradSyncMethodE3ENS_16CompileConditionILi900EEEEEvPT_S6_S6_PKS5_S8_S8_S8_PKfflPfPj,"",@"SHT_CUDA_INFO"
	.sectionflags	@""
	.align	4


	//----- nvinfo : EIATTR_CUDA_API_VERSION
	.align		4
        /*0000*/ 	.byte	0x04, 0x37
        /*0002*/ 	.short	(.L_1017 - .L_1016)
.L_1016:
        /*0004*/ 	.word	0x00000082


	//----- nvinfo : EIATTR_KPARAM_INFO
	.align		4
.L_1017:
        /*0008*/ 	.byte	0x04, 0x17
        /*000a*/ 	.short	(.L_1019 - .L_1018)
.L_1018:
        /*000c*/ 	.word	0x00000000
        /*0010*/ 	.short	0x000b
        /*0012*/ 	.short	0x0058
        /*0014*/ 	.byte	0x00, 0xf0, 0x21, 0x00


	//----- nvinfo : EIATTR_KPARAM_INFO
	.align		4
.L_1019:
        /*0018*/ 	.byte	0x04, 0x17
        /*001a*/ 	.short	(.L_1021 - .L_1020)
.L_1020:
        /*001c*/ 	.word	0x00000000
        /*0020*/ 	.short	0x000a
        /*0022*/ 	.short	0x0050
        /*0024*/ 	.byte	0x00, 0xf0, 0x21, 0x00


	//----- nvinfo : EIATTR_KPARAM_INFO
	.align		4
.L_1021:
        /*0028*/ 	.byte	0x04, 0x17
        /*002a*/ 	.short	(.L_1023 - .L_1022)
.L_1022:
        /*002c*/ 	.word	0x00000000
        /*0030*/ 	.short	0x0009
        /*0032*/ 	.short	0x0048
        /*0034*/ 	.byte	0x00, 0xf0, 0x21, 0x00


	//----- nvinfo : EIATTR_KPARAM_INFO
	.align		4
.L_1023:
        /*0038*/ 	.byte	0x04, 0x17
        /*003a*/ 	.short	(.L_1025 - .L_1024)
.L_1024:
        /*003c*/ 	.word	0x00000000
        /*0040*/ 	.short	0x0008
        /*0042*/ 	.short	0x0040
        /*0044*/ 	.byte	0x00, 0xf0, 0x11, 0x00


	//----- nvinfo : EIATTR_KPARAM_INFO
	.align		4
.L_1025:
        /*0048*/ 	.byte	0x04, 0x17
        /*004a*/ 	.short	(.L_1027 - .L_1026)
.L_1026:
        /*004c*/ 	.word	0x00000000
        /*0050*/ 	.short	0x0007
        /*0052*/ 	.short	0x0038
        /*0054*/ 	.byte	0x00, 0xf0, 0x21, 0x00


	//----- nvinfo : EIATTR_KPARAM_INFO
	.align		4
.L_1027:
        /*0058*/ 	.byte	0x04, 0x17
        /*005a*/ 	.short	(.L_1029 - .L_1028)
.L_1028:
        /*005c*/ 	.word	0x00000000
        /*0060*/ 	.short	0x0006
        /*0062*/ 	.short	0x0030
        /*0064*/ 	.byte	0x00, 0xf0, 0x21, 0x00


	//----- nvinfo : EIATTR_KPARAM_INFO
	.align		4
.L_1029:
        /*0068*/ 	.byte	0x04, 0x17
        /*006a*/ 	.short	(.L_1031 - .L_1030)
.L_1030:
        /*006c*/ 	.word	0x00000000
        /*0070*/ 	.short	0x0005
        /*0072*/ 	.short	0x0028
        /*0074*/ 	.byte	0x00, 0xf0, 0x21, 0x00


	//----- nvinfo : EIATTR_KPARAM_INFO
	.align		4
.L_1031:
        /*0078*/ 	.byte	0x04, 0x17
        /*007a*/ 	.short	(.L_1033 - .L_1032)
.L_1032:
        /*007c*/ 	.word	0x00000000
        /*0080*/ 	.short	0x0004
        /*0082*/ 	.short	0x0020
        /*0084*/ 	.byte	0x00, 0xf0, 0x21, 0x00


	//----- nvinfo : EIATTR_KPARAM_INFO
	.align		4
.L_1033:
        /*0088*/ 	.byte	0x04, 0x17
        /*008a*/ 	.short	(.L_1035 - .L_1034)
.L_1034:
        /*008c*/ 	.word	0x00000000
        /*0090*/ 	.short	0x0003
        /*0092*/ 	.short	0x0018
        /*0094*/ 	.byte	0x00, 0xf0, 0x21, 0x00


	//----- nvinfo : EIATTR_KPARAM_INFO
	.align		4
.L_1035:
        /*0098*/ 	.byte	0x04, 0x17
        /*009a*/ 	.short	(.L_1037 - .L_1036)
.L_1036:
        /*009c*/ 	.word	0x00000000
        /*00a0*/ 	.short	0x0002
        /*00a2*/ 	.short	0x0010
        /*00a4*/ 	.byte	0x00, 0xf0, 0x21, 0x00


	//----- nvinfo : EIATTR_KPARAM_INFO
	.align		4
.L_1037:
        /*00a8*/ 	.byte	0x04, 0x17
        /*00aa*/ 	.short	(.L_1039 - .L_1038)
.L_1038:
        /*00ac*/ 	.word	0x00000000
        /*00b0*/ 	.short	0x0001
        /*00b2*/ 	.short	0x0008
        /*00b4*/ 	.byte	0x00, 0xf0, 0x21, 0x00


	//----- nvinfo : EIATTR_KPARAM_INFO
	.align		4
.L_1039:
        /*00b8*/ 	.byte	0x04, 0x17
        /*00ba*/ 	.short	(.L_1041 - .L_1040)
.L_1040:
        /*00bc*/ 	.word	0x00000000
        /*00c0*/ 	.short	0x0000
        /*00c2*/ 	.short	0x0000
        /*00c4*/ 	.byte	0x00, 0xf0, 0x21, 0x00


	//----- nvinfo : EIATTR_SPARSE_MMA_MASK
	.align		4
.L_1041:
        /*00c8*/ 	.byte	0x03, 0x50
        /*00ca*/ 	.short	0x0000


	//----- nvinfo : EIATTR_MAXREG_COUNT
	.align		4
        /*00cc*/ 	.byte	0x03, 0x1b
        /*00ce*/ 	.short	0x00a8


	//----- nvinfo : EIATTR_NUM_BARRIERS
	.align		4
        /*00d0*/ 	.byte	0x02, 0x4c
        /*00d2*/ 	.byte	0x01
	.zero		1


	//----- nvinfo : EIATTR_MERCURY_ISA_VERSION
	.align		4
        /*00d4*/ 	.byte	0x03, 0x5f
        /*00d6*/ 	.short	0x0101


	//----- nvinfo : EIATTR_COOP_GROUP_MASK_REGIDS
	.align		4
        /*00d8*/ 	.byte	0x04, 0x29
        /*00da*/ 	.short	(.L_1043 - .L_1042)


	//   ....[0]....
.L_1042:
        /*00dc*/ 	.word	0xffffffff


	//   ....[1]....
        /*00e0*/ 	.word	0xffffffff


	//   ....[2]....
        /*00e4*/ 	.word	0xffffffff


	//   ....[3]....
        /*00e8*/ 	.word	0xffffffff


	//   ....[4]....
        /*00ec*/ 	.word	0xffffffff


	//   ....[5]....
        /*00f0*/ 	.word	0xffffffff


	//   ....[6]....
        /*00f4*/ 	.word	0xffffffff


	//   ....[7]....
        /*00f8*/ 	.word	0xffffffff


	//   ....[8]....
        /*00fc*/ 	.word	0xffffffff


	//   ....[9]....
        /*0100*/ 	.word	0xffffffff


	//   ....[10]....
        /*0104*/ 	.word	0xffffffff


	//   ....[11]....
        /*0108*/ 	.word	0xffffffff


	//   ....[12]....
        /*010c*/ 	.word	0xffffffff


	//   ....[13]....
        /*0110*/ 	.word	0xffffffff


	//   ....[14]....
        /*0114*/ 	.word	0x05000009


	//   ....[15]....
        /*0118*/ 	.word	0x05000008


	//   ....[16]....
        /*011c*/ 	.word	0x0500000a


	//   ....[17]....
        /*0120*/ 	.word	0x0500000b


	//   ....[18]....
        /*0124*/ 	.word	0x0500000d


	//   ....[19]....
        /*0128*/ 	.word	0x05000002


	//   ....[20]....
        /*012c*/ 	.word	0x0500000c


	//   ....[21]....
        /*0130*/ 	.word	0x05000003


	//   ....[22]....
        /*0134*/ 	.word	0x0500000b


	//   ....[23]....
        /*0138*/ 	.word	0x0500000a


	//   ....[24]....
        /*013c*/ 	.word	0x0500000c


	//   ....[25]....
        /*0140*/ 	.word	0x0500000d


	//   ....[26]....
        /*0144*/ 	.word	0x05000013


	//   ....[27]....
        /*0148*/ 	.word	0x05000014


	//   ....[28]....
        /*014c*/ 	.word	0x0500000a


	//   ....[29]....
        /*0150*/ 	.word	0x05000007


	//   ....[30]....
        /*0154*/ 	.word	0x0500000b


	//   ....[31]....
        /*0158*/ 	.word	0x0500000a


	//   ....[32]....
        /*015c*/ 	.word	0x0500000c


	//   ....[33]....
        /*0160*/ 	.word	0x0500000d


	//   ....[34]....
        /*0164*/ 	.word	0x05000013


	//   ....[35]....
        /*0168*/ 	.word	0x05000014


	//   ....[36]....
        /*016c*/ 	.word	0x0500000a


	//   ....[37]....
        /*0170*/ 	.word	0x05000007


	//   ....[38]....
        /*0174*/ 	.word	0x0500000b


	//   ....[39]....
        /*0178*/ 	.word	0x0500000a


	//   ....[40]....
        /*017c*/ 	.word	0x0500000c


	//   ....[41]....
        /*0180*/ 	.word	0x0500000d


	//   ....[42]....
        /*0184*/ 	.word	0x0500000f


	//   ....[43]....
        /*0188*/ 	.word	0x0500001a


	//   ....[44]....
        /*018c*/ 	.word	0x05000017


	//   ....[45]....
        /*0190*/ 	.word	0x0500000e


	//   ....[46]....
        /*0194*/ 	.word	0x0500000b


	//   ....[47]....
        /*0198*/ 	.word	0x0500000a


	//   ....[48]....
        /*019c*/ 	.word	0x0500001b


	//   ....[49]....
        /*01a0*/ 	.word	0x0500000d


	//   ....[50]....
        /*01a4*/ 	.word	0x05000016


	//   ....[51]....
        /*01a8*/ 	.word	0x0500001d


	//   ....[52]....
        /*01ac*/ 	.word	0x0500000b


	//   ....[53]....
        /*01b0*/ 	.word	0x05000010


	//   ....[54]....
        /*01b4*/ 	.word	0x05000009


	//   ....[55]....
        /*01b8*/ 	.word	0x05000018


	//   ....[56]....
        /*01bc*/ 	.word	0x05000014


	//   ....[57]....
        /*01c0*/ 	.word	0x05000005


	//   ....[58]....
        /*01c4*/ 	.word	0x0500001b


	//   ....[59]....
        /*01c8*/ 	.word	0x0500001d


	//   ....[60]....
        /*01cc*/ 	.word	0x05000009


	//   ....[61]....
        /*01d0*/ 	.word	0x0500000f


	//   ....[62]....
        /*01d4*/ 	.word	0x05000013


	//   ....[63]....
        /*01d8*/ 	.word	0x05000019


	//   ....[64]....
        /*01dc*/ 	.word	0x05000018


	//   ....[65]....
        /*01e0*/ 	.word	0x05000012


	//   ....[66]....
        /*01e4*/ 	.word	0x0500001b


	//   ....[67]....
        /*01e8*/ 	.word	0x05000015


	//   ....[68]....
        /*01ec*/ 	.word	0x05000011


	//   ....[69]....
        /*01f0*/ 	.word	0x0500000e


	//   ....[70]....
        /*01f4*/ 	.word	0x0500000d


	//   ....[71]....
        /*01f8*/ 	.word	0x0500000d


	//   ....[72]....
        /*01fc*/ 	.word	0x0500000d


	//   ....[73]....
        /*0200*/ 	.word	0x0500000d


	//   ....[74]....
        /*0204*/ 	.word	0x0500000d


	//   ....[75]....
        /*0208*/ 	.word	0x0500000d


	//   ....[76]....
        /*020c*/ 	.word	0x0500000d


	//   ....[77]....
        /*0210*/ 	.word	0x0500000d


	//   ....[78]....
        /*0214*/ 	.word	0x0500000d


	//   ....[79]....
        /*0218*/ 	.word	0x0500000d


	//   ....[80]....
        /*021c*/ 	.word	0x0500000d


	//   ....[81]....
        /*0220*/ 	.word	0x0500000d


	//   ....[82]....
        /*0224*/ 	.word	0x0500000d


	//   ....[83]....
        /*0228*/ 	.word	0x0500000d


	//   ....[84]....
        /*022c*/ 	.word	0x0500000d


	//   ....[85]....
        /*0230*/ 	.word	0x0500000d


	//   ....[86]....
        /*0234*/ 	.word	0x0500000d


	//   ....[87]....
        /*0238*/ 	.word	0x0500000d


	//   ....[88]....
        /*023c*/ 	.word	0x0500000d


	//   ....[89]....
        /*0240*/ 	.word	0x0500000d


	//   ....[90]....
        /*0244*/ 	.word	0x0500000d


	//   ....[91]....
        /*0248*/ 	.word	0x0500000d


	//   ....[92]....
        /*024c*/ 	.word	0x0500000d


	//   ....[93]....
        /*0250*/ 	.word	0x0500000d


	//   ....[94]....
        /*0254*/ 	.word	0x0500000d


	//   ....[95]....
        /*0258*/ 	.word	0x0500000d


	//   ....[96]....
        /*025c*/ 	.word	0x0500000d


	//   ....[97]....
        /*0260*/ 	.word	0x0500000d


	//   ....[98]....
        /*0264*/ 	.word	0x0500000d


	//   ....[99]....
        /*0268*/ 	.word	0x0500000d


	//   ....[100]....
        /*026c*/ 	.word	0x0500000d


	//   ....[101]....
        /*0270*/ 	.word	0x0500000d


	//   ....[102]....
        /*0274*/ 	.word	0x0500000d


	//   ....[103]....
        /*0278*/ 	.word	0x0500000d


	//   ....[104]....
        /*027c*/ 	.word	0x0500000d


	//   ....[105]....
        /*0280*/ 	.word	0x0500000d


	//   ....[106]....
        /*0284*/ 	.word	0x0500000d


	//   ....[107]....
        /*0288*/ 	.word	0x0500000d


	//   ....[108]....
        /*028c*/ 	.word	0x0500000d


	//   ....[109]....
        /*0290*/ 	.word	0x0500000d


	//   ....[110]....
        /*0294*/ 	.word	0x0500000d


	//   ....[111]....
        /*0298*/ 	.word	0x0500000d


	//   ....[112]....
        /*029c*/ 	.word	0x0500000d


	//   ....[113]....
        /*02a0*/ 	.word	0x0500000d


	//   ....[114]....
        /*02a4*/ 	.word	0x0500000d


	//   ....[115]....
        /*02a8*/ 	.word	0x0500000d


	//   ....[116]....
        /*02ac*/ 	.word	0x0500000d


	//   ....[117]....
        /*02b0*/ 	.word	0x0500000d


	//   ....[118]....
        /*02b4*/ 	.word	0x0500000d


	//   ....[119]....
        /*02b8*/ 	.word	0x0500000d


	//   ....[120]....
        /*02bc*/ 	.word	0x0500000d


	//   ....[121]....
        /*02c0*/ 	.word	0x0500000d


	//   ....[122]....
        /*02c4*/ 	.word	0x0500000d


	//   ....[123]....
        /*02c8*/ 	.word	0x0500000d


	//   ....[124]....
        /*02cc*/ 	.word	0x0500000d


	//   ....[125]....
        /*02d0*/ 	.word	0x0500000d


	//----- nvinfo : EIATTR_COOP_GROUP_INSTR_OFFSETS
	.align		4
.L_1043:
        /*02d4*/ 	.byte	0x04, 0x28
        /*02d6*/ 	.short	(.L_1045 - .L_1044)


	//   ....[0]....
.L_1044:
        /*02d8*/ 	.word	0x00001b10


	//   ....[1]....
        /*02dc*/ 	.word	0x00001b50


	//   ....[2]....
        /*02e0*/ 	.word	0x00001b90


	//   ....[3]....
        /*02e4*/ 	.word	0x00001ba0


	//   ....[4]....
        /*02e8*/ 	.word	0x000020d0


	//   ....[5]....
        /*02ec*/ 	.word	0x000020e0


	//   ....[6]....
        /*02f0*/ 	.word	0x00002110


	//   ....[7]....
        /*02f4*/ 	.word	0x00002120


	//   ....[8]....
        /*02f8*/ 	.word	0x00002150


	//   ....[9]....
        /*02fc*/ 	.word	0x00002160


	//   ....[10]....
        /*0300*/ 	.word	0x000021b0


	//   ....[11]....
        /*0304*/ 	.word	0x000021e0


	//   ....[12]....
        /*0308*/ 	.word	0x00002220


	//   ....[13]....
        /*030c*/ 	.word	0x00002230


	//   ....[14]....
        /*0310*/ 	.word	0x000035e0


	//   ....[15]....
        /*0314*/ 	.word	0x00003610


	//   ....[16]....
        /*0318*/ 	.word	0x00003650


	//   ....[17]....
        /*031c*/ 	.word	0x00003670


	//   ....[18]....
        /*0320*/ 	.word	0x000036a0


	//   ....[19]....
        /*0324*/ 	.word	0x000036b0


	//   ....[20]....
        /*0328*/ 	.word	0x000036e0


	//   ....[21]....
        /*032c*/ 	.word	0x000036f0


	//   ....[22]....
        /*0330*/ 	.word	0x000038d0


	//   ....[23]....
        /*0334*/ 	.word	0x000038f0


	//   ....[24]....
        /*0338*/ 	.word	0x00003920


	//   ....[25]....
        /*033c*/ 	.word	0x00003940


	//   ....[26]....
        /*0340*/ 	.word	0x00003970


	//   ....[27]....
        /*0344*/ 	.word	0x00003980


	//   ....[28]....
        /*0348*/ 	.word	0x000039b0


	//   ....[29]....
        /*034c*/ 	.word	0x000039c0


	//   ....[30]....
        /*0350*/ 	.word	0x00003b50


	//   ....[31]....
        /*0354*/ 	.word	0x00003b70


	//   ....[32]....
        /*0358*/ 	.word	0x00003ba0


	//   ....[33]....
        /*035c*/ 	.word	0x00003bc0


	//   ....[34]....
        /*0360*/ 	.word	0x00003bf0


	//   ....[35]....
        /*0364*/ 	.word	0x00003c00


	//   ....[36]....
        /*0368*/ 	.word	0x00003c30


	//   ....[37]....
        /*036c*/ 	.word	0x00003c40


	//   ....[38]....
        /*0370*/ 	.word	0x00003f50


	//   ....[39]....
        /*0374*/ 	.word	0x00003fb0


	//   ....[40]....
        /*0378*/ 	.word	0x00004030


	//   ....[41]....
        /*037c*/ 	.word	0x00004070


	//   ....[42]....
        /*0380*/ 	.word	0x000040b0


	//   ....[43]....
        /*0384*/ 	.word	0x000040c0


	//   ....[44]....
        /*0388*/ 	.word	0x000040d0


	//   ....[45]....
        /*038c*/ 	.word	0x000040e0


	//   ....[46]....
        /*0390*/ 	.word	0x00004110


	//   ....[47]....
        /*0394*/ 	.word	0x00004130


	//   ....[48]....
        /*0398*/ 	.word	0x000041a0


	//   ....[49]....
        /*039c*/ 	.word	0x000041e0


	//   ....[50]....
        /*03a0*/ 	.word	0x00004200


	//   ....[51]....
        /*03a4*/ 	.word	0x00004220


	//   ....[52]....
        /*03a8*/ 	.word	0x00004250


	//   ....[53]....
        /*03ac*/ 	.word	0x00004270


	//   ....[54]....
        /*03b0*/ 	.word	0x000042c0


	//   ....[55]....
        /*03b4*/ 	.word	0x000042f0


	//   ....[56]....
        /*03b8*/ 	.word	0x00004320


	//   ....[57]....
        /*03bc*/ 	.word	0x00004350


	//   ....[58]....
        /*03c0*/ 	.word	0x00004370


	//   ....[59]....
        /*03c4*/ 	.word	0x00004380


	//   ....[60]....
        /*03c8*/ 	.word	0x000043a0


	//   ....[61]....
        /*03cc*/ 	.word	0x000043d0


	//   ....[62]....
        /*03d0*/ 	.word	0x00004400


	//   ....[63]....
        /*03d4*/ 	.word	0x00004440


	//   ....[64]....
        /*03d8*/ 	.word	0x00004480


	//   ....[65]....
        /*03dc*/ 	.word	0x000044a0


	//   ....[66]....
        /*03e0*/ 	.word	0x000044c0


	//   ....[67]....
        /*03e4*/ 	.word	0x00004500


	//   ....[68]....
        /*03e8*/ 	.word	0x00004640


	//   ....[69]....
        /*03ec*/ 	.word	0x00004660


	//   ....[70]....
        /*03f0*/ 	.word	0x00004800


	//   ....[71]....
        /*03f4*/ 	.word	0x00004850


	//   ....[72]....
        /*03f8*/ 	.word	0x000048c0


	//   ....[73]....
        /*03fc*/ 	.word	0x00004920


	//   ....[74]....
        /*0400*/ 	.word	0x00004990


	//   ....[75]....
        /*0404*/ 	.word	0x000049f0


	//   ....[76]....
        /*0408*/ 	.word	0x00004a60


	//   ....[77]....
        /*040c*/ 	.word	0x00004ac0


	//   ....[78]....
        /*0410*/ 	.word	0x00004b60


	//   ....[79]....
        /*0414*/ 	.word	0x00004bf0


	//   ....[80]....
        /*0418*/ 	.word	0x00004c60


	//   ....[81]....
        /*041c*/ 	.word	0x00004cc0


	//   ....[82]....
        /*0420*/ 	.word	0x00004d30


	//   ....[83]....
        /*0424*/ 	.word	0x00004d90


	//   ....[84]....
        /*0428*/ 	.word	0x00004e00


	//   ....[85]....
        /*042c*/ 	.word	0x00004e60


	//   ....[86]....
        /*0430*/ 	.word	0x00004f00


	//   ....[87]....
        /*0434*/ 	.word	0x00004f90


	//   ....[88]....
        /*0438*/ 	.word	0x00005000


	//   ....[89]....
        /*043c*/ 	.word	0x00005060


	//   ....[90]....
        /*0440*/ 	.word	0x000050d0


	//   ....[91]....
        /*0444*/ 	.word	0x00005130


	//   ....[92]....
        /*0448*/ 	.word	0x000051a0


	//   ....[93]....
        /*044c*/ 	.word	0x00005200


	//   ....[94]....
        /*0450*/ 	.word	0x000052a0


	//   ....[95]....
        /*0454*/ 	.word	0x00005360


	//   ....[96]....
        /*0458*/ 	.word	0x00005460


	//   ....[97]....
        /*045c*/ 	.word	0x000054c0


	//   ....[98]....
        /*0460*/ 	.word	0x00005560


	//   ....[99]....
        /*0464*/ 	.word	0x000055b0


	//   ....[100]....
        /*0468*/ 	.word	0x00005640


	//   ....[101]....
        /*046c*/ 	.word	0x00005690


	//   ....[102]....
        /*0470*/ 	.word	0x00005710


	//   ....[103]....
        /*0474*/ 	.word	0x00005760


	//   ....[104]....
        /*0478*/ 	.word	0x000057d0


	//   ....[105]....
        /*047c*/ 	.word	0x00005830


	//   ....[106]....
        /*0480*/ 	.word	0x000058d0


	//   ....[107]....
        /*0484*/ 	.word	0x00005940


	//   ....[108]....
        /*0488*/ 	.word	0x000059d0


	//   ....[109]....
        /*048c*/ 	.word	0x00005a30


	//   ....[110]....
        /*0490*/ 	.word	0x00005aa0


	//   ....[111]....
        /*0494*/ 	.word	0x00005b00


	//   ....[112]....
        /*0498*/ 	.word	0x00005b80


	//   ....[113]....
        /*049c*/ 	.word	0x00005be0


	//   ....[114]....
        /*04a0*/ 	.word	0x00005cb0


	//   ....[115]....
        /*04a4*/ 	.word	0x00005d00


	//   ....[116]....
        /*04a8*/ 	.word	0x00005dc0


	//   ....[117]....
        /*04ac*/ 	.word	0x00005e40


	//   ....[118]....
        /*04b0*/ 	.word	0x00005eb0


	//   ....[119]....
        /*04b4*/ 	.word	0x00005f10


	//   ....[120]....
        /*04b8*/ 	.word	0x00005f90


	//   ....[121]....
        /*04bc*/ 	.word	0x00006040


	//   ....[122]....
        /*04c0*/ 	.word	0x000060c0


	//   ....[123]....
        /*04c4*/ 	.word	0x00006160


	//   ....[124]....
        /*04c8*/ 	.word	0x00006240


	//   ....[125]....
        /*04cc*/ 	.word	0x000062c0


	//----- nvinfo : EIATTR_EXIT_INSTR_OFFSETS
	.align		4
.L_1045:
        /*04d0*/ 	.byte	0x04, 0x1c
        /*04d2*/ 	.short	(.L_1047 - .L_1046)


	//   ....[0]....
.L_1046:
        /*04d4*/ 	.word	0x00002610


	//   ....[1]....
        /*04d8*/ 	.word	0x000047a0


	//----- nvinfo : EIATTR_MAX_THREADS
	.align		4
.L_1047:
        /*04dc*/ 	.byte	0x04, 0x05
        /*04de*/ 	.short	(.L_1049 - .L_1048)
.L_1048:
        /*04e0*/ 	.word	0x00000140
        /*04e4*/ 	.word	0x00000001
        /*04e8*/ 	.word	0x00000001


	//----- nvinfo : EIATTR_CRS_STACK_SIZE
	.align		4
.L_1049:
        /*04ec*/ 	.byte	0x04, 0x1e
        /*04ee*/ 	.short	(.L_1051 - .L_1050)
.L_1050:
        /*04f0*/ 	.word	0x00000000


	//----- nvinfo : EIATTR_CBANK_PARAM_SIZE
	.align		4
.L_1051:
        /*04f4*/ 	.byte	0x03, 0x19
        /*04f6*/ 	.short	0x0060


	//----- nvinfo : EIATTR_PARAM_CBANK
	.align		4
        /*04f8*/ 	.byte	0x04, 0x0a
        /*04fa*/ 	.short	(.L_1053 - .L_1052)
	.align		4
.L_1052:
        /*04fc*/ 	.word	index@(.nv.constant0._ZN13group_norm_v218gn_bwd_cuda_kernelI6__halfLi320ELi1ELi16ELi40ELi256ELb1ELb1ELi8ELi320ELi320ELi4ELb1ELi4ELb0ELb0ELNS_15WgradSyncMethodE3ENS_16CompileConditionILi900EEEEEvPT_S6_S6_PKS5_S8_S8_S8_PKfflPfPj)
        /*0500*/ 	.short	0x0210
        /*0502*/ 	.short	0x0060


	//----- nvinfo : EIATTR_SW_WAR
	.align		4
.L_1053:
        /*0504*/ 	.byte	0x04, 0x36
        /*0506*/ 	.short	(.L_1055 - .L_1054)
.L_1054:
        /*0508*/ 	.word	0x00000008
.L_1055:


//--------------------- .nv.info._ZN13group_norm_v218gn_bwd_cuda_kernelI6__halfLi320ELi3ELi16ELi40ELi256ELb1ELb1ELi8ELi320ELi320ELi4ELb1ELi10ELb0ELb0ELNS_15WgradSyncMethodE3ENS_16CompileConditionILi900EEEEEvPT_S6_S6_PKS5_S8_S8_S8_PKfflPfPj --------------------------
	.section	.nv.info._ZN13group_norm_v218gn_bwd_cuda_kernelI6__halfLi320ELi3ELi16ELi40ELi256ELb1ELb1ELi8ELi320ELi320ELi4ELb1ELi10ELb0ELb0ELNS_15WgradSyncMethodE3ENS_16CompileConditionILi900EEEEEvPT_S6_S6_PKS5_S8_S8_S8_PKfflPfPj,"",@"SHT_CUDA_INFO"
	.sectionflags	@""
	.align	4


	//----- nvinfo : EIATTR_CUDA_API_VERSION
	.align		4
        /*0000*/ 	.byte	0x04, 0x37
        /*0002*/ 	.short	(.L_1057 - .L_1056)
.L_1056:
        /*0004*/ 	.word	0x00000082


	//----- nvinfo : EIATTR_KPARAM_INFO
	.align		4
.L_1057:
        /*0008*/ 	.byte	0x04, 0x17
        /*000a*/ 	.short	(.L_1059 - .L_1058)
.L_1058:
        /*000c*/ 	.word	0x00000000
        /*0010*/ 	.short	0x000b
        /*0012*/ 	.short	0x0058
        /*0014*/ 	.byte	0x00, 0xf0, 0x21, 0x00


	//----- nvinfo : EIATTR_KPARAM_INFO
	.align		4
.L_1059:
        /*0018*/ 	.byte	0x04, 0x17
        /*001a*/ 	.short	(.L_1061 - .L_1060)
.L_1060:
        /*001c*/ 	.word	0x00000000
        /*0020*/ 	.short	0x000a
        /*0022*/ 	.short	0x0050
        /*0024*/ 	.byte	0x00, 0xf0, 0x21, 0x00


	//----- nvinfo : EIATTR_KPARAM_INFO
	.align		4
.L_1061:
        /*0028*/ 	.byte	0x04, 0x17
        /*002a*/ 	.short	(.L_1063 - .L_1062)
.L_1062:
        /*002c*/ 	.word	0x00000000
        /*0030*/ 	.short	0x0009
        /*0032*/ 	.short	0x0048
        /*0034*/ 	.byte	0x00, 0xf0, 0x21, 0x00


	//----- nvinfo : EIATTR_KPARAM_INFO
	.align		4
.L_1063:
        /*0038*/ 	.byte	0x04, 0x17
        /*003a*/ 	.short	(.L_1065 - .L_1064)
.L_1064:
        /*003c*/ 	.word	0x00000000
        /*0040*/ 	.short	0x0008
        /*0042*/ 	.short	0x0040
        /*0044*/ 	.byte	0x00, 0xf0, 0x11, 0x00


	//----- nvinfo : EIATTR_KPARAM_INFO
	.align		4
.L_1065:
        /*0048*/ 	.byte	0x04, 0x17
        /*004a*/ 	.short	(.L_1067 - .L_1066)
.L_1066:
        /*004c*/ 	.word	0x00000000
        /*0050*/ 	.short	0x0007
        /*0052*/ 	.short	0x0038
        /*0054*/ 	.byte	0x00, 0xf0, 0x21, 0x00


	//----- nvinfo : EIATTR_KPARAM_INFO
	.align		4
.L_1067:
        /*0058*/ 	.byte	0x04, 0x17
        /*005a*/ 	.short	(.L_1069 - .L_1068)
.L_1068:
        /*005c*/ 	.word	0x00000000
        /*0060*/ 	.short	0x0006
        /*0062*/ 	.short	0x0030
        /*0064*/ 	.byte	0x00, 0xf0, 0x21, 0x00


	//----- nvinfo : EIATTR_KPARAM_INFO
	.align		4
.L_1069:
        /*0068*/ 	.byte	0x04, 0x17
        /*006a*/ 	.short	(.L_1071 - .L_1070)
.L_1070:
        /*006c*/ 	.word	0x00000000
        /*0070*/ 	.short	0x0005
        /*0072*/ 	.short	0x0028
        /*0074*/ 	.byte	0x00, 0xf0, 0x21, 0x00


	//----- nvinfo : EIATTR_KPARAM_INFO
	.align		4
.L_1071:
        /*0078*/ 	.byte	0x04, 0x17
        /*007a*/ 	.short	(.L_1073 - .L_1072)
.L_1072:
        /*007c*/ 	.word	0x00000000
        /*0080*/ 	.short	0x0004
        /*0082*/ 	.short	0x0020
        /*0084*/ 	.byte	0x00, 0xf0, 0x21, 0x00


	//----- nvinfo : EIATTR_KPARAM_INFO
	.align		4
.L_1073:
        /*0088*/ 	.byte	0x04, 0x17
        /*008a*/ 	.short	(.L_1075 - .L_1074)
.L_1074:
        /*008c*/ 	.word	0x00000000
        /*0090*/ 	.short	0x0003
        /*0092*/ 	.short	0x0018
        /*0094*/ 	.byte	0x00, 0xf0, 0x21, 0x00


	//----- nvinfo : EIATTR_KPARAM_INFO
	.align		4
.L_1075:
        /*0098*/ 	.byte	0x04, 0x17
        /*009a*/ 	.short	(.L_1077 - .L_1076)
.L_1076:
        /*009c*/ 	.word	0x00000000
        /*00a0*/ 	.short	0x0002
        /*00a2*/ 	.short	0x0010
        /*00a4*/ 	.byte	0x00, 0xf0, 0x21, 0x00


	//----- nvinfo : EIATTR_KPARAM_INFO
	.align		4
.L_1077:
        /*00a8*/ 	.byte	0x04, 0x17
        /*00aa*/ 	.short	(.L_1079 - .L_1078)
.L_1078:
        /*00ac*/ 	.word	0x00000000
        /*00b0*/ 	.short	0x0001
        /*00b2*/ 	.short	0x0008
        /*00b4*/ 	.byte	0x00, 0xf0, 0x21, 0x00


	//----- nvinfo : EIATTR_KPARAM_INFO
	.align		4
.L_1079:
        /*00b8*/ 	.byte	0x04, 0x17
        /*00ba*/ 	.short	(.L_1081 - .L_1080)
.L_1080:
        /*00bc*/ 	.word	0x00000000
        /*00c0*/ 	.short	0x0000
        /*00c2*/ 	.short	0x0000
        /*00c4*/ 	.byte	0x00, 0xf0, 0x21, 0x00


	//----- nvinfo : EIATTR_SPARSE_MMA_MASK
	.align		4
.L_1081:
        /*00c8*/ 	.byte	0x03, 0x50
        /*00ca*/ 	.short	0x0000


	//----- nvinfo : EIATTR_MAXREG_COUNT
	.align		4
        /*00cc*/ 	.byte	0x03, 0x1b
        /*00ce*/ 	.short	0x0040


	//----- nvinfo : EIATTR_NUM_BARRIERS
	.align		4
        /*00d0*/ 	.byte	0x02, 0x4c
        /*00d2*/ 	.byte	0x01
	.zero		1


	//----- nvinfo : EIATTR_MERCURY_ISA_VERSION
	.align		4
        /*00d4*/ 	.byte	0x03, 0x5f
        /*00d6*/ 	.short	0x0101


	//----- nvinfo : EIATTR_COOP_GROUP_MASK_REGIDS
	.align		4
        /*00d8*/ 	.byte	0x04, 0x29
        /*00da*/ 	.short	(.L_1083 - .L_1082)


	//   ....[0]....
.L_1082:
        /*00dc*/ 	.word	0xffffffff


	//   ....[1]....
        /*00e0*/ 	.word	0xffffffff


	//   ....[2]....
        /*00e4*/ 	.word	0xffffffff


	//   ....[3]....
        /*00e8*/ 	.word	0xffffffff


	//   ....[4]....
        /*00ec*/ 	.word	0xffffffff


	//   ....[5]....
        /*00f0*/ 	.word	0xffffffff


	//   ....[6]....
        /*00f4*/ 	.word	0xffffffff


	//   ....[7]....
        /*00f8*/ 	.word	0xffffffff


	//   ....[8]....
        /*00fc*/ 	.word	0xffffffff


	//   ....[9]....
        /*0100*/ 	.word	0xffffffff


	//   ....[10]....
        /*0104*/ 	.word	0xffffffff


	//   ....[11]....
        /*0108*/ 	.word	0xffffffff


	//   ....[12]....
        /*010c*/ 	.word	0xffffffff


	//   ....[13]....
        /*0110*/ 	.word	0xffffffff


	//   ....[14]....
        /*0114*/ 	.word	0x05000017


	//   ....[15]....
        /*0118*/ 	.word	0x05000016


	//   ....[16]....
        /*011c*/ 	.word	0x05000018


	//   ....[17]....
        /*0120*/ 	.word	0x05000019


	//   ....[18]....
        /*0124*/ 	.word	0x0500001b


	//   ....[19]....
        /*0128*/ 	.word	0x0500001a


	//   ....[20]....
        /*012c*/ 	.word	0x0500001c


	//   ....[21]....
        /*0130*/ 	.word	0x05000011


	//   ....[22]....
        /*0134*/ 	.word	0x0500001b


	//   ....[23]....
        /*0138*/ 	.word	0x0500001a


	//   ....[24]....
        /*013c*/ 	.word	0x0500001c


	//   ....[25]....
        /*0140*/ 	.word	0x0500001d


	//   ....[26]....
        /*0144*/ 	.word	0x0500001f


	//   ....[27]....
        /*0148*/ 	.word	0x0500001e


	//   ....[28]....
        /*014c*/ 	.word	0x05000022


	//   ....[29]....
        /*0150*/ 	.word	0x05000011


	//   ....[30]....
        /*0154*/ 	.word	0x0500001b


	//   ....[31]....
        /*0158*/ 	.word	0x0500001a


	//   ....[32]....
        /*015c*/ 	.word	0x0500001c


	//   ....[33]....
        /*0160*/ 	.word	0x0500001d


	//   ....[34]....
        /*0164*/ 	.word	0x0500001f


	//   ....[35]....
        /*0168*/ 	.word	0x0500001e


	//   ....[36]....
        /*016c*/ 	.word	0x05000022


	//   ....[37]....
        /*0170*/ 	.word	0x05000011


	//   ....[38]....
        /*0174*/ 	.word	0x0500001d


	//   ....[39]....
        /*0178*/ 	.word	0x05000020


	//   ....[40]....
        /*017c*/ 	.word	0x0500001d


	//   ....[41]....
        /*0180*/ 	.word	0x05000028


	//   ....[42]....
        /*0184*/ 	.word	0x05000025


	//   ....[43]....
        /*0188*/ 	.word	0x0500001f


	//   ....[44]....
        /*018c*/ 	.word	0x0500001c


	//   ....[45]....
        /*0190*/ 	.word	0x0500001e


	//   ....[46]....
        /*0194*/ 	.word	0x05000019


	//   ....[47]....
        /*0198*/ 	.word	0x0500001c


	//   ....[48]....
        /*019c*/ 	.word	0x05000016


	//   ....[49]....
        /*01a0*/ 	.word	0x05000018


	//   ....[50]....
        /*01a4*/ 	.word	0x0500001a


	//   ....[51]....
        /*01a8*/ 	.word	0x0500001f


	//   ....[52]....
        /*01ac*/ 	.word	0x0500001d


	//   ....[53]....
        /*01b0*/ 	.word	0x05000017


	//   ....[54]....
        /*01b4*/ 	.word	0x05000020


	//   ....[55]....
        /*01b8*/ 	.word	0x05000019


	//   ....[56]....
        /*01bc*/ 	.word	0x05000016


	//   ....[57]....
        /*01c0*/ 	.word	0x05000015


	//   ....[58]....
        /*01c4*/ 	.word	0x0500001a


	//   ....[59]....
        /*01c8*/ 	.word	0x05000022


	//   ....[60]....
        /*01cc*/ 	.word	0x05000014


	//   ....[61]....
        /*01d0*/ 	.word	0x0500002d


	//   ....[62]....
        /*01d4*/ 	.word	0x05000011


	//   ....[63]....
        /*01d8*/ 	.word	0x05000024


	//   ....[64]....
        /*01dc*/ 	.word	0x05000023


	//   ....[65]....
        /*01e0*/ 	.word	0x05000029


	//   ....[66]....
        /*01e4*/ 	.word	0x0500002a


	//   ....[67]....
        /*01e8*/ 	.word	0x05000022


	//   ....[68]....
        /*01ec*/ 	.word	0x05000025


	//   ....[69]....
        /*01f0*/ 	.word	0x05000020


	//   ....[70]....
        /*01f4*/ 	.word	0x0500001c


	//   ....[71]....
        /*01f8*/ 	.word	0x0500001c


	//   ....[72]....
        /*01fc*/ 	.word	0x0500001c


	//   ....[73]....
        /*0200*/ 	.word	0x0500001c


	//   ....[74]....
        /*0204*/ 	.word	0x0500001c


	//   ....[75]....
        /*0208*/ 	.word	0x0500001c


	//   ....[76]....
        /*020c*/ 	.word	0x0500001c


	//   ....[77]....
        /*0210*/ 	.word	0x0500001c


	//   ....[78]....
        /*0214*/ 	.word	0x0500001c


	//   ....[79]....
        /*0218*/ 	.word	0x0500001c


	//   ....[80]....
        /*021c*/ 	.word	0x0500001c


	//   ....[81]....
        /*0220*/ 	.word	0x0500001c


	//   ....[82]....
        /*0224*/ 	.word	0x0500001c


	//   ....[83]....
        /*0228*/ 	.word	0x0500001c


	//   ....[84]....
        /*022c*/ 	.word	0x0500001c


	//   ....[85]....
        /*0230*/ 	.word	0x0500001c


	//   ....[86]....
        /*0234*/ 	.word	0x0500001c


	//   ....[87]....
        /*0238*/ 	.word	0x0500001c


	//   ....[88]....
        /*023c*/ 	.word	0x0500001c


	//   ....[89]....
        /*0240*/ 	.word	0x0500001c


	//   ....[90]....
        /*0244*/ 	.word	0x0500001c


	//   ....[91]....
        /*0248*/ 	.word	0x0500001c


	//   ....[92]....
        /*024c*/ 	.word	0x0500001c


	//   ....[93]....
        /*0250*/ 	.word	0x0500001c


	//   ....[94]....
        /*0254*/ 	.word	0x0500001c


	//   ....[95]....
        /*0258*/ 	.word	0x0500001c


	//   ....[96]....
        /*025c*/ 	.word	0x0500001c


	//   ....[97]....
        /*0260*/ 	.word	0x0500001c


	//   ....[98]....
        /*0264*/ 	.word	0x0500001c


	//   ....[99]....
        /*0268*/ 	.word	0x0500001c


	//   ....[100]....
        /*026c*/ 	.word	0x0500001c


	//   ....[101]....
        /*0270*/ 	.word	0x0500001c


	//   ....[102]....
        /*0274*/ 	.word	0x0500001c


	//   ....[103]....
        /*0278*/ 	.word	0x0500001c


	//   ....[104]....
        /*027c*/ 	.word	0x0500001c


	//   ....[105]....
        /*0280*/ 	.word	0x0500001c


	//   ....[106]....
        /*0284*/ 	.word	0x0500001c


	//   ....[107]....
        /*0288*/ 	.word	0x0500001c


	//   ....[108]....
        /*028c*/ 	.word	0x0500001c


	//   ....[109]....
        /*0290*/ 	.word	0x0500001c


	//   ....[110]....
        /*0294*/ 	.word	0x0500001c


	//   ....[111]....
        /*0298*/ 	.word	0x0500001c


	//   ....[112]....
        /*029c*/ 	.word	0x0500001c


	//   ....[113]....
        /*02a0*/ 	.word	0x0500001c


	//   ....[114]....
        /*02a4*/ 	.word	0x0500001c


	//   ....[115]....
        /*02a8*/ 	.word	0x0500001c


	//   ....[116]....
        /*02ac*/ 	.word	0x0500001c


	//   ....[117]....
        /*02b0*/ 	.word	0x0500001c


	//   ....[118]....
        /*02b4*/ 	.word	0x0500001c


	//   ....[119]....
        /*02b8*/ 	.word	0x0500001c


	//   ....[120]....
        /*02bc*/ 	.word	0x0500001c


	//   ....[121]....
        /*02c0*/ 	.word	0x0500001c


	//   ....[122]....
        /*02c4*/ 	.word	0x0500001c


	//   ....[123]....
        /*02c8*/ 	.word	0x0500001c


	//   ....[124]....
        /*02cc*/ 	.word	0x0500001c


	//   ....[125]....
        /*02d0*/ 	.word	0x0500001c


	//----- nvinfo : EIATTR_COOP_GROUP_INSTR_OFFSETS
	.align		4
.L_1083:
        /*02d4*/ 	.byte	0x04, 0x28
        /*02d6*/ 	.short	(.L_1085 - .L_1084)


	//   ....[0]....
.L_1084:
        /*02d8*/ 	.word	0x00001b80


	//   ....[1]....
        /*02dc*/ 	.word	0x00001bb0


	//   ....[2]....
        /*02e0*/ 	.word	0x00001be0


	//   ....[3]....
        /*02e4*/ 	.word	0x00001bf0


	//   ....[4]....
        /*02e8*/ 	.word	0x000021e0


	//   ....[5]....
        /*02ec*/ 	.word	0x000021f0


	//   ....[6]....
        /*02f0*/ 	.word	0x00002220


	//   ....[7]....
        /*02f4*/ 	.word	0x00002230


	//   ....[8]....
        /*02f8*/ 	.word	0x00002260


	//   ....[9]....
        /*02fc*/ 	.word	0x00002270


	//   ....[10]....
        /*0300*/ 	.word	0x000022a0


	//   ....[11]....
        /*0304*/ 	.word	0x000022c0


	//   ....[12]....
        /*0308*/ 	.word	0x000022f0


	//   ....[13]....
        /*030c*/ 	.word	0x00002300


	//   ....[14]....
        /*0310*/ 	.word	0x000036f0


	//   ....[15]....
        /*0314*/ 	.word	0x00003720


	//   ....[16]....
        /*0318*/ 	.word	0x00003750


	//   ....[17]....
        /*031c*/ 	.word	0x00003770


	//   ....[18]....
        /*0320*/ 	.word	0x000037a0


	//   ....[19]....
        /*0324*/ 	.word	0x000037b0


	//   ....[20]....
        /*0328*/ 	.word	0x000037e0


	//   ....[21]....
        /*032c*/ 	.word	0x000037f0


	//   ....[22]....
        /*0330*/ 	.word	0x000039d0


	//   ....[23]....
        /*0334*/ 	.word	0x00003a00


	//   ....[24]....
        /*0338*/ 	.word	0x00003a40


	//   ....[25]....
        /*033c*/ 	.word	0x00003a60


	//   ....[26]....
        /*0340*/ 	.word	0x00003a90


	//   ....[27]....
        /*0344*/ 	.word	0x00003aa0


	//   ....[28]....
        /*0348*/ 	.word	0x00003ad0


	//   ....[29]....
        /*034c*/ 	.word	0x00003ae0


	//   ....[30]....
        /*0350*/ 	.word	0x00003c70


	//   ....[31]....
        /*0354*/ 	.word	0x00003ca0


	//   ....[32]....
        /*0358*/ 	.word	0x00003cd0


	//   ....[33]....
        /*035c*/ 	.word	0x00003cf0


	//   ....[34]....
        /*0360*/ 	.word	0x00003d20


	//   ....[35]....
        /*0364*/ 	.word	0x00003d30


	//   ....[36]....
        /*0368*/ 	.word	0x00003d60


	//   ....[37]....
        /*036c*/ 	.word	0x00003d70


	//   ....[38]....
        /*0370*/ 	.word	0x000040b0


	//   ....[39]....
        /*0374*/ 	.word	0x000040e0


	//   ....[40]....
        /*0378*/ 	.word	0x00004160


	//   ....[41]....
        /*037c*/ 	.word	0x00004180


	//   ....[42]....
        /*0380*/ 	.word	0x000041b0


	//   ....[43]....
        /*0384*/ 	.word	0x000041d0


	//   ....[44]....
        /*0388*/ 	.word	0x000041e0


	//   ....[45]....
        /*038c*/ 	.word	0x00004210


	//   ....[46]....
        /*0390*/ 	.word	0x00004270


	//   ....[47]....
        /*0394*/ 	.word	0x000042b0


	//   ....[48]....
        /*0398*/ 	.word	0x000042e0


	//   ....[49]....
        /*039c*/ 	.word	0x00004300


	//   ....[50]....
        /*03a0*/ 	.word	0x00004330


	//   ....[51]....
        /*03a4*/ 	.word	0x00004340


	//   ....[52]....
        /*03a8*/ 	.word	0x00004370


	//   ....[53]....
        /*03ac*/ 	.word	0x00004390


	//   ....[54]....
        /*03b0*/ 	.word	0x000043b0


	//   ....[55]....
        /*03b4*/ 	.word	0x000043f0


	//   ....[56]....
        /*03b8*/ 	.word	0x00004420


	//   ....[57]....
        /*03bc*/ 	.word	0x00004450


	//   ....[58]....
        /*03c0*/ 	.word	0x00004480


	//   ....[59]....
        /*03c4*/ 	.word	0x000044a0


	//   ....[60]....
        /*03c8*/ 	.word	0x000044d0


	//   ....[61]....
        /*03cc*/ 	.word	0x000044f0


	//   ....[62]....
        /*03d0*/ 	.word	0x00004520


	//   ....[63]....
        /*03d4*/ 	.word	0x00004540


	//   ....[64]....
        /*03d8*/ 	.word	0x00004570


	//   ....[65]....
        /*03dc*/ 	.word	0x000045b0


	//   ....[66]....
        /*03e0*/ 	.word	0x000045d0


	//   ....[67]....
        /*03e4*/ 	.word	0x00004610


	//   ....[68]....
        /*03e8*/ 	.word	0x000046a0


	//   ....[69]....
        /*03ec*/ 	.word	0x000047b0


	//   ....[70]....
        /*03f0*/ 	.word	0x00004960


	//   ....[71]....
        /*03f4*/ 	.word	0x000049b0


	//   ....[72]....
        /*03f8*/ 	.word	0x00004a20


	//   ....[73]....
        /*03fc*/ 	.word	0x00004a80


	//   ....[74]....
        /*0400*/ 	.word	0x00004af0


	//   ....[75]....
        /*0404*/ 	.word	0x00004b50


	//   ....[76]....
        /*0408*/ 	.word	0x00004bc0


	//   ....[77]....
        /*040c*/ 	.word	0x00004c20


	//   ....[78]....
        /*0410*/ 	.word	0x00004cc0


	//   ....[79]....
        /*0414*/ 	.word	0x00004d50


	//   ....[80]....
        /*0418*/ 	.word	0x00004dc0


	//   ....[81]....
        /*041c*/ 	.word	0x00004e20


	//   ....[82]....
        /*0420*/ 	.word	0x00004e90


	//   ....[83]....
        /*0424*/ 	.word	0x00004ef0


	//   ....[84]....
        /*0428*/ 	.word	0x00004f60


	//   ....[85]....
        /*042c*/ 	.word	0x00004fc0


	//   ....[86]....
        /*0430*/ 	.word	0x00005060


	//   ....[87]....
        /*0434*/ 	.word	0x000050f0


	//   ....[88]....
        /*0438*/ 	.word	0x00005160


	//   ....[89]....
        /*043c*/ 	.word	0x000051c0


	//   ....[90]....
        /*0440*/ 	.word	0x00005230


	//   ....[91]....
        /*0444*/ 	.word	0x00005290


	//   ....[92]....
        /*0448*/ 	.word	0x00005300


	//   ....[93]....
        /*044c*/ 	.word	0x00005360


	//   ....[94]....
        /*0450*/ 	.word	0x00005400


	//   ....[95]....
        /*0454*/ 	.word	0x000054c0


	//   ....[96]....
        /*0458*/ 	.word	0x000055c0


	//   ....[97]....
        /*045c*/ 	.word	0x00005610


	//   ....[98]....
        /*0460*/ 	.word	0x000056d0


	//   ....[99]....
        /*0464*/ 	.word	0x00005720


	//   ....[100]....
        /*0468*/ 	.word	0x00005790


	//   ....[101]....
        /*046c*/ 	.word	0x000057e0


	//   ....[102]....
        /*0470*/ 	.word	0x00005850


	//   ....[103]....
        /*0474*/ 	.word	0x000058b0


	//   ....[104]....
        /*0478*/ 	.word	0x00005920


	//   ....[105]....
        /*047c*/ 	.word	0x00005980


	//   ....[106]....
        /*0480*/ 	.word	0x00005a30


	//   ....[107]....
        /*0484*/ 	.word	0x00005aa0


	//   ....[108]....
        /*0488*/ 	.word	0x00005b30


	//   ....[109]....
        /*048c*/ 	.word	0x00005ba0


	//   ....[110]....
        /*0490*/ 	.word	0x00005c10


	//   ....[111]....
        /*0494*/ 	.word	0x00005c70


	//   ....[112]....
        /*0498*/ 	.word	0x00005cf0


	//   ....[113]....
        /*049c*/ 	.word	0x00005d70


	//   ....[114]....
        /*04a0*/ 	.word	0x00005e10


	//   ....[115]....
        /*04a4*/ 	.word	0x00005e80


	//   ....[116]....
        /*04a8*/ 	.word	0x00005f10


	//   ....[117]....
        /*04ac*/ 	.word	0x00005fb0


	//   ....[118]....
        /*04b0*/ 	.word	0x00006040


	//   ....[119]....
        /*04b4*/ 	.word	0x000060a0


	//   ....[120]....
        /*04b8*/ 	.word	0x00006110


	//   ....[121]....
        /*04bc*/ 	.word	0x00006190


	//   ....[122]....
        /*04c0*/ 	.word	0x00006230


	//   ....[123]....
        /*04c4*/ 	.word	0x000062e0


	//   ....[124]....
        /*04c8*/ 	.word	0x000063c0


	//   ....[125]....
        /*04cc*/ 	.word	0x00006470


	//----- nvinfo : EIATTR_EXIT_INSTR_OFFSETS
	.align		4
.L_1085:
        /*04d0*/ 	.byte	0x04, 0x1c
        /*04d2*/ 	.short	(.L_1087 - .L_1086)


	//   ....[0]....
.L_1086:
        /*04d4*/ 	.word	0x00002700


	//   ....[1]....
        /*04d8*/ 	.word	0x00004900


	//----- nvinfo : EIATTR_MAX_THREADS
	.align		4
.L_1087:
        /*04dc*/ 	.byte	0x04, 0x05
        /*04de*/ 	.short	(.L_1089 - .L_1088)
.L_1088:
        /*04e0*/ 	.word	0x00000140
        /*04e4*/ 	.word	0x00000001
        /*04e8*/ 	.word	0x00000001


	//----- nvinfo : EIATTR_CRS_STACK_SIZE
	.align		4
.L_1089:
        /*04ec*/ 	.byte	0x04, 0x1e
        /*04ee*/ 	.short	(.L_1091 - .L_1090)
.L_1090:
        /*04f0*/ 	.word	0x00000000


	//----- nvinfo : EIATTR_CBANK_PARAM_SIZE
	.align		4
.L_1091:
        /*04f4*/ 	.byte	0x03, 0x19
        /*04f6*/ 	.short	0x0060


	//----- nvinfo : EIATTR_PARAM_CBANK
	.align		4
        /*04f8*/ 	.byte	0x04, 0x0a
        /*04fa*/ 	.short	(.L_1093 - .L_1092)
	.align		4
.L_1092:
        /*04fc*/ 	.word	index@(.nv.constant0._ZN13group_norm_v218gn_bwd_cuda_kernelI6__halfLi320ELi3ELi16ELi40ELi256ELb1ELb1ELi8ELi320ELi320ELi4ELb1ELi10ELb0ELb0ELNS_15WgradSyncMethodE3ENS_16CompileConditionILi900EEEEEvPT_S6_S6_PKS5_S8_S8_S8_PKfflPfPj)
        /*0500*/ 	.short	0x0210
        /*0502*/ 	.short	0x0060


	//----- nvinfo : EIATTR_SW_WAR
	.align		4
.L_1093:
        /*0504*/ 	.byte	0x04, 0x36
        /*0506*/ 	.short	(.L_1095 - .L_1094)
.L_1094:
        /*0508*/ 	.word	0x00000008
.L_1095:


//--------------------- .nv.info._ZN13group_norm_v218gn_bwd_cuda_kernelI6__halfLi320ELi1ELi16ELi40ELi256ELb1ELb1ELi16ELi320ELi320ELi4ELb1ELi8ELb0ELb0ELNS_15WgradSyncMethodE3ENS_16CompileConditionILi900EEEEEvPT_S6_S6_PKS5_S8_S8_S8_PKfflPfPj --------------------------
	.section	.nv.info._ZN13group_norm_v218gn_bwd_cuda_kernelI6__halfLi320ELi1ELi16ELi40ELi256ELb1ELb1ELi16ELi320ELi320ELi4ELb1ELi8ELb0ELb0ELNS_15WgradSyncMethodE3ENS_16CompileConditionILi900EEEEEvPT_S6_S6_PKS5_S8_S8_S8_PKfflPfPj,"",@"SHT_CUDA_INFO"
	.sectionflags	@""
	.align	4


	//----- nvinfo : EIATTR_CUDA_API_VERSION
	.align		4
        /*0000*/ 	.byte	0x04, 0x37
        /*0002*/ 	.short	(.L_1097 - .L_1096)
.L_1096:
        /*0004*/ 	.word	0x00000082


	//----- nvinfo : EIATTR_KPARAM_INFO
	.align		4
.L_1097:
        /*0008*/ 	.byte	0x04, 0x17
        /*000a*/ 	.short	(.L_1099 - .L_1098)
.L_1098:
        /*000c*/ 	.word	0x00000000
        /*0010*/ 	.short	0x000b
        /*0012*/ 	.short	0x0058
        /*0014*/ 	.byte	0x00, 0xf0, 0x21, 0x00


	//----- nvinfo : EIATTR_KPARAM_INFO
	.align		4
.L_1099:
        /*0018*/ 	.byte	0x04, 0x17
        /*001a*/ 	.short	(.L_1101 - .L_1100)
.L_1100:
        /*001c*/ 	.word	0x00000000
        /*0020*/ 	.short	0x000a
        /*0022*/ 	.short	0x0050
        /*0024*/ 	.byte	0x00, 0xf0, 0x21, 0x00


	//----- nvinfo : EIATTR_KPARAM_INFO
	.align		4
.L_1101:
        /*0028*/ 	.byte	0x04, 0x17
        /*002a*/ 	.short	(.L_1103 - .L_1102)
.L_1102:
        /*002c*/ 	.word	0x00000000
        /*0030*/ 	.short	0x0009
        /*0032*/ 	.short	0x0048
        /*0034*/ 	.byte	0x00, 0xf0, 0x21, 0x00


	//----- nvinfo : EIATTR_KPARAM_INFO
	.align		4
.L_1103:
        /*0038*/ 	.byte	0x04, 0x17
        /*003a*/ 	.short	(.L_1105 - .L_1104)
.L_1104:
        /*003c*/ 	.word	0x00000000
        /*0040*/ 	.short	0x0008
        /*0042*/ 	.short	0x0040
        /*0044*/ 	.byte	0x00, 0xf0, 0x11, 0x00


	//----- nvinfo : EIATTR_KPARAM_INFO
	.align		4
.L_1105:
        /*0048*/ 	.byte	0x04, 0x17
        /*004a*/ 	.short	(.L_1107 - .L_1106)
.L_1106:
        /*004c*/ 	.word	0x00000000
        /*0050*/ 	.short	0x0007
        /*0052*/ 	.short	0x0038
        /*0054*/ 	.byte	0x00, 0xf0, 0x21, 0x00


	//----- nvinfo : EIATTR_KPARAM_INFO
	.align		4
.L_1107:
        /*0058*/ 	.byte	0x04, 0x17
        /*005a*/ 	.short	(.L_1109 - .L_1108)
.L_1108:
        /*005c*/ 	.word	0x00000000
        /*0060*/ 	.short	0x0006
        /*0062*/ 	.short	0x0030
        /*0064*/ 	.byte	0x00, 0xf0, 0x21, 0x00


	//----- nvinfo : EIATTR_KPARAM_INFO
	.align		4
.L_1109:
        /*0068*/ 	.byte	0x04, 0x17
        /*006a*/ 	.short	(.L_1111 - .L_1110)
.L_1110:
        /*006c*/ 	.word	0x00000000
        /*0070*/ 	.short	0x0005
        /*0072*/ 	.short	0x0028
        /*0074*/ 	.byte	0x00, 0xf0, 0x21, 0x00


	//----- nvinfo : EIATTR_KPARAM_INFO
	.align		4
.L_1111:
        /*0078*/ 	.byte	0x04, 0x17
        /*007a*/ 	.short	(.L_1113 - .L_1112)
.L_1112:
        /*007c*/ 	.word	0x00000000
        /*0080*/ 	.short	0x0004
        /*0082*/ 	.short	0x0020
        /*0084*/ 	.byte	0x00, 0xf0, 0x21, 0x00


	//----- nvinfo : EIATTR_KPARAM_INFO
	.align		4
.L_1113:
        /*0088*/ 	.byte	0x04, 0x17
        /*008a*/ 	.short	(.L_1115 - .L_1114)
.L_1114:
        /*008c*/ 	.word	0x00000000
        /*0090*/ 	.short	0x0003
        /*0092*/ 	.short	0x0018
        /*0094*/ 	.byte	0x00, 0xf0, 0x21, 0x00


	//----- nvinfo : EIATTR_KPARAM_INFO
	.align		4
.L_1115:
        /*0098*/ 	.byte	0x04, 0x17
        /*009a*/ 	.short	(.L_1117 - .L_1116)
.L_1116:
        /*009c*/ 	.word	0x00000000
        /*00a0*/ 	.short	0x0002
        /*00a2*/ 	.short	0x0010
        /*00a4*/ 	.byte	0x00, 0xf0, 0x21, 0x00


	//----- nvinfo : EIATTR_KPARAM_INFO
	.align		4
.L_1117:
        /*00a8*/ 	.byte	0x04, 0x17
        /*00aa*/ 	.short	(.L_1119 - .L_1118)
.L_1118:
        /*00ac*/ 	.word	0x00000000
        /*00b0*/ 	.short	0x0001
        /*00b2*/ 	.short	0x0008
        /*00b4*/ 	.byte	0x00, 0xf0, 0x21, 0x00


	//----- nvinfo : EIATTR_KPARAM_INFO
	.align		4
.L_1119:
        /*00b8*/ 	.byte	0x04, 0x17
        /*00ba*/ 	.short	(.L_1121 - .L_1120)
.L_1120:
        /*00bc*/ 	.word	0x00000000
        /*00c0*/ 	.short	0x0000
        /*00c2*/ 	.short	0x0000
        /*00c4*/ 	.byte	0x00, 0xf0, 0x21, 0x00


	//----- nvinfo : EIATTR_SPARSE_MMA_MASK
	.align		4
.L_1121:
        /*00c8*/ 	.byte	0x03, 0x50
        /*00ca*/ 	.short	0x0000


	//----- nvinfo : EIATTR_MAXREG_COUNT
	.align		4
        /*00cc*/ 	.byte	0x03, 0x1b
        /*00ce*/ 	.short	0x00a8


	//----- nvinfo : EIATTR_NUM_BARRIERS
	.align		4
        /*00d0*/ 	.byte	0x02, 0x4c
        /*00d2*/ 	.byte	0x01
	.zero		1


	//----- nvinfo : EIATTR_MERCURY_ISA_VERSION
	.align		4
        /*00d4*/ 	.byte	0x03, 0x5f
        /*00d6*/ 	.short	0x0101


	//----- nvinfo : EIATTR_COOP_GROUP_MASK_REGIDS
	.align		4
        /*00d8*/ 	.byte	0x04, 0x29
        /*00da*/ 	.short	(.L_1123 - .L_1122)


	//   ....[0]....
.L_1122:
        /*00dc*/ 	.word	0xffffffff


	//   ....[1]....
        /*00e0*/ 	.word	0xffffffff


	//   ....[2]....
        /*00e4*/ 	.word	0xffffffff


	//   ....[3]....
        /*00e8*/ 	.word	0xffffffff


	//   ....[4]....
        /*00ec*/ 	.word	0xffffffff


	//   ....[5]....
        /*00f0*/ 	.word	0xffffffff


	//   ....[6]....
        /*00f4*/ 	.word	0xffffffff


	//   ....[7]....
        /*00f8*/ 	.word	0xffffffff


	//   ....[8]....
        /*00fc*/ 	.word	0xffffffff


	//   ....[9]....
        /*0100*/ 	.word	0xffffffff


	//   ....[10]....
        /*0104*/ 	.word	0xffffffff


	//   ....[11]....
        /*0108*/ 	.word	0xffffffff


	//   ....[12]....
        /*010c*/ 	.word	0x05000019


	//   ....[13]....
        /*0110*/ 	.word	0x0500001e


	//   ....[14]....
        /*0114*/ 	.word	0x05000020


	//   ....[15]....
        /*0118*/ 	.word	0x0500001f


	//   ....[16]....
        /*011c*/ 	.word	0x05000027


	//   ....[17]....
        /*0120*/ 	.word	0x0500001a


	//   ....[18]....
        /*0124*/ 	.word	0x0500001e


	//   ....[19]....
        /*0128*/ 	.word	0x05000020


	//   ....[20]....
        /*012c*/ 	.word	0x0500001e


	//   ....[21]....
        /*0130*/ 	.word	0x05000020


	//   ....[22]....
        /*0134*/ 	.word	0x05000019


	//   ....[23]....
        /*0138*/ 	.word	0x0500001f


	//   ....[24]....
        /*013c*/ 	.word	0x05000022


	//   ....[25]....
        /*0140*/ 	.word	0x0500001e


	//   ....[26]....
        /*0144*/ 	.word	0x05000023


	//   ....[27]....
        /*0148*/ 	.word	0x05000019


	//   ....[28]....
        /*014c*/ 	.word	0x0500001e


	//   ....[29]....
        /*0150*/ 	.word	0x05000020


	//   ....[30]....
        /*0154*/ 	.word	0x05000019


	//   ....[31]....
        /*0158*/ 	.word	0x0500001f


	//   ....[32]....
        /*015c*/ 	.word	0x05000022


	//   ....[33]....
        /*0160*/ 	.word	0x0500001e


	//   ....[34]....
        /*0164*/ 	.word	0x05000023


	//   ....[35]....
        /*0168*/ 	.word	0x05000019


	//   ....[36]....
        /*016c*/ 	.word	0x05000020


	//   ....[37]....
        /*0170*/ 	.word	0x05000019


	//   ....[38]....
        /*0174*/ 	.word	0x05000019


	//   ....[39]....
        /*0178*/ 	.word	0x0500001f


	//   ....[40]....
        /*017c*/ 	.word	0x0500001e


	//   ....[41]....
        /*0180*/ 	.word	0x05000022


	//   ....[42]....
        /*0184*/ 	.word	0x05000023


	//   ....[43]....
        /*0188*/ 	.word	0x0500001e


	//   ....[44]....
        /*018c*/ 	.word	0x05000025


	//   ....[45]....
        /*0190*/ 	.word	0x0500002b


	//   ....[46]....
        /*0194*/ 	.word	0x05000022


	//   ....[47]....
        /*0198*/ 	.word	0x0500001f


	//   ....[48]....
        /*019c*/ 	.word	0x05000023


	//   ....[49]....
        /*01a0*/ 	.word	0x05000024


	//   ....[50]....
        /*01a4*/ 	.word	0x05000020


	//   ....[51]....
        /*01a8*/ 	.word	0x0500001d


	//   ....[52]....
        /*01ac*/ 	.word	0x05000030


	//   ....[53]....
        /*01b0*/ 	.word	0x05000019


	//   ....[54]....
        /*01b4*/ 	.word	0x0500001c


	//   ....[55]....
        /*01b8*/ 	.word	0x05000032


	//   ....[56]....
        /*01bc*/ 	.word	0x0500001f


	//   ....[57]....
        /*01c0*/ 	.word	0x0500002e


	//   ....[58]....
        /*01c4*/ 	.word	0x05000025


	//   ....[59]....
        /*01c8*/ 	.word	0x05000026


	//   ....[60]....
        /*01cc*/ 	.word	0x0500002a


	//   ....[61]....
        /*01d0*/ 	.word	0x05000028


	//   ....[62]....
        /*01d4*/ 	.word	0x05000027


	//   ....[63]....
        /*01d8*/ 	.word	0x0500002c


	//   ....[64]....
        /*01dc*/ 	.word	0x0500002e


	//   ....[65]....
        /*01e0*/ 	.word	0x05000037


	//   ....[66]....
        /*01e4*/ 	.word	0x05000024


	//   ....[67]....
        /*01e8*/ 	.word	0x05000019


	//   ....[68]....
        /*01ec*/ 	.word	0x05000019


	//   ....[69]....
        /*01f0*/ 	.word	0x05000019


	//   ....[70]....
        /*01f4*/ 	.word	0x05000019


	//   ....[71]....
        /*01f8*/ 	.word	0x05000019


	//   ....[72]....
        /*01fc*/ 	.word	0x05000019


	//   ....[73]....
        /*0200*/ 	.word	0x05000019


	//   ....[74]....
        /*0204*/ 	.word	0x05000019


	//   ....[75]....
        /*0208*/ 	.word	0x05000019


	//   ....[76]....
        /*020c*/ 	.word	0x05000019


	//   ....[77]....
        /*0210*/ 	.word	0x05000019


	//   ....[78]....
        /*0214*/ 	.word	0x05000019


	//   ....[79]....
        /*0218*/ 	.word	0x05000019


	//   ....[80]....
        /*021c*/ 	.word	0x05000019


	//   ....[81]....
        /*0220*/ 	.word	0x05000019


	//   ....[82]....
        /*0224*/ 	.word	0x05000019


	//   ....[83]....
        /*0228*/ 	.word	0x05000019


	//   ....[84]....
        /*022c*/ 	.word	0x05000019


	//   ....[85]....
        /*0230*/ 	.word	0x05000019


	//   ....[86]....
        /*0234*/ 	.word	0x05000019


	//   ....[87]....
        /*0238*/ 	.word	0x05000019


	//   ....[88]....
        /*023c*/ 	.word	0x05000019


	//   ....[89]....
        /*0240*/ 	.word	0x05000019


	//   ....[90]....
        /*0244*/ 	.word	0x05000019


	//   ....[91]....
        /*0248*/ 	.word	0x05000019


	//   ....[92]....
        /*024c*/ 	.word	0x05000019


	//   ....[93]....
        /*0250*/ 	.word	0x05000019


	//   ....[94]....
        /*0254*/ 	.word	0x05000019


	//   ....[95]....
        /*0258*/ 	.word	0x05000019


	//   ....[96]....
        /*025c*/ 	.word	0x05000019


	//   ....[97]....
        /*0260*/ 	.word	0x05000019


	//   ....[98]....
        /*0264*/ 	.word	0x05000019


	//   ....[99]....
        /*0268*/ 	.word	0x05000019


	//   ....[100]....
        /*026c*/ 	.word	0x05000019


	//   ....[101]....
        /*0270*/ 	.word	0x05000019


	//   ....[102]....
        /*0274*/ 	.word	0x05000019


	//   ....[103]....
        /*0278*/ 	.word	0x05000019


	//   ....[104]....
        /*027c*/ 	.word	0x05000019


	//   ....[105]....
        /*0280*/ 	.word	0x05000019


	//   ....[106]....
        /*0284*/ 	.word	0x05000019


	//   ....[107]....
        /*0288*/ 	.word	0x05000019


	//   ....[108]....
        /*028c*/ 	.word	0x05000019


	//   ....[109]....
        /*0290*/ 	.word	0x05000019


	//   ....[110]....
        /*0294*/ 	.word	0x05000019


	//   ....[111]....
        /*0298*/ 	.word	0x05000019


	//   ....[112]....
        /*029c*/ 	.word	0x05000019


	//   ....[113]....
        /*02a0*/ 	.word	0x05000019


	//   ....[114]....
        /*02a4*/ 	.word	0x05000019


	//   ....[115]....
        /*02a8*/ 	.word	0x05000019


	//   ....[116]....
        /*02ac*/ 	.word	0x05000019


	//   ....[117]....
        /*02b0*/ 	.word	0x05000019


	//   ....[118]....
        /*02b4*/ 	.word	0x05000019


	//   ....[119]....
        /*02b8*/ 	.word	0x05000019


	//   ....[120]....
        /*02bc*/ 	.word	0x05000019


	//   ....[121]....
        /*02c0*/ 	.word	0x05000019


	//   ....[122]....
        /*02c4*/ 	.word	0x05000019


	//   ....[123]....
        /*02c8*/ 	.word	0x05000019


	//----- nvinfo : EIATTR_COOP_GROUP_INSTR_OFFSETS
	.align		4
.L_1123:
        /*02cc*/ 	.byte	0x04, 0x28
        /*02ce*/ 	.short	(.L_1125 - .L_1124)


	//   ....[0]....
.L_1124:
        /*02d0*/ 	.word	0x00002640


	//   ....[1]....
        /*02d4*/ 	.word	0x00002660


	//   ....[2]....
        /*02d8*/ 	.word	0x000026b0


	//   ....[3]....
        /*02dc*/ 	.word	0x000026d0


	//   ....[4]....
        /*02e0*/ 	.word	0x00002ae0


	//   ....[5]....
        /*02e4*/ 	.word	0x00002af0


	//   ....[6]....
        /*02e8*/ 	.word	0x00002b20


	//   ....[7]....
        /*02ec*/ 	.word	0x00002b30


	//   ....[8]....
        /*02f0*/ 	.word	0x00002b80


	//   ....[9]....
        /*02f4*/ 	.word	0x00002bb0


	//   ....[10]....
        /*02f8*/ 	.word	0x00002bf0


	//   ....[11]....
        /*02fc*/ 	.word	0x00002c00


	//   ....[12]....
        /*0300*/ 	.word	0x000042e0


	//   ....[13]....
        /*0304*/ 	.word	0x00004300


	//   ....[14]....
        /*0308*/ 	.word	0x00004340


	//   ....[15]....
        /*030c*/ 	.word	0x00004350


	//   ....[16]....
        /*0310*/ 	.word	0x00004380


	//   ....[17]....
        /*0314*/ 	.word	0x00004390


	//   ....[18]....
        /*0318*/ 	.word	0x000043c0


	//   ....[19]....
        /*031c*/ 	.word	0x000043d0


	//   ....[20]....
        /*0320*/ 	.word	0x00004570


	//   ....[21]....
        /*0324*/ 	.word	0x00004590


	//   ....[22]....
        /*0328*/ 	.word	0x000045c0


	//   ....[23]....
        /*032c*/ 	.word	0x000045e0


	//   ....[24]....
        /*0330*/ 	.word	0x00004610


	//   ....[25]....
        /*0334*/ 	.word	0x00004620


	//   ....[26]....
        /*0338*/ 	.word	0x00004650


	//   ....[27]....
        /*033c*/ 	.word	0x00004660


	//   ....[28]....
        /*0340*/ 	.word	0x000047a0


	//   ....[29]....
        /*0344*/ 	.word	0x000047c0


	//   ....[30]....
        /*0348*/ 	.word	0x000047f0


	//   ....[31]....
        /*034c*/ 	.word	0x00004810


	//   ....[32]....
        /*0350*/ 	.word	0x00004840


	//   ....[33]....
        /*0354*/ 	.word	0x00004850


	//   ....[34]....
        /*0358*/ 	.word	0x00004880


	//   ....[35]....
        /*035c*/ 	.word	0x00004890


	//   ....[36]....
        /*0360*/ 	.word	0x00004a50


	//   ....[37]....
        /*0364*/ 	.word	0x00004bb0


	//   ....[38]....
        /*0368*/ 	.word	0x00004bd0


	//   ....[39]....
        /*036c*/ 	.word	0x00004c10


	//   ....[40]....
        /*0370*/ 	.word	0x00004c40


	//   ....[41]....
        /*0374*/ 	.word	0x00004c80


	//   ....[42]....
        /*0378*/ 	.word	0x00004ca0


	//   ....[43]....
        /*037c*/ 	.word	0x00004cd0


	//   ....[44]....
        /*0380*/ 	.word	0x00004d00


	//   ....[45]....
        /*0384*/ 	.word	0x00004d30


	//   ....[46]....
        /*0388*/ 	.word	0x00004d50


	//   ....[47]....
        /*038c*/ 	.word	0x00004d70


	//   ....[48]....
        /*0390*/ 	.word	0x00004d90


	//   ....[49]....
        /*0394*/ 	.word	0x00004db0


	//   ....[50]....
        /*0398*/ 	.word	0x00004de0


	//   ....[51]....
        /*039c*/ 	.word	0x00004e10


	//   ....[52]....
        /*03a0*/ 	.word	0x00004e40


	//   ....[53]....
        /*03a4*/ 	.word	0x00004e60


	//   ....[54]....
        /*03a8*/ 	.word	0x00004ea0


	//   ....[55]....
        /*03ac*/ 	.word	0x00004ec0


	//   ....[56]....
        /*03b0*/ 	.word	0x00004ef0


	//   ....[57]....
        /*03b4*/ 	.word	0x00004f10


	//   ....[58]....
        /*03b8*/ 	.word	0x00004f50


	//   ....[59]....
        /*03bc*/ 	.word	0x00004f80


	//   ....[60]....
        /*03c0*/ 	.word	0x00004fc0


	//   ....[61]....
        /*03c4*/ 	.word	0x00004fe0


	//   ....[62]....
        /*03c8*/ 	.word	0x00005010


	//   ....[63]....
        /*03cc*/ 	.word	0x00005050


	//   ....[64]....
        /*03d0*/ 	.word	0x00005070


	//   ....[65]....
        /*03d4*/ 	.word	0x000050a0


	//   ....[66]....
        /*03d8*/ 	.word	0x00005170


	//   ....[67]....
        /*03dc*/ 	.word	0x00005220


	//   ....[68]....
        /*03e0*/ 	.word	0x00005340


	//   ....[69]....
        /*03e4*/ 	.word	0x00005390


	//   ....[70]....
        /*03e8*/ 	.word	0x00005400


	//   ....[71]....
        /*03ec*/ 	.word	0x00005460


	//   ....[72]....
        /*03f0*/ 	.word	0x000054d0


	//   ....[73]....
        /*03f4*/ 	.word	0x00005530


	//   ....[74]....
        /*03f8*/ 	.word	0x000055a0


	//   ....[75]....
        /*03fc*/ 	.word	0x00005600


	//   ....[76]....
        /*0400*/ 	.word	0x000056a0


	//   ....[77]....
        /*0404*/ 	.word	0x00005740


	//   ....[78]....
        /*0408*/ 	.word	0x000057a0


	//   ....[79]....
        /*040c*/ 	.word	0x00005800


	//   ....[80]....
        /*0410*/ 	.word	0x00005870


	//   ....[81]....
        /*0414*/ 	.word	0x000058d0


	//   ....[82]....
        /*0418*/ 	.word	0x00005940


	//   ....[83]....
        /*041c*/ 	.word	0x000059a0


	//   ....[84]....
        /*0420*/ 	.word	0x00005a40


	//   ....[85]....
        /*0424*/ 	.word	0x00005ad0


	//   ....[86]....
        /*0428*/ 	.word	0x00005b40


	//   ....[87]....
        /*042c*/ 	.word	0x00005ba0


	//   ....[88]....
        /*0430*/ 	.word	0x00005c10


	//   ....[89]....
        /*0434*/ 	.word	0x00005c70


	//   ....[90]....
        /*0438*/ 	.word	0x00005ce0


	//   ....[91]....
        /*043c*/ 	.word	0x00005d40


	//   ....[92]....
        /*0440*/ 	.word	0x00005de0


	//   ....[93]....
        /*0444*/ 	.word	0x00005ec0


	//   ....[94]....
        /*0448*/ 	.word	0x00005f80


	//   ....[95]....
        /*044c*/ 	.word	0x00005fd0


	//   ....[96]....
        /*0450*/ 	.word	0x00006070


	//   ....[97]....
        /*0454*/ 	.word	0x000060c0


	//   ....[98]....
        /*0458*/ 	.word	0x00006180


	//   ....[99]....
        /*045c*/ 	.word	0x000061e0


	//   ....[100]....
        /*0460*/ 	.word	0x00006280


	//   ....[101]....
        /*0464*/ 	.word	0x00006300


	//   ....[102]....
        /*0468*/ 	.word	0x00006370


	//   ....[103]....
        /*046c*/ 	.word	0x000063d0


	//   ....[104]....
        /*0470*/ 	.word	0x00006440


	//   ....[105]....
        /*0474*/ 	.word	0x000064a0


	//   ....[106]....
        /*0478*/ 	.word	0x00006570


	//   ....[107]....
        /*047c*/ 	.word	0x000065e0


	//   ....[108]....
        /*0480*/ 	.word	0x00006690


	//   ....[109]....
        /*0484*/ 	.word	0x00006700


	//   ....[110]....
        /*0488*/ 	.word	0x00006770


	//   ....[111]....
        /*048c*/ 	.word	0x000067d0


	//   ....[112]....
        /*0490*/ 	.word	0x00006840


	//   ....[113]....
        /*0494*/ 	.word	0x000068a0


	//   ....[114]....
        /*0498*/ 	.word	0x00006910


	//   ....[115]....
        /*049c*/ 	.word	0x00006970


	//   ....[116]....
        /*04a0*/ 	.word	0x000069d0


	//   ....[117]....
        /*04a4*/ 	.word	0x00006a20


	//   ....[118]....
        /*04a8*/ 	.word	0x00006a90


	//   ....[119]....
        /*04ac*/ 	.word	0x00006af0


	//   ....[120]....
        /*04b0*/ 	.word	0x00006b60


	//   ....[121]....
        /*04b4*/ 	.word	0x00006bc0


	//   ....[122]....
        /*04b8*/ 	.word	0x00006d10


	//   ....[123]....
        /*04bc*/ 	.word	0x00006dc0


	//----- nvinfo : EIATTR_EXIT_INSTR_OFFSETS
	.align		4
.L_1125:
        /*04c0*/ 	.byte	0x04, 0x1c
        /*04c2*/ 	.short	(.L_1127 - .L_1126)


	//   ....[0]....
.L_1126:
        /*04c4*/ 	.word	0x000032b0


	//   ....[1]....
        /*04c8*/ 	.word	0x000052e0


	//----- nvinfo : EIATTR_MAX_THREADS
	.align		4
.L_1127:
        /*04cc*/ 	.byte	0x04, 0x05
        /*04ce*/ 	.short	(.L_1129 - .L_1128)
.L_1128:
        /*04d0*/ 	.word	0x00000140
        /*04d4*/ 	.word	0x00000001
        /*04d8*/ 	.word	0x00000001


	//----- nvinfo : EIATTR_CRS_STACK_SIZE
	.align		4
.L_1129:
        /*04dc*/ 	.byte	0x04, 0x1e
        /*04de*/ 	.short	(.L_1131 - .L_1130)
.L_1130:
        /*04e0*/ 	.word	0x00000000


	//----- nvinfo : EIATTR_CBANK_PARAM_SIZE
	.align		4
.L_1131:
        /*04e4*/ 	.byte	0x03, 0x19
        /*04e6*/ 	.short	0x0060


	//----- nvinfo : EIATTR_PARAM_CBANK
	.align		4
        /*04e8*/ 	.byte	0x04, 0x0a
        /*04ea*/ 	.short	(.L_1133 - .L_1132)
	.align		4
.L_1132:
        /*04ec*/ 	.word	index@(.nv.constant0._ZN13group_norm_v218gn_bwd_cuda_kernelI6__halfLi320ELi1ELi16ELi40ELi256ELb1ELb1ELi16ELi320ELi320ELi4ELb1ELi8ELb0ELb0ELNS_15WgradSyncMethodE3ENS_16CompileConditionILi900EEEEEvPT_S6_S6_PKS5_S8_S8_S8_PKfflPfPj)
        /*04f0*/ 	.short	0x0210
        /*04f2*/ 	.short	0x0060


	//----- nvinfo : EIATTR_SW_WAR
	.align		4
.L_1133:
        /*04f4*/ 	.byte	0x04, 0x36
        /*04f6*/ 	.short	(.L_1135 - .L_1134)
.L_1134:
        /*04f8*/ 	.word	0x00000008
.L_1135:


//--------------------- .nv.info._ZN13group_norm_v218gn_bwd_cuda_kernelI6__halfLi320ELi3ELi16ELi40ELi256ELb1ELb1ELi16ELi320ELi320ELi4ELb1ELi20ELb0ELb0ELNS_15WgradSyncMethodE3ENS_16CompileConditionILi900EEEEEvPT_S6_S6_PKS5_S8_S8_S8_PKfflPfPj --------------------------
	.section	.nv.info._ZN13group_norm_v218gn_bwd_cuda_kernelI6__halfLi320ELi3ELi16ELi40ELi256ELb1ELb1ELi16ELi320ELi320ELi4ELb1ELi20ELb0ELb0ELNS_15WgradSyncMethodE3ENS_16CompileConditionILi900EEEEEvPT_S6_S6_PKS5_S8_S8_S8_PKfflPfPj,"",@"SHT_CUDA_INFO"
	.sectionflags	@""
	.align	4


	//----- nvinfo : EIATTR_CUDA_API_VERSION
	.align		4
        /*0000*/ 	.byte	0x04, 0x37
        /*0002*/ 	.short	(.L_1137 - .L_1136)
.L_1136:
        /*0004*/ 	.word	0x00000082


	//----- nvinfo : EIATTR_KPARAM_INFO
	.align		4
.L_1137:
        /*0008*/ 	.byte	0x04, 0x17
        /*000a*/ 	.short	(.L_1139 - .L_1138)
.L_1138:
        /*000c*/ 	.word	0x00000000
        /*0010*/ 	.short	0x000b
        /*0012*/ 	.short	0x0058
        /*0014*/ 	.byte	0x00, 0xf0, 0x21, 0x00


	//----- nvinfo : EIATTR_KPARAM_INFO
	.align		4
.L_1139:
        /*0018*/ 	.byte	0x04, 0x17
        /*001a*/ 	.short	(.L_1141 - .L_1140)
.L_1140:
        /*001c*/ 	.word	0x00000000
        /*0020*/ 	.short	0x000a
        /*0022*/ 	.short	0x0050
        /*0024*/ 	.byte	0x00, 0xf0, 0x21, 0x00


	//----- nvinfo : EIATTR_KPARAM_INFO
	.align		4
.L_1141:
        /*0028*/ 	.byte	0x04, 0x17
        /*002a*/ 	.short	(.L_1143 - .L_1142)
.L_1142:
        /*002c*/ 	.word	0x00000000
        /*0030*/ 	.short	0x0009
        /*0032*/ 	.short	0x0048
        /*0034*/ 	.byte	0x00, 0xf0, 0x21, 0x00


	//----- nvinfo : EIATTR_KPARAM_INFO
	.align		4
.L_1143:
        /*0038*/ 	.byte	0x04, 0x17
        /*003a*/ 	.short	(.L_1145 - .L_1144)
.L_1144:
        /*003c*/ 	.word	0x00000000
        /*0040*/ 	.short	0x0008
        /*0042*/ 	.short	0x0040
        /*0044*/ 	.byte	0x00, 0xf0, 0x11, 0x00


	//----- nvinfo : EIATTR_KPARAM_INFO
	.align		4
.L_1145:
        /*0048*/ 	.byte	0x04, 0x17
        /*004a*/ 	.short	(.L_1147 - .L_1146)
.L_1146:
        /*004c*/ 	.word	0x00000000
        /*0050*/ 	.short	0x0007
        /*0052*/ 	.short	0x0038
        /*0054*/ 	.byte	0x00, 0xf0, 0x21, 0x00


	//----- nvinfo : EIATTR_KPARAM_INFO
	.align		4
.L_1147:
        /*0058*/ 	.byte	0x04, 0x17
        /*005a*/ 	.short	(.L_1149 - .L_1148)
.L_1148:
        /*005c*/ 	.word	0x00000000
        /*0060*/ 	.short	0x0006
        /*0062*/ 	.short	0x0030
        /*0064*/ 	.byte	0x00, 0xf0, 0x21, 0x00


	//----- nvinfo : EIATTR_KPARAM_INFO
	.align		4
.L_1149:
        /*0068*/ 	.byte	0x04, 0x17
        /*006a*/ 	.short	(.L_1151 - .L_1150)
.L_1150:
        /*006c*/ 	.word	0x00000000
        /*0070*/ 	.short	0x0005
        /*0072*/ 	.short	0x0028
        /*0074*/ 	.byte	0x00, 0xf0, 0x21, 0x00


	//----- nvinfo : EIATTR_KPARAM_INFO
	.align		4
.L_1151:
        /*0078*/ 	.byte	0x04, 0x17
        /*007a*/ 	.short	(.L_1153 - .L_1152)
.L_1152:
        /*007c*/ 	.word	0x00000000
        /*0080*/ 	.short	0x0004
        /*0082*/ 	.short	0x0020
        /*0084*/ 	.byte	0x00, 0xf0, 0x21, 0x00


	//----- nvinfo : EIATTR_KPARAM_INFO
	.align		4
.L_1153:
        /*0088*/ 	.byte	0x04, 0x17
        /*008a*/ 	.short	(.L_1155 - .L_1154)
.L_1154:
        /*008c*/ 	.word	0x00000000
        /*0090*/ 	.short	0x0003
        /*0092*/ 	.short	0x0018
        /*0094*/ 	.byte	0x00, 0xf0, 0x21, 0x00


	//----- nvinfo : EIATTR_KPARAM_INFO
	.align		4
.L_1155:
        /*0098*/ 	.byte	0x04, 0x17
        /*009a*/ 	.short	(.L_1157 - .L_1156)
.L_1156:
        /*009c*/ 	.word	0x00000000
        /*00a0*/ 	.short	0x0002
        /*00a2*/ 	.short	0x0010
        /*00a4*/ 	.byte	0x00, 0xf0, 0x21, 0x00


	//----- nvinfo : EIATTR_KPARAM_INFO
	.align		4
.L_1157:
        /*00a8*/ 	.byte	0x04, 0x17
        /*00aa*/ 	.short	(.L_1159 - .L_1158)
.L_1158:
        /*00ac*/ 	.word	0x00000000
        /*00b0*/ 	.short	0x0001
        /*00b2*/ 	.short	0x0008
        /*00b4*/ 	.byte	0x00, 0xf0, 0x21, 0x00


	//----- nvinfo : EIATTR_KPARAM_INFO
	.align		4
.L_1159:
        /*00b8*/ 	.byte	0x04, 0x17
        /*00ba*/ 	.short	(.L_1161 - .L_1160)
.L_1160:
        /*00bc*/ 	.word	0x00000000
        /*00c0*/ 	.short	0x0000
        /*00c2*/ 	.short	0x0000
        /*00c4*/ 	.byte	0x00, 0xf0, 0x21, 0x00


	//----- nvinfo : EIATTR_SPARSE_MMA_MASK
	.align		4
.L_1161:
        /*00c8*/ 	.byte	0x03, 0x50
        /*00ca*/ 	.short	0x0000


	//----- nvinfo : EIATTR_MAXREG_COUNT
	.align		4
        /*00cc*/ 	.byte	0x03, 0x1b
        /*00ce*/ 	.short	0x0040


	//----- nvinfo : EIATTR_NUM_BARRIERS
	.align		4
        /*00d0*/ 	.byte	0x02, 0x4c
        /*00d2*/ 	.byte	0x01
	.zero		1


	//----- nvinfo : EIATTR_ANNOTATIONS
	.align		4
        /*00d4*/ 	.byte	0x04, 0x55
        /*00d6*/ 	.short	(.L_1163 - .L_1162)


	//   ....[0]....
.L_1162:
        /* <DEDUP_REMOVED lines=11> */


	//----- nvinfo : EIATTR_MERCURY_ISA_VERSION
	.align		4
.L_1163:
        /*0178*/ 	.byte	0x03, 0x5f
        /*017a*/ 	.short	0x0101


	//----- nvinfo : EIATTR_COOP_GROUP_MASK_REGIDS
	.align		4
        /*017c*/ 	.byte	0x04, 0x29
        /*017e*/ 	.short	(.L_1165 - .L_1164)


	//   ....[0]....
.L_1164:
        /*0180*/ 	.word	0xffffffff


	//   ....[1]....
        /*0184*/ 	.word	0xffffffff


	//   ....[2]....
        /*0188*/ 	.word	0xffffffff


	//   ....[3]....
        /*018c*/ 	.word	0xffffffff


	//   ....[4]....
        /*0190*/ 	.word	0xffffffff


	//   ....[5]....
        /*0194*/ 	.word	0xffffffff


	//   ....[6]....
        /*0198*/ 	.word	0xffffffff


	//   ....[7]....
        /*019c*/ 	.word	0xffffffff


	//   ....[8]....
        /*01a0*/ 	.word	0xffffffff


	//   ....[9]....
        /*01a4*/ 	.word	0xffffffff


	//   ....[10]....
        /*01a8*/ 	.word	0xffffffff


	//   ....[11]....
        /*01ac*/ 	.word	0xffffffff


	//   ....[12]....
        /*01b0*/ 	.word	0x05000015


	//   ....[13]....
        /*01b4*/ 	.word	0x05000014


	//   ....[14]....
        /*01b8*/ 	.word	0x05000016


	//   ....[15]....
        /*01bc*/ 	.word	0x05000017


	//   ....[16]....
        /*01c0*/ 	.word	0x05000019


	//   ....[17]....
        /*01c4*/ 	.word	0x05000018


	//   ....[18]....
        /*01c8*/ 	.word	0x0500001a


	//   ....[19]....
        /*01cc*/ 	.word	0x0500000f


	//   ....[20]....
        /*01d0*/ 	.word	0x05000019


	//   ....[21]....
        /*01d4*/ 	.word	0x05000018


	//   ....[22]....
        /*01d8*/ 	.word	0x0500001a


	//   ....[23]....
        /*01dc*/ 	.word	0x0500001b


	//   ....[24]....
        /*01e0*/ 	.word	0x0500001d


	//   ....[25]....
        /*01e4*/ 	.word	0x0500001c


	//   ....[26]....
        /*01e8*/ 	.word	0x05000020


	//   ....[27]....
        /*01ec*/ 	.word	0x0500000f


	//   ....[28]....
        /*01f0*/ 	.word	0x05000019


	//   ....[29]....
        /*01f4*/ 	.word	0x05000018


	//   ....[30]....
        /*01f8*/ 	.word	0x0500001a


	//   ....[31]....
        /*01fc*/ 	.word	0x0500001b


	//   ....[32]....
        /*0200*/ 	.word	0x0500001d


	//   ....[33]....
        /*0204*/ 	.word	0x0500001c


	//   ....[34]....
        /*0208*/ 	.word	0x05000020


	//   ....[35]....
        /*020c*/ 	.word	0x0500000f


	//   ....[36]....
        /*0210*/ 	.word	0x05000011


	//   ....[37]....
        /*0214*/ 	.word	0x0500001b


	//   ....[38]....
        /*0218*/ 	.word	0x0500001d


	//   ....[39]....
        /*021c*/ 	.word	0x05000010


	//   ....[40]....
        /*0220*/ 	.word	0x05000023


	//   ....[41]....
        /*0224*/ 	.word	0x0500001e


	//   ....[42]....
        /*0228*/ 	.word	0x05000026


	//   ....[43]....
        /*022c*/ 	.word	0x05000025


	//   ....[44]....
        /*0230*/ 	.word	0x0500001c


	//   ....[45]....
        /*0234*/ 	.word	0x05000016


	//   ....[46]....
        /*0238*/ 	.word	0x05000014


	//   ....[47]....
        /*023c*/ 	.word	0x05000017


	//   ....[48]....
        /*0240*/ 	.word	0x05000018


	//   ....[49]....
        /*0244*/ 	.word	0x0500001a


	//   ....[50]....
        /*0248*/ 	.word	0x0500001b


	//   ....[51]....
        /*024c*/ 	.word	0x05000011


	//   ....[52]....
        /*0250*/ 	.word	0x05000029


	//   ....[53]....
        /*0254*/ 	.word	0x05000013


	//   ....[54]....
        /*0258*/ 	.word	0x05000012


	//   ....[55]....
        /*025c*/ 	.word	0x05000015


	//   ....[56]....
        /*0260*/ 	.word	0x05000017


	//   ....[57]....
        /*0264*/ 	.word	0x05000018


	//   ....[58]....
        /*0268*/ 	.word	0x05000014


	//   ....[59]....
        /*026c*/ 	.word	0x0500000e


	//   ....[60]....
        /*0270*/ 	.word	0x0500002b


	//   ....[61]....
        /*0274*/ 	.word	0x05000022


	//   ....[62]....
        /*0278*/ 	.word	0x05000021


	//   ....[63]....
        /*027c*/ 	.word	0x05000027


	//   ....[64]....
        /*0280*/ 	.word	0x05000028


	//   ....[65]....
        /*0284*/ 	.word	0x05000020


	//   ....[66]....
        /*0288*/ 	.word	0x05000023


	//   ....[67]....
        /*028c*/ 	.word	0x0500001e


	//   ....[68]....
        /*0290*/ 	.word	0x0500001a


	//   ....[69]....
        /*0294*/ 	.word	0x0500001a


	//   ....[70]....
        /*0298*/ 	.word	0x0500001a


	//   ....[71]....
        /*029c*/ 	.word	0x0500001a


	//   ....[72]....
        /*02a0*/ 	.word	0x0500001a


	//   ....[73]....
        /*02a4*/ 	.word	0x0500001a


	//   ....[74]....
        /*02a8*/ 	.word	0x0500001a


	//   ....[75]....
        /*02ac*/ 	.word	0x0500001a


	//   ....[76]....
        /*02b0*/ 	.word	0x0500001a


	//   ....[77]....
        /*02b4*/ 	.word	0x0500001a


	//   ....[78]....
        /*02b8*/ 	.word	0x0500001a


	//   ....[79]....
        /*02bc*/ 	.word	0x0500001a


	//   ....[80]....
        /*02c0*/ 	.word	0x0500001a


	//   ....[81]....
        /*02c4*/ 	.word	0x0500001a


	//   ....[82]....
        /*02c8*/ 	.word	0x0500001a


	//   ....[83]....
        /*02cc*/ 	.word	0x0500001a


	//   ....[84]....
        /*02d0*/ 	.word	0x0500001a


	//   ....[85]....
        /*02d4*/ 	.word	0x0500001a


	//   ....[86]....
        /*02d8*/ 	.word	0x0500001a


	//   ....[87]....
        /*02dc*/ 	.word	0x0500001a


	//   ....[88]....
        /*02e0*/ 	.word	0x0500001a


	//   ....[89]....
        /*02e4*/ 	.word	0x0500001a


	//   ....[90]....
        /*02e8*/ 	.word	0x0500001a


	//   ....[91]....
        /*02ec*/ 	.word	0x0500001a


	//   ....[92]....
        /*02f0*/ 	.word	0x0500001a


	//   ....[93]....
        /*02f4*/ 	.word	0x0500001a


	//   ....[94]....
        /*02f8*/ 	.word	0x0500001a


	//   ....[95]....
        /*02fc*/ 	.word	0x0500001a


	//   ....[96]....
        /*0300*/ 	.word	0x0500001a


	//   ....[97]....
        /*0304*/ 	.word	0x0500001a


	//   ....[98]....
        /*0308*/ 	.word	0x0500001a


	//   ....[99]....
        /*030c*/ 	.word	0x0500001a


	//   ....[100]....
        /*0310*/ 	.word	0x0500001a


	//   ....[101]....
        /*0314*/ 	.word	0x0500001a


	//   ....[102]....
        /*0318*/ 	.word	0x0500001a


	//   ....[103]....
        /*031c*/ 	.word	0x0500001a


	//   ....[104]....
        /*0320*/ 	.word	0x0500001a


	//   ....[105]....
        /*0324*/ 	.word	0x0500001a


	//   ....[106]....
        /*0328*/ 	.word	0x0500001a


	//   ....[107]....
        /*032c*/ 	.word	0x0500001a


	//   ....[108]....
        /*0330*/ 	.word	0x0500001a


	//   ....[109]....
        /*0334*/ 	.word	0x0500001a


	//   ....[110]....
        /*0338*/ 	.word	0x0500001a


	//   ....[111]....
        /*033c*/ 	.word	0x0500001a


	//   ....[112]....
        /*0340*/ 	.word	0x0500001a


	//   ....[113]....
        /*0344*/ 	.word	0x0500001a


	//   ....[114]....
        /*0348*/ 	.word	0x0500001a


	//   ....[115]....
        /*034c*/ 	.word	0x0500001a


	//   ....[116]....
        /*0350*/ 	.word	0x0500001a


	//   ....[117]....
        /*0354*/ 	.word	0x0500001a


	//   ....[118]....
        /*0358*/ 	.word	0x0500001a


	//   ....[119]....
        /*035c*/ 	.word	0x0500001a


	//   ....[120]....
        /*0360*/ 	.word	0x0500001a


	//   ....[121]....
        /*0364*/ 	.word	0x0500001a


	//   ....[122]....
        /*0368*/ 	.word	0x0500001a


	//   ....[123]....
        /*036c*/ 	.word	0x0500001a


	//----- nvinfo : EIATTR_COOP_GROUP_INSTR_OFFSETS
	.align		4
.L_1165:
        /*0370*/ 	.byte	0x04, 0x28
        /*0372*/ 	.short	(.L_1167 - .L_1166)


	//   ....[0]....
.L_1166:
        /*0374*/ 	.word	0x00002810


	//   ....[1]....
        /*0378*/ 	.word	0x00002840


	//   ....[2]....
        /*037c*/ 	.word	0x00002870


	//   ....[3]....
        /*0380*/ 	.word	0x00002880


	//   ....[4]....
        /*0384*/ 	.word	0x00002ec0


	//   ....[5]....
        /*0388*/ 	.word	0x00002ee0


	//   ....[6]....
        /*038c*/ 	.word	0x00002f00


	//   ....[7]....
        /*0390*/ 	.word	0x00002f20


	//   ....[8]....
        /*0394*/ 	.word	0x00002f40


	//   ....[9]....
        /*0398*/ 	.word	0x00002f60


	//   ....[10]....
        /*039c*/ 	.word	0x00002f80


	//   ....[11]....
        /*03a0*/ 	.word	0x00002fa0


	//   ....[12]....
        /*03a4*/ 	.word	0x00004630


	//   ....[13]....
        /*03a8*/ 	.word	0x00004660


	//   ....[14]....
        /*03ac*/ 	.word	0x000046a0


	//   ....[15]....
        /*03b0*/ 	.word	0x000046c0


	//   ....[16]....
        /*03b4*/ 	.word	0x000046f0


	//   ....[17]....
        /*03b8*/ 	.word	0x00004700


	//   ....[18]....
        /*03bc*/ 	.word	0x00004730


	//   ....[19]....
        /*03c0*/ 	.word	0x00004740


	//   ....[20]....
        /*03c4*/ 	.word	0x00004910


	//   ....[21]....
        /*03c8*/ 	.word	0x00004940


	//   ....[22]....
        /*03cc*/ 	.word	0x00004980


	//   ....[23]....
        /*03d0*/ 	.word	0x000049a0


	//   ....[24]....
        /*03d4*/ 	.word	0x000049d0


	//   ....[25]....
        /*03d8*/ 	.word	0x000049e0


	//   ....[26]....
        /*03dc*/ 	.word	0x00004a10


	//   ....[27]....
        /*03e0*/ 	.word	0x00004a20


	//   ....[28]....
        /*03e4*/ 	.word	0x00004ba0


	//   ....[29]....
        /*03e8*/ 	.word	0x00004bd0


	//   ....[30]....
        /*03ec*/ 	.word	0x00004c10


	//   ....[31]....
        /*03f0*/ 	.word	0x00004c30


	//   ....[32]....
        /*03f4*/ 	.word	0x00004c60


	//   ....[33]....
        /*03f8*/ 	.word	0x00004c70


	//   ....[34]....
        /*03fc*/ 	.word	0x00004ca0


	//   ....[35]....
        /*0400*/ 	.word	0x00004cb0


	//   ....[36]....
        /*0404*/ 	.word	0x00004fa0


	//   ....[37]....
        /*0408*/ 	.word	0x00004fd0


	//   ....[38]....
        /*040c*/ 	.word	0x000050a0


	//   ....[39]....
        /*0410*/ 	.word	0x000050e0


	//   ....[40]....
        /*0414*/ 	.word	0x00005110


	//   ....[41]....
        /*0418*/ 	.word	0x00005140


	//   ....[42]....
        /*041c*/ 	.word	0x00005170


	//   ....[43]....
        /*0420*/ 	.word	0x00005180


	//   ....[44]....
        /*0424*/ 	.word	0x000051c0


	//   ....[45]....
        /*0428*/ 	.word	0x000051f0


	//   ....[46]....
        /*042c*/ 	.word	0x00005290


	//   ....[47]....
        /*0430*/ 	.word	0x000052b0


	//   ....[48]....
        /*0434*/ 	.word	0x000052e0


	//   ....[49]....
        /*0438*/ 	.word	0x00005300


	//   ....[50]....
        /*043c*/ 	.word	0x00005320


	//   ....[51]....
        /*0440*/ 	.word	0x00005330


	//   ....[52]....
        /*0444*/ 	.word	0x00005360


	//   ....[53]....
        /*0448*/ 	.word	0x000053a0


	//   ....[54]....
        /*044c*/ 	.word	0x000053d0


	//   ....[55]....
        /*0450*/ 	.word	0x000053f0


	//   ....[56]....
        /*0454*/ 	.word	0x00005420


	//   ....[57]....
        /*0458*/ 	.word	0x00005450


	//   ....[58]....
        /*045c*/ 	.word	0x00005470


	//   ....[59]....
        /*0460*/ 	.word	0x00005490


	//   ....[60]....
        /*0464*/ 	.word	0x000054c0


	//   ....[61]....
        /*0468*/ 	.word	0x00005500


	//   ....[62]....
        /*046c*/ 	.word	0x00005520


	//   ....[63]....
        /*0470*/ 	.word	0x00005550


	//   ....[64]....
        /*0474*/ 	.word	0x00005570


	//   ....[65]....
        /*0478*/ 	.word	0x000055a0


	//   ....[66]....
        /*047c*/ 	.word	0x00005650


	//   ....[67]....
        /*0480*/ 	.word	0x00005750


	//   ....[68]....
        /*0484*/ 	.word	0x00005900


	//   ....[69]....
        /*0488*/ 	.word	0x00005950


	//   ....[70]....
        /*048c*/ 	.word	0x000059c0


	//   ....[71]....
        /*0490*/ 	.word	0x00005a20


	//   ....[72]....
        /*0494*/ 	.word	0x00005a90


	//   ....[73]....
        /*0498*/ 	.word	0x00005af0


	//   ....[74]....
        /*049c*/ 	.word	0x00005b60


	//   ....[75]....
        /*04a0*/ 	.word	0x00005bc0


	//   ....[76]....
        /*04a4*/ 	.word	0x00005c60


	//   ....[77]....
        /*04a8*/ 	.word	0x00005cf0


	//   ....[78]....
        /*04ac*/ 	.word	0x00005d60


	//   ....[79]....
        /*04b0*/ 	.word	0x00005dc0


	//   ....[80]....
        /*04b4*/ 	.word	0x00005e30


	//   ....[81]....
        /*04b8*/ 	.word	0x00005e90


	//   ....[82]....
        /*04bc*/ 	.word	0x00005f00


	//   ....[83]....
        /*04c0*/ 	.word	0x00005f60


	//   ....[84]....
        /*04c4*/ 	.word	0x00006000


	//   ....[85]....
        /*04c8*/ 	.word	0x00006090


	//   ....[86]....
        /*04cc*/ 	.word	0x00006100


	//   ....[87]....
        /*04d0*/ 	.word	0x00006160


	//   ....[88]....
        /*04d4*/ 	.word	0x000061d0


	//   ....[89]....
        /*04d8*/ 	.word	0x00006230


	//   ....[90]....
        /*04dc*/ 	.word	0x000062a0


	//   ....[91]....
        /*04e0*/ 	.word	0x00006300


	//   ....[92]....
        /*04e4*/ 	.word	0x000063a0


	//   ....[93]....
        /*04e8*/ 	.word	0x00006460


	//   ....[94]....
        /*04ec*/ 	.word	0x00006560


	//   ....[95]....
        /*04f0*/ 	.word	0x000065b0


	//   ....[96]....
        /*04f4*/ 	.word	0x000066a0


	//   ....[97]....
        /*04f8*/ 	.word	0x000066f0


	//   ....[98]....
        /*04fc*/ 	.word	0x00006780


	//   ....[99]....
        /*0500*/ 	.word	0x000067d0


	//   ....[100]....
        /*0504*/ 	.word	0x00006840


	//   ....[101]....
        /*0508*/ 	.word	0x000068a0


	//   ....[102]....
        /*050c*/ 	.word	0x00006910


	//   ....[103]....
        /*0510*/ 	.word	0x00006970


	//   ....[104]....
        /*0514*/ 	.word	0x000069e0


	//   ....[105]....
        /*0518*/ 	.word	0x00006a40


	//   ....[106]....
        /*051c*/ 	.word	0x00006ac0


	//   ....[107]....
        /*0520*/ 	.word	0x00006b30


	//   ....[108]....
        /*0524*/ 	.word	0x00006ba0


	//   ....[109]....
        /*0528*/ 	.word	0x00006c00


	//   ....[110]....
        /*052c*/ 	.word	0x00006c80


	//   ....[111]....
        /*0530*/ 	.word	0x00006d00


	//   ....[112]....
        /*0534*/ 	.word	0x00006da0


	//   ....[113]....
        /*0538*/ 	.word	0x00006e10


	//   ....[114]....
        /*053c*/ 	.word	0x00006ea0


	//   ....[115]....
        /*0540*/ 	.word	0x00006f30


	//   ....[116]....
        /*0544*/ 	.word	0x00006fa0


	//   ....[117]....
        /*0548*/ 	.word	0x00007000


	//   ....[118]....
        /*054c*/ 	.word	0x00007070


	//   ....[119]....
        /*0550*/ 	.word	0x000070f0


	//   ....[120]....
        /*0554*/ 	.word	0x000071b0


	//   ....[121]....
        /*0558*/ 	.word	0x00007280


	//   ....[122]....
        /*055c*/ 	.word	0x00007360


	//   ....[123]....
        /*0560*/ 	.word	0x00007410


	//----- nvinfo : EIATTR_EXIT_INSTR_OFFSETS
	.align		4
.L_1167:
        /*0564*/ 	.byte	0x04, 0x1c
        /*0566*/ 	.short	(.L_1169 - .L_1168)


	//   ....[0]....
.L_1168:
        /*0568*/ 	.word	0x00003660


	//   ....[1]....
        /*056c*/ 	.word	0x000058a0


	//----- nvinfo : EIATTR_MAX_THREADS
	.align		4
.L_1169:
        /*0570*/ 	.byte	0x04, 0x05
        /*0572*/ 	.short	(.L_1171 - .L_1170)
.L_1170:
        /*0574*/ 	.word	0x00000140
        /*0578*/ 	.word	0x00000001
        /*057c*/ 	.word	0x00000001


	//----- nvinfo : EIATTR_CRS_STACK_SIZE
	.align		4
.L_1171:
        /*0580*/ 	.byte	0x04, 0x1e
        /*0582*/ 	.short	(.L_1173 - .L_1172)
.L_1172:
        /*0584*/ 	.word	0x00000000


	//----- nvinfo : EIATTR_CBANK_PARAM_SIZE
	.align		4
.L_1173:
        /*0588*/ 	.byte	0x03, 0x19
        /*058a*/ 	.short	0x0060


	//----- nvinfo : EIATTR_PARAM_CBANK
	.align		4
        /*058c*/ 	.byte	0x04, 0x0a
        /*058e*/ 	.short	(.L_1175 - .L_1174)
	.align		4
.L_1174:
        /*0590*/ 	.word	index@(.nv.constant0._ZN13group_norm_v218gn_bwd_cuda_kernelI6__halfLi320ELi3ELi16ELi40ELi256ELb1ELb1ELi16ELi320ELi320ELi4ELb1ELi20ELb0ELb0ELNS_15WgradSyncMethodE3ENS_16CompileConditionILi900EEEEEvPT_S6_S6_PKS5_S8_S8_S8_PKfflPfPj)
        /*0594*/ 	.short	0x0210
        /*0596*/ 	.short	0x0060


	//----- nvinfo : EIATTR_SW_WAR
	.align		4
.L_1175:
        /*0598*/ 	.byte	0x04, 0x36
        /*059a*/ 	.short	(.L_1177 - .L_1176)
.L_1176:
        /*059c*/ 	.word	0x00000008
.L_1177:


//--------------------- .nv.info._ZN13group_norm_v218gn_bwd_cuda_kernelI6__halfLi320ELi1ELi16ELi40ELi256ELb1ELb1ELi32ELi320ELi320ELi4ELb1ELi18ELb0ELb0ELNS_15WgradSyncMethodE3ENS_16CompileConditionILi900EEEEEvPT_S6_S6_PKS5_S8_S8_S8_PKfflPfPj --------------------------
	.section	.nv.info._ZN13group_norm_v218gn_bwd_cuda_kernelI6__halfLi320ELi1ELi16ELi40ELi256ELb1ELb1ELi32ELi320ELi320ELi4ELb1ELi18ELb0ELb0ELNS_15WgradSyncMethodE3ENS_16CompileConditionILi900EEEEEvPT_S6_S6_PKS5_S8_S8_S8_PKfflPfPj,"",@"SHT_CUDA_INFO"
	.sectionflags	@""
	.align	4


	//----- nvinfo : EIATTR_CUDA_API_VERSION
	.align		4
        /*0000*/ 	.byte	0x04, 0x37
        /*0002*/ 	.short	(.L_1179 - .L_1178)
.L_1178:
        /*0004*/ 	.word	0x00000082


	//----- nvinfo : EIATTR_KPARAM_INFO
	.align		4
.L_1179:
        /*0008*/ 	.byte	0x04, 0x17
        /*000a*/ 	.short	(.L_1181 - .L_1180)
.L_1180:
        /*000c*/ 	.word	0x00000000
        /*0010*/ 	.short	0x000b
        /*0012*/ 	.short	0x0058
        /*0014*/ 	.byte	0x00, 0xf0, 0x21, 0x00


	//----- nvinfo : EIATTR_KPARAM_INFO
	.align		4
.L_1181:
        /*0018*/ 	.byte	0x04, 0x17
        /*001a*/ 	.short	(.L_1183 - .L_1182)
.L_1182:
        /*001c*/ 	.word	0x00000000
        /*0020*/ 	.short	0x000a
        /*0022*/ 	.short	0x0050
        /*0024*/ 	.byte	0x00, 0xf0, 0x21, 0x00


	//----- nvinfo : EIATTR_KPARAM_INFO
	.align		4
.L_1183:
        /*0028*/ 	.byte	0x04, 0x17
        /*002a*/ 	.short	(.L_1185 - .L_1184)
.L_1184:
        /*002c*/ 	.word	0x00000000
        /*0030*/ 	.short	0x0009
        /*0032*/ 	.short	0x0048
        /*0034*/ 	.byte	0x00, 0xf0, 0x21, 0x00


	//----- nvinfo : EIATTR_KPARAM_INFO
	.align		4
.L_1185:
        /*0038*/ 	.byte	0x04, 0x17
        /*003a*/ 	.short	(.L_1187 - .L_1186)
.L_1186:
        /*003c*/ 	.word	0x00000000
        /*0040*/ 	.short	0x0008
        /*0042*/ 	.short	0x0040
        /*0044*/ 	.byte	0x00, 0xf0, 0x11, 0x00


	//----- nvinfo : EIATTR_KPARAM_INFO
	.align		4
.L_1187:
        /*0048*/ 	.byte	0x04, 0x17
        /*004a*/ 	.short	(.L_1189 - .L_1188)
.L_1188:
        /*004c*/ 	.word	0x00000000
        /*0050*/ 	.short	0x0007
        /*0052*/ 	.short	0x0038
        /*0054*/ 	.byte	0x00, 0xf0, 0x21, 0x00


	//----- nvinfo : EIATTR_KPARAM_INFO
	.align		4
.L_1189:
        /*0058*/ 	.byte	0x04, 0x17
        /*005a*/ 	.short	(.L_1191 - .L_1190)
.L_1190:
        /*005c*/ 	.word	0x00000000
        /*0060*/ 	.short	0x0006
        /*0062*/ 	.short	0x0030
        /*0064*/ 	.byte	0x00, 0xf0, 0x21, 0x00


	//----- nvinfo : EIATTR_KPARAM_INFO
	.align		4
.L_1191:
        /*0068*/ 	.byte	0x04, 0x17
        /*006a*/ 	.short	(.L_1193 - .L_1192)
.L_1192:
        /*006c*/ 	.word	0x00000000
        /*0070*/ 	.short	0x0005
        /*0072*/ 	.short	0x0028
        /*0074*/ 	.byte	0x00, 0xf0, 0x21, 0x00


	//----- nvinfo : EIATTR_KPARAM_INFO
	.align		4
.L_1193:
        /*0078*/ 	.byte	0x04, 0x17
        /*007a*/ 	.short	(.L_1195 - .L_1194)
.L_1194:
        /*007c*/ 	.word	0x00000000
        /*0080*/ 	.short	0x0004
        /*0082*/ 	.short	0x0020
        /*0084*/ 	.byte	0x00, 0xf0, 0x21, 0x00


	//----- nvinfo : EIATTR_KPARAM_INFO
	.align		4
.L_1195:
        /*0088*/ 	.byte	0x04, 0x17
        /*008a*/ 	.short	(.L_1197 - .L_1196)
.L_1196:
        /*008c*/ 	.word	0x00000000
        /*0090*/ 	.short	0x0003
        /*0092*/ 	.short	0x0018
        /*0094*/ 	.byte	0x00, 0xf0, 0x21, 0x00


	//----- nvinfo : EIATTR_KPARAM_INFO
	.align		4
.L_1197:
        /*0098*/ 	.byte	0x04, 0x17
        /*009a*/ 	.short	(.L_1199 - .L_1198)
.L_1198:
        /*009c*/ 	.word	0x00000000
        /*00a0*/ 	.short	0x0002
        /*00a2*/ 	.short	0x0010
        /*00a4*/ 	.byte	0x00, 0xf0, 0x21, 0x00


	//----- nvinfo : EIATTR_KPARAM_INFO
	.align		4
.L_1199:
        /*00a8*/ 	.byte	0x04, 0x17
        /*00aa*/ 	.short	(.L_1201 - .L_1200)
.L_1200:
        /*00ac*/ 	.word	0x00000000
        /*00b0*/ 	.short	0x0001
        /*00b2*/ 	.short	0x0008
        /*00b4*/ 	.byte	0x00, 0xf0, 0x21, 0x00


	//----- nvinfo : EIATTR_KPARAM_INFO
	.align		4
.L_1201:
        /*00b8*/ 	.byte	0x04, 0x17
        /*00ba*/ 	.short	(.L_1203 - .L_1202)
.L_1202:
        /*00bc*/ 	.word	0x00000000
        /*00c0*/ 	.short	0x0000
        /*00c2*/ 	.short	0x0000
        /*00c4*/ 	.byte	0x00, 0xf0, 0x21, 0x00


	//----- nvinfo : EIATTR_SPARSE_MMA_MASK
	.align		4
.L_1203:
        /*00c8*/ 	.byte	0x03, 0x50
        /*00ca*/ 	.short	0x0000


	//----- nvinfo : EIATTR_MAXREG_COUNT
	.align		4
        /*00cc*/ 	.byte	0x03, 0x1b
        /*00ce*/ 	.short	0x00a8


	//----- nvinfo : EIATTR_NUM_BARRIERS
	.align		4
        /*00d0*/ 	.byte	0x02, 0x4c
        /*00d2*/ 	.byte	0x01
	.zero		1


	//----- nvinfo : EIATTR_MERCURY_ISA_VERSION
	.align		4
        /*00d4*/ 	.byte	0x03, 0x5f
        /*00d6*/ 	.short	0x0101


	//----- nvinfo : EIATTR_COOP_GROUP_MASK_REGIDS
	.align		4
        /*00d8*/ 	.byte	0x04, 0x29
        /*00da*/ 	.short	(.L_1205 - .L_1204)


	//   ....[0]....
.L_1204:
        /*00dc*/ 	.word	0xffffffff


	//   ....[1]....
        /*00e0*/ 	.word	0xffffffff


	//   ....[2]....
        /*00e4*/ 	.word	0xffffffff


	//   ....[3]....
        /*00e8*/ 	.word	0xffffffff


	//   ....[4]....
        /*00ec*/ 	.word	0xffffffff


	//   ....[5]....
        /*00f0*/ 	.word	0xffffffff


	//   ....[6]....
        /*00f4*/ 	.word	0xffffffff


	//   ....[7]....
        /*00f8*/ 	.word	0xffffffff


	//   ....[8]....
        /*00fc*/ 	.word	0xffffffff


	//   ....[9]....
        /*0100*/ 	.word	0xffffffff


	//   ....[10]....
        /*0104*/ 	.word	0x0500001c


	//   ....[11]....
        /*0108*/ 	.word	0x0500001b


	//   ....[12]....
        /*010c*/ 	.word	0x0500001d


	//   ....[13]....
        /*0110*/ 	.word	0x0500001e


	//   ....[14]....
        /*0114*/ 	.word	0x05000020


	//   ....[15]....
        /*0118*/ 	.word	0x0500001f


	//   ....[16]....
        /*011c*/ 	.word	0x05000021


	//   ....[17]....
        /*0120*/ 	.word	0x05000016


	//   ....[18]....
        /*0124*/ 	.word	0x05000020


	//   ....[19]....
        /*0128*/ 	.word	0x0500001f


	//   ....[20]....
        /*012c*/ 	.word	0x05000021


	//   ....[21]....
        /*0130*/ 	.word	0x05000026


	//   ....[22]....
        /*0134*/ 	.word	0x05000028


	//   ....[23]....
        /*0138*/ 	.word	0x05000025


	//   ....[24]....
        /*013c*/ 	.word	0x05000027


	//   ....[25]....
        /*0140*/ 	.word	0x0500001a


	//   ....[26]....
        /*0144*/ 	.word	0x05000020


	//   ....[27]....
        /*0148*/ 	.word	0x0500001f


	//   ....[28]....
        /*014c*/ 	.word	0x05000021


	//   ....[29]....
        /*0150*/ 	.word	0x05000026


	//   ....[30]....
        /*0154*/ 	.word	0x05000028


	//   ....[31]....
        /*0158*/ 	.word	0x05000025


	//   ....[32]....
        /*015c*/ 	.word	0x05000027


	//   ....[33]....
        /*0160*/ 	.word	0x0500001a


	//   ....[34]....
        /*0164*/ 	.word	0x0500001b


	//   ....[35]....
        /*0168*/ 	.word	0x0500002e


	//   ....[36]....
        /*016c*/ 	.word	0x0500001c


	//   ....[37]....
        /*0170*/ 	.word	0x0500001e


	//   ....[38]....
        /*0174*/ 	.word	0x05000032


	//   ....[39]....
        /*0178*/ 	.word	0x05000030


	//   ....[40]....
        /*017c*/ 	.word	0x0500001c


	//   ....[41]....
        /*0180*/ 	.word	0x0500001e


	//   ....[42]....
        /*0184*/ 	.word	0x0500002b


	//   ....[43]....
        /*0188*/ 	.word	0x0500001b


	//   ....[44]....
        /*018c*/ 	.word	0x0500001f


	//   ....[45]....
        /*0190*/ 	.word	0x0500002f


	//   ....[46]....
        /*0194*/ 	.word	0x0500002d


	//   ....[47]....
        /*0198*/ 	.word	0x05000030


	//   ....[48]....
        /*019c*/ 	.word	0x05000017


	//   ....[49]....
        /*01a0*/ 	.word	0x05000032


	//   ....[50]....
        /*01a4*/ 	.word	0x05000027


	//   ....[51]....
        /*01a8*/ 	.word	0x05000018


	//   ....[52]....
        /*01ac*/ 	.word	0x05000030


	//   ....[53]....
        /*01b0*/ 	.word	0x05000034


	//   ....[54]....
        /*01b4*/ 	.word	0x0500002a


	//   ....[55]....
        /*01b8*/ 	.word	0x05000029


	//   ....[56]....
        /*01bc*/ 	.word	0x0500001f


	//   ....[57]....
        /*01c0*/ 	.word	0x0500001c


	//   ....[58]....
        /*01c4*/ 	.word	0x0500001e


	//   ....[59]....
        /*01c8*/ 	.word	0x0500001d


	//   ....[60]....
        /*01cc*/ 	.word	0x05000021


	//   ....[61]....
        /*01d0*/ 	.word	0x0500002a


	//   ....[62]....
        /*01d4*/ 	.word	0x0500002e


	//   ....[63]....
        /*01d8*/ 	.word	0x0500002c


	//   ....[64]....
        /*01dc*/ 	.word	0x0500001e


	//   ....[65]....
        /*01e0*/ 	.word	0x0500001a


	//   ....[66]....
        /*01e4*/ 	.word	0x0500002d


	//   ....[67]....
        /*01e8*/ 	.word	0x0500002d


	//   ....[68]....
        /*01ec*/ 	.word	0x0500002d


	//   ....[69]....
        /*01f0*/ 	.word	0x0500002d


	//   ....[70]....
        /*01f4*/ 	.word	0x0500002d


	//   ....[71]....
        /*01f8*/ 	.word	0x0500002d


	//   ....[72]....
        /*01fc*/ 	.word	0x0500002d


	//   ....[73]....
        /*0200*/ 	.word	0x0500002d


	//   ....[74]....
        /*0204*/ 	.word	0x0500002d


	//   ....[75]....
        /*0208*/ 	.word	0x0500002d


	//   ....[76]....
        /*020c*/ 	.word	0x0500002d


	//   ....[77]....
        /*0210*/ 	.word	0x0500002d


	//   ....[78]....
        /*0214*/ 	.word	0x0500002d


	//   ....[79]....
        /*0218*/ 	.word	0x0500002d


	//   ....[80]....
        /*021c*/ 	.word	0x0500002d


	//   ....[81]....
        /*0220*/ 	.word	0x0500002d


	//   ....[82]....
        /*0224*/ 	.word	0x0500002d


	//   ....[83]....
        /*0228*/ 	.word	0x0500002d


	//   ....[84]....
        /*022c*/ 	.word	0x0500002d


	//   ....[85]....
        /*0230*/ 	.word	0x0500002d


	//   ....[86]....
        /*0234*/ 	.word	0x0500002d


	//   ....[87]....
        /*0238*/ 	.word	0x0500002d


	//   ....[88]....
        /*023c*/ 	.word	0x0500002d


	//   ....[89]....
        /*0240*/ 	.word	0x0500002d


	//   ....[90]....
        /*0244*/ 	.word	0x0500002d


	//   ....[91]....
        /*0248*/ 	.word	0x0500002d


	//   ....[92]....
        /*024c*/ 	.word	0x0500002d


	//   ....[93]....
        /*0250*/ 	.word	0x0500002d


	//   ....[94]....
        /*0254*/ 	.word	0x0500002d


	//   ....[95]....
        /*0258*/ 	.word	0x0500002d


	//   ....[96]....
        /*025c*/ 	.word	0x0500002d


	//   ....[97]....
        /*0260*/ 	.word	0x0500002d


	//   ....[98]....
        /*0264*/ 	.word	0x0500002d


	//   ....[99]....
        /*0268*/ 	.word	0x0500002d


	//   ....[100]....
        /*026c*/ 	.word	0x0500002d


	//   ....[101]....
        /*0270*/ 	.word	0x0500002d


	//   ....[102]....
        /*0274*/ 	.word	0x0500002d


	//   ....[103]....
        /*0278*/ 	.word	0x0500002d


	//   ....[104]....
        /*027c*/ 	.word	0x0500002d


	//   ....[105]....
        /*0280*/ 	.word	0x0500002d


	//   ....[106]....
        /*0284*/ 	.word	0x0500002d


	//   ....[107]....
        /*0288*/ 	.word	0x0500002d


	//   ....[108]....
        /*028c*/ 	.word	0x0500002d


	//   ....[109]....
        /*0290*/ 	.word	0x0500002d


	//   ....[110]....
        /*0294*/ 	.word	0x0500002d


	//   ....[111]....
        /*0298*/ 	.word	0x0500002d


	//   ....[112]....
        /*029c*/ 	.word	0x0500002d


	//   ....[113]....
        /*02a0*/ 	.word	0x0500002d


	//   ....[114]....
        /*02a4*/ 	.word	0x0500002d


	//   ....[115]....
        /*02a8*/ 	.word	0x0500002d


	//   ....[116]....
        /*02ac*/ 	.word	0x0500002d


	//   ....[117]....
        /*02b0*/ 	.word	0x0500002d


	//   ....[118]....
        /*02b4*/ 	.word	0x0500002d


	//   ....[119]....
        /*02b8*/ 	.word	0x0500002d


	//   ....[120]....
        /*02bc*/ 	.word	0x0500002d


	//   ....[121]....
        /*02c0*/ 	.word	0x0500002d


	//----- nvinfo : EIATTR_COOP_GROUP_INSTR_OFFSETS
	.align		4
.L_1205:
        /*02c4*/ 	.byte	0x04, 0x28
        /*02c6*/ 	.short	(.L_1207 - .L_1206)


	//   ....[0]....
.L_1206:
        /*02c8*/ 	.word	0x00003a30


	//   ....[1]....
        /*02cc*/ 	.word	0x00003a70


	//   ....[2]....
        /*02d0*/ 	.word	0x00003ab0


	//   ....[3]....
        /*02d4*/ 	.word	0x00003ac0


	//   ....[4]....
        /*02d8*/ 	.word	0x00003fe0


	//   ....[5]....
        /*02dc*/ 	.word	0x00003ff0


	//   ....[6]....
        /*02e0*/ 	.word	0x00004020


	//   ....[7]....
        /*02e4*/ 	.word	0x00004050


	//   ....[8]....
        /*02e8*/ 	.word	0x000040c0


	//   ....[9]....
        /*02ec*/ 	.word	0x000040d0


	//   ....[10]....
        /*02f0*/ 	.word	0x00005cf0


	//   ....[11]....
        /*02f4*/ 	.word	0x00005d20


	//   ....[12]....
        /*02f8*/ 	.word	0x00005d70


	//   ....[13]....
        /*02fc*/ 	.word	0x00005d90


	//   ....[14]....
        /*0300*/ 	.word	0x00005dc0


	//   ....[15]....
        /*0304*/ 	.word	0x00005dd0


	//   ....[16]....
        /*0308*/ 	.word	0x00005e00


	//   ....[17]....
        /*030c*/ 	.word	0x00005e10


	//   ....[18]....
        /*0310*/ 	.word	0x00005fb0


	//   ....[19]....
        /*0314*/ 	.word	0x00005fe0


	//   ....[20]....
        /*0318*/ 	.word	0x00006030


	//   ....[21]....
        /*031c*/ 	.word	0x00006050


	//   ....[22]....
        /*0320*/ 	.word	0x00006080


	//   ....[23]....
        /*0324*/ 	.word	0x00006090


	//   ....[24]....
        /*0328*/ 	.word	0x000060c0


	//   ....[25]....
        /*032c*/ 	.word	0x000060d0


	//   ....[26]....
        /*0330*/ 	.word	0x00006250


	//   ....[27]....
        /*0334*/ 	.word	0x00006280


	//   ....[28]....
        /*0338*/ 	.word	0x000062d0


	//   ....[29]....
        /*033c*/ 	.word	0x000062f0


	//   ....[30]....
        /*0340*/ 	.word	0x00006320


	//   ....[31]....
        /*0344*/ 	.word	0x00006330


	//   ....[32]....
        /*0348*/ 	.word	0x00006360


	//   ....[33]....
        /*034c*/ 	.word	0x00006370


	//   ....[34]....
        /*0350*/ 	.word	0x00006670


	//   ....[35]....
        /*0354*/ 	.word	0x00006770


	//   ....[36]....
        /*0358*/ 	.word	0x00006790


	//   ....[37]....
        /*035c*/ 	.word	0x000067b0


	//   ....[38]....
        /*0360*/ 	.word	0x000067e0


	//   ....[39]....
        /*0364*/ 	.word	0x000067f0


	//   ....[40]....
        /*0368*/ 	.word	0x00006820


	//   ....[41]....
        /*036c*/ 	.word	0x00006840


	//   ....[42]....
        /*0370*/ 	.word	0x00006860


	//   ....[43]....
        /*0374*/ 	.word	0x00006880


	//   ....[44]....
        /*0378*/ 	.word	0x000068a0


	//   ....[45]....
        /*037c*/ 	.word	0x000068c0


	//   ....[46]....
        /*0380*/ 	.word	0x000068e0


	//   ....[47]....
        /*0384*/ 	.word	0x00006900


	//   ....[48]....
        /*0388*/ 	.word	0x00006940


	//   ....[49]....
        /*038c*/ 	.word	0x00006970


	//   ....[50]....
        /*0390*/ 	.word	0x00006990


	//   ....[51]....
        /*0394*/ 	.word	0x000069c0


	//   ....[52]....
        /*0398*/ 	.word	0x000069e0


	//   ....[53]....
        /*039c*/ 	.word	0x00006a10


	//   ....[54]....
        /*03a0*/ 	.word	0x00006a20


	//   ....[55]....
        /*03a4*/ 	.word	0x00006a30


	//   ....[56]....
        /*03a8*/ 	.word	0x00006a80


	//   ....[57]....
        /*03ac*/ 	.word	0x00006ad0


	//   ....[58]....
        /*03b0*/ 	.word	0x00006af0


	//   ....[59]....
        /*03b4*/ 	.word	0x00006b30


	//   ....[60]....
        /*03b8*/ 	.word	0x00006b70


	//   ....[61]....
        /*03bc*/ 	.word	0x00006b80


	//   ....[62]....
        /*03c0*/ 	.word	0x00006b90


	//   ....[63]....
        /*03c4*/ 	.word	0x00006bb0


	//   ....[64]....
        /*03c8*/ 	.word	0x00006d20


	//   ....[65]....
        /*03cc*/ 	.word	0x00006d80


	//   ....[66]....
        /*03d0*/ 	.word	0x00006eb0


	//   ....[67]....
        /*03d4*/ 	.word	0x00006f00


	//   ....[68]....
        /*03d8*/ 	.word	0x00006f70


	//   ....[69]....
        /*03dc*/ 	.word	0x00006fd0


	//   ....[70]....
        /*03e0*/ 	.word	0x00007040


	//   ....[71]....
        /*03e4*/ 	.word	0x000070a0


	//   ....[72]....
        /*03e8*/ 	.word	0x00007110


	//   ....[73]....
        /*03ec*/ 	.word	0x00007170


	//   ....[74]....
        /*03f0*/ 	.word	0x00007220


	//   ....[75]....
        /*03f4*/ 	.word	0x000072b0


	//   ....[76]....
        /*03f8*/ 	.word	0x00007320


	//   ....[77]....
        /*03fc*/ 	.word	0x00007380


	//   ....[78]....
        /*0400*/ 	.word	0x000073f0


	//   ....[79]....
        /*0404*/ 	.word	0x00007450


	//   ....[80]....
        /*0408*/ 	.word	0x000074c0


	//   ....[81]....
        /*040c*/ 	.word	0x00007520


	//   ....[82]....
        /*0410*/ 	.word	0x000075d0


	//   ....[83]....
        /*0414*/ 	.word	0x00007660


	//   ....[84]....
        /*0418*/ 	.word	0x000076d0


	//   ....[85]....
        /*041c*/ 	.word	0x00007730


	//   ....[86]....
        /*0420*/ 	.word	0x000077a0


	//   ....[87]....
        /*0424*/ 	.word	0x00007800


	//   ....[88]....
        /*0428*/ 	.word	0x00007870


	//   ....[89]....
        /*042c*/ 	.word	0x000078d0


	//   ....[90]....
        /*0430*/ 	.word	0x00007980


	//   ....[91]....
        /*0434*/ 	.word	0x00007a40


	//   ....[92]....
        /*0438*/ 	.word	0x00007b70


	//   ....[93]....
        /*043c*/ 	.word	0x00007bd0


	//   ....[94]....
        /*0440*/ 	.word	0x00007c60


	//   ....[95]....
        /*0444*/ 	.word	0x00007cc0


	//   ....[96]....
        /*0448*/ 	.word	0x00007d40


	//   ....[97]....
        /*044c*/ 	.word	0x00007df0


	//   ....[98]....
        /*0450*/ 	.word	0x00007e70


	//   ....[99]....
        /*0454*/ 	.word	0x00007ef0


	//   ....[100]....
        /*0458*/ 	.word	0x00007f60


	//   ....[101]....
        /*045c*/ 	.word	0x00007fc0


	//   ....[102]....
        /*0460*/ 	.word	0x00008030


	//   ....[103]....
        /*0464*/ 	.word	0x00008090


	//   ....[104]....
        /*0468*/ 	.word	0x00008160


	//   ....[105]....
        /*046c*/ 	.word	0x000081d0


	//   ....[106]....
        /*0470*/ 	.word	0x00008290


	//   ....[107]....
        /*0474*/ 	.word	0x000083c0


	//   ....[108]....
        /*0478*/ 	.word	0x00008430


	//   ....[109]....
        /*047c*/ 	.word	0x00008490


	//   ....[110]....
        /*0480*/ 	.word	0x00008500


	//   ....[111]....
        /*0484*/ 	.word	0x00008560


	//   ....[112]....
        /*0488*/ 	.word	0x000085d0


	//   ....[113]....
        /*048c*/ 	.word	0x00008630


	//   ....[114]....
        /*0490*/ 	.word	0x000086c0


	//   ....[115]....
        /*0494*/ 	.word	0x00008740


	//   ....[116]....
        /*0498*/ 	.word	0x000087b0


	//   ....[117]....
        /*049c*/ 	.word	0x00008810


	//   ....[118]....
        /*04a0*/ 	.word	0x00008880


	//   ....[119]....
        /*04a4*/ 	.word	0x000088e0


	//   ....[120]....
        /*04a8*/ 	.word	0x00008950


	//   ....[121]....
        /*04ac*/ 	.word	0x000089b0


	//----- nvinfo : EIATTR_EXIT_INSTR_OFFSETS
	.align		4
.L_1207:
        /*04b0*/ 	.byte	0x04, 0x1c
        /*04b2*/ 	.short	(.L_1209 - .L_1208)


	//   ....[0]....
.L_1208:
        /*04b4*/ 	.word	0x00004ce0


	//   ....[1]....
        /*04b8*/ 	.word	0x00006e50


	//----- nvinfo : EIATTR_MAX_THREADS
	.align		4
.L_1209:
        /*04bc*/ 	.byte	0x04, 0x05
        /*04be*/ 	.short	(.L_1211 - .L_1210)
.L_1210:
        /*04c0*/ 	.word	0x00000140
        /*04c4*/ 	.word	0x00000001
        /*04c8*/ 	.word	0x00000001


	//----- nvinfo : EIATTR_CRS_STACK_SIZE
	.align		4
.L_1211:
        /*04cc*/ 	.byte	0x04, 0x1e
        /*04ce*/ 	.short	(.L_1213 - .L_1212)
.L_1212:
        /*04d0*/ 	.word	0x00000000


	//----- nvinfo : EIATTR_CBANK_PARAM_SIZE
	.align		4
.L_1213:
        /*04d4*/ 	.byte	0x03, 0x19
        /*04d6*/ 	.short	0x0060


	//----- nvinfo : EIATTR_PARAM_CBANK
	.align		4
        /*04d8*/ 	.byte	0x04, 0x0a
        /*04da*/ 	.short	(.L_1215 - .L_1214)
	.align		4
.L_1214:
        /*04dc*/ 	.word	index@(.nv.constant0._ZN13group_norm_v218gn_bwd_cuda_kernelI6__halfLi320ELi1ELi16ELi40ELi256ELb1ELb1ELi32ELi320ELi320ELi4ELb1ELi18ELb0ELb0ELNS_15WgradSyncMethodE3ENS_16CompileConditionILi900EEEEEvPT_S6_S6_PKS5_S8_S8_S8_PKfflPfPj)
        /*04e0*/ 	.short	0x0210
        /*04e2*/ 	.short	0x0060


	//----- nvinfo : EIATTR_SW_WAR
	.align		4
.L_1215:
        /*04e4*/ 	.byte	0x04, 0x36
        /*04e6*/ 	.short	(.L_1217 - .L_1216)
.L_1216:
        /*04e8*/ 	.word	0x00000008
.L_1217:


//--------------------- .nv.info._ZN13group_norm_v218gn_bwd_cuda_kernelI6__halfLi320ELi3ELi16ELi40ELi256ELb1ELb1ELi32ELi320ELi320ELi4ELb1ELi42ELb0ELb0ELNS_15WgradSyncMethodE3ENS_16CompileConditionILi900EEEEEvPT_S6_S6_PKS5_S8_S8_S8_PKfflPfPj --------------------------
	.section	.nv.info._ZN13group_norm_v218gn_bwd_cuda_kernelI6__halfLi320ELi3ELi16ELi40ELi256ELb1ELb1ELi32ELi320ELi320ELi4ELb1ELi42ELb0ELb0ELNS_15WgradSyncMethodE3ENS_16CompileConditionILi900EEEEEvPT_S6_S6_PKS5_S8_S8_S8_PKfflPfPj,"",@"SHT_CUDA_INFO"
	.sectionflags	@""
	.align	4


	//----- nvinfo : EIATTR_CUDA_API_VERSION
	.align		4
        /*0000*/ 	.byte	0x04, 0x37
        /*0002*/ 	.short	(.L_1219 - .L_1218)
.L_1218:
        /*0004*/ 	.word	0x00000082


	//----- nvinfo : EIATTR_KPARAM_INFO
	.align		4
.L_1219:
        /*0008*/ 	.byte	0x04, 0x17
        /*000a*/ 	.short	(.L_1221 - .L_1220)
.L_1220:
        /*000c*/ 	.word	0x00000000
        /*0010*/ 	.short	0x000b
        /*0012*/ 	.short	0x0058
        /*0014*/ 	.byte	0x00, 0xf0, 0x21, 0x00


	//----- nvinfo : EIATTR_KPARAM_INFO
	.align		4
.L_1221:
        /*0018*/ 	.byte	0x04, 0x17
        /*001a*/ 	.short	(.L_1223 - .L_1222)
.L_1222:
        /*001c*/ 	.word	0x00000000
        /*0020*/ 	.short	0x000a
        /*0022*/ 	.short	0x0050
        /*0024*/ 	.byte	0x00, 0xf0, 0x21, 0x00


	//----- nvinfo : EIATTR_KPARAM_INFO
	.align		4
.L_1223:
        /*0028*/ 	.byte	0x04, 0x17
        /*002a*/ 	.short	(.L_1225 - .L_1224)
.L_1224:
        /*002c*/ 	.word	0x00000000
        /*0030*/ 	.short	0x0009
        /*0032*/ 	.short	0x0048
        /*0034*/ 	.byte	0x00, 0xf0, 0x21, 0x00


	//----- nvinfo : EIATTR_KPARAM_INFO
	.align		4
.L_1225:
        /*0038*/ 	.byte	0x04, 0x17
        /*003a*/ 	.short	(.L_1227 - .L_1226)
.L_1226:
        /*003c*/ 	.word	0x00000000
        /*0040*/ 	.short	0x0008
        /*0042*/ 	.short	0x0040
        /*0044*/ 	.byte	0x00, 0xf0, 0x11, 0x00


	//----- nvinfo : EIATTR_KPARAM_INFO
	.align		4
.L_1227:
        /*0048*/ 	.byte	0x04, 0x17
        /*004a*/ 	.short	(.L_1229 - .L_1228)
.L_1228:
        /*004c*/ 	.word	0x00000000
        /*0050*/ 	.short	0x0007
        /*0052*/ 	.short	0x0038
        /*0054*/ 	.byte	0x00, 0xf0, 0x21, 0x00


	//----- nvinfo : EIATTR_KPARAM_INFO
	.align		4
.L_1229:
        /*0058*/ 	.byte	0x04, 0x17
        /*005a*/ 	.short	(.L_1231 - .L_1230)
.L_1230:
        /*005c*/ 	.word	0x00000000
        /*0060*/ 	.short	0x0006
        /*0062*/ 	.short	0x0030
        /*0064*/ 	.byte	0x00, 0xf0, 0x21, 0x00


	//----- nvinfo : EIATTR_KPARAM_INFO
	.align		4
.L_1231:
        /*0068*/ 	.byte	0x04, 0x17
        /*006a*/ 	.short	(.L_1233 - .L_1232)
.L_1232:
        /*006c*/ 	.word	0x00000000
        /*0070*/ 	.short	0x0005
        /*0072*/ 	.short	0x0028
        /*0074*/ 	.byte	0x00, 0xf0, 0x21, 0x00


	//----- nvinfo : EIATTR_KPARAM_INFO
	.align		4
.L_1233:
        /*0078*/ 	.byte	0x04, 0x17
        /*007a*/ 	.short	(.L_1235 - .L_1234)
.L_1234:
        /*007c*/ 	.word	0x00000000
        /*0080*/ 	.short	0x0004
        /*0082*/ 	.short	0x0020
        /*0084*/ 	.byte	0x00, 0xf0, 0x21, 0x00


	//----- nvinfo : EIATTR_KPARAM_INFO
	.align		4
.L_1235:
        /*0088*/ 	.byte	0x04, 0x17
        /*008a*/ 	.short	(.L_1237 - .L_1236)
.L_1236:
        /*008c*/ 	.word	0x00000000
        /*0090*/ 	.short	0x0003
        /*0092*/ 	.short	0x0018
        /*0094*/ 	.byte	0x00, 0xf0, 0x21, 0x00


	//----- nvinfo : EIATTR_KPARAM_INFO
	.align		4
.L_1237:
        /*0098*/ 	.byte	0x04, 0x17
        /*009a*/ 	.short	(.L_1239 - .L_1238)
.L_1238:
        /*009c*/ 	.word	0x00000000
        /*00a0*/ 	.short	0x0002
        /*00a2*/ 	.short	0x0010
        /*00a4*/ 	.byte	0x00, 0xf0, 0x21, 0x00


	//----- nvinfo : EIATTR_KPARAM_INFO
	.align		4
.L_1239:
        /*00a8*/ 	.byte	0x04, 0x17
        /*00aa*/ 	.short	(.L_1241 - .L_1240)
.L_1240:
        /*00ac*/ 	.word	0x00000000
        /*00b0*/ 	.short	0x0001
        /*00b2*/ 	.short	0x0008
        /*00b4*/ 	.byte	0x00, 0xf0, 0x21, 0x00


	//----- nvinfo : EIATTR_KPARAM_INFO
	.align		4
.L_1241:
        /*00b8*/ 	.byte	0x04, 0x17
        /*00ba*/ 	.short	(.L_1243 - .L_1242)
.L_1242:
        /*00bc*/ 	.word	0x00000000
        /*00c0*/ 	.short	0x0000
        /*00c2*/ 	.short	0x0000
        /*00c4*/ 	.byte	0x00, 0xf0, 0x21, 0x00


	//----- nvinfo : EIATTR_SPARSE_MMA_MASK
	.align		4
.L_1243:
        /*00c8*/ 	.byte	0x03, 0x50
        /*00ca*/ 	.short	0x0000


	//----- nvinfo : EIATTR_MAXREG_COUNT
	.align		4
        /*00cc*/ 	.byte	0x03, 0x1b
        /*00ce*/ 	.short	0x0040


	//----- nvinfo : EIATTR_NUM_BARRIERS
	.align		4
        /*00d0*/ 	.byte	0x02, 0x4c
        /*00d2*/ 	.byte	0x01
	.zero		1


	//----- nvinfo : EIATTR_ANNOTATIONS
	.align		4
        /*00d4*/ 	.byte	0x04, 0x55
        /*00d6*/ 	.short	(.L_1245 - .L_1244)


	//   ....[0]....
.L_1244:
        /* <DEDUP_REMOVED lines=98> */


	//----- nvinfo : EIATTR_MERCURY_ISA_VERSION
	.align		4
.L_1245:
        /*06e8*/ 	.byte	0x03, 0x5f
        /*06ea*/ 	.short	0x0101


	//----- nvinfo : EIATTR_COOP_GROUP_MASK_REGIDS
	.align		4
        /*06ec*/ 	.byte	0x04, 0x29
        /*06ee*/ 	.short	(.L_1247 - .L_1246)


	//   ....[0]....
.L_1246:
        /*06f0*/ 	.word	0xffffffff


	//   ....[1]....
        /*06f4*/ 	.word	0xffffffff


	//   ....[2]....
        /*06f8*/ 	.word	0xffffffff


	//   ....[3]....
        /*06fc*/ 	.word	0xffffffff


	//   ....[4]....
        /*0700*/ 	.word	0xffffffff


	//   ....[5]....
        /*0704*/ 	.word	0xffffffff


	//   ....[6]....
        /*0708*/ 	.word	0xffffffff


	//   ....[7]....
        /*070c*/ 	.word	0xffffffff


	//   ....[8]....
        /*0710*/ 	.word	0xffffffff


	//   ....[9]....
        /*0714*/ 	.word	0xffffffff


	//   ....[10]....
        /*0718*/ 	.word	0x05000015


	//   ....[11]....
        /*071c*/ 	.word	0x05000014


	//   ....[12]....
        /*0720*/ 	.word	0x05000016


	//   ....[13]....
        /*0724*/ 	.word	0x05000017


	//   ....[14]....
        /*0728*/ 	.word	0x05000019


	//   ....[15]....
        /*072c*/ 	.word	0x05000018


	//   ....[16]....
        /*0730*/ 	.word	0x0500001a


	//   ....[17]....
        /*0734*/ 	.word	0x0500000f


	//   ....[18]....
        /*0738*/ 	.word	0x05000019


	//   ....[19]....
        /*073c*/ 	.word	0x05000018


	//   ....[20]....
        /*0740*/ 	.word	0x0500001a


	//   ....[21]....
        /*0744*/ 	.word	0x0500001b


	//   ....[22]....
        /*0748*/ 	.word	0x0500001d


	//   ....[23]....
        /*074c*/ 	.word	0x0500001c


	//   ....[24]....
        /*0750*/ 	.word	0x05000020


	//   ....[25]....
        /*0754*/ 	.word	0x0500000f


	//   ....[26]....
        /*0758*/ 	.word	0x05000019


	//   ....[27]....
        /*075c*/ 	.word	0x05000018


	//   ....[28]....
        /*0760*/ 	.word	0x0500001a


	//   ....[29]....
        /*0764*/ 	.word	0x0500001b


	//   ....[30]....
        /*0768*/ 	.word	0x0500001d


	//   ....[31]....
        /*076c*/ 	.word	0x0500001c


	//   ....[32]....
        /*0770*/ 	.word	0x05000020


	//   ....[33]....
        /*0774*/ 	.word	0x0500000f


	//   ....[34]....
        /*0778*/ 	.word	0x05000011


	//   ....[35]....
        /*077c*/ 	.word	0x0500001b


	//   ....[36]....
        /*0780*/ 	.word	0x0500001d


	//   ....[37]....
        /*0784*/ 	.word	0x05000010


	//   ....[38]....
        /*0788*/ 	.word	0x05000023


	//   ....[39]....
        /*078c*/ 	.word	0x0500001e


	//   ....[40]....
        /*0790*/ 	.word	0x05000026


	//   ....[41]....
        /*0794*/ 	.word	0x05000025


	//   ....[42]....
        /*0798*/ 	.word	0x0500001c


	//   ....[43]....
        /*079c*/ 	.word	0x05000016


	//   ....[44]....
        /*07a0*/ 	.word	0x05000014


	//   ....[45]....
        /*07a4*/ 	.word	0x05000017


	//   ....[46]....
        /*07a8*/ 	.word	0x05000018


	//   ....[47]....
        /*07ac*/ 	.word	0x0500001a


	//   ....[48]....
        /*07b0*/ 	.word	0x0500001b


	//   ....[49]....
        /*07b4*/ 	.word	0x05000011


	//   ....[50]....
        /*07b8*/ 	.word	0x05000029


	//   ....[51]....
        /*07bc*/ 	.word	0x05000013


	//   ....[52]....
        /*07c0*/ 	.word	0x05000014


	//   ....[53]....
        /*07c4*/ 	.word	0x05000012


	//   ....[54]....
        /*07c8*/ 	.word	0x05000015


	//   ....[55]....
        /*07cc*/ 	.word	0x05000017


	//   ....[56]....
        /*07d0*/ 	.word	0x05000018


	//   ....[57]....
        /*07d4*/ 	.word	0x0500000e


	//   ....[58]....
        /*07d8*/ 	.word	0x0500002b


	//   ....[59]....
        /*07dc*/ 	.word	0x05000020


	//   ....[60]....
        /*07e0*/ 	.word	0x05000022


	//   ....[61]....
        /*07e4*/ 	.word	0x05000021


	//   ....[62]....
        /*07e8*/ 	.word	0x05000027


	//   ....[63]....
        /*07ec*/ 	.word	0x05000028


	//   ....[64]....
        /*07f0*/ 	.word	0x05000023


	//   ....[65]....
        /*07f4*/ 	.word	0x0500001e


	//   ....[66]....
        /*07f8*/ 	.word	0x0500001a


	//   ....[67]....
        /*07fc*/ 	.word	0x0500001a


	//   ....[68]....
        /*0800*/ 	.word	0x0500001a


	//   ....[69]....
        /*0804*/ 	.word	0x0500001a


	//   ....[70]....
        /*0808*/ 	.word	0x0500001a


	//   ....[71]....
        /*080c*/ 	.word	0x0500001a


	//   ....[72]....
        /*0810*/ 	.word	0x0500001a


	//   ....[73]....
        /*0814*/ 	.word	0x0500001a


	//   ....[74]....
        /*0818*/ 	.word	0x0500001a


	//   ....[75]....
        /*081c*/ 	.word	0x0500001a


	//   ....[76]....
        /*0820*/ 	.word	0x0500001a


	//   ....[77]....
        /*0824*/ 	.word	0x0500001a


	//   ....[78]....
        /*0828*/ 	.word	0x0500001a


	//   ....[79]....
        /*082c*/ 	.word	0x0500001a


	//   ....[80]....
        /*0830*/ 	.word	0x0500001a


	//   ....[81]....
        /*0834*/ 	.word	0x0500001a


	//   ....[82]....
        /*0838*/ 	.word	0x0500001a


	//   ....[83]....
        /*083c*/ 	.word	0x0500001a


	//   ....[84]....
        /*0840*/ 	.word	0x0500001a


	//   ....[85]....
        /*0844*/ 	.word	0x0500001a


	//   ....[86]....
        /*0848*/ 	.word	0x0500001a


	//   ....[87]....
        /*084c*/ 	.word	0x0500001a


	//   ....[88]....
        /*0850*/ 	.word	0x0500001a


	//   ....[89]....
        /*0854*/ 	.word	0x0500001a


	//   ....[90]....
        /*0858*/ 	.word	0x0500001a


	//   ....[91]....
        /*085c*/ 	.word	0x0500001a


	//   ....[92]....
        /*0860*/ 	.word	0x0500001a


	//   ....[93]....
        /*0864*/ 	.word	0x0500001a


	//   ....[94]....
        /*0868*/ 	.word	0x0500001a


	//   ....[95]....
        /*086c*/ 	.word	0x0500001a


	//   ....[96]....
        /*0870*/ 	.word	0x0500001a


	//   ....[97]....
        /*0874*/ 	.word	0x0500001a


	//   ....[98]....
        /*0878*/ 	.word	0x0500001a


	//   ....[99]....
        /*087c*/ 	.word	0x0500001a


	//   ....[100]....
        /*0880*/ 	.word	0x0500001a


	//   ....[101]....
        /*0884*/ 	.word	0x0500001a


	//   ....[102]....
        /*0888*/ 	.word	0x0500001a


	//   ....[103]....
        /*088c*/ 	.word	0x0500001a


	//   ....[104]....
        /*0890*/ 	.word	0x0500001a


	//   ....[105]....
        /*0894*/ 	.word	0x0500001a


	//   ....[106]....
        /*0898*/ 	.word	0x0500001a


	//   ....[107]....
        /*089c*/ 	.word	0x0500001a


	//   ....[108]....
        /*08a0*/ 	.word	0x0500001a


	//   ....[109]....
        /*08a4*/ 	.word	0x0500001a


	//   ....[110]....
        /*08a8*/ 	.word	0x0500001a


	//   ....[111]....
        /*08ac*/ 	.word	0x0500001a


	//   ....[112]....
        /*08b0*/ 	.word	0x0500001a


	//   ....[113]....
        /*08b4*/ 	.word	0x0500001a


	//   ....[114]....
        /*08b8*/ 	.word	0x0500001a


	//   ....[115]....
        /*08bc*/ 	.word	0x0500001a


	//   ....[116]....
        /*08c0*/ 	.word	0x0500001a


	//   ....[117]....
        /*08c4*/ 	.word	0x0500001a


	//   ....[118]....
        /*08c8*/ 	.word	0x0500001a


	//   ....[119]....
        /*08cc*/ 	.word	0x0500001a


	//   ....[120]....
        /*08d0*/ 	.word	0x0500001a


	//   ....[121]....
        /*08d4*/ 	.word	0x0500001a


	//----- nvinfo : EIATTR_COOP_GROUP_INSTR_OFFSETS
	.align		4
.L_1247:
        /*08d8*/ 	.byte	0x04, 0x28
        /*08da*/ 	.short	(.L_1249 - .L_1248)


	//   ....[0]....
.L_1248:
        /*08dc*/ 	.word	0x00004520


	//   ....[1]....
        /*08e0*/ 	.word	0x00004540


	//   ....[2]....
        /*08e4*/ 	.word	0x00004580


	//   ....[3]....
        /*08e8*/ 	.word	0x00004590


	//   ....[4]....
        /*08ec*/ 	.word	0x00004c00


	//   ....[5]....
        /*08f0*/ 	.word	0x00004c20


	//   ....[6]....
        /*08f4*/ 	.word	0x00004c40


	//   ....[7]....
        /*08f8*/ 	.word	0x00004c60


	//   ....[8]....
        /*08fc*/ 	.word	0x00004c80


	//   ....[9]....
        /*0900*/ 	.word	0x00004ca0


	//   ....[10]....
        /*0904*/ 	.word	0x00006b50


	//   ....[11]....
        /*0908*/ 	.word	0x00006b80


	//   ....[12]....
        /*090c*/ 	.word	0x00006bd0


	//   ....[13]....
        /*0910*/ 	.word	0x00006bf0


	//   ....[14]....
        /*0914*/ 	.word	0x00006c20


	//   ....[15]....
        /*0918*/ 	.word	0x00006c30


	//   ....[16]....
        /*091c*/ 	.word	0x00006c60


	//   ....[17]....
        /*0920*/ 	.word	0x00006c70


	//   ....[18]....
        /*0924*/ 	.word	0x00006e30


	//   ....[19]....
        /*0928*/ 	.word	0x00006e60


	//   ....[20]....
        /*092c*/ 	.word	0x00006eb0


	//   ....[21]....
        /*0930*/ 	.word	0x00006ed0


	//   ....[22]....
        /*0934*/ 	.word	0x00006f00


	//   ....[23]....
        /*0938*/ 	.word	0x00006f10


	//   ....[24]....
        /*093c*/ 	.word	0x00006f40


	//   ....[25]....
        /*0940*/ 	.word	0x00006f50


	//   ....[26]....
        /*0944*/ 	.word	0x000070c0


	//   ....[27]....
        /*0948*/ 	.word	0x000070f0


	//   ....[28]....
        /*094c*/ 	.word	0x00007140


	//   ....[29]....
        /*0950*/ 	.word	0x00007160


	//   ....[30]....
        /*0954*/ 	.word	0x00007190


	//   ....[31]....
        /*0958*/ 	.word	0x000071a0


	//   ....[32]....
        /*095c*/ 	.word	0x000071d0


	//   ....[33]....
        /*0960*/ 	.word	0x000071e0


	//   ....[34]....
        /*0964*/ 	.word	0x000074a0


	//   ....[35]....
        /*0968*/ 	.word	0x000074d0


	//   ....[36]....
        /*096c*/ 	.word	0x000075b0


	//   ....[37]....
        /*0970*/ 	.word	0x000075f0


	//   ....[38]....
        /*0974*/ 	.word	0x00007620


	//   ....[39]....
        /*0978*/ 	.word	0x00007650


	//   ....[40]....
        /*097c*/ 	.word	0x00007680


	//   ....[41]....
        /*0980*/ 	.word	0x000076b0


	//   ....[42]....
        /*0984*/ 	.word	0x000076f0


	//   ....[43]....
        /*0988*/ 	.word	0x00007720


	//   ....[44]....
        /*098c*/ 	.word	0x000077c0


	//   ....[45]....
        /*0990*/ 	.word	0x000077e0


	//   ....[46]....
        /*0994*/ 	.word	0x00007810


	//   ....[47]....
        /*0998*/ 	.word	0x00007830


	//   ....[48]....
        /*099c*/ 	.word	0x00007850


	//   ....[49]....
        /*09a0*/ 	.word	0x00007860


	//   ....[50]....
        /*09a4*/ 	.word	0x00007890


	//   ....[51]....
        /*09a8*/ 	.word	0x000078c0


	//   ....[52]....
        /*09ac*/ 	.word	0x00007900


	//   ....[53]....
        /*09b0*/ 	.word	0x00007920


	//   ....[54]....
        /*09b4*/ 	.word	0x00007950


	//   ....[55]....
        /*09b8*/ 	.word	0x00007980


	//   ....[56]....
        /*09bc*/ 	.word	0x00007990


	//   ....[57]....
        /*09c0*/ 	.word	0x000079c0


	//   ....[58]....
        /*09c4*/ 	.word	0x000079f0


	//   ....[59]....
        /*09c8*/ 	.word	0x00007a20


	//   ....[60]....
        /*09cc*/ 	.word	0x00007a50


	//   ....[61]....
        /*09d0*/ 	.word	0x00007a70


	//   ....[62]....
        /*09d4*/ 	.word	0x00007aa0


	//   ....[63]....
        /*09d8*/ 	.word	0x00007ac0


	//   ....[64]....
        /*09dc*/ 	.word	0x00007b80


	//   ....[65]....
        /*09e0*/ 	.word	0x00007c80


	//   ....[66]....
        /*09e4*/ 	.word	0x00007e30


	//   ....[67]....
        /*09e8*/ 	.word	0x00007e80


	//   ....[68]....
        /*09ec*/ 	.word	0x00007ef0


	//   ....[69]....
        /*09f0*/ 	.word	0x00007f50


	//   ....[70]....
        /*09f4*/ 	.word	0x00007fc0


	//   ....[71]....
        /*09f8*/ 	.word	0x00008020


	//   ....[72]....
        /*09fc*/ 	.word	0x00008090


	//   ....[73]....
        /*0a00*/ 	.word	0x000080f0


	//   ....[74]....
        /*0a04*/ 	.word	0x00008190


	//   ....[75]....
        /*0a08*/ 	.word	0x00008220


	//   ....[76]....
        /*0a0c*/ 	.word	0x00008290


	//   ....[77]....
        /*0a10*/ 	.word	0x000082f0


	//   ....[78]....
        /*0a14*/ 	.word	0x00008360


	//   ....[79]....
        /*0a18*/ 	.word	0x000083c0


	//   ....[80]....
        /*0a1c*/ 	.word	0x00008430


	//   ....[81]....
        /*0a20*/ 	.word	0x00008490


	//   ....[82]....
        /*0a24*/ 	.word	0x00008530


	//   ....[83]....
        /*0a28*/ 	.word	0x000085c0


	//   ....[84]....
        /*0a2c*/ 	.word	0x00008630


	//   ....[85]....
        /*0a30*/ 	.word	0x00008690


	//   ....[86]....
        /*0a34*/ 	.word	0x00008700


	//   ....[87]....
        /*0a38*/ 	.word	0x00008760


	//   ....[88]....
        /*0a3c*/ 	.word	0x000087d0


	//   ....[89]....
        /*0a40*/ 	.word	0x00008830


	//   ....[90]....
        /*0a44*/ 	.word	0x000088d0


	//   ....[91]....
        /*0a48*/ 	.word	0x00008980


	//   ....[92]....
        /*0a4c*/ 	.word	0x00008a90


	//   ....[93]....
        /*0a50*/ 	.word	0x00008ae0


	//   ....[94]....
        /*0a54*/ 	.word	0x00008bb0


	//   ....[95]....
        /*0a58*/ 	.word	0x00008c20


	//   ....[96]....
        /*0a5c*/ 	.word	0x00008cb0


	//   ....[97]....
        /*0a60*/ 	.word	0x00008d00


	//   ....[98]....
        /*0a64*/ 	.word	0x00008d70


	//   ....[99]....
        /*0a68*/ 	.word	0x00008dd0


	//   ....[100]....
        /*0a6c*/ 	.word	0x00008e40


	//   ....[101]....
        /*0a70*/ 	.word	0x00008ea0


	//   ....[102]....
        /*0a74*/ 	.word	0x00008f10


	//   ....[103]....
        /*0a78*/ 	.word	0x00008f70


	//   ....[104]....
        /*0a7c*/ 	.word	0x00008ff0


	//   ....[105]....
        /*0a80*/ 	.word	0x00009060


	//   ....[106]....
        /*0a84*/ 	.word	0x000090d0


	//   ....[107]....
        /*0a88*/ 	.word	0x00009130


	//   ....[108]....
        /*0a8c*/ 	.word	0x000091b0


	//   ....[109]....
        /*0a90*/ 	.word	0x00009230


	//   ....[110]....
        /*0a94*/ 	.word	0x000092d0


	//   ....[111]....
        /*0a98*/ 	.word	0x00009340


	//   ....[112]....
        /*0a9c*/ 	.word	0x000093d0


	//   ....[113]....
        /*0aa0*/ 	.word	0x00009460


	//   ....[114]....
        /*0aa4*/ 	.word	0x000094d0


	//   ....[115]....
        /*0aa8*/ 	.word	0x00009530


	//   ....[116]....
        /*0aac*/ 	.word	0x000095a0


	//   ....[117]....
        /*0ab0*/ 	.word	0x00009620


	//   ....[118]....
        /*0ab4*/ 	.word	0x000096e0


	//   ....[119]....
        /*0ab8*/ 	.word	0x000097b0


	//   ....[120]....
        /*0abc*/ 	.word	0x00009890


	//   ....[121]....
        /*0ac0*/ 	.word	0x00009940


	//----- nvinfo : EIATTR_EXIT_INSTR_OFFSETS
	.align		4
.L_1249:
        /*0ac4*/ 	.byte	0x04, 0x1c
        /*0ac6*/ 	.short	(.L_1251 - .L_1250)


	//   ....[0]....
.L_1250:
        /*0ac8*/ 	.word	0x00005b90


	//   ....[1]....
        /*0acc*/ 	.word	0x00007dd0


	//----- nvinfo : EIATTR_MAX_THREADS
	.align		4
.L_1251:
        /*0ad0*/ 	.byte	0x04, 0x05
        /*0ad2*/ 	.short	(.L_1253 - .L_1252)
.L_1252:
        /*0ad4*/ 	.word	0x00000140
        /*0ad8*/ 	.word	0x00000001
        /*0adc*/ 	.word	0x00000001


	//----- nvinfo : EIATTR_CRS_STACK_SIZE
	.align		4
.L_1253:
        /*0ae0*/ 	.byte	0x04, 0x1e
        /*0ae2*/ 	.short	(.L_1255 - .L_1254)
.L_1254:
        /*0ae4*/ 	.word	0x00000000


	//----- nvinfo : EIATTR_CBANK_PARAM_SIZE
	.align		4
.L_1255:
        /*0ae8*/ 	.byte	0x03, 0x19
        /*0aea*/ 	.short	0x0060


	//----- nvinfo : EIATTR_PARAM_CBANK
	.align		4
        /*0aec*/ 	.byte	0x04, 0x0a
        /*0aee*/ 	.short	(.L_1257 - .L_1256)
	.align		4
.L_1256:
        /*0af0*/ 	.word	index@(.nv.constant0._ZN13group_norm_v218gn_bwd_cuda_kernelI6__halfLi320ELi3ELi16ELi40ELi256ELb1ELb1ELi32ELi320ELi320ELi4ELb1ELi42ELb0ELb0ELNS_15WgradSyncMethodE3ENS_16CompileConditionILi900EEEEEvPT_S6_S6_PKS5_S8_S8_S8_PKfflPfPj)
        /*0af4*/ 	.short	0x0210
        /*0af6*/ 	.short	0x0060


	//----- nvinfo : EIATTR_SW_WAR
	.align		4
.L_1257:
        /*0af8*/ 	.byte	0x04, 0x36
        /*0afa*/ 	.short	(.L_1259 - .L_1258)
.L_1258:
        /*0afc*/ 	.word	0x00000008
.L_1259:


//--------------------- .nv.info._ZN13group_norm_v218gn_bwd_cuda_kernelI6__halfLi320ELi1ELi16ELi40ELi256ELb1ELb1ELi64ELi320ELi320ELi4ELb1ELi36ELb0ELb0ELNS_15WgradSyncMethodE3ENS_16CompileConditionILi900EEEEEvPT_S6_S6_PKS5_S8_S8_S8_PKfflPfPj --------------------------
	.section	.nv.info._ZN13group_norm_v218gn_bwd_cuda_kernelI6__halfLi320ELi1ELi16ELi40ELi256ELb1ELb1ELi64ELi320ELi320ELi4ELb1ELi36ELb0ELb0ELNS_15WgradSyncMethodE3ENS_16CompileConditionILi900EEEEEvPT_S6_S6_PKS5_S8_S8_S8_PKfflPfPj,"",@"SHT_CUDA_INFO"
	.sectionflags	@""
	.align	4


	//----- nvinfo : EIATTR_CUDA_API_VERSION
	.align		4
        /*0000*/ 	.byte	0x04, 0x37
        /*0002*/ 	.short	(.L_1261 - .L_1260)
.L_1260:
        /*0004*/ 	.word	0x00000082


	//----- nvinfo : EIATTR_KPARAM_INFO
	.align		4
.L_1261:
        /*0008*/ 	.byte	0x04, 0x17
        /*000a*/ 	.short	(.L_1263 - .L_1262)
.L_1262:
        /*000c*/ 	.word	0x00000000
        /*0010*/ 	.short	0x000b
        /*0012*/ 	.short	0x0058
        /*0014*/ 	.byte	0x00, 0xf0, 0x21, 0x00


	//----- nvinfo : EIATTR_KPARAM_INFO
	.align		4
.L_1263:
        /*0018*/ 	.byte	0x04, 0x17
        /*001a*/ 	.short	(.L_1265 - .L_1264)
.L_1264:
        /*001c*/ 	.word	0x00000000
        /*0020*/ 	.short	0x000a
        /*0022*/ 	.short	0x0050
        /*0024*/ 	.byte	0x00, 0xf0, 0x21, 0x00


	//----- nvinfo : EIATTR_KPARAM_INFO
	.align		4
.L_1265:
        /*0028*/ 	.byte	0x04, 0x17
        /*002a*/ 	.short	(.L_1267 - .L_1266)
.L_1266:
        /*002c*/ 	.word	0x00000000
        /*0030*/ 	.short	0x0009
        /*0032*/ 	.short	0x0048
        /*0034*/ 	.byte	0x00, 0xf0, 0x21, 0x00


	//----- nvinfo : EIATTR_KPARAM_INFO
	.align		4
.L_1267:
        /*0038*/ 	.byte	0x04, 0x17
        /*003a*/ 	.short	(.L_1269 - .L_1268)
.L_1268:
        /*003c*/ 	.word	0x00000000
        /*0040*/ 	.short	0x0008
        /*0042*/ 	.short	0x0040
        /*0044*/ 	.byte	0x00, 0xf0, 0x11, 0x00


	//----- nvinfo : EIATTR_KPARAM_INFO
	.align		4
.L_1269:
        /*0048*/ 	.byte	0x04, 0x17
        /*004a*/ 	.short	(.L_1271 - .L_1270)
.L_1270:
        /*004c*/ 	.word	0x00000000
        /*0050*/ 	.short	0x0007
        /*0052*/ 	.short	0x0038
        /*0054*/ 	.byte	0x00, 0xf0, 0x21, 0x00


	//----- nvinfo : EIATTR_KPARAM_INFO
	.align		4
.L_1271:
        /*0058*/ 	.byte	0x04, 0x17
        /*005a*/ 	.short	(.L_1273 - .L_1272)
.L_1272:
        /*005c*/ 	.word	0x00000000
        /*0060*/ 	.short	0x0006
        /*0062*/ 	.short	0x0030
        /*0064*/ 	.byte	0x00, 0xf0, 0x21, 0x00


	//----- nvinfo : EIATTR_KPARAM_INFO
	.align		4
.L_1273:
        /*0068*/ 	.byte	0x04, 0x17
        /*006a*/ 	.short	(.L_1275 - .L_1274)
.L_1274:
        /*006c*/ 	.word	0x00000000
        /*0070*/ 	.short	0x0005
        /*0072*/ 	.short	0x0028
        /*0074*/ 	.byte	0x00, 0xf0, 0x21, 0x00


	//----- nvinfo : EIATTR_KPARAM_INFO
	.align		4
.L_1275:
        /*0078*/ 	.byte	0x04, 0x17
        /*007a*/ 	.short	(.L_1277 - .L_1276)
.L_1276:
        /*007c*/ 	.word	0x00000000
        /*0080*/ 	.short	0x0004
        /*0082*/ 	.short	0x0020
        /*0084*/ 	.byte	0x00, 0xf0, 0x21, 0x00


	//----- nvinfo : EIATTR_KPARAM_INFO
	.align		4
.L_1277:
        /*0088*/ 	.byte	0x04, 0x17
        /*008a*/ 	.short	(.L_1279 - .L_1278)
.L_1278:
        /*008c*/ 	.word	0x00000000
        /*0090*/ 	.short	0x0003
        /*0092*/ 	.short	0x0018
        /*0094*/ 	.byte	0x00, 0xf0, 0x21, 0x00


	//----- nvinfo : EIATTR_KPARAM_INFO
	.align		4
.L_1279:
        /*0098*/ 	.byte	0x04, 0x17
        /*009a*/ 	.short	(.L_1281 - .L_1280)
.L_1280:
        /*009c*/ 	.word	0x00000000
        /*00a0*/ 	.short	0x0002
        /*00a2*/ 	.short	0x0010
        /*00a4*/ 	.byte	0x00, 0xf0, 0x21, 0x00


	//----- nvinfo : EIATTR_KPARAM_INFO
	.align		4
.L_1281:
        /*00a8*/ 	.byte	0x04, 0x17
        /*00aa*/ 	.short	(.L_1283 - .L_1282)
.L_1282:
        /*00ac*/ 	.word	0x00000000
        /*00b0*/ 	.short	0x0001
        /*00b2*/ 	.short	0x0008
        /*00b4*/ 	.byte	0x00, 0xf0, 0x21, 0x00


	//----- nvinfo : EIATTR_KPARAM_INFO
	.align		4
.L_1283:
        /*00b8*/ 	.byte	0x04, 0x17
        /*00ba*/ 	.short	(.L_1285 - .L_1284)
.L_1284:
        /*00bc*/ 	.word	0x00000000
        /*00c0*/ 	.short	0x0000
        /*00c2*/ 	.short	0x0000
        /*00c4*/ 	.byte	0x00, 0xf0, 0x21, 0x00


	//----- nvinfo : EIATTR_SPARSE_MMA_MASK
	.align		4
.L_1285:
        /*00c8*/ 	.byte	0x03, 0x50
        /*00ca*/ 	.short	0x0000


	//----- nvinfo : EIATTR_MAXREG_COUNT
	.align		4
        /*00cc*/ 	.byte	0x03, 0x1b
        /*00ce*/ 	.short	0x00a8


	//----- nvinfo : EIATTR_NUM_BARRIERS
	.align		4
        /*00d0*/ 	.byte	0x02, 0x4c
        /*00d2*/ 	.byte	0x01
	.zero		1


	//----- nvinfo : EIATTR_ANNOTATIONS
	.align		4
        /*00d4*/ 	.byte	0x04, 0x55
        /*00d6*/ 	.short	(.L_1287 - .L_1286)


	//   ....[0]....
.L_1286:
        /* <DEDUP_REMOVED lines=34> */


	//----- nvinfo : EIATTR_MERCURY_ISA_VERSION
	.align		4
.L_1287:
        /*02e8*/ 	.byte	0x03, 0x5f
        /*02ea*/ 	.short	0x0101


	//----- nvinfo : EIATTR_INT_WARP_WIDE_INSTR_OFFSETS
	.align		4
        /*02ec*/ 	.byte	0x04, 0x31
        /*02ee*/ 	.short	(.L_1289 - .L_1288)


	//   ....[0]....
.L_1288:
        /*02f0*/ 	.word	0x00006db0


	//----- nvinfo : EIATTR_COOP_GROUP_MASK_REGIDS
	.align		4
.L_1289:
        /*02f4*/ 	.byte	0x04, 0x29
        /*02f6*/ 	.short	(.L_1291 - .L_1290)


	//   ....[0]....
.L_1290:
        /*02f8*/ 	.word	0xffffffff


	//   ....[1]....
        /*02fc*/ 	.word	0xffffffff


	//   ....[2]....
        /*0300*/ 	.word	0xffffffff


	//   ....[3]....
        /*0304*/ 	.word	0xffffffff


	//   ....[4]....
        /*0308*/ 	.word	0xffffffff


	//   ....[5]....
        /*030c*/ 	.word	0xffffffff


	//   ....[6]....
        /*0310*/ 	.word	0xffffffff


	//   ....[7]....
        /*0314*/ 	.word	0xffffffff


	//   ....[8]....
        /*0318*/ 	.word	0x05000020


	//   ....[9]....
        /*031c*/ 	.word	0x0500001f


	//   ....[10]....
        /*0320*/ 	.word	0x05000021


	//   ....[11]....
        /*0324*/ 	.word	0x05000022


	//   ....[12]....
        /*0328*/ 	.word	0x05000024


	//   ....[13]....
        /*032c*/ 	.word	0x05000023


	//   ....[14]....
        /*0330*/ 	.word	0x05000025


	//   ....[15]....
        /*0334*/ 	.word	0x0500001a


	//   ....[16]....
        /*0338*/ 	.word	0x05000024


	//   ....[17]....
        /*033c*/ 	.word	0x05000023


	//   ....[18]....
        /*0340*/ 	.word	0x05000025


	//   ....[19]....
        /*0344*/ 	.word	0x0500002a


	//   ....[20]....
        /*0348*/ 	.word	0x0500002c


	//   ....[21]....
        /*034c*/ 	.word	0x05000029


	//   ....[22]....
        /*0350*/ 	.word	0x0500002b


	//   ....[23]....
        /*0354*/ 	.word	0x0500001e


	//   ....[24]....
        /*0358*/ 	.word	0x05000024


	//   ....[25]....
        /*035c*/ 	.word	0x05000023


	//   ....[26]....
        /*0360*/ 	.word	0x05000025


	//   ....[27]....
        /*0364*/ 	.word	0x0500002a


	//   ....[28]....
        /*0368*/ 	.word	0x0500002c


	//   ....[29]....
        /*036c*/ 	.word	0x05000029


	//   ....[30]....
        /*0370*/ 	.word	0x0500002b


	//   ....[31]....
        /*0374*/ 	.word	0x0500001e


	//   ....[32]....
        /*0378*/ 	.word	0x0500001e


	//   ....[33]....
        /*037c*/ 	.word	0x0500001f


	//   ....[34]....
        /*0380*/ 	.word	0x05000032


	//   ....[35]....
        /*0384*/ 	.word	0x05000021


	//   ....[36]....
        /*0388*/ 	.word	0x05000020


	//   ....[37]....
        /*038c*/ 	.word	0x05000031


	//   ....[38]....
        /*0390*/ 	.word	0x0500001f


	//   ....[39]....
        /*0394*/ 	.word	0x05000034


	//   ....[40]....
        /*0398*/ 	.word	0x0500001e


	//   ....[41]....
        /*039c*/ 	.word	0x05000031


	//   ....[42]....
        /*03a0*/ 	.word	0x05000020


	//   ....[43]....
        /*03a4*/ 	.word	0x05000021


	//   ....[44]....
        /*03a8*/ 	.word	0x05000030


	//   ....[45]....
        /*03ac*/ 	.word	0x05000033


	//   ....[46]....
        /*03b0*/ 	.word	0x0500001c


	//   ....[47]....
        /*03b4*/ 	.word	0x0500002d


	//   ....[48]....
        /*03b8*/ 	.word	0x0500001d


	//   ....[49]....
        /*03bc*/ 	.word	0x05000031


	//   ....[50]....
        /*03c0*/ 	.word	0x05000030


	//   ....[51]....
        /*03c4*/ 	.word	0x05000034


	//   ....[52]....
        /*03c8*/ 	.word	0x0500002b


	//   ....[53]....
        /*03cc*/ 	.word	0x0500002e


	//   ....[54]....
        /*03d0*/ 	.word	0x05000020


	//   ....[55]....
        /*03d4*/ 	.word	0x05000021


	//   ....[56]....
        /*03d8*/ 	.word	0x05000022


	//   ....[57]....
        /*03dc*/ 	.word	0x05000023


	//   ....[58]....
        /*03e0*/ 	.word	0x05000029


	//   ....[59]....
        /*03e4*/ 	.word	0x0500002b


	//   ....[60]....
        /*03e8*/ 	.word	0x05000030


	//   ....[61]....
        /*03ec*/ 	.word	0x0500002f


	//   ....[62]....
        /*03f0*/ 	.word	0x05000022


	//   ....[63]....
        /*03f4*/ 	.word	0x05000019


	//   ....[64]....
        /*03f8*/ 	.word	0x05000033


	//   ....[65]....
        /*03fc*/ 	.word	0x05000033


	//   ....[66]....
        /*0400*/ 	.word	0x05000033


	//   ....[67]....
        /*0404*/ 	.word	0x05000033


	//   ....[68]....
        /*0408*/ 	.word	0x05000033


	//   ....[69]....
        /*040c*/ 	.word	0x05000033


	//   ....[70]....
        /*0410*/ 	.word	0x05000033


	//   ....[71]....
        /*0414*/ 	.word	0x05000033


	//   ....[72]....
        /*0418*/ 	.word	0x05000033


	//   ....[73]....
        /*041c*/ 	.word	0x05000033


	//   ....[74]....
        /*0420*/ 	.word	0x05000033


	//   ....[75]....
        /*0424*/ 	.word	0x05000033


	//   ....[76]....
        /*0428*/ 	.word	0x05000033


	//   ....[77]....
        /*042c*/ 	.word	0x05000033


	//   ....[78]....
        /*0430*/ 	.word	0x05000033


	//   ....[79]....
        /*0434*/ 	.word	0x05000033


	//   ....[80]....
        /*0438*/ 	.word	0x05000033


	//   ....[81]....
        /*043c*/ 	.word	0x05000033


	//   ....[82]....
        /*0440*/ 	.word	0x05000033


	//   ....[83]....
        /*0444*/ 	.word	0x05000033


	//   ....[84]....
        /*0448*/ 	.word	0x05000033


	//   ....[85]....
        /*044c*/ 	.word	0x05000033


	//   ....[86]....
        /*0450*/ 	.word	0x05000033


	//   ....[87]....
        /*0454*/ 	.word	0x05000033


	//   ....[88]....
        /*0458*/ 	.word	0x05000033


	//   ....[89]....
        /*045c*/ 	.word	0x05000033


	//   ....[90]....
        /*0460*/ 	.word	0x05000033


	//   ....[91]....
        /*0464*/ 	.word	0x05000033


	//   ....[92]....
        /*0468*/ 	.word	0x05000033


	//   ....[93]....
        /*046c*/ 	.word	0x05000033


	//   ....[94]....
        /*0470*/ 	.word	0x05000033


	//   ....[95]....
        /*0474*/ 	.word	0x05000033


	//   ....[96]....
        /*0478*/ 	.word	0x05000033


	//   ....[97]....
        /*047c*/ 	.word	0x05000033


	//   ....[98]....
        /*0480*/ 	.word	0x05000033


	//   ....[99]....
        /*0484*/ 	.word	0x05000033


	//   ....[100]....
        /*0488*/ 	.word	0x05000033


	//   ....[101]....
        /*048c*/ 	.word	0x05000033


	//   ....[102]....
        /*0490*/ 	.word	0x05000033


	//   ....[103]....
        /*0494*/ 	.word	0x05000033


	//   ....[104]....
        /*0498*/ 	.word	0x05000033


	//   ....[105]....
        /*049c*/ 	.word	0x05000033


	//   ....[106]....
        /*04a0*/ 	.word	0x05000033


	//   ....[107]....
        /*04a4*/ 	.word	0x05000033


	//   ....[108]....
        /*04a8*/ 	.word	0x05000033


	//   ....[109]....
        /*04ac*/ 	.word	0x05000033


	//   ....[110]....
        /*04b0*/ 	.word	0x05000033


	//   ....[111]....
        /*04b4*/ 	.word	0x05000033


	//   ....[112]....
        /*04b8*/ 	.word	0x05000033


	//   ....[113]....
        /*04bc*/ 	.word	0x05000033


	//   ....[114]....
        /*04c0*/ 	.word	0x05000033


	//   ....[115]....
        /*04c4*/ 	.word	0x05000033


	//   ....[116]....
        /*04c8*/ 	.word	0x05000033


	//   ....[117]....
        /*04cc*/ 	.word	0x05000033


	//   ....[118]....
        /*04d0*/ 	.word	0x05000033


	//   ....[119]....
        /*04d4*/ 	.word	0x05000033


	//----- nvinfo : EIATTR_COOP_GROUP_INSTR_OFFSETS
	.align		4
.L_1291:
        /*04d8*/ 	.byte	0x04, 0x28
        /*04da*/ 	.short	(.L_1293 - .L_1292)


	//   ....[0]....
.L_1292:
        /*04dc*/ 	.word	0x00006920


	//   ....[1]....
        /*04e0*/ 	.word	0x00006970


	//   ....[2]....
        /*04e4*/ 	.word	0x000069f0


	//   ....[3]....
        /*04e8*/ 	.word	0x00006a00


	//   ....[4]....
        /*04ec*/ 	.word	0x00006f50


	//   ....[5]....
        /*04f0*/ 	.word	0x00006f70


	//   ....[6]....
        /*04f4*/ 	.word	0x00006f90


	//   ....[7]....
        /*04f8*/ 	.word	0x00006fb0


	//   ....[8]....
        /*04fc*/ 	.word	0x00009850


	//   ....[9]....
        /*0500*/ 	.word	0x00009880


	//   ....[10]....
        /*0504*/ 	.word	0x000098d0


	//   ....[11]....
        /*0508*/ 	.word	0x000098f0


	//   ....[12]....
        /*050c*/ 	.word	0x00009920


	//   ....[13]....
        /*0510*/ 	.word	0x00009930


	//   ....[14]....
        /*0514*/ 	.word	0x00009960


	//   ....[15]....
        /*0518*/ 	.word	0x00009970


	//   ....[16]....
        /*051c*/ 	.word	0x00009b00


	//   ....[17]....
        /*0520*/ 	.word	0x00009b30


	//   ....[18]....
        /*0524*/ 	.word	0x00009b80


	//   ....[19]....
        /*0528*/ 	.word	0x00009ba0


	//   ....[20]....
        /*052c*/ 	.word	0x00009bd0


	//   ....[21]....
        /*0530*/ 	.word	0x00009be0


	//   ....[22]....
        /*0534*/ 	.word	0x00009c10


	//   ....[23]....
        /*0538*/ 	.word	0x00009c20


	//   ....[24]....
        /*053c*/ 	.word	0x00009d60


	//   ....[25]....
        /*0540*/ 	.word	0x00009d90


	//   ....[26]....
        /*0544*/ 	.word	0x00009de0


	//   ....[27]....
        /*0548*/ 	.word	0x00009e00


	//   ....[28]....
        /*054c*/ 	.word	0x00009e30


	//   ....[29]....
        /*0550*/ 	.word	0x00009e40


	//   ....[30]....
        /*0554*/ 	.word	0x00009e70


	//   ....[31]....
        /*0558*/ 	.word	0x00009e80


	//   ....[32]....
        /*055c*/ 	.word	0x0000a1a0


	//   ....[33]....
        /*0560*/ 	.word	0x0000a1d0


	//   ....[34]....
        /*0564*/ 	.word	0x0000a200


	//   ....[35]....
        /*0568*/ 	.word	0x0000a250


	//   ....[36]....
        /*056c*/ 	.word	0x0000a270


	//   ....[37]....
        /*0570*/ 	.word	0x0000a2a0


	//   ....[38]....
        /*0574*/ 	.word	0x0000a2c0


	//   ....[39]....
        /*0578*/ 	.word	0x0000a2e0


	//   ....[40]....
        /*057c*/ 	.word	0x0000a300


	//   ....[41]....
        /*0580*/ 	.word	0x0000a320


	//   ....[42]....
        /*0584*/ 	.word	0x0000a340


	//   ....[43]....
        /*0588*/ 	.word	0x0000a360


	//   ....[44]....
        /*058c*/ 	.word	0x0000a380


	//   ....[45]....
        /*0590*/ 	.word	0x0000a3b0


	//   ....[46]....
        /*0594*/ 	.word	0x0000a3f0


	//   ....[47]....
        /*0598*/ 	.word	0x0000a410


	//   ....[48]....
        /*059c*/ 	.word	0x0000a430


	//   ....[49]....
        /*05a0*/ 	.word	0x0000a450


	//   ....[50]....
        /*05a4*/ 	.word	0x0000a480


	//   ....[51]....
        /*05a8*/ 	.word	0x0000a4b0


	//   ....[52]....
        /*05ac*/ 	.word	0x0000a4d0


	//   ....[53]....
        /*05b0*/ 	.word	0x0000a4f0


	//   ....[54]....
        /*05b4*/ 	.word	0x0000a510


	//   ....[55]....
        /*05b8*/ 	.word	0x0000a540


	//   ....[56]....
        /*05bc*/ 	.word	0x0000a590


	//   ....[57]....
        /*05c0*/ 	.word	0x0000a5c0


	//   ....[58]....
        /*05c4*/ 	.word	0x0000a5f0


	//   ....[59]....
        /*05c8*/ 	.word	0x0000a620


	//   ....[60]....
        /*05cc*/ 	.word	0x0000a650


	//   ....[61]....
        /*05d0*/ 	.word	0x0000a680


	//   ....[62]....
        /*05d4*/ 	.word	0x0000a7b0


	//   ....[63]....
        /*05d8*/ 	.word	0x0000a800


	//   ....[64]....
        /*05dc*/ 	.word	0x0000a930


	//   ....[65]....
        /*05e0*/ 	.word	0x0000a980


	//   ....[66]....
        /*05e4*/ 	.word	0x0000a9f0


	//   ....[67]....
        /*05e8*/ 	.word	0x0000aa50


	//   ....[68]....
        /*05ec*/ 	.word	0x0000aac0


	//   ....[69]....
        /*05f0*/ 	.word	0x0000ab20


	//   ....[70]....
        /*05f4*/ 	.word	0x0000ab90


	//   ....[71]....
        /*05f8*/ 	.word	0x0000abf0


	//   ....[72]....
        /*05fc*/ 	.word	0x0000aca0


	//   ....[73]....
        /*0600*/ 	.word	0x0000ad30


	//   ....[74]....
        /*0604*/ 	.word	0x0000ada0


	//   ....[75]....
        /*0608*/ 	.word	0x0000ae00


	//   ....[76]....
        /*060c*/ 	.word	0x0000ae70


	//   ....[77]....
        /*0610*/ 	.word	0x0000aed0


	//   ....[78]....
        /*0614*/ 	.word	0x0000af40


	//   ....[79]....
        /*0618*/ 	.word	0x0000afa0


	//   ....[80]....
        /*061c*/ 	.word	0x0000b050


	//   ....[81]....
        /*0620*/ 	.word	0x0000b0e0


	//   ....[82]....
        /*0624*/ 	.word	0x0000b150


	//   ....[83]....
        /*0628*/ 	.word	0x0000b1b0


	//   ....[84]....
        /*062c*/ 	.word	0x0000b220


	//   ....[85]....
        /*0630*/ 	.word	0x0000b280


	//   ....[86]....
        /*0634*/ 	.word	0x0000b2f0


	//   ....[87]....
        /*0638*/ 	.word	0x0000b350


	//   ....[88]....
        /*063c*/ 	.word	0x0000b400


	//   ....[89]....
        /*0640*/ 	.word	0x0000b4c0


	//   ....[90]....
        /*0644*/ 	.word	0x0000b5f0


	//   ....[91]....
        /*0648*/ 	.word	0x0000b670


	//   ....[92]....
        /*064c*/ 	.word	0x0000b720


	//   ....[93]....
        /*0650*/ 	.word	0x0000b780


	//   ....[94]....
        /*0654*/ 	.word	0x0000b800


	//   ....[95]....
        /*0658*/ 	.word	0x0000b8d0


	//   ....[96]....
        /*065c*/ 	.word	0x0000b950


	//   ....[97]....
        /*0660*/ 	.word	0x0000b9f0


	//   ....[98]....
        /*0664*/ 	.word	0x0000bab0


	//   ....[99]....
        /*0668*/ 	.word	0x0000bb10


	//   ....[100]....
        /*066c*/ 	.word	0x0000bb80


	//   ....[101]....
        /*0670*/ 	.word	0x0000bbe0


	//   ....[102]....
        /*0674*/ 	.word	0x0000bc50


	//   ....[103]....
        /*0678*/ 	.word	0x0000bcb0


	//   ....[104]....
        /*067c*/ 	.word	0x0000bd30


	//   ....[105]....
        /*0680*/ 	.word	0x0000bdb0


	//   ....[106]....
        /*0684*/ 	.word	0x0000be20


	//   ....[107]....
        /*0688*/ 	.word	0x0000be80


	//   ....[108]....
        /*068c*/ 	.word	0x0000bef0


	//   ....[109]....
        /*0690*/ 	.word	0x0000bf50


	//   ....[110]....
        /*0694*/ 	.word	0x0000bfc0


	//   ....[111]....
        /*0698*/ 	.word	0x0000c020


	//   ....[112]....
        /*069c*/ 	.word	0x0000c080


	//   ....[113]....
        /*06a0*/ 	.word	0x0000c0f0


	//   ....[114]....
        /*06a4*/ 	.word	0x0000c160


	//   ....[115]....
        /*06a8*/ 	.word	0x0000c1c0


	//   ....[116]....
        /*06ac*/ 	.word	0x0000c230


	//   ....[117]....
        /*06b0*/ 	.word	0x0000c290


	//   ....[118]....
        /*06b4*/ 	.word	0x0000c350


	//   ....[119]....
        /*06b8*/ 	.word	0x0000c3e0


	//----- nvinfo : EIATTR_EXIT_INSTR_OFFSETS
	.align		4
.L_1293:
        /*06bc*/ 	.byte	0x04, 0x1c
        /*06be*/ 	.short	(.L_1295 - .L_1294)


	//   ....[0]....
.L_1294:
        /*06c0*/ 	.word	0x00008820


	//   ....[1]....
        /*06c4*/ 	.word	0x0000a8d0


	//----- nvinfo : EIATTR_MAX_THREADS
	.align		4
.L_1295:
        /*06c8*/ 	.byte	0x04, 0x05
        /*06ca*/ 	.short	(.L_1297 - .L_1296)
.L_1296:
        /*06cc*/ 	.word	0x00000140
        /*06d0*/ 	.word	0x00000001
        /*06d4*/ 	.word	0x00000001


	//----- nvinfo : EIATTR_CRS_STACK_SIZE
	.align		4
.L_1297:
        /*06d8*/ 	.byte	0x04, 0x1e
        /*06da*/ 	.short	(.L_1299 - .L_1298)
.L_1298:
        /*06dc*/ 	.word	0x00000000


	//----- nvinfo : EIATTR_CBANK_PARAM_SIZE
	.align		4
.L_1299:
        /*06e0*/ 	.byte	0x03, 0x19
        /*06e2*/ 	.short	0x0060


	//----- nvinfo : EIATTR_PARAM_CBANK
	.align		4
        /*06e4*/ 	.byte	0x04, 0x0a
        /*06e6*/ 	.short	(.L_1301 - .L_1300)
	.align		4
.L_1300:
        /*06e8*/ 	.word	index@(.nv.constant0._ZN13group_norm_v218gn_bwd_cuda_kernelI6__halfLi320ELi1ELi16ELi40ELi256ELb1ELb1ELi64ELi320ELi320ELi4ELb1ELi36ELb0ELb0ELNS_15WgradSyncMethodE3ENS_16CompileConditionILi900EEEEEvPT_S6_S6_PKS5_S8_S8_S8_PKfflPfPj)
        /*06ec*/ 	.short	0x0210
        /*06ee*/ 	.short	0x0060


	//----- nvinfo : EIATTR_SW_WAR
	.align		4
.L_1301:
        /*06f0*/ 	.byte	0x04, 0x36
        /*06f2*/ 	.short	(.L_1303 - .L_1302)
.L_1302:
        /*06f4*/ 	.word	0x00000008
.L_1303:


//--------------------- .nv.info._ZN13group_norm_v214gn_cuda_kernelI6__halfLi320ELi1ELi32ELi20ELi256ELb0ELi256ELi20ELi20ELi4ELb0ELi116ELb0ELb0ENS_16CompileConditionILi900EEEEEvPT_PKS4_S7_S7_flPfS8_Pj --------------------------
	.section	.nv.info._ZN13group_norm_v214gn_cuda_kernelI6__halfLi320ELi1ELi32ELi20ELi256ELb0ELi256ELi20ELi20ELi4ELb0ELi116ELb0ELb0ENS_16CompileConditionILi900EEEEEvPT_PKS4_S7_S7_flPfS8_Pj,"",@"SHT_CUDA_INFO"
	.sectionflags	@""
	.align	4


	//----- nvinfo : EIATTR_CUDA_API_VERSION
	.align		4
        /*0000*/ 	.byte	0x04, 0x37
        /*0002*/ 	.short	(.L_1305 - .L_1304)
.L_1304:
        /*0004*/ 	.word	0x00000082


	//----- nvinfo : EIATTR_KPARAM_INFO
	.align		4
.L_1305:
        /*0008*/ 	.byte	0x04, 0x17
        /*000a*/ 	.short	(.L_1307 - .L_1306)
.L_1306:
        /*000c*/ 	.word	0x00000000
        /*0010*/ 	.short	0x0008
        /*0012*/ 	.short	0x0040
        /*0014*/ 	.byte	0x00, 0xf0, 0x21, 0x00


	//----- nvinfo : EIATTR_KPARAM_INFO
	.align		4
.L_1307:
        /*0018*/ 	.byte	0x04, 0x17
        /*001a*/ 	.short	(.L_1309 - .L_1308)
.L_1308:
        /*001c*/ 	.word	0x00000000
        /*0020*/ 	.short	0x0007
        /*0022*/ 	.short	0x0038
        /*0024*/ 	.byte	0x00, 0xf0, 0x21, 0x00


	//----- nvinfo : EIATTR_KPARAM_INFO
	.align		4
.L_1309:
        /*0028*/ 	.byte	0x04, 0x17
        /*002a*/ 	.short	(.L_1311 - .L_1310)
.L_1310:
        /*002c*/ 	.word	0x00000000
        /*0030*/ 	.short	0x0006
        /*0032*/ 	.short	0x0030
        /*0034*/ 	.byte	0x00, 0xf0, 0x21, 0x00


	//----- nvinfo : EIATTR_KPARAM_INFO
	.align		4
.L_1311:
        /*0038*/ 	.byte	0x04, 0x17
        /*003a*/ 	.short	(.L_1313 - .L_1312)
.L_1312:
        /*003c*/ 	.word	0x00000000
        /*0040*/ 	.short	0x0005
        /*0042*/ 	.short	0x0028
        /*0044*/ 	.byte	0x00, 0xf0, 0x21, 0x00


	//----- nvinfo : EIATTR_KPARAM_INFO
	.align		4
.L_1313:
        /*0048*/ 	.byte	0x04, 0x17
        /*004a*/ 	.short	(.L_1315 - .L_1314)
.L_1314:
        /*004c*/ 	.word	0x00000000
        /*0050*/ 	.short	0x0004
        /*0052*/ 	.short	0x0020
        /*0054*/ 	.byte	0x00, 0xf0, 0x11, 0x00


	//----- nvinfo : EIATTR_KPARAM_INFO
	.align		4
.L_1315:
        /*0058*/ 	.byte	0x04, 0x17
        /*005a*/ 	.short	(.L_1317 - .L_1316)
.L_1316:
        /*005c*/ 	.word	0x00000000
        /*0060*/ 	.short	0x0003
        /*0062*/ 	.short	0x0018
        /*0064*/ 	.byte	0x00, 0xf0, 0x21, 0x00


	//----- nvinfo : EIATTR_KPARAM_INFO
	.align		4
.L_1317:
        /*0068*/ 	.byte	0x04, 0x17
        /*006a*/ 	.short	(.L_1319 - .L_1318)
.L_1318:
        /*006c*/ 	.word	0x00000000
        /*0070*/ 	.short	0x0002
        /*0072*/ 	.short	0x0010
        /*0074*/ 	.byte	0x00, 0xf0, 0x21, 0x00


	//----- nvinfo : EIATTR_KPARAM_INFO
	.align		4
.L_1319:
        /*0078*/ 	.byte	0x04, 0x17
        /*007a*/ 	.short	(.L_1321 - .L_1320)
.L_1320:
        /*007c*/ 	.word	0x00000000
        /*0080*/ 	.short	0x0001
        /*0082*/ 	.short	0x0008
        /*0084*/ 	.byte	0x00, 0xf0, 0x21, 0x00


	//----- nvinfo : EIATTR_KPARAM_INFO
	.align		4
.L_1321:
        /*0088*/ 	.byte	0x04, 0x17
        /*008a*/ 	.short	(.L_1323 - .L_1322)
.L_1322:
        /*008c*/ 	.word	0x00000000
        /*0090*/ 	.short	0x0000
        /*0092*/ 	.short	0x0000
        /*0094*/ 	.byte	0x00, 0xf0, 0x21, 0x00


	//----- nvinfo : EIATTR_SPARSE_MMA_MASK
	.align		4
.L_1323:
        /*0098*/ 	.byte	0x03, 0x50
        /*009a*/ 	.short	0x0000


	//----- nvinfo : EIATTR_MAXREG_COUNT
	.align		4
        /*009c*/ 	.byte	0x03, 0x1b
        /*009e*/ 	.short	0x00a8


	//----- nvinfo : EIATTR_NUM_BARRIERS
	.align		4
        /*00a0*/ 	.byte	0x02, 0x4c
        /*00a2*/ 	.byte	0x01
	.zero		1


	//----- nvinfo : EIATTR_MERCURY_ISA_VERSION
	.align		4
        /*00a4*/ 	.byte	0x03, 0x5f
        /*00a6*/ 	.short	0x0101


	//----- nvinfo : EIATTR_COOP_GROUP_MASK_REGIDS
	.align		4
        /*00a8*/ 	.byte	0x04, 0x29
        /*00aa*/ 	.short	(.L_1325 - .L_1324)


	//   ....[0]....
.L_1324:
        /*00ac*/ 	.word	0xffffffff


	//   ....[1]....
        /*00b0*/ 	.word	0xffffffff


	//   ....[2]....
        /*00b4*/ 	.word	0xffffffff


	//   ....[3]....
        /*00b8*/ 	.word	0xffffffff


	//   ....[4]....
        /*00bc*/ 	.word	0xffffffff


	//   ....[5]....
        /*00c0*/ 	.word	0xffffffff


	//   ....[6]....
        /*00c4*/ 	.word	0xffffffff


	//   ....[7]....
        /*00c8*/ 	.word	0xffffffff


	//   ....[8]....
        /*00cc*/ 	.word	0xffffffff


	//   ....[9]....
        /*00d0*/ 	.word	0xffffffff


	//   ....[10]....
        /*00d4*/ 	.word	0xffffffff


	//   ....[11]....
        /*00d8*/ 	.word	0xffffffff


	//   ....[12]....
        /*00dc*/ 	.word	0xffffffff


	//   ....[13]....
        /*00e0*/ 	.word	0xffffffff


	//   ....[14]....
        /*00e4*/ 	.word	0xffffffff


	//   ....[15]....
        /*00e8*/ 	.word	0xffffffff


	//   ....[16]....
        /*00ec*/ 	.word	0xffffffff


	//   ....[17]....
        /*00f0*/ 	.word	0xffffffff


	//   ....[18]....
        /*00f4*/ 	.word	0x05000010


	//   ....[19]....
        /*00f8*/ 	.word	0x05000010


	//   ....[20]....
        /*00fc*/ 	.word	0x05000010


	//   ....[21]....
        /*0100*/ 	.word	0x05000010


	//   ....[22]....
        /*0104*/ 	.word	0x05000010


	//   ....[23]....
        /*0108*/ 	.word	0x05000010


	//   ....[24]....
        /*010c*/ 	.word	0x05000010


	//   ....[25]....
        /*0110*/ 	.word	0x05000010


	//----- nvinfo : EIATTR_COOP_GROUP_INSTR_OFFSETS
	.align		4
.L_1325:
        /*0114*/ 	.byte	0x04, 0x28
        /*0116*/ 	.short	(.L_1327 - .L_1326)


	//   ....[0]....
.L_1326:
        /*0118*/ 	.word	0x00000550


	//   ....[1]....
        /*011c*/ 	.word	0x00000560


	//   ....[2]....
        /*0120*/ 	.word	0x00000590


	//   ....[3]....
        /*0124*/ 	.word	0x000005a0


	//   ....[4]....
        /*0128*/ 	.word	0x000005d0


	//   ....[5]....
        /*012c*/ 	.word	0x000005e0


	//   ....[6]....
        /*0130*/ 	.word	0x00000620


	//   ....[7]....
        /*0134*/ 	.word	0x00000650


	//   ....[8]....
        /*0138*/ 	.word	0x000006a0


	//   ....[9]....
        /*013c*/ 	.word	0x000006b0


	//   ....[10]....
        /*0140*/ 	.word	0x000007b0


	//   ....[11]....
        /*0144*/ 	.word	0x000007c0


	//   ....[12]....
        /*0148*/ 	.word	0x000007f0


	//   ....[13]....
        /*014c*/ 	.word	0x00000800


	//   ....[14]....
        /*0150*/ 	.word	0x00000830


	//   ....[15]....
        /*0154*/ 	.word	0x00000840


	//   ....[16]....
        /*0158*/ 	.word	0x00000870


	//   ....[17]....
        /*015c*/ 	.word	0x00000880


	//   ....[18]....
        /*0160*/ 	.word	0x00001140


	//   ....[19]....
        /*0164*/ 	.word	0x00001190


	//   ....[20]....
        /*0168*/ 	.word	0x00001200


	//   ....[21]....
        /*016c*/ 	.word	0x00001260


	//   ....[22]....
        /*0170*/ 	.word	0x000012d0


	//   ....[23]....
        /*0174*/ 	.word	0x00001330


	//   ....[24]....
        /*0178*/ 	.word	0x000013a0


	//   ....[25]....
        /*017c*/ 	.word	0x00001400


	//----- nvinfo : EIATTR_EXIT_INSTR_OFFSETS
	.align		4
.L_1327:
        /*0180*/ 	.byte	0x04, 0x1c
        /*0182*/ 	.short	(.L_1329 - .L_1328)


	//   ....[0]....
.L_1328:
        /*0184*/ 	.word	0x000010e0


	//----- nvinfo : EIATTR_MAX_THREADS
	.align		4
.L_1329:
        /*0188*/ 	.byte	0x04, 0x05
        /*018a*/ 	.short	(.L_1331 - .L_1330)
.L_1330:
        /*018c*/ 	.word	0x00000140
        /*0190*/ 	.word	0x00000001
        /*0194*/ 	.word	0x00000001


	//----- nvinfo : EIATTR_CRS_STACK_SIZE
	.align		4
.L_1331:
        /*0198*/ 	.byte	0x04, 0x1e
        /*019a*/ 	.short	(.L_1333 - .L_1332)
.L_1332:
        /*019c*/ 	.word	0x00000000


	//----- nvinfo : EIATTR_CBANK_PARAM_SIZE
	.align		4
.L_1333:
        /*01a0*/ 	.byte	0x03, 0x19
        /*01a2*/ 	.short	0x0048


	//----- nvinfo : EIATTR_PARAM_CBANK
	.align		4
        /*01a4*/ 	.byte	0x04, 0x0a
        /*01a6*/ 	.short	(.L_1335 - .L_1334)
	.align		4
.L_1334:
        /*01a8*/ 	.word	index@(.nv.constant0._ZN13group_norm_v214gn_cuda_kernelI6__halfLi320ELi1ELi32ELi20ELi256ELb0ELi256ELi20ELi20ELi4ELb0ELi116ELb0ELb0ENS_16CompileConditionILi900EEEEEvPT_PKS4_S7_S7_flPfS8_Pj)
        /*01ac*/ 	.short	0x0210
        /*01ae*/ 	.short	0x0048


	//----- nvinfo : EIATTR_SW_WAR
	.align		4
.L_1335:
        /*01b0*/ 	.byte	0x04, 0x36
        /*01b2*/ 	.short	(.L_1337 - .L_1336)
.L_1336:
        /*01b4*/ 	.word	0x00000008
.L_1337:


//--------------------- .nv.info._ZN13group_norm_v214gn_cuda_kernelI6__halfLi320ELi1ELi32ELi20ELi256ELb0ELi256ELi20ELi20ELi4ELb0ELi148ELb0ELb0ENS_16CompileConditionILi900EEEEEvPT_PKS4_S7_S7_flPfS8_Pj --------------------------
	.section	.nv.info._ZN13group_norm_v214gn_cuda_kernelI6__halfLi320ELi1ELi32ELi20ELi256ELb0ELi256ELi20ELi20ELi4ELb0ELi148ELb0ELb0ENS_16CompileConditionILi900EEEEEvPT_PKS4_S7_S7_flPfS8_Pj,"",@"SHT_CUDA_INFO"
	.sectionflags	@""
	.align	4


	//----- nvinfo : EIATTR_CUDA_API_VERSION
	.align		4
        /*0000*/ 	.byte	0x04, 0x37
        /*0002*/ 	.short	(.L_1339 - .L_1338)
.L_1338:
        /*0004*/ 	.word	0x00000082


	//----- nvinfo : EIATTR_KPARAM_INFO
	.align		4
.L_1339:
        /*0008*/ 	.byte	0x04, 0x17
        /*000a*/ 	.short	(.L_1341 - .L_1340)
.L_1340:
        /*000c*/ 	.word	0x00000000
        /*0010*/ 	.short	0x0008
        /*0012*/ 	.short	0x0040
        /*0014*/ 	.byte	0x00, 0xf0, 0x21, 0x00


	//----- nvinfo : EIATTR_KPARAM_INFO
	.align		4
.L_1341:
        /*0018*/ 	.byte	0x04, 0x17
        /*001a*/ 	.short	(.L_1343 - .L_1342)
.L_1342:
        /*001c*/ 	.word	0x00000000
        /*0020*/ 	.short	0x0007
        /*0022*/ 	.short	0x0038
        /*0024*/ 	.byte	0x00, 0xf0, 0x21, 0x00


	//----- nvinfo : EIATTR_KPARAM_INFO
	.align		4
.L_1343:
        /*0028*/ 	.byte	0x04, 0x17
        /*002a*/ 	.short	(.L_1345 - .L_1344)
.L_1344:
        /*002c*/ 	.word	0x00000000
        /*0030*/ 	.short	0x0006
        /*0032*/ 	.short	0x0030
        /*0034*/ 	.byte	0x00, 0xf0, 0x21, 0x00


	//----- nvinfo : EIATTR_KPARAM_INFO
	.align		4
.L_1345:
        /*0038*/ 	.byte	0x04, 0x17
        /*003a*/ 	.short	(.L_1347 - .L_1346)
.L_1346:
        /*003c*/ 	.word	0x00000000
        /*0040*/ 	.short	0x0005
        /*0042*/ 	.short	0x0028
        /*0044*/ 	.byte	0x00, 0xf0, 0x21, 0x00


	//----- nvinfo : EIATTR_KPARAM_INFO
	.align		4
.L_1347:
        /*0048*/ 	.byte	0x04, 0x17
        /*004a*/ 	.short	(.L_1349 - .L_1348)
.L_1348:
        /*004c*/ 	.word	0x00000000
        /*0050*/ 	.short	0x0004
        /*0052*/ 	.short	0x0020
        /*0054*/ 	.byte	0x00, 0xf0, 0x11, 0x00


	//----- nvinfo : EIATTR_KPARAM_INFO
	.align		4
.L_1349:
        /*0058*/ 	.byte	0x04, 0x17
        /*005a*/ 	.short	(.L_1351 - .L_1350)
.L_1350:
        /*005c*/ 	.word	0x00000000
        /*0060*/ 	.short	0x0003
        /*0062*/ 	.short	0x0018
        /*0064*/ 	.byte	0x00, 0xf0, 0x21, 0x00


	//----- nvinfo : EIATTR_KPARAM_INFO
	.align		4
.L_1351:
        /*0068*/ 	.byte	0x04, 0x17
        /*006a*/ 	.short	(.L_1353 - .L_1352)
.L_1352:
        /*006c*/ 	.word	0x00000000
        /*0070*/ 	.short	0x0002
        /*0072*/ 	.short	0x0010
        /*0074*/ 	.byte	0x00, 0xf0, 0x21, 0x00


	//----- nvinfo : EIATTR_KPARAM_INFO
	.align		4
.L_1353:
        /*0078*/ 	.byte	0x04, 0x17
        /*007a*/ 	.short	(.L_1355 - .L_1354)
.L_1354:
        /*007c*/ 	.word	0x00000000
        /*0080*/ 	.short	0x0001
        /*0082*/ 	.short	0x0008
        /*0084*/ 	.byte	0x00, 0xf0, 0x21, 0x00


	//----- nvinfo : EIATTR_KPARAM_INFO
	.align		4
.L_1355:
        /*0088*/ 	.byte	0x04, 0x17
        /*008a*/ 	.short	(.L_1357 - .L_1356)
.L_1356:
        /*008c*/ 	.word	0x00000000
        /*0090*/ 	.short	0x0000
        /*0092*/ 	.short	0x0000
        /*0094*/ 	.byte	0x00, 0xf0, 0x21, 0x00


	//----- nvinfo : EIATTR_SPARSE_MMA_MASK
	.align		4
.L_1357:
        /*0098*/ 	.byte	0x03, 0x50
        /*009a*/ 	.short	0x0000


	//----- nvinfo : EIATTR_MAXREG_COUNT
	.align		4
        /*009c*/ 	.byte	0x03, 0x1b
        /*009e*/ 	.short	0x00a8


	//----- nvinfo : EIATTR_NUM_BARRIERS
	.align		4
        /*00a0*/ 	.byte	0x02, 0x4c
        /*00a2*/ 	.byte	0x01
	.zero		1


	//----- nvinfo : EIATTR_MERCURY_ISA_VERSION
	.align		4
        /*00a4*/ 	.byte	0x03, 0x5f
        /*00a6*/ 	.short	0x0101


	//----- nvinfo : EIATTR_COOP_GROUP_MASK_REGIDS
	.align		4
        /*00a8*/ 	.byte	0x04, 0x29
        /*00aa*/ 	.short	(.L_1359 - .L_1358)


	//   ....[0]....
.L_1358:
        /*00ac*/ 	.word	0xffffffff


	//   ....[1]....
        /*00b0*/ 	.word	0xffffffff


	//   ....[2]....
        /*00b4*/ 	.word	0xffffffff


	//   ....[3]....
        /*00b8*/ 	.word	0xffffffff


	//   ....[4]....
        /*00bc*/ 	.word	0xffffffff


	//   ....[5]....
        /*00c0*/ 	.word	0xffffffff


	//   ....[6]....
        /*00c4*/ 	.word	0xffffffff


	//   ....[7]....
        /*00c8*/ 	.word	0xffffffff


	//   ....[8]....
        /*00cc*/ 	.word	0xffffffff


	//   ....[9]....
        /*00d0*/ 	.word	0xffffffff


	//   ....[10]....
        /*00d4*/ 	.word	0xffffffff


	//   ....[11]....
        /*00d8*/ 	.word	0xffffffff


	//   ....[12]....
        /*00dc*/ 	.word	0xffffffff


	//   ....[13]....
        /*00e0*/ 	.word	0xffffffff


	//   ....[14]....
        /*00e4*/ 	.word	0xffffffff


	//   ....[15]....
        /*00e8*/ 	.word	0xffffffff


	//   ....[16]....
        /*00ec*/ 	.word	0xffffffff


	//   ....[17]....
        /*00f0*/ 	.word	0xffffffff


	//   ....[18]....
        /*00f4*/ 	.word	0x05000010


	//   ....[19]....
        /*00f8*/ 	.word	0x05000010


	//   ....[20]....
        /*00fc*/ 	.word	0x05000010


	//   ....[21]....
        /*0100*/ 	.word	0x05000010


	//   ....[22]....
        /*0104*/ 	.word	0x05000010


	//   ....[23]....
        /*0108*/ 	.word	0x05000010


	//   ....[24]....
        /*010c*/ 	.word	0x05000010


	//   ....[25]....
        /*0110*/ 	.word	0x05000010


	//----- nvinfo : EIATTR_COOP_GROUP_INSTR_OFFSETS
	.align		4
.L_1359:
        /*0114*/ 	.byte	0x04, 0x28
        /*0116*/ 	.short	(.L_1361 - .L_1360)


	//   ....[0]....
.L_1360:
        /*0118*/ 	.word	0x00000550


	//   ....[1]....
        /*011c*/ 	.word	0x00000560


	//   ....[2]....
        /*0120*/ 	.word	0x00000590


	//   ....[3]....
        /*0124*/ 	.word	0x000005a0


	//   ....[4]....
        /*0128*/ 	.word	0x000005d0


	//   ....[5]....
        /*012c*/ 	.word	0x000005e0


	//   ....[6]....
        /*0130*/ 	.word	0x00000620


	//   ....[7]....
        /*0134*/ 	.word	0x00000650


	//   ....[8]....
        /*0138*/ 	.word	0x000006a0


	//   ....[9]....
        /*013c*/ 	.word	0x000006b0


	//   ....[10]....
        /*0140*/ 	.word	0x000007b0


	//   ....[11]....
        /*0144*/ 	.word	0x000007c0


	//   ....[12]....
        /*0148*/ 	.word	0x000007f0


	//   ....[13]....
        /*014c*/ 	.word	0x00000800


	//   ....[14]....
        /*0150*/ 	.word	0x00000830


	//   ....[15]....
        /*0154*/ 	.word	0x00000840


	//   ....[16]....
        /*0158*/ 	.word	0x00000870


	//   ....[17]....
        /*015c*/ 	.word	0x00000880


	//   ....[18]....
        /*0160*/ 	.word	0x00001140


	//   ....[19]....
        /*0164*/ 	.word	0x00001190


	//   ....[20]....
        /*0168*/ 	.word	0x00001200


	//   ....[21]....
        /*016c*/ 	.word	0x00001260


	//   ....[22]....
        /*0170*/ 	.word	0x000012d0


	//   ....[23]....
        /*0174*/ 	.word	0x00001330


	//   ....[24]....
        /*0178*/ 	.word	0x000013a0


	//   ....[25]....
        /*017c*/ 	.word	0x00001400


	//----- nvinfo : EIATTR_EXIT_INSTR_OFFSETS
	.align		4
.L_1361:
        /*0180*/ 	.byte	0x04, 0x1c
        /*0182*/ 	.short	(.L_1363 - .L_1362)


	//   ....[0]....
.L_1362:
        /*0184*/ 	.word	0x000010e0


	//----- nvinfo : EIATTR_MAX_THREADS
	.align		4
.L_1363:
        /*0188*/ 	.byte	0x04, 0x05
        /*018a*/ 	.short	(.L_1365 - .L_1364)
.L_1364:
        /*018c*/ 	.word	0x00000140
        /*0190*/ 	.word	0x00000001
        /*0194*/ 	.word	0x00000001


	//----- nvinfo : EIATTR_CRS_STACK_SIZE
	.align		4
.L_1365:
        /*0198*/ 	.byte	0x04, 0x1e
        /*019a*/ 	.short	(.L_1367 - .L_1366)
.L_1366:
        /*019c*/ 	.word	0x00000000


	//----- nvinfo : EIATTR_CBANK_PARAM_SIZE
	.align		4
.L_1367:
        /*01a0*/ 	.byte	0x03, 0x19
        /*01a2*/ 	.short	0x0048


	//----- nvinfo : EIATTR_PARAM_CBANK
	.align		4
        /*01a4*/ 	.byte	0x04, 0x0a
        /*01a6*/ 	.short	(.L_1369 - .L_1368)
	.align		4
.L_1368:
        /*01a8*/ 	.word	index@(.nv.constant0._ZN13group_norm_v214gn_cuda_kernelI6__halfLi320ELi1ELi32ELi20ELi256ELb0ELi256ELi20ELi20ELi4ELb0ELi148ELb0ELb0ENS_16CompileConditionILi900EEEEEvPT_PKS4_S7_S7_flPfS8_Pj)
        /*01ac*/ 	.short	0x0210
        /*01ae*/ 	.short	0x0048


	//----- nvinfo : EIATTR_SW_WAR
	.align		4
.L_1369:
        /*01b0*/ 	.byte	0x04, 0x36
        /*01b2*/ 	.short	(.L_1371 - .L_1370)
.L_1370:
        /*01b4*/ 	.word	0x00000008
.L_1371:


//--------------------- .nv.info._ZN13group_norm_v214gn_cuda_kernelI6__halfLi320ELi1ELi16ELi40ELi256ELb1ELi256ELi40ELi40ELi4ELb0ELi116ELb0ELb0ENS_16CompileConditionILi900EEEEEvPT_PKS4_S7_S7_flPfS8_Pj --------------------------
	.section	.nv.info._ZN13group_norm_v214gn_cuda_kernelI6__halfLi320ELi1ELi16ELi40ELi256ELb1ELi256ELi40ELi40ELi4ELb0ELi116ELb0ELb0ENS_16CompileConditionILi900EEEEEvPT_PKS4_S7_S7_flPfS8_Pj,"",@"SHT_CUDA_INFO"
	.sectionflags	@""
	.align	4


	//----- nvinfo : EIATTR_CUDA_API_VERSION
	.align		4
        /*0000*/ 	.byte	0x04, 0x37
        /*0002*/ 	.short	(.L_1373 - .L_1372)
.L_1372:
        /*0004*/ 	.word	0x00000082


	//----- nvinfo : EIATTR_KPARAM_INFO
	.align		4
.L_1373:
        /*0008*/ 	.byte	0x04, 0x17
        /*000a*/ 	.short	(.L_1375 - .L_1374)
.L_1374:
        /*000c*/ 	.word	0x00000000
        /*0010*/ 	.short	0x0008
        /*0012*/ 	.short	0x0040
        /*0014*/ 	.byte	0x00, 0xf0, 0x21, 0x00


	//----- nvinfo : EIATTR_KPARAM_INFO
	.align		4
.L_1375:
        /*0018*/ 	.byte	0x04, 0x17
        /*001a*/ 	.short	(.L_1377 - .L_1376)
.L_1376:
        /*001c*/ 	.word	0x00000000
        /*0020*/ 	.short	0x0007
        /*0022*/ 	.short	0x0038
        /*0024*/ 	.byte	0x00, 0xf0, 0x21, 0x00


	//----- nvinfo : EIATTR_KPARAM_INFO
	.align		4
.L_1377:
        /*0028*/ 	.byte	0x04, 0x17
        /*002a*/ 	.short	(.L_1379 - .L_1378)
.L_1378:
        /*002c*/ 	.word	0x00000000
        /*0030*/ 	.short	0x0006
        /*0032*/ 	.short	0x0030
        /*0034*/ 	.byte	0x00, 0xf0, 0x21, 0x00


	//----- nvinfo : EIATTR_KPARAM_INFO
	.align		4
.L_1379:
        /*0038*/ 	.byte	0x04, 0x17
        /*003a*/ 	.short	(.L_1381 - .L_1380)
.L_1380:
        /*003c*/ 	.word	0x00000000
        /*0040*/ 	.short	0x0005
        /*0042*/ 	.short	0x0028
        /*0044*/ 	.byte	0x00, 0xf0, 0x21, 0x00


	//----- nvinfo : EIATTR_KPARAM_INFO
	.align		4
.L_1381:
        /*0048*/ 	.byte	0x04, 0x17
        /*004a*/ 	.short	(.L_1383 - .L_1382)
.L_1382:
        /*004c*/ 	.word	0x00000000
        /*0050*/ 	.short	0x0004
        /*0052*/ 	.short	0x0020
        /*0054*/ 	.byte	0x00, 0xf0, 0x11, 0x00


	//----- nvinfo : EIATTR_KPARAM_INFO
	.align		4
.L_1383:
        /*0058*/ 	.byte	0x04, 0x17
        /*005a*/ 	.short	(.L_1385 - .L_1384)
.L_1384:
        /*005c*/ 	.word	0x00000000
        /*0060*/ 	.short	0x0003
        /*0062*/ 	.short	0x0018
        /*0064*/ 	.byte	0x00, 0xf0, 0x21, 0x00


	//----- nvinfo : EIATTR_KPARAM_INFO
	.align		4
.L_1385:
        /*0068*/ 	.byte	0x04, 0x17
        /*006a*/ 	.short	(.L_1387 - .L_1386)
.L_1386:
        /*006c*/ 	.word	0x00000000
        /*0070*/ 	.short	0x0002
        /*0072*/ 	.short	0x0010
        /*0074*/ 	.byte	0x00, 0xf0, 0x21, 0x00


	//----- nvinfo : EIATTR_KPARAM_INFO
	.align		4
.L_1387:
        /*0078*/ 	.byte	0x04, 0x17
        /*007a*/ 	.short	(.L_1389 - .L_1388)
.L_1388:
        /*007c*/ 	.word	0x00000000
        /*0080*/ 	.short	0x0001
        /*0082*/ 	.short	0x0008
        /*0084*/ 	.byte	0x00, 0xf0, 0x21, 0x00


	//----- nvinfo : EIATTR_KPARAM_INFO
	.align		4
.L_1389:
        /*0088*/ 	.byte	0x04, 0x17
        /*008a*/ 	.short	(.L_1391 - .L_1390)
.L_1390:
        /*008c*/ 	.word	0x00000000
        /*0090*/ 	.short	0x0000
        /*0092*/ 	.short	0x0000
        /*0094*/ 	.byte	0x00, 0xf0, 0x21, 0x00


	//----- nvinfo : EIATTR_SPARSE_MMA_MASK
	.align		4
.L_1391:
        /*0098*/ 	.byte	0x03, 0x50
        /*009a*/ 	.short	0x0000


	//----- nvinfo : EIATTR_MAXREG_COUNT
	.align		4
        /*009c*/ 	.byte	0x03, 0x1b
        /*009e*/ 	.short	0x00a8


	//----- nvinfo : EIATTR_NUM_BARRIERS
	.align		4
        /*00a0*/ 	.byte	0x02, 0x4c
        /*00a2*/ 	.byte	0x01
	.zero		1


	//----- nvinfo : EIATTR_MERCURY_ISA_VERSION
	.align		4
        /*00a4*/ 	.byte	0x03, 0x5f
        /*00a6*/ 	.short	0x0101


	//----- nvinfo : EIATTR_COOP_GROUP_MASK_REGIDS
	.align		4
        /*00a8*/ 	.byte	0x04, 0x29
        /*00aa*/ 	.short	(.L_1393 - .L_1392)


	//   ....[0]....
.L_1392:
        /*00ac*/ 	.word	0xffffffff


	//   ....[1]....
        /*00b0*/ 	.word	0xffffffff


	//   ....[2]....
        /*00b4*/ 	.word	0xffffffff


	//   ....[3]....
        /*00b8*/ 	.word	0xffffffff


	//   ....[4]....
        /*00bc*/ 	.word	0xffffffff


	//   ....[5]....
        /*00c0*/ 	.word	0xffffffff


	//   ....[6]....
        /*00c4*/ 	.word	0xffffffff


	//   ....[7]....
        /*00c8*/ 	.word	0xffffffff


	//   ....[8]....
        /*00cc*/ 	.word	0xffffffff


	//   ....[9]....
        /*00d0*/ 	.word	0xffffffff


	//   ....[10]....
        /*00d4*/ 	.word	0xffffffff


	//   ....[11]....
        /*00d8*/ 	.word	0xffffffff


	//   ....[12]....
        /*00dc*/ 	.word	0xffffffff


	//   ....[13]....
        /*00e0*/ 	.word	0xffffffff


	//   ....[14]....
        /*00e4*/ 	.word	0xffffffff


	//   ....[15]....
        /*00e8*/ 	.word	0xffffffff


	//   ....[16]....
        /*00ec*/ 	.word	0xffffffff


	//   ....[17]....
        /*00f0*/ 	.word	0xffffffff


	//   ....[18]....
        /*00f4*/ 	.word	0x05000018


	//   ....[19]....
        /*00f8*/ 	.word	0x05000018


	//   ....[20]....
        /*00fc*/ 	.word	0x05000018


	//   ....[21]....
        /*0100*/ 	.word	0x05000018


	//   ....[22]....
        /*0104*/ 	.word	0x05000018


	//   ....[23]....
        /*0108*/ 	.word	0x05000018


	//   ....[24]....
        /*010c*/ 	.word	0x05000018


	//   ....[25]....
        /*0110*/ 	.word	0x05000018


	//----- nvinfo : EIATTR_COOP_GROUP_INSTR_OFFSETS
	.align		4
.L_1393:
        /*0114*/ 	.byte	0x04, 0x28
        /*0116*/ 	.short	(.L_1395 - .L_1394)


	//   ....[0]....
.L_1394:
        /*0118*/ 	.word	0x00000870


	//   ....[1]....
        /*011c*/ 	.word	0x00000880


	//   ....[2]....
        /*0120*/ 	.word	0x000008b0


	//   ....[3]....
        /*0124*/ 	.word	0x000008c0


	//   ....[4]....
        /*0128*/ 	.word	0x000008f0


	//   ....[5]....
        /*012c*/ 	.word	0x00000900


	//   ....[6]....
        /*0130*/ 	.word	0x00000930


	//   ....[7]....
        /*0134*/ 	.word	0x00000940


	//   ....[8]....
        /*0138*/ 	.word	0x00000970


	//   ....[9]....
        /*013c*/ 	.word	0x00000980


	//   ....[10]....
        /*0140*/ 	.word	0x00000ad0


	//   ....[11]....
        /*0144*/ 	.word	0x00000ae0


	//   ....[12]....
        /*0148*/ 	.word	0x00000b10


	//   ....[13]....
        /*014c*/ 	.word	0x00000b20


	//   ....[14]....
        /*0150*/ 	.word	0x00000b50


	//   ....[15]....
        /*0154*/ 	.word	0x00000b60


	//   ....[16]....
        /*0158*/ 	.word	0x00000b90


	//   ....[17]....
        /*015c*/ 	.word	0x00000ba0


	//   ....[18]....
        /*0160*/ 	.word	0x00002440


	//   ....[19]....
        /*0164*/ 	.word	0x00002490


	//   ....[20]....
        /*0168*/ 	.word	0x00002500


	//   ....[21]....
        /*016c*/ 	.word	0x00002560


	//   ....[22]....
        /*0170*/ 	.word	0x000025d0


	//   ....[23]....
        /*0174*/ 	.word	0x00002630


	//   ....[24]....
        /*0178*/ 	.word	0x000026a0


	//   ....[25]....
        /*017c*/ 	.word	0x00002700


	//----- nvinfo : EIATTR_EXIT_INSTR_OFFSETS
	.align		4
.L_1395:
        /*0180*/ 	.byte	0x04, 0x1c
        /*0182*/ 	.short	(.L_1397 - .L_1396)


	//   ....[0]....
.L_1396:
        /*0184*/ 	.word	0x000023e0


	//----- nvinfo : EIATTR_MAX_THREADS
	.align		4
.L_1397:
        /*0188*/ 	.byte	0x04, 0x05
        /*018a*/ 	.short	(.L_1399 - .L_1398)
.L_1398:
        /*018c*/ 	.word	0x00000140
        /*0190*/ 	.word	0x00000001
        /*0194*/ 	.word	0x00000001


	//----- nvinfo : EIATTR_CRS_STACK_SIZE
	.align		4
.L_1399:
        /*0198*/ 	.byte	0x04, 0x1e
        /*019a*/ 	.short	(.L_1401 - .L_1400)
.L_1400:
        /*019c*/ 	.word	0x00000000


	//----- nvinfo : EIATTR_CBANK_PARAM_SIZE
	.align		4
.L_1401:
        /*01a0*/ 	.byte	0x03, 0x19
        /*01a2*/ 	.short	0x0048


	//----- nvinfo : EIATTR_PARAM_CBANK
	.align		4
        /*01a4*/ 	.byte	0x04, 0x0a
        /*01a6*/ 	.short	(.L_1403 - .L_1402)
	.align		4
.L_1402:
        /*01a8*/ 	.word	index@(.nv.constant0._ZN13group_norm_v214gn_cuda_kernelI6__halfLi320ELi1ELi16ELi40ELi256ELb1ELi256ELi40ELi40ELi4ELb0ELi116ELb0ELb0ENS_16CompileConditionILi900EEEEEvPT_PKS4_S7_S7_flPfS8_Pj)
        /*01ac*/ 	.short	0x0210
        /*01ae*/ 	.short	0x0048


	//----- nvinfo : EIATTR_SW_WAR
	.align		4
.L_1403:
        /*01b0*/ 	.byte	0x04, 0x36
        /*01b2*/ 	.short	(.L_1405 - .L_1404)
.L_1404:
        /*01b4*/ 	.word	0x00000008
.L_1405:


//--------------------- .nv.info._ZN13group_norm_v214gn_cuda_kernelI6__halfLi320ELi1ELi16ELi40ELi256ELb1ELi256ELi40ELi40ELi4ELb0ELi148ELb0ELb0ENS_16CompileConditionILi900EEEEEvPT_PKS4_S7_S7_flPfS8_Pj --------------------------
	.section	.nv.info._ZN13group_norm_v214gn_cuda_kernelI6__halfLi320ELi1ELi16ELi40ELi256ELb1ELi256ELi40ELi40ELi4ELb0ELi148ELb0ELb0ENS_16CompileConditionILi900EEEEEvPT_PKS4_S7_S7_flPfS8_Pj,"",@"SHT_CUDA_INFO"
	.sectionflags	@""
	.align	4


	//----- nvinfo : EIATTR_CUDA_API_VERSION
	.align		4
        /*0000*/ 	.byte	0x04, 0x37
        /*0002*/ 	.short	(.L_1407 - .L_1406)
.L_1406:
        /*0004*/ 	.word	0x00000082


	//----- nvinfo : EIATTR_KPARAM_INFO
	.align		4
.L_1407:
        /*0008*/ 	.byte	0x04, 0x17
        /*000a*/ 	.short	(.L_1409 - .L_1408)
.L_1408:
        /*000c*/ 	.word	0x00000000
        /*0010*/ 	.short	0x0008
        /*0012*/ 	.short	0x0040
        /*0014*/ 	.byte	0x00, 0xf0, 0x21, 0x00


	//----- nvinfo : EIATTR_KPARAM_INFO
	.align		4
.L_1409:
        /*0018*/ 	.byte	0x04, 0x17
        /*001a*/ 	.short	(.L_1411 - .L_1410)
.L_1410:
        /*001c*/ 	.word	0x00000000
        /*0020*/ 	.short	0x0007
        /*0022*/ 	.short	0x0038
        /*0024*/ 	.byte	0x00, 0xf0, 0x21, 0x00


	//----- nvinfo : EIATTR_KPARAM_INFO
	.align		4
.L_1411:
        /*0028*/ 	.byte	0x04, 0x17
        /*002a*/ 	.short	(.L_1413 - .L_1412)
.L_1412:
        /*002c*/ 	.word	0x00000000
        /*0030*/ 	.short	0x0006
        /*0032*/ 	.short	0x0030
        /*0034*/ 	.byte	0x00, 0xf0, 0x21, 0x00


	//----- nvinfo : EIATTR_KPARAM_INFO
	.align		4
.L_1413:
        /*0038*/ 	.byte	0x04, 0x17
        /*003a*/ 	.short	(.L_1415 - .L_1414)
.L_1414:
        /*003c*/ 	.word	0x00000000
        /*0040*/ 	.short	0x0005
        /*0042*/ 	.short	0x0028
        /*0044*/ 	.byte	0x00, 0xf0, 0x21, 0x00


	//----- nvinfo : EIATTR_KPARAM_INFO
	.align		4
.L_1415:
        /*0048*/ 	.byte	0x04, 0x17
        /*004a*/ 	.short	(.L_1417 - .L_1416)
.L_1416:
        /*004c*/ 	.word	0x00000000
        /*0050*/ 	.short	0x0004
        /*0052*/ 	.short	0x0020
        /*0054*/ 	.byte	0x00, 0xf0, 0x11, 0x00


	//----- nvinfo : EIATTR_KPARAM_INFO
	.align		4
.L_1417:
        /*0058*/ 	.byte	0x04, 0x17
        /*005a*/ 	.short	(.L_1419 - .L_1418)
.L_1418:
        /*005c*/ 	.word	0x00000000
        /*0060*/ 	.short	0x0003
        /*0062*/ 	.short	0x0018
        /*0064*/ 	.byte	0x00, 0xf0, 0x21, 0x00


	//----- nvinfo : EIATTR_KPARAM_INFO
	.align		4
.L_1419:
        /*0068*/ 	.byte	0x04, 0x17
        /*006a*/ 	.short	(.L_1421 - .L_1420)
.L_1420:
        /*006c*/ 	.word	0x00000000
        /*0070*/ 	.short	0x0002
        /*0072*/ 	.short	0x0010
        /*0074*/ 	.byte	0x00, 0xf0, 0x21, 0x00


	//----- nvinfo : EIATTR_KPARAM_INFO
	.align		4
.L_1421:
        /*0078*/ 	.byte	0x04, 0x17
        /*007a*/ 	.short	(.L_1423 - .L_1422)
.L_1422:
        /*007c*/ 	.word	0x00000000
        /*0080*/ 	.short	0x0001
        /*0082*/ 	.short	0x0008
        /*0084*/ 	.byte	0x00, 0xf0, 0x21, 0x00


	//----- nvinfo : EIATTR_KPARAM_INFO
	.align		4
.L_1423:
        /*0088*/ 	.byte	0x04, 0x17
        /*008a*/ 	.short	(.L_1425 - .L_1424)
.L_1424:
        /*008c*/ 	.word	0x00000000
        /*0090*/ 	.short	0x0000
        /*0092*/ 	.short	0x0000
        /*0094*/ 	.byte	0x00, 0xf0, 0x21, 0x00


	//----- nvinfo : EIATTR_SPARSE_MMA_MASK
	.align		4
.L_1425:
        /*0098*/ 	.byte	0x03, 0x50
        /*009a*/ 	.short	0x0000


	//----- nvinfo : EIATTR_MAXREG_COUNT
	.align		4
        /*009c*/ 	.byte	0x03, 0x1b
        /*009e*/ 	.short	0x00a8


	//----- nvinfo : EIATTR_NUM_BARRIERS
	.align		4
        /*00a0*/ 	.byte	0x02, 0x4c
        /*00a2*/ 	.byte	0x01
	.zero		1


	//----- nvinfo : EIATTR_MERCURY_ISA_VERSION
	.align		4
        /*00a4*/ 	.byte	0x03, 0x5f
        /*00a6*/ 	.short	0x0101


	//----- nvinfo : EIATTR_COOP_GROUP_MASK_REGIDS
	.align		4
        /*00a8*/ 	.byte	0x04, 0x29
        /*00aa*/ 	.short	(.L_1427 - .L_1426)


	//   ....[0]....
.L_1426:
        /*00ac*/ 	.word	0xffffffff


	//   ....[1]....
        /*00b0*/ 	.word	0xffffffff


	//   ....[2]....
        /*00b4*/ 	.word	0xffffffff


	//   ....[3]....
        /*00b8*/ 	.word	0xffffffff


	//   ....[4]....
        /*00bc*/ 	.word	0xffffffff


	//   ....[5]....
        /*00c0*/ 	.word	0xffffffff


	//   ....[6]....
        /*00c4*/ 	.word	0xffffffff


	//   ....[7]....
        /*00c8*/ 	.word	0xffffffff


	//   ....[8]....
        /*00cc*/ 	.word	0xffffffff


	//   ....[9]....
        /*00d0*/ 	.word	0xffffffff


	//   ....[10]....
        /*00d4*/ 	.word	0xffffffff


	//   ....[11]....
        /*00d8*/ 	.word	0xffffffff


	//   ....[12]....
        /*00dc*/ 	.word	0xffffffff


	//   ....[13]....
        /*00e0*/ 	.word	0xffffffff


	//   ....[14]....
        /*00e4*/ 	.word	0xffffffff


	//   ....[15]....
        /*00e8*/ 	.word	0xffffffff


	//   ....[16]....
        /*00ec*/ 	.word	0xffffffff


	//   ....[17]....
        /*00f0*/ 	.word	0xffffffff


	//   ....[18]....
        /*00f4*/ 	.word	0x05000018


	//   ....[19]....
        /*00f8*/ 	.word	0x05000018


	//   ....[20]....
        /*00fc*/ 	.word	0x05000018


	//   ....[21]....
        /*0100*/ 	.word	0x05000018


	//   ....[22]....
        /*0104*/ 	.word	0x05000018


	//   ....[23]....
        /*0108*/ 	.word	0x05000018


	//   ....[24]....
        /*010c*/ 	.word	0x05000018


	//   ....[25]....
        /*0110*/ 	.word	0x05000018


	//----- nvinfo : EIATTR_COOP_GROUP_INSTR_OFFSETS
	.align		4
.L_1427:
        /*0114*/ 	.byte	0x04, 0x28
        /*0116*/ 	.short	(.L_1429 - .L_1428)


	//   ....[0]....
.L_1428:
        /*0118*/ 	.word	0x00000870


	//   ....[1]....
        /*011c*/ 	.word	0x00000880


	//   ....[2]....
        /*0120*/ 	.word	0x000008b0


	//   ....[3]....
        /*0124*/ 	.word	0x000008c0


	//   ....[4]....
        /*0128*/ 	.word	0x000008f0


	//   ....[5]....
        /*012c*/ 	.word	0x00000900


	//   ....[6]....
        /*0130*/ 	.word	0x00000930


	//   ....[7]....
        /*0134*/ 	.word	0x00000940


	//   ....[8]....
        /*0138*/ 	.word	0x00000970


	//   ....[9]....
        /*013c*/ 	.word	0x00000980


	//   ....[10]....
        /*0140*/ 	.word	0x00000ad0


	//   ....[11]....
        /*0144*/ 	.word	0x00000ae0


	//   ....[12]....
        /*0148*/ 	.word	0x00000b10


	//   ....[13]....
        /*014c*/ 	.word	0x00000b20


	//   ....[14]....
        /*0150*/ 	.word	0x00000b50


	//   ....[15]....
        /*0154*/ 	.word	0x00000b60


	//   ....[16]....
        /*0158*/ 	.word	0x00000b90


	//   ....[17]....
        /*015c*/ 	.word	0x00000ba0


	//   ....[18]....
        /*0160*/ 	.word	0x00002440


	//   ....[19]....
        /*0164*/ 	.word	0x00002490


	//   ....[20]....
        /*0168*/ 	.word	0x00002500


	//   ....[21]....
        /*016c*/ 	.word	0x00002560


	//   ....[22]....
        /*0170*/ 	.word	0x000025d0


	//   ....[23]....
        /*0174*/ 	.word	0x00002630


	//   ....[24]....
        /*0178*/ 	.word	0x000026a0


	//   ....[25]....
        /*017c*/ 	.word	0x00002700


	//----- nvinfo : EIATTR_EXIT_INSTR_OFFSETS
	.align		4
.L_1429:
        /*0180*/ 	.byte	0x04, 0x1c
        /*0182*/ 	.short	(.L_1431 - .L_1430)


	//   ....[0]....
.L_1430:
        /*0184*/ 	.word	0x000023e0


	//----- nvinfo : EIATTR_MAX_THREADS
	.align		4
.L_1431:
        /*0188*/ 	.byte	0x04, 0x05
        /*018a*/ 	.short	(.L_1433 - .L_1432)
.L_1432:
        /*018c*/ 	.word	0x00000140
        /*0190*/ 	.word	0x00000001
        /*0194*/ 	.word	0x00000001


	//----- nvinfo : EIATTR_CRS_STACK_SIZE
	.align		4
.L_1433:
        /*0198*/ 	.byte	0x04, 0x1e
        /*019a*/ 	.short	(.L_1435 - .L_1434)
.L_1434:
        /*019c*/ 	.word	0x00000000


	//----- nvinfo : EIATTR_CBANK_PARAM_SIZE
	.align		4
.L_1435:
        /*01a0*/ 	.byte	0x03, 0x19
        /*01a2*/ 	.short	0x0048


	//----- nvinfo : EIATTR_PARAM_CBANK
	.align		4
        /*01a4*/ 	.byte	0x04, 0x0a
        /*01a6*/ 	.short	(.L_1437 - .L_1436)
	.align		4
.L_1436:
        /*01a8*/ 	.word	index@(.nv.constant0._ZN13group_norm_v214gn_cuda_kernelI6__halfLi320ELi1ELi16ELi40ELi256ELb1ELi256ELi40ELi40ELi4ELb0ELi148ELb0ELb0ENS_16CompileConditionILi900EEEEEvPT_PKS4_S7_S7_flPfS8_Pj)
        /*01ac*/ 	.short	0x0210
        /*01ae*/ 	.short	0x0048


	//----- nvinfo : EIATTR_SW_WAR
	.align		4
.L_1437:
        /*01b0*/ 	.byte	0x04, 0x36
        /*01b2*/ 	.short	(.L_1439 - .L_1438)
.L_1438:
        /*01b4*/ 	.word	0x00000008
.L_1439:


//--------------------- .nv.callgraph             --------------------------
	.section	.nv.callgraph,"",@"SHT_CUDA_CALLGRAPH"
	.align	4
	.sectionentsize	8
	.align		4
        /*0000*/ 	.word	0x00000000
	.align		4
        /*0004*/ 	.word	0xffffffff
	.align		4
        /*0008*/ 	.word	0x00000000
	.align		4
        /*000c*/ 	.word	0xfffffffe
	.align		4
        /*0010*/ 	.word	0x00000000
	.align		4
        /*0014*/ 	.word	0xfffffffd
	.align		4
        /*0018*/ 	.word	0x00000000
	.align		4
        /*001c*/ 	.word	0xfffffffc


//--------------------- .text._ZN13group_norm_v218gn_bwd_cuda_kernelI13__nv_bfloat16Li320ELi1ELi32ELi20ELi256ELb0ELb1ELi256ELi20ELi20ELi4ELb1ELi96ELb0ELb0ELNS_15WgradSyncMethodE3ENS_16CompileConditionILi900EEEEEvPT_S6_S6_PKS5_S8_S8_S8_PKfflPfPj --------------------------
	.section	.text._ZN13group_norm_v218gn_bwd_cuda_kernelI13__nv_bfloat16Li320ELi1ELi32ELi20ELi256ELb0ELb1ELi256ELi20ELi20ELi4ELb1ELi96ELb0ELb0ELNS_15WgradSyncMethodE3ENS_16CompileConditionILi900EEEEEvPT_S6_S6_PKS5_S8_S8_S8_PKfflPfPj,"ax",@progbits
	.align	128
        .global         _ZN13group_norm_v218gn_bwd_cuda_kernelI13__nv_bfloat16Li320ELi1ELi32ELi20ELi256ELb0ELb1ELi256ELi20ELi20ELi4ELb1ELi96ELb0ELb0ELNS_15WgradSyncMethodE3ENS_16CompileConditionILi900EEEEEvPT_S6_S6_PKS5_S8_S8_S8_PKfflPfPj
        .type           _ZN13group_norm_v218gn_bwd_cuda_kernelI13__nv_bfloat16Li320ELi1ELi32ELi20ELi256ELb0ELb1ELi256ELi20ELi20ELi4ELb1ELi96ELb0ELb0ELNS_15WgradSyncMethodE3ENS_16CompileConditionILi900EEEEEvPT_S6_S6_PKS5_S8_S8_S8_PKfflPfPj,@function
        .size           _ZN13group_norm_v218gn_bwd_cuda_kernelI13__nv_bfloat16Li320ELi1ELi32ELi20ELi256ELb0ELb1ELi256ELi20ELi20ELi4ELb1ELi96ELb0ELb0ELNS_15WgradSyncMethodE3ENS_16CompileConditionILi900EEEEEvPT_S6_S6_PKS5_S8_S8_S8_PKfflPfPj,(.L_x_2224 - _ZN13group_norm_v218gn_bwd_cuda_kernelI13__nv_bfloat16Li320ELi1ELi32ELi20ELi256ELb0ELb1ELi256ELi20ELi20ELi4ELb1ELi96ELb0ELb0ELNS_15WgradSyncMethodE3ENS_16CompileConditionILi900EEEEEvPT_S6_S6_PKS5_S8_S8_S8_PKfflPfPj)
        .other          _ZN13group_norm_v218gn_bwd_cuda_kernelI13__nv_bfloat16Li320ELi1ELi32ELi20ELi256ELb0ELb1ELi256ELi20ELi20ELi4ELb1ELi96ELb0ELb0ELNS_15WgradSyncMethodE3ENS_16CompileConditionILi900EEEEEvPT_S6_S6_PKS5_S8_S8_S8_PKfflPfPj,@"STO_CUDA_ENTRY STV_DEFAULT"
_ZN13group_norm_v218gn_bwd_cuda_kernelI13__nv_bfloat16Li320ELi1ELi32ELi20ELi256ELb0ELb1ELi256ELi20ELi20ELi4ELb1ELi96ELb0ELb0ELNS_15WgradSyncMethodE3ENS_16CompileConditionILi900EEEEEvPT_S6_S6_PKS5_S8_S8_S8_PKfflPfPj:
.text._ZN13group_norm_v218gn_bwd_cuda_kernelI13__nv_bfloat16Li320ELi1ELi32ELi20ELi256ELb0ELb1ELi256ELi20ELi20ELi4ELb1ELi96ELb0ELb0ELNS_15WgradSyncMethodE3ENS_16CompileConditionILi900EEEEEvPT_S6_S6_PKS5_S8_S8_S8_PKfflPfPj:
[----:B------:R-:W-:Y:S01]  /*0000*/  LDC R1, c[0x0][0x28] ;  /* 0x00000a00ff017b82 */ /* 0x000fe20000000800 */
[----:B------:R-:W0:Y:S01]  /*0010*/  S2R R65, SR_CTAID.Y ;  /* 0x0000000000417919 */ /* 0x000e220000002600 */
[----:B------:R-:W-:Y:S01]  /*0020*/  ULDC.64 UR6, c[0x0][0x258] ;  /* 0x0000960000067ab9 */ /* 0x000fe20000000a00 */
[----:B------:R-:W-:Y:S01]  /*0030*/  ULDC.64 UR8, c[0x0][0x208] ;  /* 0x0000820000087ab9 */ /* 0x000fe20000000a00 */
[----:B------:R-:W-:Y:S01]  /*0040*/  USHF.L.U32 UR10, UR6, 0x5, URZ ;  /* 0x00000005060a7899 */ /* 0x000fe2000800063f */
[----:B------:R-:W-:Y:S01]  /*0050*/  BSSY B0, `(.L_x_0) ;  /* 0x0000287000007945 */ /* 0x000fe20003800000 */
[----:B------:R-:W-:Y:S01]  /*0060*/  USHF.L.U64.HI UR6, UR6, 0x5, UR7 ;  /* 0x0000000506067899 */ /* 0x000fe20008010207 */
[----:B------:R-:W-:-:S05]  /*0070*/  HFMA2.MMA R66, -RZ, RZ, 0, 0 ;  /* 0x00000000ff427435 */ /* 0x000fca00000001ff */
[----:B------:R-:W-:Y:S02]  /*0080*/  MOV R0, UR6 ;  /* 0x0000000600007c02 */ /* 0x000fe40008000f00 */
[----:B0-----:R-:W-:-:S04]  /*0090*/  ISETP.LT.U32.AND P0, PT, R65, UR10, PT ;  /* 0x0000000a41007c0c */ /* 0x001fc8000bf01070 */
[----:B------:R-:W-:Y:S02]  /*00a0*/  ISETP.GT.AND.EX P0, PT, R0, RZ, PT, P0 ;  /* 0x000000ff0000720c */ /* 0x000fe40003f04300 */
[----:B------:R-:W-:-:S11]  /*00b0*/  LOP3.LUT R0, R65, 0x1f, RZ, 0xc0, !PT ;  /* 0x0000001f41007812 */ /* 0x000fd600078ec0ff */
[----:B------:R-:W-:Y:S05]  /*00c0*/  @P0 BRA `(.L_x_1) ;  /* 0x0000000000680947 */ /* 0x000fea0003800000 */
[----:B------:R-:W0:Y:S01]  /*00d0*/  S2R R2, SR_TID.X ;  /* 0x0000000000027919 */ /* 0x000e220000002100 */
[----:B------:R-:W-:Y:S01]  /*00e0*/  BAR.SYNC.DEFER_BLOCKING 0x0 ;  /* 0x0000000000007b1d */ /* 0x000fe20000010000 */
[----:B0-----:R-:W-:-:S13]  /*00f0*/  ISETP.NE.AND P0, PT, R2, RZ, PT ;  /* 0x000000ff0200720c */ /* 0x001fda0003f05270 */
[----:B------:R-:W-:Y:S05]  /*0100*/  @P0 BRA `(.L_x_2) ;  /* 0x00000000004c0947 */ /* 0x000fea0003800000 */
[----:B------:R-:W0:Y:S01]  /*0110*/  S2UR UR4, SR_CTAID.X ;  /* 0x00000000000479c3 */ /* 0x000e220000002500 */
[----:B------:R-:W-:Y:S02]  /*0120*/  SHF.R.U32.HI R65, RZ, 0x5, R65 ;  /* 0x00000005ff417819 */ /* 0x000fe40000011641 */
[----:B------:R-:W-:Y:S02]  /*0130*/  LOP3.LUT R5, R0, 0x60, RZ, 0xfc, !PT ;  /* 0x0000006000057812 */ /* 0x000fe400078efcff */
[----:B------:R-:W-:Y:S01]  /*0140*/  MOV R0, 0x7ffffffe ;  /* 0x7ffffffe00007802 */ /* 0x000fe20000000f00 */
[----:B------:R-:W-:Y:S02]  /*0150*/  IMAD.MOV R65, RZ, RZ, -R65 ;  /* 0x000000ffff417224 */ /* 0x000fe400078e0a41 */
[----:B------:R-:W1:Y:S03]  /*0160*/  LDC.64 R2, c[0x0][0x268] ;  /* 0x00009a00ff027b82 */ /* 0x000e660000000a00 */
[----:B0-----:R-:W-:Y:S01]  /*0170*/  ISETP.NE.AND P0, PT, R65, UR4, PT ;  /* 0x0000000441007c0c */ /* 0x001fe2000bf05270 */
[----:B-1----:R-:W-:-:S03]  /*0180*/  IMAD.WIDE.U32 R2, R5, 0x4, R2 ;  /* 0x0000000405027825 */ /* 0x002fc600078e0002 */
[----:B------:R-:W-:Y:S01]  /*0190*/  SEL R5, R0, 0x1, !P0 ;  /* 0x0000000100057807 */ /* 0x000fe20004000000 */
[----:B------:R-:W-:Y:S06]  /*01a0*/  MEMBAR.ALL.GPU ;  /* 0x0000000000007992 */ /* 0x000fec000000a000 */
[----:B------:R-:W-:-:S00]  /*01b0*/  ERRBAR ;  /* 0x00000000000079ab */ /* 0x000fc00000000000 */
[----:B------:R-:W-:Y:S06]  /*01c0*/  CGAERRBAR ;  /* 0x00000000000075ab */ /* 0x000fec0000000000 */
[----:B------:R0:W5:Y:S02]  /*01d0*/  ATOM.E.ADD.STRONG.GPU PT, R5, desc[UR8][R2.64], R5 ;  /* 0x000000050205798a */ /* 0x00016400081ee1c8 */
.L_x_3:
[----:B------:R-:W2:Y:S04]  /*01e0*/  LD.E.STRONG.GPU R0, desc[UR8][R2.64] ;  /* 0x0000000802007980 */ /* 0x000ea8000c10f900 */
[----:B--2---:R-:W-:Y:S01]  /*01f0*/  CCTL.IVALL ;  /* 0x00000000ff00798f */ /* 0x004fe20002000000 */
[----:B------:R-:W-:Y:S05]  /*0200*/  YIELD ;  /* 0x0000000000007946 */ /* 0x000fea0003800000 */
[----:B-----5:R-:W-:-:S04]  /*0210*/  LOP3.LUT R0, R0, R5, RZ, 0x3c, !PT ;  /* 0x0000000500007212 */ /* 0x020fc800078e3cff */
[----:B------:R-:W-:-:S13]  /*0220*/  ISETP.GT.AND P0, PT, R0, -0x1, PT ;  /* 0xffffffff0000780c */ /* 0x000fda0003f04270 */
[----:B------:R-:W-:Y:S05]  /*0230*/  @P0 BRA `(.L_x_3) ;  /* 0xfffffffc00e80947 */ /* 0x000fea000383ffff */
.L_x_2:
[----:B------:R-:W-:Y:S05]  /*0240*/  WARPSYNC.ALL ;  /* 0x0000000000007948 */ /* 0x000fea0003800000 */
[----:B------:R-:W-:Y:S06]  /*0250*/  BAR.SYNC.DEFER_BLOCKING 0x0 ;  /* 0x0000000000007b1d */ /* 0x000fec0000010000 */
[----:B------:R-:W-:Y:S05]  /*0260*/  BRA `(.L_x_4) ;  /* 0x0000002400947947 */ /* 0x000fea0003800000 */
.L_x_1:
[----:B------:R-:W0:Y:S01]  /*0270*/  S2R R50, SR_TID.X ;  /* 0x0000000000327919 */ /* 0x000e220000002100 */
[----:B------:R-:W1:Y:S01]  /*0280*/  S2UR UR4, SR_CTAID.X ;  /* 0x00000000000479c3 */ /* 0x000e620000002500 */
[----:B------:R-:W-:Y:S01]  /*0290*/  SHF.R.U32.HI R15, RZ, 0x5, R65 ;  /* 0x00000005ff0f7819 */ /* 0x000fe20000011641 */
[----:B------:R-:W-:Y:S01]  /*02a0*/  IMAD.MOV.U32 R55, RZ, RZ, 0x7ffffffe ;  /* 0x7ffffffeff377424 */ /* 0x000fe200078e00ff */
[----:B------:R-:W-:Y:S02]  /*02b0*/  LOP3.LUT R7, R0, 0x60, RZ, 0xfc, !PT ;  /* 0x0000006000077812 */ /* 0x000fe400078efcff */
[----:B------:R-:W-:Y:S02]  /*02c0*/  CS2R R8, SRZ ;  /* 0x0000000000087805 */ /* 0x000fe4000001ff00 */
[----:B------:R-:W-:Y:S02]  /*02d0*/  IADD3 R6, -R15, RZ, RZ ;  /* 0x000000ff0f067210 */ /* 0x000fe40007ffe1ff */
[----:B------:R-:W-:-:S02]  /*02e0*/  CS2R R10, SRZ ;  /* 0x00000000000a7805 */ /* 0x000fc4000001ff00 */
[----:B------:R-:W-:Y:S01]  /*02f0*/  CS2R R12, SRZ ;  /* 0x00000000000c7805 */ /* 0x000fe2000001ff00 */
[----:B------:R-:W2:Y:S08]  /*0300*/  S2UR UR5, SR_CgaCtaId ;  /* 0x00000000000579c3 */ /* 0x000eb00000008800 */
[----:B------:R-:W3:Y:S01]  /*0310*/  LDC.64 R4, c[0x0][0x268] ;  /* 0x00009a00ff047b82 */ /* 0x000ee20000000a00 */
[----:B-1----:R-:W-:Y:S01]  /*0320*/  ISETP.NE.AND P0, PT, R6, UR4, PT ;  /* 0x0000000406007c0c */ /* 0x002fe2000bf05270 */
[----:B------:R-:W-:-:S03]  /*0330*/  UMOV UR4, 0x400 ;  /* 0x0000040000047882 */ /* 0x000fc60000000000 */
[----:B------:R-:W-:Y:S01]  /*0340*/  SEL R55, R55, 0x1, !P0 ;  /* 0x0000000137377807 */ /* 0x000fe20004000000 */
[C---:B0-----:R-:W-:Y:S01]  /*0350*/  IMAD.WIDE.U32 R2, R50.reuse, -0x33333333, RZ ;  /* 0xcccccccd32027825 */ /* 0x041fe200078e00ff */
[----:B--2---:R-:W-:Y:S01]  /*0360*/  ULEA UR4, UR5, UR4, 0x18 ;  /* 0x0000000405047291 */ /* 0x004fe2000f8ec03f */
[----:B------:R-:W-:Y:S02]  /*0370*/  SHF.L.U32 R53, R50, 0x1, RZ ;  /* 0x0000000132357819 */ /* 0x000fe400000006ff */
[--C-:B------:R-:W-:Y:S01]  /*0380*/  IMAD R52, R15, 0x280, R50.reuse ;  /* 0x000002800f347824 */ /* 0x100fe200078e0232 */
[----:B------:R-:W-:Y:S02]  /*0390*/  SHF.R.U32.HI R51, RZ, 0x2, R3 ;  /* 0x00000002ff337819 */ /* 0x000fe40000011603 */
[----:B------:R-:W-:Y:S02]  /*03a0*/  SHF.R.S32.HI R3, RZ, 0x1f, R50 ;  /* 0x0000001fff037819 */ /* 0x000fe40000011432 */
[----:B------:R-:W-:Y:S01]  /*03b0*/  MOV R63, UR4 ;  /* 0x00000004003f7c02 */ /* 0x000fe20008000f00 */
[----:B---3--:R-:W-:Y:S01]  /*03c0*/  IMAD.WIDE.U32 R4, R7, 0x4, R4 ;  /* 0x0000000407047825 */ /* 0x008fe200078e0004 */
[----:B------:R-:W-:-:S02]  /*03d0*/  LEA.HI R3, R3, R50, RZ, 0x2 ;  /* 0x0000003203037211 */ /* 0x000fc400078f10ff */
[----:B------:R-:W-:Y:S02]  /*03e0*/  CS2R R6, SRZ ;  /* 0x0000000000067805 */ /* 0x000fe4000001ff00 */
[C---:B------:R-:W-:Y:S01]  /*03f0*/  LOP3.LUT R59, R53.reuse, 0x18, RZ, 0xc, !PT ;  /* 0x00000018353b7812 */ /* 0x040fe200078e0cff */
[----:B------:R-:W-:Y:S01]  /*0400*/  IMAD R56, R50, 0x20, R63 ;  /* 0x0000002032387824 */ /* 0x000fe200078e023f */
[----:B------:R-:W-:Y:S01]  /*0410*/  LOP3.LUT R53, R53, 0x18, RZ, 0xc0, !PT ;  /* 0x0000001835357812 */ /* 0x000fe200078ec0ff */
[----:B------:R-:W-:Y:S01]  /*0420*/  IMAD R57, R51, -0x5, R50 ;  /* 0xfffffffb33397824 */ /* 0x000fe200078e0232 */
[----:B------:R-:W-:Y:S02]  /*0430*/  SHF.R.S32.HI R54, RZ, 0x2, R3 ;  /* 0x00000002ff367819 */ /* 0x000fe40000011403 */
[----:B------:R-:W-:Y:S01]  /*0440*/  LOP3.LUT R3, R3, 0xfffffffc, RZ, 0xc0, !PT ;  /* 0xfffffffc03037812 */ /* 0x000fe200078ec0ff */
[C---:B------:R-:W-:Y:S01]  /*0450*/  IMAD.IADD R60, R56.reuse, 0x1, R53 ;  /* 0x00000001383c7824 */ /* 0x040fe200078e0235 */
[----:B------:R-:W-:-:S02]  /*0460*/  IADD3 R59, R56, R59, RZ ;  /* 0x0000003b383b7210 */ /* 0x000fc40007ffe0ff */
[----:B------:R-:W-:-:S07]  /*0470*/  IADD3 R58, -R3, R50, RZ ;  /* 0x00000032033a7210 */ /* 0x000fce0007ffe1ff */
.L_x_15:
[----:B------:R-:W-:Y:S01]  /*0480*/  LOP3.LUT R36, R65, 0x1f, RZ, 0xc0, !PT ;  /* 0x0000001f41247812 */ /* 0x000fe200078ec0ff */
[----:B----4-:R-:W-:Y:S01]  /*0490*/  IMAD R21, R51, 0x280, RZ ;  /* 0x0000028033157824 */ /* 0x010fe200078e02ff */
[C-C-:B------:R-:W-:Y:S01]  /*04a0*/  SHF.R.U64 R19, R65.reuse, 0x5, R66.reuse ;  /* 0x0000000541137819 */ /* 0x140fe20000001242 */
[----:B------:R-:W0:Y:S01]  /*04b0*/  LDC.64 R16, c[0x0][0x238] ;  /* 0x00008e00ff107b82 */ /* 0x000e220000000a00 */
[----:B------:R-:W-:Y:S01]  /*04c0*/  LOP3.LUT R18, R65, 0xffffffe0, RZ, 0xc0, !PT ;  /* 0xffffffe041127812 */ /* 0x000fe200078ec0ff */
[----:B------:R-:W-:Y:S01]  /*04d0*/  IMAD R14, R36, 0x5, R57 ;  /* 0x00000005240e7824 */ /* 0x000fe200078e0239 */
[----:B------:R-:W-:Y:S01]  /*04e0*/  SHF.R.U32.HI R0, RZ, 0x5, R66 ;  /* 0x00000005ff007819 */ /* 0x000fe20000011642 */
[----:B------:R-:W-:Y:S01]  /*04f0*/  ULDC.64 UR4, c[0x0][0x248] ;  /* 0x0000920000047ab9 */ /* 0x000fe20000000a00 */
[----:B------:R-:W-:Y:S02]  /*0500*/  ULDC.64 UR12, c[0x0][0x228] ;  /* 0x00008a00000c7ab9 */ /* 0x000fe40000000a00 */
[----:B------:R-:W-:Y:S01]  /*0510*/  SHF.L.U32 R14, R14, 0x2, RZ ;  /* 0x000000020e0e7819 */ /* 0x000fe200000006ff */
[----:B------:R-:W-:-:S03]  /*0520*/  IMAD R61, R0, 0x28000, RZ ;  /* 0x00028000003d7824 */ /* 0x000fc600078e02ff */
[----:B------:R-:W-:Y:S01]  /*0530*/  SHF.R.S32.HI R15, RZ, 0x1f, R14 ;  /* 0x0000001fff0f7819 */ /* 0x000fe2000001140e */
[----:B------:R-:W-:-:S05]  /*0540*/  IMAD.WIDE.U32 R2, R14, -0x33333333, RZ ;  /* 0xcccccccd0e027825 */ /* 0x000fca00078e00ff */
[----:B------:R-:W-:Y:S01]  /*0550*/  SHF.R.U32.HI R67, RZ, 0x4, R3 ;  /* 0x00000004ff437819 */ /* 0x000fe20000011603 */
[----:B------:R-:W-:Y:S01]  /*0560*/  IMAD.WIDE.U32 R2, R19, 0x28000, R14 ;  /* 0x0002800013027825 */ /* 0x000fe200078e000e */
[----:B------:R-:W-:Y:S02]  /*0570*/  LOP3.LUT R19, R66, 0x1fffffff, RZ, 0xc0, !PT ;  /* 0x1fffffff42137812 */ /* 0x000fe400078ec0ff */
[----:B------:R-:W-:Y:S02]  /*0580*/  IADD3 R15, P0, R18, R67, RZ ;  /* 0x00000043120f7210 */ /* 0x000fe40007f1e0ff */
[----:B------:R-:W-:Y:S02]  /*0590*/  IADD3 R62, P1, R21, R2, RZ ;  /* 0x00000002153e7210 */ /* 0x000fe40007f3e0ff */
[----:B------:R-:W-:Y:S02]  /*05a0*/  IADD3.X R0, RZ, R19, RZ, P0, !PT ;  /* 0x00000013ff007210 */ /* 0x000fe400007fe4ff */
[----:B------:R-:W-:Y:S01]  /*05b0*/  LEA R2, P0, R15, UR4, 0x3 ;  /* 0x000000040f027c11 */ /* 0x000fe2000f8018ff */
[----:B------:R-:W-:-:S03]  /*05c0*/  IMAD.X R61, R3, 0x1, R61, P1 ;  /* 0x00000001033d7824 */ /* 0x000fc600008e063d */
[----:B------:R-:W-:Y:S01]  /*05d0*/  LEA.HI.X R3, R15, UR5, R0, 0x3, P0 ;  /* 0x000000050f037c11 */ /* 0x000fe200080f1c00 */
[----:B------:R-:W-:Y:S01]  /*05e0*/  ULDC.64 UR4, c[0x0][0x230] ;  /* 0x00008c0000047ab9 */ /* 0x000fe20000000a00 */
[C---:B------:R-:W-:Y:S02]  /*05f0*/  SHF.L.U64.HI R61, R62.reuse, 0x1, R61 ;  /* 0x000000013e3d7819 */ /* 0x040fe4000001023d */
[----:B------:R-:W-:Y:S02]  /*0600*/  SHF.L.U32 R62, R62, 0x1, RZ ;  /* 0x000000013e3e7819 */ /* 0x000fe400000006ff */
[----:B------:R-:W2:Y:S01]  /*0610*/  LDG.E.64.CONSTANT R2, desc[UR8][R2.64] ;  /* 0x0000000802027981 */ /* 0x000ea2000c1e9b00 */
[----:B0-----:R-:W-:Y:S01]  /*0620*/  IMAD.WIDE R14, R14, 0x2, R16 ;  /* 0x000000020e0e7825 */ /* 0x001fe200078e0210 */
[C---:B------:R-:W-:Y:S01]  /*0630*/  IADD3 R32, P0, R62.reuse, UR4, RZ ;  /* 0x000000043e207c10 */ /* 0x040fe2000ff1e0ff */
[----:B------:R-:W-:Y:S01]  /*0640*/  ULDC UR4, c[0x0][0x250] ;  /* 0x0000940000047ab9 */ /* 0x000fe20000000800 */
[----:B------:R-:W-:-:S02]  /*0650*/  IADD3 R34, P1, R62, UR12, RZ ;  /* 0x0000000c3e227c10 */ /* 0x000fc4000ff3e0ff */
[C---:B------:R-:W-:Y:S01]  /*0660*/  IADD3.X R33, R61.reuse, UR5, RZ, P0, !PT ;  /* 0x000000053d217c10 */ /* 0x040fe200087fe4ff */
[----:B------:R-:W3:Y:S01]  /*0670*/  LDG.E.64.CONSTANT R14, desc[UR8][R14.64] ;  /* 0x000000080e0e7981 */ /* 0x000ee2000c1e9b00 */
[----:B------:R-:W-:-:S03]  /*0680*/  IADD3.X R35, R61, UR13, RZ, P1, !PT ;  /* 0x0000000d3d237c10 */ /* 0x000fc60008ffe4ff */
[----:B------:R-:W4:Y:S04]  /*0690*/  LDG.E.64.CONSTANT R16, desc[UR8][R32.64] ;  /* 0x0000000820107981 */ /* 0x000f28000c1e9b00 */
[----:B------:R-:W5:Y:S04]  /*06a0*/  LDG.E.64.CONSTANT R18, desc[UR8][R34.64] ;  /* 0x0000000822127981 */ /* 0x000f68000c1e9b00 */
[----:B------:R-:W5:Y:S04]  /*06b0*/  LDG.E.64.CONSTANT R20, desc[UR8][R32.64+0x14000] ;  /* 0x0140000820147981 */ /* 0x000f68000c1e9b00 */
[----:B------:R-:W5:Y:S04]  /*06c0*/  LDG.E.64.CONSTANT R22, desc[UR8][R34.64+0x14000] ;  /* 0x0140000822167981 */ /* 0x000f68000c1e9b00 */
[----:B------:R-:W5:Y:S04]  /*06d0*/  LDG.E.64.CONSTANT R24, desc[UR8][R32.64+0x28000] ;  /* 0x0280000820187981 */ /* 0x000f68000c1e9b00 */
[----:B------:R-:W5:Y:S04]  /*06e0*/  LDG.E.64.CONSTANT R26, desc[UR8][R34.64+0x28000] ;  /* 0x02800008221a7981 */ /* 0x000f68000c1e9b00 */
[----:B------:R0:W5:Y:S04]  /*06f0*/  LDG.E.64.CONSTANT R28, desc[UR8][R32.64+0x3c000] ;  /* 0x03c00008201c7981 */ /* 0x000168000c1e9b00 */
[----:B------:R1:W5:Y:S01]  /*0700*/  LDG.E.64.CONSTANT R30, desc[UR8][R34.64+0x3c000] ;  /* 0x03c00008221e7981 */ /* 0x000362000c1e9b00 */
[----:B------:R-:W-:Y:S01]  /*0710*/  LOP3.LUT P1, RZ, R50, 0x1f, RZ, 0xc0, !PT ;  /* 0x0000001f32ff7812 */ /* 0x000fe2000782c0ff */
[----:B--2---:R-:W-:-:S06]  /*0720*/  FADD.FTZ R64, R3, UR4 ;  /* 0x0000000403407e21 */ /* 0x004fcc0008010000 */
[----:B------:R-:W2:Y:S01]  /*0730*/  MUFU.RSQ R64, R64 ;  /* 0x0000004000407308 */ /* 0x000ea20000001400 */
[----:B---3--:R-:W-:Y:S02]  /*0740*/  SHF.L.U32 R73, R14, 0x10, RZ ;  /* 0x000000100e497819 */ /* 0x008fe400000006ff */
[C---:B----4-:R-:W-:Y:S01]  /*0750*/  PRMT R3, R16.reuse, 0x7632, R3 ;  /* 0x0000763210037816 */ /* 0x050fe20000000003 */
[----:B------:R-:W-:Y:S01]  /*0760*/  IMAD.U32 R39, R16, 0x10000, RZ ;  /* 0x0001000010277824 */ /* 0x000fe200078e00ff */
[----:B------:R-:W-:Y:S02]  /*0770*/  PRMT R81, R14, 0x7632, R81 ;  /* 0x000076320e517816 */ /* 0x000fe40000000051 */
[C---:B-----5:R-:W-:Y:S02]  /*0780*/  SHF.L.U32 R0, R18.reuse, 0x10, RZ ;  /* 0x0000001012007819 */ /* 0x060fe400000006ff */
[----:B------:R-:W-:Y:S02]  /*0790*/  PRMT R37, R18, 0x7632, R37 ;  /* 0x0000763212257816 */ /* 0x000fe40000000025 */
[----:B0-----:R-:W-:Y:S01]  /*07a0*/  SHF.L.U32 R33, R3, 0x10, RZ ;  /* 0x0000001003217819 */ /* 0x001fe200000006ff */
[----:B------:R-:W-:Y:S01]  /*07b0*/  FADD.FTZ R3, -R2, R39 ;  /* 0x0000002702037221 */ /* 0x000fe20000010100 */
[----:B------:R-:W-:Y:S01]  /*07c0*/  SHF.L.U32 R32, R37, 0x10, RZ ;  /* 0x0000001025207819 */ /* 0x000fe200000006ff */
[----:B------:R-:W-:-:S02]  /*07d0*/  IMAD.U32 R81, R81, 0x10000, RZ ;  /* 0x0001000051517824 */ /* 0x000fc400078e00ff */
[----:B-1----:R-:W-:Y:S01]  /*07e0*/  FMUL.FTZ R34, R0, R73 ;  /* 0x0000004900227220 */ /* 0x002fe20000410000 */
[----:B------:R-:W-:Y:S01]  /*07f0*/  FADD.FTZ R33, -R2, R33 ;  /* 0x0000002102217221 */ /* 0x000fe20000010100 */
[----:B--2---:R-:W-:Y:S01]  /*0800*/  FMUL.FTZ R3, R64, R3 ;  /* 0x0000000340037220 */ /* 0x004fe20000410000 */
[----:B------:R-:W-:Y:S02]  /*0810*/  FMUL.FTZ R35, R32, R81 ;  /* 0x0000005120237220 */ /* 0x000fe40000410000 */
[----:B------:R-:W-:Y:S01]  /*0820*/  FMUL.FTZ R33, R64, R33 ;  /* 0x0000002140217220 */ /* 0x000fe20000410000 */
[----:B------:R-:W-:Y:S01]  /*0830*/  FFMA.FTZ R34, R3, R34, RZ ;  /* 0x0000002203227223 */ /* 0x000fe200000100ff */
[----:B------:R-:W-:-:S03]  /*0840*/  SHF.L.U32 R37, R17, 0x10, RZ ;  /* 0x0000001011257819 */ /* 0x000fc600000006ff */
[----:B------:R-:W-:Y:S01]  /*0850*/  FFMA.FTZ R38, R33, R35, R34 ;  /* 0x0000002321267223 */ /* 0x000fe20000010022 */
[----:B------:R-:W-:Y:S01]  /*0860*/  PRMT R35, R17, 0x7632, R35 ;  /* 0x0000763211237816 */ /* 0x000fe20000000023 */
[--C-:B------:R-:W-:Y:S01]  /*0870*/  FADD.FTZ R39, -R2, R37.reuse ;  /* 0x0000002502277221 */ /* 0x100fe20000010100 */
[C---:B------:R-:W-:Y:S01]  /*0880*/  PRMT R46, R15.reuse, 0x7632, R46 ;  /* 0x000076320f2e7816 */ /* 0x040fe2000000002e */
[----:B------:R-:W-:Y:S01]  /*0890*/  IMAD.U32 R47, R15, 0x10000, RZ ;  /* 0x000100000f2f7824 */ /* 0x000fe200078e00ff */
[----:B------:R-:W-:Y:S01]  /*08a0*/  SHF.L.U32 R34, R19, 0x10, RZ ;  /* 0x0000001013227819 */ /* 0x000fe200000006ff */
[----:B------:R-:W-:Y:S01]  /*08b0*/  IMAD.U32 R41, R35, 0x10000, RZ ;  /* 0x0001000023297824 */ /* 0x000fe200078e00ff */
[----:B------:R-:W-:Y:S01]  /*08c0*/  PRMT R37, R19, 0x7632, R37 ;  /* 0x0000763213257816 */ /* 0x000fe20000000025 */
[----:B------:R-:W-:Y:S01]  /*08d0*/  FMUL.FTZ R35, R64, R39 ;  /* 0x0000002740237220 */ /* 0x000fe20000410000 */
[----:B------:R-:W-:Y:S01]  /*08e0*/  SHF.L.U32 R46, R46, 0x10, RZ ;  /* 0x000000102e2e7819 */ /* 0x000fe200000006ff */
[----:B------:R-:W-:Y:S01]  /*08f0*/  FMUL.FTZ R40, R34, R47 ;  /* 0x0000002f22287220 */ /* 0x000fe20000410000 */
[----:B------:R-:W-:Y:S01]  /*0900*/  SHF.L.U32 R37, R37, 0x10, RZ ;  /* 0x0000001025257819 */ /* 0x000fe200000006ff */
[----:B------:R-:W-:Y:S01]  /*0910*/  FADD.FTZ R39, -R2, R41 ;  /* 0x0000002902277221 */ /* 0x000fe20000010100 */
[----:B------:R-:W-:Y:S01]  /*0920*/  SHF.L.U32 R43, R20, 0x10, RZ ;  /* 0x00000010142b7819 */ /* 0x000fe200000006ff */
[----:B------:R-:W-:-:S02]  /*0930*/  FFMA.FTZ R42, R35, R40, R38 ;  /* 0x00000028232a7223 */ /* 0x000fc40000010026 */
[----:B------:R-:W-:Y:S01]  /*0940*/  FMUL.FTZ R41, R37, R46 ;  /* 0x0000002e25297220 */ /* 0x000fe20000410000 */
[----:B------:R-:W-:Y:S01]  /*0950*/  FMUL.FTZ R39, R64, R39 ;  /* 0x0000002740277220 */ /* 0x000fe20000410000 */
[----:B------:R-:W-:-:S03]  /*0960*/  PRMT R40, R20, 0x7632, R40 ;  /* 0x0000763214287816 */ /* 0x000fc60000000028 */
[--C-:B------:R-:W-:Y:S01]  /*0970*/  FFMA.FTZ R44, R39, R41, R42.reuse ;  /* 0x00000029272c7223 */ /* 0x100fe2000001002a */
[----:B------:R-:W-:Y:S01]  /*0980*/  FADD.FTZ R41, -R2, R43 ;  /* 0x0000002b02297221 */ /* 0x000fe20000010100 */
[C---:B------:R-:W-:Y:S01]  /*0990*/  PRMT R42, R22.reuse, 0x7632, R42 ;  /* 0x00007632162a7816 */ /* 0x040fe2000000002a */
[----:B------:R-:W-:Y:S01]  /*09a0*/  IMAD.U32 R38, R22, 0x10000, RZ ;  /* 0x0001000016267824 */ /* 0x000fe200078e00ff */
[----:B------:R-:W-:Y:S01]  /*09b0*/  SHF.L.U32 R43, R40, 0x10, RZ ;  /* 0x00000010282b7819 */ /* 0x000fe200000006ff */
[----:B------:R-:W-:Y:S01]  /*09c0*/  FMUL.FTZ R41, R64, R41 ;  /* 0x0000002940297220 */ /* 0x000fe20000410000 */
[----:B------:R-:W-:Y:S01]  /*09d0*/  SHF.L.U32 R42, R42, 0x10, RZ ;  /* 0x000000102a2a7819 */ /* 0x000fe200000006ff */
[----:B------:R-:W-:Y:S02]  /*09e0*/  FMUL.FTZ R40, R73, R38 ;  /* 0x0000002649287220 */ /* 0x000fe40000410000 */
[----:B------:R-:W-:Y:S01]  /*09f0*/  FADD.FTZ R43, -R2, R43 ;  /* 0x0000002b022b7221 */ /* 0x000fe20000010100 */
[----:B------:R-:W-:-:S02]  /*0a00*/  IMAD.U32 R49, R21, 0x10000, RZ ;  /* 0x0001000015317824 */ /* 0x000fc400078e00ff */
[--C-:B------:R-:W-:Y:S01]  /*0a10*/  FFMA.FTZ R48, R41, R40, R44.reuse ;  /* 0x0000002829307223 */ /* 0x100fe2000001002c */
[----:B------:R-:W-:Y:S01]  /*0a20*/  FMUL.FTZ R45, R81, R42 ;  /* 0x0000002a512d7220 */ /* 0x000fe20000410000 */
[----:B------:R-:W-:Y:S01]  /*0a30*/  FMUL.FTZ R43, R64, R43 ;  /* 0x0000002b402b7220 */ /* 0x000fe20000410000 */
[----:B------:R-:W-:Y:S01]  /*0a40*/  PRMT R44, R21, 0x7632, R44 ;  /* 0x00007632152c7816 */ /* 0x000fe2000000002c */
[----:B------:R-:W-:Y:S01]  /*0a50*/  FADD.FTZ R49, -R2, R49 ;  /* 0x0000003102317221 */ /* 0x000fe20000010100 */
[----:B------:R-:W-:Y:S01]  /*0a60*/  SHF.L.U32 R40, R23, 0x10, RZ ;  /* 0x0000001017287819 */ /* 0x000fe200000006ff */
[----:B------:R-:W-:Y:S01]  /*0a70*/  FFMA.FTZ R48, R43, R45, R48 ;  /* 0x0000002d2b307223 */ /* 0x000fe20000010030 */
[----:B------:R-:W-:Y:S02]  /*0a80*/  PRMT R69, R23, 0x7632, R69 ;  /* 0x0000763217457816 */ /* 0x000fe40000000045 */
[----:B------:R-:W-:Y:S01]  /*0a90*/  SHF.L.U32 R45, R44, 0x10, RZ ;  /* 0x000000102c2d7819 */ /* 0x000fe200000006ff */
[----:B------:R-:W-:Y:S01]  /*0aa0*/  FMUL.FTZ R44, R47, R40 ;  /* 0x000000282f2c7220 */ /* 0x000fe20000410000 */
[----:B------:R-:W-:Y:S01]  /*0ab0*/  FMUL.FTZ R71, R64, R49 ;  /* 0x0000003140477220 */ /* 0x000fe20000410000 */
[----:B------:R-:W-:-:S02]  /*0ac0*/  IMAD.U32 R69, R69, 0x10000, RZ ;  /* 0x0001000045457824 */ /* 0x000fc400078e00ff */
[----:B------:R-:W-:Y:S01]  /*0ad0*/  FADD.FTZ R45, -R2, R45 ;  /* 0x0000002d022d7221 */ /* 0x000fe20000010100 */
[----:B------:R-:W-:Y:S01]  /*0ae0*/  FFMA.FTZ R44, R71, R44, R48 ;  /* 0x0000002c472c7223 */ /* 0x000fe20000010030 */
[----:B------:R-:W-:Y:S02]  /*0af0*/  FMUL.FTZ R48, R46, R69 ;  /* 0x000000452e307220 */ /* 0x000fe40000410000 */
[----:B------:R-:W-:Y:S01]  /*0b00*/  FMUL.FTZ R49, R64, R45 ;  /* 0x0000002d40317220 */ /* 0x000fe20000410000 */
[----:B------:R-:W-:-:S03]  /*0b10*/  SHF.L.U32 R77, R24, 0x10, RZ ;  /* 0x00000010184d7819 */ /* 0x000fc600000006ff */
[--C-:B------:R-:W-:Y:S01]  /*0b20*/  FFMA.FTZ R68, R49, R48, R44.reuse ;  /* 0x0000003031447223 */ /* 0x100fe2000001002c */
[----:B------:R-:W-:Y:S01]  /*0b30*/  PRMT R44, R24, 0x7632, R44 ;  /* 0x00007632182c7816 */ /* 0x000fe2000000002c */
[----:B------:R-:W-:Y:S01]  /*0b40*/  FADD.FTZ R77, -R2, R77 ;  /* 0x0000004d024d7221 */ /* 0x000fe20000010100 */
[----:B------:R-:W-:Y:S01]  /*0b50*/  SHF.L.U32 R48, R26, 0x10, RZ ;  /* 0x000000101a307819 */ /* 0x000fe200000006ff */
[----:B------:R-:W-:Y:S01]  /*0b60*/  FFMA.FTZ R75, R0, R73, RZ ;  /* 0x00000049004b7223 */ /* 0x000fe200000100ff */
[----:B------:R-:W-:Y:S01]  /*0b70*/  PRMT R45, R26, 0x7632, R45 ;  /* 0x000076321a2d7816 */ /* 0x000fe2000000002d */
[----:B------:R-:W-:Y:S02]  /*0b80*/  IMAD.U32 R79, R44, 0x10000, RZ ;  /* 0x000100002c4f7824 */ /* 0x000fe400078e00ff */
[----:B------:R-:W-:Y:S01]  /*0b90*/  FMUL.FTZ R77, R64, R77 ;  /* 0x0000004d404d7220 */ /* 0x000fe20000410000 */
[----:B------:R-:W-:Y:S01]  /*0ba0*/  FMUL.FTZ R44, R73, R48 ;  /* 0x00000030492c7220 */ /* 0x000fe20000410000 */
[----:B------:R-:W-:Y:S01]  /*0bb0*/  SHF.L.U32 R45, R45, 0x10, RZ ;  /* 0x000000102d2d7819 */ /* 0x000fe200000006ff */
[----:B------:R-:W-:Y:S01]  /*0bc0*/  FFMA.FTZ R75, R32, R81, R75 ;  /* 0x00000051204b7223 */ /* 0x000fe2000001004b */
[----:B------:R-:W-:Y:S01]  /*0bd0*/  FADD.FTZ R83, -R2, R79 ;  /* 0x0000004f02537221 */ /* 0x000fe20000010100 */
[----:B------:R-:W-:-:S02]  /*0be0*/  FFMA.FTZ R79, R77, R44, R68 ;  /* 0x0000002c4d4f7223 */ /* 0x000fc40000010044 */
[----:B------:R-:W-:Y:S01]  /*0bf0*/  FFMA.FTZ R68, R34, R47, R75 ;  /* 0x0000002f22447223 */ /* 0x000fe2000001004b */
[----:B------:R-:W-:Y:S01]  /*0c00*/  FMUL.FTZ R70, R81, R45 ;  /* 0x0000002d51467220 */ /* 0x000fe20000410000 */
[----:B------:R-:W-:Y:S02]  /*0c10*/  FMUL.FTZ R44, R64, R83 ;  /* 0x00000053402c7220 */ /* 0x000fe40000410000 */
[----:B------:R-:W-:Y:S02]  /*0c20*/  FFMA.FTZ R72, R37, R46, R68 ;  /* 0x0000002e25487223 */ /* 0x000fe40000010044 */
[----:B------:R-:W-:Y:S01]  /*0c30*/  FFMA.FTZ R74, R44, R70, R79 ;  /* 0x000000462c4a7223 */ /* 0x000fe2000001004f */
[----:B------:R-:W-:Y:S01]  /*0c40*/  SHF.L.U32 R79, R25, 0x10, RZ ;  /* 0x00000010194f7819 */ /* 0x000fe200000006ff */
[----:B------:R-:W-:Y:S01]  /*0c50*/  FFMA.FTZ R72, R73, R38, R72 ;  /* 0x0000002649487223 */ /* 0x000fe20000010048 */
[----:B------:R-:W-:-:S03]  /*0c60*/  PRMT R68, R25, 0x7632, R68 ;  /* 0x0000763219447816 */ /* 0x000fc60000000044 */
[----:B------:R-:W-:Y:S01]  /*0c70*/  FADD.FTZ R79, -R2, R79 ;  /* 0x0000004f024f7221 */ /* 0x000fe20000010100 */
[----:B------:R-:W-:Y:S01]  /*0c80*/  FFMA.FTZ R72, R81, R42, R72 ;  /* 0x0000002a51487223 */ /* 0x000fe20000010048 */
[C---:B------:R-:W-:Y:S01]  /*0c90*/  IMAD.U32 R70, R27.reuse, 0x10000, RZ ;  /* 0x000100001b467824 */ /* 0x040fe200078e00ff */
[----:B------:R-:W-:Y:S01]  /*0ca0*/  PRMT R75, R27, 0x7632, R75 ;  /* 0x000076321b4b7816 */ /* 0x000fe2000000004b */
[----:B------:R-:W-:Y:S01]  /*0cb0*/  FMUL.FTZ R83, R64, R79 ;  /* 0x0000004f40537220 */ /* 0x000fe20000410000 */
[----:B------:R-:W-:Y:S01]  /*0cc0*/  SHF.L.U32 R85, R68, 0x10, RZ ;  /* 0x0000001044557819 */ /* 0x000fe200000006ff */
[----:B------:R-:W-:Y:S01]  /*0cd0*/  FFMA.FTZ R79, R47, R40, R72 ;  /* 0x000000282f4f7223 */ /* 0x000fe20000010048 */
[----:B------:R-:W-:Y:S01]  /*0ce0*/  SHF.L.U32 R75, R75, 0x10, RZ ;  /* 0x000000104b4b7819 */ /* 0x000fe200000006ff */
[----:B------:R-:W-:Y:S02]  /*0cf0*/  FMUL.FTZ R68, R47, R70 ;  /* 0x000000462f447220 */ /* 0x000fe40000410000 */
[----:B------:R-:W-:Y:S01]  /*0d00*/  FADD.FTZ R87, -R2, R85 ;  /* 0x0000005502577221 */ /* 0x000fe20000010100 */
[C---:B------:R-:W-:Y:S01]  /*0d10*/  FFMA.FTZ R72, R46.reuse, R69, R79 ;  /* 0x000000452e487223 */ /* 0x040fe2000001004f */
[----:B------:R-:W-:Y:S01]  /*0d20*/  FFMA.FTZ R85, R83, R68, R74 ;  /* 0x0000004453557223 */ /* 0x000fe2000001004a */
[----:B------:R-:W-:Y:S01]  /*0d30*/  FMUL.FTZ R74, R46, R75 ;  /* 0x0000004b2e4a7220 */ /* 0x000fe20000410000 */
[----:B------:R-:W-:Y:S01]  /*0d40*/  FMUL.FTZ R68, R64, R87 ;  /* 0x0000005740447220 */ /* 0x000fe20000410000 */
[----:B------:R-:W-:-:S03]  /*0d50*/  FFMA.FTZ R72, R73, R48, R72 ;  /* 0x0000003049487223 */ /* 0x000fc60000010048 */
[----:B------:R-:W-:Y:S01]  /*0d60*/  FFMA.FTZ R80, R68, R74, R85 ;  /* 0x0000004a44507223 */ /* 0x000fe20000010055 */
[----:B------:R-:W-:Y:S01]  /*0d70*/  FFMA.FTZ R78, R81, R45, R72 ;  /* 0x0000002d514e7223 */ /* 0x000fe20000010048 */
[----:B------:R-:W-:Y:S01]  /*0d80*/  IMAD.U32 R85, R28, 0x10000, RZ ;  /* 0x000100001c557824 */ /* 0x000fe200078e00ff */
[----:B------:R-:W-:Y:S02]  /*0d90*/  SHF.L.U32 R72, R30, 0x10, RZ ;  /* 0x000000101e487819 */ /* 0x000fe400000006ff */
[----:B------:R-:W-:Y:S01]  /*0da0*/  FFMA.FTZ R79, R47, R70, R78 ;  /* 0x000000462f4f7223 */ /* 0x000fe2000001004e */
[----:B------:R-:W-:Y:S01]  /*0db0*/  PRMT R74, R28, 0x7632, R74 ;  /* 0x000076321c4a7816 */ /* 0x000fe2000000004a */
[----:B------:R-:W-:Y:S01]  /*0dc0*/  FADD.FTZ R85, -R2, R85 ;  /* 0x0000005502557221 */ /* 0x000fe20000010100 */
[----:B------:R-:W-:Y:S01]  /*0dd0*/  PRMT R76, R30, 0x7632, R76 ;  /* 0x000076321e4c7816 */ /* 0x000fe2000000004c */
[----:B------:R-:W-:Y:S01]  /*0de0*/  FFMA.FTZ R78, R46, R75, R79 ;  /* 0x0000004b2e4e7223 */ /* 0x000fe2000001004f */
[----:B------:R-:W-:Y:S01]  /*0df0*/  SHF.L.U32 R87, R74, 0x10, RZ ;  /* 0x000000104a577819 */ /* 0x000fe200000006ff */
[----:B------:R-:W-:Y:S01]  /*0e00*/  FMUL.FTZ R82, R73, R72 ;  /* 0x0000004849527220 */ /* 0x000fe20000410000 */
[----:B------:R-:W-:Y:S01]  /*0e10*/  FMUL.FTZ R79, R64, R85 ;  /* 0x00000055404f7220 */ /* 0x000fe20000410000 */
[----:B------:R-:W-:-:S02]  /*0e20*/  IMAD.U32 R74, R76, 0x10000, RZ ;  /* 0x000100004c4a7824 */ /* 0x000fc400078e00ff */
[----:B------:R-:W-:Y:S01]  /*0e30*/  FFMA.FTZ R78, R73, R72, R78 ;  /* 0x00000048494e7223 */ /* 0x000fe2000001004e */
[----:B------:R-:W-:Y:S01]  /*0e40*/  SHF.L.U32 R85, R29, 0x10, RZ ;  /* 0x000000101d557819 */ /* 0x000fe200000006ff */
[--C-:B------:R-:W-:Y:S01]  /*0e50*/  FFMA.FTZ R82, R79, R82, R80.reuse ;  /* 0x000000524f527223 */ /* 0x100fe20000010050 */
[----:B------:R-:W-:Y:S01]  /*0e60*/  FADD.FTZ R73, -R2, R87 ;  /* 0x0000005702497221 */ /* 0x000fe20000010100 */
[----:B------:R-:W-:Y:S01]  /*0e70*/  PRMT R80, R29, 0x7632, R80 ;  /* 0x000076321d507816 */ /* 0x000fe20000000050 */
[CC--:B------:R-:W-:Y:S01]  /*0e80*/  FFMA.FTZ R78, R81.reuse, R74.reuse, R78 ;  /* 0x0000004a514e7223 */ /* 0x0c0fe2000001004e */
[----:B------:R-:W-:Y:S01]  /*0e90*/  FMUL.FTZ R84, R81, R74 ;  /* 0x0000004a51547220 */ /* 0x000fe20000410000 */
[C---:B------:R-:W-:Y:S01]  /*0ea0*/  SHF.L.U32 R76, R31.reuse, 0x10, RZ ;  /* 0x000000101f4c7819 */ /* 0x040fe200000006ff */
[----:B------:R-:W-:Y:S01]  /*0eb0*/  FMUL.FTZ R73, R64, R73 ;  /* 0x0000004940497220 */ /* 0x000fe20000410000 */
[----:B------:R-:W-:Y:S01]  /*0ec0*/  PRMT R81, R31, 0x7632, R81 ;  /* 0x000076321f517816 */ /* 0x000fe20000000051 */
[----:B------:R-:W-:Y:S01]  /*0ed0*/  FADD.FTZ R85, -R2, R85 ;  /* 0x0000005502557221 */ /* 0x000fe20000010100 */
[----:B------:R-:W-:-:S02]  /*0ee0*/  IMAD.U32 R87, R80, 0x10000, RZ ;  /* 0x0001000050577824 */ /* 0x000fc400078e00ff */
[----:B------:R-:W-:Y:S01]  /*0ef0*/  FFMA.FTZ R82, R73, R84, R82 ;  /* 0x0000005449527223 */ /* 0x000fe20000010052 */
[----:B------:R-:W-:Y:S01]  /*0f00*/  SHF.L.U32 R81, R81, 0x10, RZ ;  /* 0x0000001051517819 */ /* 0x000fe200000006ff */
[CC--:B------:R-:W-:Y:S01]  /*0f10*/  FMUL.FTZ R80, R47.reuse, R76.reuse ;  /* 0x0000004c2f507220 */ /* 0x0c0fe20000410000 */
[----:B------:R-:W-:Y:S01]  /*0f20*/  FMUL.FTZ R85, R64, R85 ;  /* 0x0000005540557220 */ /* 0x000fe20000410000 */
[----:B------:R-:W-:Y:S01]  /*0f30*/  FADD.FTZ R89, -R2, R87 ;  /* 0x0000005702597221 */ /* 0x000fe20000010100 */
[----:B------:R-:W-:Y:S02]  /*0f40*/  FFMA.FTZ R47, R47, R76, R78 ;  /* 0x0000004c2f2f7223 */ /* 0x000fe4000001004e */
[----:B------:R-:W-:Y:S01]  /*0f50*/  FFMA.FTZ R87, R85, R80, R82 ;  /* 0x0000005055577223 */ /* 0x000fe20000010052 */
[----:B------:R-:W-:Y:S01]  /*0f60*/  FMUL.FTZ R80, R46, R81 ;  /* 0x000000512e507220 */ /* 0x000fe20000410000 */
[----:B------:R-:W-:Y:S01]  /*0f70*/  FMUL.FTZ R78, R64, R89 ;  /* 0x00000059404e7220 */ /* 0x000fe20000410000 */
[----:B------:R-:W-:-:S03]  /*0f80*/  FFMA.FTZ R47, R46, R81, R47 ;  /* 0x000000512e2f7223 */ /* 0x000fc6000001002f */
[----:B------:R-:W-:Y:S02]  /*0f90*/  FFMA.FTZ R80, R78, R80, R87 ;  /* 0x000000504e507223 */ /* 0x000fe40000010057 */
[----:B------:R-:W0:Y:S04]  /*0fa0*/  SHFL.BFLY PT, R46, R47, 0x10, 0x1f ;  /* 0x0e001f002f2e7f89 */ /* 0x000e2800000e0000 */
[----:B------:R-:W1:Y:S01]  /*0fb0*/  SHFL.BFLY PT, R87, R80, 0x10, 0x1f ;  /* 0x0e001f0050577f89 */ /* 0x000e6200000e0000 */
[----:B0-----:R-:W-:Y:S01]  /*0fc0*/  FADD.FTZ R82, R47, R46 ;  /* 0x0000002e2f527221 */ /* 0x001fe20000010000 */
[----:B-1----:R-:W-:-:S04]  /*0fd0*/  FADD.FTZ R87, R80, R87 ;  /* 0x0000005750577221 */ /* 0x002fc80000010000 */
[----:B------:R-:W0:Y:S04]  /*0fe0*/  SHFL.BFLY PT, R89, R82, 0x8, 0x1f ;  /* 0x0d001f0052597f89 */ /* 0x000e2800000e0000 */
[----:B------:R-:W1:Y:S01]  /*0ff0*/  SHFL.BFLY PT, R46, R87, 0x8, 0x1f ;  /* 0x0d001f00572e7f89 */ /* 0x000e6200000e0000 */
[----:B0-----:R-:W-:Y:S01]  /*1000*/  FADD.FTZ R89, R82, R89 ;  /* 0x0000005952597221 */ /* 0x001fe20000010000 */
[----:B-1----:R-:W-:-:S04]  /*1010*/  FADD.FTZ R84, R87, R46 ;  /* 0x0000002e57547221 */ /* 0x002fc80000010000 */
[----:B------:R-:W0:Y:S04]  /*1020*/  SHFL.BFLY PT, R86, R89, 0x4, 0x1f ;  /* 0x0c801f0059567f89 */ /* 0x000e2800000e0000 */
[----:B------:R-:W1:Y:S01]  /*1030*/  SHFL.BFLY PT, R91, R84, 0x4, 0x1f ;  /* 0x0c801f00545b7f89 */ /* 0x000e6200000e0000 */
[----:B------:R-:W2:Y:S01]  /*1040*/  @!P1 S2R R46, SR_CgaCtaId ;  /* 0x00000000002e9919 */ /* 0x000ea20000008800 */
[----:B0-----:R-:W-:Y:S01]  /*1050*/  FADD.FTZ R86, R89, R86 ;  /* 0x0000005659567221 */ /* 0x001fe20000010000 */
[----:B-1----:R-:W-:-:S04]  /*1060*/  FADD.FTZ R91, R84, R91 ;  /* 0x0000005b545b7221 */ /* 0x002fc80000010000 */
[----:B------:R-:W0:Y:S04]  /*1070*/  SHFL.BFLY PT, R47, R86, 0x2, 0x1f ;  /* 0x0c401f00562f7f89 */ /* 0x000e2800000e0000 */
[----:B------:R-:W1:Y:S01]  /*1080*/  SHFL.BFLY PT, R80, R91, 0x2, 0x1f ;  /* 0x0c401f005b507f89 */ /* 0x000e6200000e0000 */
[----:B------:R-:W-:Y:S02]  /*1090*/  IADD3 R82, P2, R65, 0x60, RZ ;  /* 0x0000006041527810 */ /* 0x000fe40007f5e0ff */
[----:B------:R-:W-:Y:S02]  /*10a0*/  @!P1 MOV R87, 0x400 ;  /* 0x0000040000579802 */ /* 0x000fe40000000f00 */
[----:B------:R-:W-:Y:S02]  /*10b0*/  ISETP.GE.U32.AND P0, PT, R82, UR10, PT ;  /* 0x0000000a52007c0c */ /* 0x000fe4000bf06070 */
[----:B------:R-:W-:-:S04]  /*10c0*/  @!P1 IADD3 R87, R87, 0x2800, RZ ;  /* 0x0000280057579810 */ /* 0x000fc80007ffe0ff */
[----:B--2---:R-:W-:Y:S01]  /*10d0*/  @!P1 LEA R89, R46, R87, 0x18 ;  /* 0x000000572e599211 */ /* 0x004fe200078ec0ff */
[----:B0-----:R-:W-:Y:S01]  /*10e0*/  FADD.FTZ R82, R86, R47 ;  /* 0x0000002f56527221 */ /* 0x001fe20000010000 */
[----:B-1----:R-:W-:-:S04]  /*10f0*/  FADD.FTZ R47, R91, R80 ;  /* 0x000000505b2f7221 */ /* 0x002fc80000010000 */
[----:B------:R-:W0:Y:S04]  /*1100*/  SHFL.BFLY PT, R87, R82, 0x1, 0x1f ;  /* 0x0c201f0052577f89 */ /* 0x000e2800000e0000 */
[----:B------:R-:W1:Y:S01]  /*1110*/  SHFL.BFLY PT, R80, R47, 0x1, 0x1f ;  /* 0x0c201f002f507f89 */ /* 0x000e6200000e0000 */
[----:B------:R-:W-:Y:S02]  /*1120*/  IMAD.X R88, RZ, RZ, R66, P2 ;  /* 0x000000ffff587224 */ /* 0x000fe400010e0642 */
[----:B------:R-:W-:Y:S01]  /*1130*/  FADD.FTZ R11, R34, R11 ;  /* 0x0000000b220b7221 */ /* 0x000fe20000010000 */
[----:B------:R-:W-:Y:S01]  /*1140*/  FFMA.FTZ R10, R35, R34, R10 ;  /* 0x00000022230a7223 */ /* 0x000fe2000001000a */
[----:B------:R-:W-:Y:S01]  /*1150*/  @!P1 SHF.R.U32.HI R84, RZ, 0x2, R50 ;  /* 0x00000002ff549819 */ /* 0x000fe20000011632 */
[----:B------:R-:W-:Y:S01]  /*1160*/  FADD.FTZ R7, R0, R7 ;  /* 0x0000000700077221 */ /* 0x000fe20000010000 */
[----:B------:R-:W-:Y:S01]  /*1170*/  ISETP.GE.AND.EX P0, PT, R88, UR6, PT, P0 ;  /* 0x0000000658007c0c */ /* 0x000fe2000bf06300 */
[----:B------:R-:W-:Y:S01]  /*1180*/  FFMA.FTZ R0, R3, R0, R6 ;  /* 0x0000000003007223 */ /* 0x000fe20000010006 */
[----:B------:R-:W-:Y:S01]  /*1190*/  FADD.FTZ R11, R11, R40 ;  /* 0x000000280b0b7221 */ /* 0x000fe20000010000 */
[----:B------:R-:W-:Y:S01]  /*11a0*/  FADD.FTZ R6, R37, R13 ;  /* 0x0000000d25067221 */ /* 0x000fe20000010000 */
[----:B------:R-:W-:Y:S01]  /*11b0*/  FFMA.FTZ R40, R71, R40, R10 ;  /* 0x0000002847287223 */ /* 0x000fe2000001000a */
[----:B------:R-:W-:Y:S01]  /*11c0*/  @!P1 LOP3.LUT R46, R84, 0x3ffffff8, RZ, 0xc0, !PT ;  /* 0x3ffffff8542e9812 */ /* 0x000fe200078ec0ff */
[----:B------:R-:W-:Y:S01]  /*11d0*/  FADD.FTZ R9, R32, R9 ;  /* 0x0000000920097221 */ /* 0x000fe20000010000 */
[----:B------:R-:W-:Y:S01]  /*11e0*/  FFMA.FTZ R8, R33, R32, R8 ;  /* 0x0000002021087223 */ /* 0x000fe20000010008 */
[----:B------:R-:W-:Y:S01]  /*11f0*/  FFMA.FTZ R12, R39, R37, R12 ;  /* 0x00000025270c7223 */ /* 0x000fe2000001000c */
[----:B------:R-:W-:Y:S01]  /*1200*/  FADD.FTZ R6, R6, R69 ;  /* 0x0000004506067221 */ /* 0x000fe20000010000 */
[----:B------:R-:W-:Y:S01]  /*1210*/  FFMA.FTZ R40, R83, R70, R40 ;  /* 0x0000004653287223 */ /* 0x000fe20000010028 */
[----:B------:R-:W-:Y:S01]  /*1220*/  @!P1 IADD3 R46, R46, R89, RZ ;  /* 0x000000592e2e9210 */ /* 0x000fe20007ffe0ff */
[----:B------:R-:W-:Y:S01]  /*1230*/  FADD.FTZ R7, R7, R38 ;  /* 0x0000002607077221 */ /* 0x000fe20000010000 */
[----:B------:R-:W-:Y:S01]  /*1240*/  FFMA.FTZ R0, R41, R38, R0 ;  /* 0x0000002629007223 */ /* 0x000fe20000010000 */
[----:B------:R-:W-:Y:S01]  /*1250*/  FADD.FTZ R10, R9, R42 ;  /* 0x0000002a090a7221 */ /* 0x000fe20000010000 */
[----:B------:R-:W-:Y:S01]  /*1260*/  FFMA.FTZ R43, R43, R42, R8 ;  /* 0x0000002a2b2b7223 */ /* 0x000fe20000010008 */
[----:B------:R-:W-:Y:S01]  /*1270*/  FFMA.FTZ R49, R49, R69, R12 ;  /* 0x0000004531317223 */ /* 0x000fe2000001000c */
[----:B0-----:R-:W-:Y:S01]  /*1280*/  FADD.FTZ R82, R82, R87 ;  /* 0x0000005752527221 */ /* 0x001fe20000010000 */
[----:B-1----:R-:W-:Y:S01]  /*1290*/  FADD.FTZ R83, R47, R80 ;  /* 0x000000502f537221 */ /* 0x002fe20000010000 */
[----:B------:R-:W-:Y:S01]  /*12a0*/  FADD.FTZ R12, R6, R75 ;  /* 0x0000004b060c7221 */ /* 0x000fe20000010000 */
[----:B------:R-:W-:Y:S01]  /*12b0*/  FADD.FTZ R7, R7, R48 ;  /* 0x0000003007077221 */ /* 0x000fe20000010000 */
[----:B------:R-:W-:Y:S01]  /*12c0*/  FFMA.FTZ R0, R77, R48, R0 ;  /* 0x000000304d007223 */ /* 0x000fe20000010000 */
[----:B------:R-:W-:Y:S01]  /*12d0*/  FADD.FTZ R11, R11, R70 ;  /* 0x000000460b0b7221 */ /* 0x000fe20000010000 */
[----:B------:R-:W-:Y:S01]  /*12e0*/  FADD.FTZ R9, R10, R45 ;  /* 0x0000002d0a097221 */ /* 0x000fe20000010000 */
[----:B------:R-:W-:Y:S01]  /*12f0*/  FFMA.FTZ R8, R44, R45, R43 ;  /* 0x0000002d2c087223 */ /* 0x000fe2000001002b */
[----:B------:R-:W-:Y:S01]  /*1300*/  FFMA.FTZ R49, R68, R75, R49 ;  /* 0x0000004b44317223 */ /* 0x000fe20000010031 */
[----:B------:R0:W-:Y:S01]  /*1310*/  @!P1 STS.64 [R46], R82 ;  /* 0x000000522e009388 */ /* 0x0001e20000000a00 */
[----:B------:R-:W-:Y:S01]  /*1320*/  BSSY B1, `(.L_x_5) ;  /* 0x000007e000017945 */ /* 0x000fe20003800000 */
[----:B------:R-:W-:Y:S01]  /*1330*/  FADD.FTZ R13, R12, R81 ;  /* 0x000000510c0d7221 */ /* 0x000fe20000010000 */
[----:B------:R-:W-:Y:S01]  /*1340*/  FADD.FTZ R7, R7, R72 ;  /* 0x0000004807077221 */ /* 0x000fe20000010000 */
[----:B------:R-:W-:Y:S01]  /*1350*/  FFMA.FTZ R6, R79, R72, R0 ;  /* 0x000000484f067223 */ /* 0x000fe20000010000 */
[----:B------:R-:W-:Y:S01]  /*1360*/  FADD.FTZ R11, R11, R76 ;  /* 0x0000004c0b0b7221 */ /* 0x000fe20000010000 */
[----:B------:R-:W-:Y:S01]  /*1370*/  FFMA.FTZ R10, R85, R76, R40 ;  /* 0x0000004c550a7223 */ /* 0x000fe20000010028 */
[----:B------:R-:W-:Y:S01]  /*1380*/  FADD.FTZ R9, R9, R74 ;  /* 0x0000004a09097221 */ /* 0x000fe20000010000 */
[----:B------:R-:W-:Y:S01]  /*1390*/  FFMA.FTZ R8, R73, R74, R8 ;  /* 0x0000004a49087223 */ /* 0x000fe20000010008 */
[----:B------:R-:W-:Y:S01]  /*13a0*/  FFMA.FTZ R12, R78, R81, R49 ;  /* 0x000000514e0c7223 */ /* 0x000fe20000010031 */
[----:B------:R-:W-:-:S02]  /*13b0*/  PRMT R0, R14, 0x7632, R0 ;  /* 0x000076320e007816 */ /* 0x000fc40000000000 */
[----:B------:R-:W-:Y:S02]  /*13c0*/  PRMT R3, R15, 0x7632, R3 ;  /* 0x000076320f037816 */ /* 0x000fe40000000003 */
[----:B------:R-:W-:Y:S02]  /*13d0*/  PRMT R68, R16, 0x7632, R68 ;  /* 0x0000763210447816 */ /* 0x000fe40000000044 */
[----:B------:R-:W-:Y:S02]  /*13e0*/  PRMT R69, R17, 0x7632, R69 ;  /* 0x0000763211457816 */ /* 0x000fe40000000045 */
[----:B------:R-:W-:Y:S02]  /*13f0*/  PRMT R70, R18, 0x7632, R70 ;  /* 0x0000763212467816 */ /* 0x000fe40000000046 */
[----:B------:R-:W-:Y:S02]  /*1400*/  PRMT R71, R19, 0x7632, R71 ;  /* 0x0000763213477816 */ /* 0x000fe40000000047 */
        /* <DEDUP_REMOVED lines=10> */
[----:B0-----:R-:W-:Y:S02]  /*14b0*/  PRMT R82, R30, 0x7632, R82 ;  /* 0x000076321e527816 */ /* 0x001fe40000000052 */
[----:B------:R-:W-:Y:S01]  /*14c0*/  PRMT R83, R31, 0x7632, R83 ;  /* 0x000076321f537816 */ /* 0x000fe20000000053 */
[----:B------:R-:W-:Y:S06]  /*14d0*/  BAR.SYNC.DEFER_BLOCKING 0x0 ;  /* 0x0000000000007b1d */ /* 0x000fec0000010000 */
[----:B------:R-:W-:Y:S05]  /*14e0*/  @!P0 BRA `(.L_x_6) ;  /* 0x0000000400848947 */ /* 0x000fea0003800000 */
[C---:B------:R-:W-:Y:S01]  /*14f0*/  LOP3.LUT R33, R53.reuse, 0x8, RZ, 0x3c, !PT ;  /* 0x0000000835217812 */ /* 0x040fe200078e3cff */
[----:B------:R0:W-:Y:S01]  /*1500*/  STS.64 [R60], R6 ;  /* 0x000000063c007388 */ /* 0x0001e20000000a00 */
[----:B------:R-:W-:Y:S02]  /*1510*/  LOP3.LUT R35, R53, 0x10, RZ, 0x3c, !PT ;  /* 0x0000001035237812 */ /* 0x000fe400078e3cff */
[----:B------:R-:W-:Y:S02]  /*1520*/  ISETP.GT.U32.AND P1, PT, R50, 0x13, PT ;  /* 0x000000133200780c */ /* 0x000fe40003f24070 */
[C---:B------:R-:W-:Y:S01]  /*1530*/  IADD3 R33, R56.reuse, R33, RZ ;  /* 0x0000002138217210 */ /* 0x040fe20007ffe0ff */
[----:B------:R-:W-:-:S04]  /*1540*/  IMAD.IADD R35, R56, 0x1, R35 ;  /* 0x0000000138237824 */ /* 0x000fc800078e0223 */
[----:B------:R0:W-:Y:S04]  /*1550*/  STS.64 [R33], R8 ;  /* 0x0000000821007388 */ /* 0x0001e80000000a00 */
[----:B------:R0:W-:Y:S04]  /*1560*/  STS.64 [R35], R10 ;  /* 0x0000000a23007388 */ /* 0x0001e80000000a00 */
[----:B------:R0:W-:Y:S01]  /*1570*/  STS.64 [R59], R12 ;  /* 0x0000000c3b007388 */ /* 0x0001e20000000a00 */
[----:B------:R-:W-:Y:S06]  /*1580*/  BAR.SYNC.DEFER_BLOCKING 0x0 ;  /* 0x0000000000007b1d */ /* 0x000fec0000010000 */
[----:B------:R-:W-:Y:S05]  /*1590*/  @P1 BRA `(.L_x_6) ;  /* 0x0000000400581947 */ /* 0x000fea0003800000 */
[----:B------:R-:W-:Y:S01]  /*15a0*/  HFMA2.MMA R85, -RZ, RZ, 0, 0 ;  /* 0x00000000ff557435 */ /* 0x000fe200000001ff */
[----:B------:R-:W-:Y:S01]  /*15b0*/  BSSY B2, `(.L_x_7) ;  /* 0x000004e000027945 */ /* 0x000fe20003800000 */
[----:B0-----:R-:W-:-:S09]  /*15c0*/  CS2R R32, SRZ ;  /* 0x0000000000207805 */ /* 0x001fd2000001ff00 */
.L_x_8:
[C---:B------:R-:W-:Y:S02]  /*15d0*/  IMAD R46, R85.reuse, 0x5, R54 ;  /* 0x00000005552e7824 */ /* 0x040fe400078e0236 */
[----:B------:R-:W-:Y:S02]  /*15e0*/  VIADD R85, R85, 0x8 ;  /* 0x0000000855557836 */ /* 0x000fe40000000000 */
[C---:B------:R-:W-:Y:S01]  /*15f0*/  VIADD R36, R46.reuse, 0xa ;  /* 0x0000000a2e247836 */ /* 0x040fe20000000000 */
[C---:B------:R-:W-:Y:S02]  /*1600*/  IADD3 R34, R46.reuse, 0x5, RZ ;  /* 0x000000052e227810 */ /* 0x040fe40007ffe0ff */
[----:B------:R-:W-:Y:S02]  /*1610*/  IADD3 R38, R46, 0xf, RZ ;  /* 0x0000000f2e267810 */ /* 0x000fe40007ffe0ff */
[----:B------:R-:W-:Y:S02]  /*1620*/  SHF.R.S32.HI R35, RZ, 0x1f, R34 ;  /* 0x0000001fff237819 */ /* 0x000fe40000011422 */
[----:B------:R-:W-:-:S02]  /*1630*/  SHF.R.S32.HI R37, RZ, 0x1f, R36 ;  /* 0x0000001fff257819 */ /* 0x000fc40000011424 */
[----:B------:R-:W-:Y:S02]  /*1640*/  LEA.HI R34, R35, R34, RZ, 0x2 ;  /* 0x0000002223227211 */ /* 0x000fe400078f10ff */
[----:B------:R-:W-:Y:S02]  /*1650*/  SHF.R.S32.HI R35, RZ, 0x1f, R46 ;  /* 0x0000001fff237819 */ /* 0x000fe4000001142e */
[----:B------:R-:W-:Y:S02]  /*1660*/  LEA.HI R39, R37, R36, RZ, 0x2 ;  /* 0x0000002425277211 */ /* 0x000fe400078f10ff */
[----:B------:R-:W-:Y:S02]  /*1670*/  IADD3 R36, R46, 0x14, RZ ;  /* 0x000000142e247810 */ /* 0x000fe40007ffe0ff */
[----:B------:R-:W-:Y:S02]  /*1680*/  LEA.HI R35, R35, R46, RZ, 0x2 ;  /* 0x0000002e23237211 */ /* 0x000fe400078f10ff */
[----:B------:R-:W-:-:S02]  /*1690*/  SHF.R.S32.HI R41, RZ, 0x1f, R38 ;  /* 0x0000001fff297819 */ /* 0x000fc40000011426 */
[----:B------:R-:W-:Y:S02]  /*16a0*/  SHF.R.S32.HI R37, RZ, 0x1f, R36 ;  /* 0x0000001fff257819 */ /* 0x000fe40000011424 */
[----:B------:R-:W-:Y:S02]  /*16b0*/  SHF.R.U32.HI R35, RZ, 0x2, R35 ;  /* 0x00000002ff237819 */ /* 0x000fe40000011623 */
[----:B------:R-:W-:Y:S01]  /*16c0*/  LEA.HI R41, R41, R38, RZ, 0x2 ;  /* 0x0000002629297211 */ /* 0x000fe200078f10ff */
[C---:B------:R-:W-:Y:S01]  /*16d0*/  VIADD R38, R46.reuse, 0x19 ;  /* 0x000000192e267836 */ /* 0x040fe20000000000 */
[C---:B------:R-:W-:Y:S02]  /*16e0*/  IADD3 R40, R46.reuse, 0x1e, RZ ;  /* 0x0000001e2e287810 */ /* 0x040fe40007ffe0ff */
[C---:B------:R-:W-:Y:S01]  /*16f0*/  IADD3 R42, R46.reuse, 0x23, RZ ;  /* 0x000000232e2a7810 */ /* 0x040fe20007ffe0ff */
[----:B------:R-:W-:Y:S01]  /*1700*/  IMAD R46, R46, 0x20, R63 ;  /* 0x000000202e2e7824 */ /* 0x000fe200078e023f */
[----:B------:R-:W-:-:S02]  /*1710*/  LEA.HI R36, R37, R36, RZ, 0x2 ;  /* 0x0000002425247211 */ /* 0x000fc400078f10ff */
[C---:B------:R-:W-:Y:S02]  /*1720*/  LOP3.LUT R35, R58.reuse, 0x3, R35, 0x78, !PT ;  /* 0x000000033a237812 */ /* 0x040fe400078e7823 */
[----:B------:R-:W-:Y:S02]  /*1730*/  SHF.R.U32.HI R37, RZ, 0x2, R34 ;  /* 0x00000002ff257819 */ /* 0x000fe40000011622 */
[----:B------:R-:W-:Y:S02]  /*1740*/  SHF.R.S32.HI R43, RZ, 0x1f, R38 ;  /* 0x0000001fff2b7819 */ /* 0x000fe40000011426 */
[----:B------:R-:W-:Y:S02]  /*1750*/  SHF.R.U32.HI R39, RZ, 0x2, R39 ;  /* 0x00000002ff277819 */ /* 0x000fe40000011627 */
[----:B------:R-:W-:Y:S02]  /*1760*/  LEA R35, R35, R46, 0x3 ;  /* 0x0000002e23237211 */ /* 0x000fe400078e18ff */
[----:B------:R-:W-:-:S02]  /*1770*/  LOP3.LUT R37, R58, 0x3, R37, 0x78, !PT ;  /* 0x000000033a257812 */ /* 0x000fc400078e7825 */
[----:B------:R-:W-:Y:S02]  /*1780*/  LEA.HI R38, R43, R38, RZ, 0x2 ;  /* 0x000000262b267211 */ /* 0x000fe400078f10ff */
[----:B------:R-:W-:Y:S01]  /*1790*/  SHF.R.S32.HI R43, RZ, 0x1f, R42 ;  /* 0x0000001fff2b7819 */ /* 0x000fe2000001142a */
[----:B------:R-:W0:Y:S01]  /*17a0*/  LDS.64 R34, [R35] ;  /* 0x0000000023227984 */ /* 0x000e220000000a00 */
[----:B------:R-:W-:Y:S02]  /*17b0*/  LOP3.LUT R39, R58, 0x3, R39, 0x78, !PT ;  /* 0x000000033a277812 */ /* 0x000fe400078e7827 */
[----:B------:R-:W-:Y:S02]  /*17c0*/  SHF.R.U32.HI R41, RZ, 0x2, R41 ;  /* 0x00000002ff297819 */ /* 0x000fe40000011629 */
[----:B------:R-:W-:Y:S01]  /*17d0*/  LEA R37, R37, R46, 0x3 ;  /* 0x0000002e25257211 */ /* 0x000fe200078e18ff */
[----:B------:R-:W-:Y:S01]  /*17e0*/  IMAD R39, R39, 0x8, R46 ;  /* 0x0000000827277824 */ /* 0x000fe200078e022e */
[----:B------:R-:W-:-:S02]  /*17f0*/  SHF.R.S32.HI R45, RZ, 0x1f, R40 ;  /* 0x0000001fff2d7819 */ /* 0x000fc40000011428 */
[----:B------:R-:W-:Y:S02]  /*1800*/  LEA.HI R42, R43, R42, RZ, 0x2 ;  /* 0x0000002a2b2a7211 */ /* 0x000fe400078f10ff */
[----:B------:R-:W-:Y:S02]  /*1810*/  SHF.R.U32.HI R43, RZ, 0x2, R36 ;  /* 0x00000002ff2b7819 */ /* 0x000fe40000011624 */
[C---:B------:R-:W-:Y:S01]  /*1820*/  LOP3.LUT R41, R58.reuse, 0x3, R41, 0x78, !PT ;  /* 0x000000033a297812 */ /* 0x040fe200078e7829 */
[----:B------:R-:W1:Y:S01]  /*1830*/  LDS.64 R36, [R37+0xa0] ;  /* 0x0000a00025247984 */ /* 0x000e620000000a00 */
[----:B------:R-:W-:Y:S02]  /*1840*/  LEA.HI R40, R45, R40, RZ, 0x2 ;  /* 0x000000282d287211 */ /* 0x000fe400078f10ff */
[----:B------:R-:W-:Y:S02]  /*1850*/  SHF.R.U32.HI R45, RZ, 0x2, R38 ;  /* 0x00000002ff2d7819 */ /* 0x000fe40000011626 */
[----:B------:R-:W-:Y:S01]  /*1860*/  LOP3.LUT R43, R58, 0x3, R43, 0x78, !PT ;  /* 0x000000033a2b7812 */ /* 0x000fe200078e782b */
[----:B------:R-:W2:Y:S01]  /*1870*/  LDS.64 R38, [R39+0x140] ;  /* 0x0001400027267984 */ /* 0x000ea20000000a00 */
[----:B------:R-:W-:-:S02]  /*1880*/  LEA R41, R41, R46, 0x3 ;  /* 0x0000002e29297211 */ /* 0x000fc400078e18ff */
[C---:B------:R-:W-:Y:S02]  /*1890*/  LOP3.LUT R45, R58.reuse, 0x3, R45, 0x78, !PT ;  /* 0x000000033a2d7812 */ /* 0x040fe400078e782d */
[----:B------:R-:W-:Y:S02]  /*18a0*/  SHF.R.U32.HI R47, RZ, 0x2, R40 ;  /* 0x00000002ff2f7819 */ /* 0x000fe40000011628 */
[----:B------:R-:W-:Y:S01]  /*18b0*/  LEA R43, R43, R46, 0x3 ;  /* 0x0000002e2b2b7211 */ /* 0x000fe200078e18ff */
[----:B------:R-:W3:Y:S01]  /*18c0*/  LDS.64 R40, [R41+0x1e0] ;  /* 0x0001e00029287984 */ /* 0x000ee20000000a00 */
[----:B------:R-:W-:Y:S01]  /*18d0*/  SHF.R.U32.HI R49, RZ, 0x2, R42 ;  /* 0x00000002ff317819 */ /* 0x000fe2000001162a */
[----:B------:R-:W-:Y:S01]  /*18e0*/  IMAD R45, R45, 0x8, R46 ;  /* 0x000000082d2d7824 */ /* 0x000fe200078e022e */
[C---:B------:R-:W-:Y:S02]  /*18f0*/  LOP3.LUT R47, R58.reuse, 0x3, R47, 0x78, !PT ;  /* 0x000000033a2f7812 */ /* 0x040fe400078e782f */
[----:B------:R-:W4:Y:S01]  /*1900*/  LDS.64 R42, [R43+0x280] ;  /* 0x000280002b2a7984 */ /* 0x000f220000000a00 */
[----:B------:R-:W-:-:S02]  /*1910*/  LOP3.LUT R49, R58, 0x3, R49, 0x78, !PT ;  /* 0x000000033a317812 */ /* 0x000fc400078e7831 */
[-C--:B------:R-:W-:Y:S01]  /*1920*/  LEA R47, R47, R46.reuse, 0x3 ;  /* 0x0000002e2f2f7211 */ /* 0x080fe200078e18ff */
[----:B------:R-:W5:Y:S01]  /*1930*/  LDS.64 R44, [R45+0x320] ;  /* 0x000320002d2c7984 */ /* 0x000f620000000a00 */
[----:B------:R-:W-:Y:S01]  /*1940*/  LEA R49, R49, R46, 0x3 ;  /* 0x0000002e31317211 */ /* 0x000fe200078e18ff */
[----:B0-----:R-:W-:Y:S01]  /*1950*/  FADD.FTZ R87, R34, R32 ;  /* 0x0000002022577221 */ /* 0x001fe20000010000 */
[----:B------:R-:W-:Y:S02]  /*1960*/  FADD.FTZ R32, R35, R33 ;  /* 0x0000002123207221 */ /* 0x000fe40000010000 */
[----:B------:R-:W0:Y:S01]  /*1970*/  LDS.64 R46, [R47+0x3c0] ;  /* 0x0003c0002f2e7984 */ /* 0x000e220000000a00 */
[----:B------:R-:W-:-:S03]  /*1980*/  ISETP.NE.AND P1, PT, R85, 0x40, PT ;  /* 0x000000405500780c */ /* 0x000fc60003f25270 */
[----:B------:R-:W0:Y:S01]  /*1990*/  LDS.64 R48, [R49+0x460] ;  /* 0x0004600031307984 */ /* 0x000e220000000a00 */
[----:B-1----:R-:W-:Y:S01]  /*19a0*/  FADD.FTZ R87, R87, R36 ;  /* 0x0000002457577221 */ /* 0x002fe20000010000 */
[----:B------:R-:W-:-:S03]  /*19b0*/  FADD.FTZ R32, R32, R37 ;  /* 0x0000002520207221 */ /* 0x000fc60000010000 */
[----:B--2---:R-:W-:Y:S01]  /*19c0*/  FADD.FTZ R87, R87, R38 ;  /* 0x0000002657577221 */ /* 0x004fe20000010000 */
[----:B------:R-:W-:-:S03]  /*19d0*/  FADD.FTZ R32, R32, R39 ;  /* 0x0000002720207221 */ /* 0x000fc60000010000 */
[----:B---3--:R-:W-:Y:S01]  /*19e0*/  FADD.FTZ R87, R87, R40 ;  /* 0x0000002857577221 */ /* 0x008fe20000010000 */
[----:B------:R-:W-:-:S03]  /*19f0*/  FADD.FTZ R32, R32, R41 ;  /* 0x0000002920207221 */ /* 0x000fc60000010000 */
[----:B----4-:R-:W-:Y:S01]  /*1a00*/  FADD.FTZ R87, R87, R42 ;  /* 0x0000002a57577221 */ /* 0x010fe20000010000 */
[----:B------:R-:W-:-:S03]  /*1a10*/  FADD.FTZ R32, R32, R43 ;  /* 0x0000002b20207221 */ /* 0x000fc60000010000 */
[----:B-----5:R-:W-:Y:S01]  /*1a20*/  FADD.FTZ R87, R87, R44 ;  /* 0x0000002c57577221 */ /* 0x020fe20000010000 */
[----:B------:R-:W-:-:S03]  /*1a30*/  FADD.FTZ R32, R32, R45 ;  /* 0x0000002d20207221 */ /* 0x000fc60000010000 */
[----:B0-----:R-:W-:Y:S01]  /*1a40*/  FADD.FTZ R87, R87, R46 ;  /* 0x0000002e57577221 */ /* 0x001fe20000010000 */
[----:B------:R-:W-:-:S03]  /*1a50*/  FADD.FTZ R34, R32, R47 ;  /* 0x0000002f20227221 */ /* 0x000fc60000010000 */
[----:B------:R-:W-:Y:S01]  /*1a60*/  FADD.FTZ R32, R87, R48 ;  /* 0x0000003057207221 */ /* 0x000fe20000010000 */
[----:B------:R-:W-:Y:S01]  /*1a70*/  FADD.FTZ R33, R34, R49 ;  /* 0x0000003122217221 */ /* 0x000fe20000010000 */
[----:B------:R-:W-:Y:S06]  /*1a80*/  @P1 BRA `(.L_x_8) ;  /* 0xfffffff800d01947 */ /* 0x000fec000383ffff */
[----:B------:R-:W-:Y:S05]  /*1a90*/  BSYNC B2 ;  /* 0x0000000000027941 */ /* 0x000fea0003800000 */
.L_x_7:
[----:B------:R-:W0:Y:S01]  /*1aa0*/  LDC.64 R34, c[0x0][0x260] ;  /* 0x00009800ff227b82 */ /* 0x000e220000000a00 */
[----:B------:R-:W-:-:S05]  /*1ab0*/  LOP3.LUT R36, R65, 0x1f, RZ, 0xc0, !PT ;  /* 0x0000001f41247812 */ /* 0x000fca00078ec0ff */
[----:B------:R-:W-:-:S05]  /*1ac0*/  IMAD R37, R36, 0x14, R52 ;  /* 0x0000001424257824 */ /* 0x000fca00078e0234 */
[----:B------:R-:W-:-:S05]  /*1ad0*/  SHF.L.U32 R37, R37, 0x1, RZ ;  /* 0x0000000125257819 */ /* 0x000fca00000006ff */
[----:B0-----:R-:W-:-:S05]  /*1ae0*/  IMAD.WIDE.U32 R34, R37, 0x4, R34 ;  /* 0x0000000425227825 */ /* 0x001fca00078e0022 */
[----:B------:R1:W-:Y:S02]  /*1af0*/  STG.E.64 desc[UR8][R34.64+0x600], R32 ;  /* 0x0006002022007986 */ /* 0x0003e4000c101b08 */
.L_x_6:
[----:B------:R-:W-:Y:S05]  /*1b00*/  BSYNC B1 ;  /* 0x0000000000017941 */ /* 0x000fea0003800000 */
.L_x_5:
[----:B------:R-:W-:Y:S01]  /*1b10*/  ISETP.GT.U32.AND P1, PT, R50, 0x1f, PT ;  /* 0x0000001f3200780c */ /* 0x000fe20003f24070 */
[----:B------:R-:W-:-:S12]  /*1b20*/  BSSY B1, `(.L_x_9) ;  /* 0x0000023000017945 */ /* 0x000fd80003800000 */
[----:B------:R-:W-:Y:S05]  /*1b30*/  @P1 BRA `(.L_x_10) ;  /* 0x0000000000841947 */ /* 0x000fea0003800000 */
[----:B------:R-:W-:Y:S01]  /*1b40*/  ISETP.GT.U32.AND P1, PT, R50, 0x9, PT ;  /* 0x000000093200780c */ /* 0x000fe20003f24070 */
[----:B------:R-:W-:-:S12]  /*1b50*/  UMOV UR4, 0xffffffff ;  /* 0xffffffff00047882 */ /* 0x000fd80000000000 */
[----:B01----:R-:W0:Y:S01]  /*1b60*/  @!P1 S2R R33, SR_CgaCtaId ;  /* 0x0000000000219919 */ /* 0x003e220000008800 */
[----:B------:R-:W-:-:S04]  /*1b70*/  @!P1 MOV R32, 0x400 ;  /* 0x0000040000209802 */ /* 0x000fc80000000f00 */
[----:B------:R-:W-:-:S04]  /*1b80*/  @!P1 IADD3 R32, R32, 0x2800, RZ ;  /* 0x0000280020209810 */ /* 0x000fc80007ffe0ff */
[----:B0-----:R-:W-:Y:S02]  /*1b90*/  @!P1 LEA R35, R33, R32, 0x18 ;  /* 0x0000002021239211 */ /* 0x001fe400078ec0ff */
[----:B------:R-:W-:-:S03]  /*1ba0*/  CS2R R32, SRZ ;  /* 0x0000000000207805 */ /* 0x000fc6000001ff00 */
[----:B------:R-:W-:-:S05]  /*1bb0*/  @!P1 IMAD R34, R50, 0x8, R35 ;  /* 0x0000000832229824 */ /* 0x000fca00078e0223 */
[----:B------:R0:W1:Y:S01]  /*1bc0*/  @!P1 LDS.64 R32, [R34] ;  /* 0x0000000022209984 */ /* 0x0000620000000a00 */
[----:B------:R-:W-:Y:S05]  /*1bd0*/  BRA.DIV UR4, `(.L_x_11) ;  /* 0x0000001604247947 */ /* 0x000fea000b800000 */
[----:B-1----:R-:W1:Y:S04]  /*1be0*/  SHFL.BFLY PT, R41, R32, 0x8, 0x1f ;  /* 0x0d001f0020297f89 */ /* 0x002e6800000e0000 */
[----:B------:R-:W2:Y:S01]  /*1bf0*/  SHFL.BFLY PT, R40, R33, 0x8, 0x1f ;  /* 0x0d001f0021287f89 */ /* 0x000ea200000e0000 */
[----:B-1----:R-:W-:Y:S01]  /*1c00*/  FADD.FTZ R41, R41, R32 ;  /* 0x0000002029297221 */ /* 0x002fe20000010000 */
[----:B--2---:R-:W-:-:S04]  /*1c10*/  FADD.FTZ R40, R40, R33 ;  /* 0x0000002128287221 */ /* 0x004fc80000010000 */
[----:B------:R-:W1:Y:S04]  /*1c20*/  SHFL.BFLY PT, R42, R41, 0x4, 0x1f ;  /* 0x0c801f00292a7f89 */ /* 0x000e6800000e0000 */
        /* <DEDUP_REMOVED lines=8> */
[----:B------:R2:W3:Y:S02]  /*1cb0*/  SHFL.BFLY PT, R39, R44, 0x1, 0x1f ;  /* 0x0c201f002c277f89 */ /* 0x0004e400000e0000 */
[----:B-12---:R-:W-:-:S07]  /*1cc0*/  FADD.FTZ R32, R45, R32 ;  /* 0x000000202d207221 */ /* 0x006fce0000010000 */
.L_x_31:
[----:B------:R-:W-:Y:S01]  /*1cd0*/  ISETP.NE.AND P1, PT, R50, RZ, PT ;  /* 0x000000ff3200720c */ /* 0x000fe20003f25270 */
[----:B---3--:R-:W-:-:S12]  /*1ce0*/  FADD.FTZ R33, R44, R39 ;  /* 0x000000272c217221 */ /* 0x008fd80000010000 */
[----:B------:R-:W1:Y:S01]  /*1cf0*/  @!P1 S2R R35, SR_CgaCtaId ;  /* 0x0000000000239919 */ /* 0x000e620000008800 */
[----:B0-----:R-:W-:Y:S01]  /*1d00*/  @!P1 MOV R34, 0x400 ;  /* 0x0000040000229802 */ /* 0x001fe20000000f00 */
[----:B------:R-:W-:Y:S01]  /*1d10*/  @!P1 FMUL.FTZ R33, R33, 0.00019531250291038304567 ;  /* 0x394ccccd21219820 */ /* 0x000fe20000410000 */
[----:B------:R-:W-:Y:S02]  /*1d20*/  @!P1 FMUL.FTZ R32, R32, 0.00019531250291038304567 ;  /* 0x394ccccd20209820 */ /* 0x000fe40000410000 */
[----:B-1----:R-:W-:-:S05]  /*1d30*/  @!P1 LEA R63, R35, R34, 0x18 ;  /* 0x00000022233f9211 */ /* 0x002fca00078ec0ff */
[----:B------:R2:W-:Y:S02]  /*1d40*/  @!P1 STS.64 [R63+0x2850], R32 ;  /* 0x002850203f009388 */ /* 0x0005e40000000a00 */
.L_x_10:
[----:B------:R-:W-:Y:S05]  /*1d50*/  BSYNC B1 ;  /* 0x0000000000017941 */ /* 0x000fea0003800000 */
.L_x_9:
[----:B------:R-:W-:-:S04]  /*1d60*/  IADD3 R65, P1, R65, 0x60, RZ ;  /* 0x0000006041417810 */ /* 0x000fc80007f3e0ff */
[----:B------:R-:W-:Y:S02]  /*1d70*/  IADD3.X R66, RZ, R66, RZ, P1, !PT ;  /* 0x00000042ff427210 */ /* 0x000fe40000ffe4ff */
[----:B------:R-:W-:-:S04]  /*1d80*/  ISETP.GE.U32.AND P1, PT, R65, UR10, PT ;  /* 0x0000000a41007c0c */ /* 0x000fc8000bf26070 */
[----:B------:R-:W-:-:S13]  /*1d90*/  ISETP.GE.AND.EX P1, PT, R66, UR6, PT, P1 ;  /* 0x0000000642007c0c */ /* 0x000fda000bf26310 */
[----:B------:R-:W-:Y:S05]  /*1da0*/  @!P1 WARPSYNC.ALL ;  /* 0x0000000000009948 */ /* 0x000fea0003800000 */
[----:B------:R-:W-:Y:S06]  /*1db0*/  @!P1 BAR.SYNC.DEFER_BLOCKING 0x0 ;  /* 0x0000000000009b1d */ /* 0x000fec0000010000 */
[----:B------:R-:W-:Y:S05]  /*1dc0*/  @!P1 BRA `(.L_x_12) ;  /* 0x0000000000409947 */ /* 0x000fea0003800000 */
[----:B------:R-:W-:Y:S01]  /*1dd0*/  ISETP.NE.AND P1, PT, R50, RZ, PT ;  /* 0x000000ff3200720c */ /* 0x000fe20003f25270 */
[----:B------:R-:W-:Y:S05]  /*1de0*/  WARPSYNC.ALL ;  /* 0x0000000000007948 */ /* 0x000fea0003800000 */
[----:B------:R-:W-:Y:S07]  /*1df0*/  BAR.SYNC.DEFER_BLOCKING 0x0 ;  /* 0x0000000000007b1d */ /* 0x000fee0000010000 */
[----:B------:R-:W-:Y:S05]  /*1e00*/  @P1 BRA `(.L_x_13) ;  /* 0x0000000000281947 */ /* 0x000fea0003800000 */
[----:B------:R-:W-:Y:S06]  /*1e10*/  MEMBAR.ALL.GPU ;  /* 0x0000000000007992 */ /* 0x000fec000000a000 */
[----:B------:R-:W-:-:S00]  /*1e20*/  ERRBAR ;  /* 0x00000000000079ab */ /* 0x000fc00000000000 */
[----:B------:R-:W-:Y:S06]  /*1e30*/  CGAERRBAR ;  /* 0x00000000000075ab */ /* 0x000fec0000000000 */
[----:B-12---:R1:W5:Y:S02]  /*1e40*/  ATOM.E.ADD.STRONG.GPU PT, R32, desc[UR8][R4.64], R55 ;  /* 0x000000370420798a */ /* 0x00636400081ee1c8 */
.L_x_14:
[----:B0-----:R-:W2:Y:S04]  /*1e50*/  LD.E.STRONG.GPU R33, desc[UR8][R4.64] ;  /* 0x0000000804217980 */ /* 0x001ea8000c10f900 */
[----:B--2---:R-:W-:Y:S01]  /*1e60*/  CCTL.IVALL ;  /* 0x00000000ff00798f */ /* 0x004fe20002000000 */
[----:B------:R-:W-:Y:S05]  /*1e70*/  YIELD ;  /* 0x0000000000007946 */ /* 0x000fea0003800000 */
[----:B-----5:R-:W-:-:S04]  /*1e80*/  LOP3.LUT R33, R33, R32, RZ, 0x3c, !PT ;  /* 0x0000002021217212 */ /* 0x020fc800078e3cff */
[----:B------:R-:W-:-:S13]  /*1e90*/  ISETP.GT.AND P1, PT, R33, -0x1, PT ;  /* 0xffffffff2100780c */ /* 0x000fda0003f24270 */
[----:B------:R-:W-:Y:S05]  /*1ea0*/  @P1 BRA `(.L_x_14) ;  /* 0xfffffffc00e81947 */ /* 0x000fea000383ffff */
.L_x_13:
[----:B------:R-:W-:Y:S05]  /*1eb0*/  WARPSYNC.ALL ;  /* 0x0000000000007948 */ /* 0x000fea0003800000 */
[----:B------:R-:W-:Y:S06]  /*1ec0*/  BAR.SYNC.DEFER_BLOCKING 0x0 ;  /* 0x0000000000007b1d */ /* 0x000fec0000010000 */
.L_x_12:
[----:B------:R-:W3:Y:S01]  /*1ed0*/  S2UR UR5, SR_CgaCtaId ;  /* 0x00000000000579c3 */ /* 0x000ee20000008800 */
[----:B------:R-:W-:Y:S01]  /*1ee0*/  UMOV UR4, 0x400 ;  /* 0x0000040000047882 */ /* 0x000fe20000000000 */
[----:B------:R-:W-:Y:S01]  /*1ef0*/  IADD3 R36, -R36, R67, RZ ;  /* 0x0000004324247210 */ /* 0x000fe20007ffe1ff */
[----:B------:R-:W-:Y:S01]  /*1f00*/  UIADD3 UR4, UR4, 0x2850, URZ ;  /* 0x0000285004047890 */ /* 0x000fe2000fffe03f */
[----:B------:R-:W-:Y:S01]  /*1f10*/  SHF.L.U32 R67, R17, 0x10, RZ ;  /* 0x0000001011437819 */ /* 0x000fe200000006ff */
[----:B------:R-:W-:Y:S01]  /*1f20*/  IMAD.U32 R37, R16, 0x10000, RZ ;  /* 0x0001000010257824 */ /* 0x000fe200078e00ff */
        /* <DEDUP_REMOVED lines=11> */
[----:B-1----:R-:W-:Y:S01]  /*1fe0*/  IMAD.U32 R34, R23, 0x10000, RZ ;  /* 0x0001000017227824 */ /* 0x002fe200078e00ff */
[----:B------:R-:W-:Y:S01]  /*1ff0*/  SHF.L.U32 R47, R72, 0x10, RZ ;  /* 0x00000010482f7819 */ /* 0x000fe200000006ff */
[C---:B------:R-:W-:Y:S01]  /*2000*/  FADD.FTZ R67, -R2.reuse, R67 ;  /* 0x0000004302437221 */ /* 0x040fe20000010100 */
[----:B------:R-:W-:Y:S01]  /*2010*/  SHF.L.U32 R45, R73, 0x10, RZ ;  /* 0x00000010492d7819 */ /* 0x000fe200000006ff */
[----:B------:R-:W-:Y:S01]  /*2020*/  FADD.FTZ R73, -R2, R17 ;  /* 0x0000001102497221 */ /* 0x000fe20000010100 */
[----:B0-----:R-:W-:Y:S01]  /*2030*/  SHF.L.U32 R35, R76, 0x10, RZ ;  /* 0x000000104c237819 */ /* 0x001fe200000006ff */
[C---:B------:R-:W-:Y:S01]  /*2040*/  FADD.FTZ R17, -R2.reuse, R21 ;  /* 0x0000001502117221 */ /* 0x040fe20000010100 */
[----:B---3--:R-:W-:Y:S01]  /*2050*/  ULEA UR4, UR5, UR4, 0x18 ;  /* 0x0000000405047291 */ /* 0x008fe2000f8ec03f */
[----:B------:R-:W-:Y:S01]  /*2060*/  SHF.L.U32 R39, R77, 0x10, RZ ;  /* 0x000000104d277819 */ /* 0x000fe200000006ff */
[C---:B------:R-:W-:Y:S01]  /*2070*/  FADD.FTZ R77, -R2.reuse, R37 ;  /* 0x00000025024d7221 */ /* 0x040fe20000010100 */
[----:B------:R-:W-:Y:S01]  /*2080*/  SHF.L.U32 R25, R79, 0x10, RZ ;  /* 0x000000104f197819 */ /* 0x000fe200000006ff */
[----:B------:R-:W-:Y:S01]  /*2090*/  FADD.FTZ R69, -R2, R69 ;  /* 0x0000004502457221 */ /* 0x000fe20000010100 */
[----:B------:R-:W-:Y:S01]  /*20a0*/  SHF.L.U32 R87, R18, 0x10, RZ ;  /* 0x0000001012577819 */ /* 0x000fe200000006ff */
[----:B------:R-:W-:Y:S01]  /*20b0*/  IMAD.U32 R18, R22, 0x10000, RZ ;  /* 0x0001000016127824 */ /* 0x000fe200078e00ff */
[----:B--2---:R-:W-:Y:S01]  /*20c0*/  LEA R32, R36, UR4, 0x3 ;  /* 0x0000000424207c11 */ /* 0x004fe2000f8e18ff */
[----:B------:R-:W-:Y:S01]  /*20d0*/  FADD.FTZ R49, -R2, R49 ;  /* 0x0000003102317221 */ /* 0x000fe20000010100 */
[----:B------:R-:W-:Y:S01]  /*20e0*/  SHF.L.U32 R14, R30, 0x10, RZ ;  /* 0x000000101e0e7819 */ /* 0x000fe200000006ff */
[C---:B------:R-:W-:Y:S01]  /*20f0*/  FADD.FTZ R47, -R2.reuse, R47 ;  /* 0x0000002f022f7221 */ /* 0x040fe20000010100 */
[----:B------:R-:W-:Y:S01]  /*2100*/  SHF.L.U32 R79, R19, 0x10, RZ ;  /* 0x00000010134f7819 */ /* 0x000fe200000006ff */
[C---:B------:R-:W-:Y:S01]  /*2110*/  FADD.FTZ R43, -R2.reuse, R43 ;  /* 0x0000002b022b7221 */ /* 0x040fe20000010100 */
[----:B------:R-:W0:Y:S01]  /*2120*/  LDS.64 R32, [R32] ;  /* 0x0000000020207984 */ /* 0x000e220000000a00 */
[C---:B------:R-:W-:Y:S01]  /*2130*/  FADD.FTZ R45, -R2.reuse, R45 ;  /* 0x0000002d022d7221 */ /* 0x040fe20000010100 */
[C---:B------:R-:W-:Y:S01]  /*2140*/  FADD.FTZ R41, -R2.reuse, R41 ;  /* 0x0000002902297221 */ /* 0x040fe20000010100 */
[C---:B------:R-:W-:Y:S01]  /*2150*/  FADD.FTZ R35, -R2.reuse, R35 ;  /* 0x0000002302237221 */ /* 0x040fe20000010100 */
[C---:B------:R-:W-:Y:S01]  /*2160*/  FADD.FTZ R37, -R2.reuse, R91 ;  /* 0x0000005b02257221 */ /* 0x040fe20000010100 */
[C---:B------:R-:W-:Y:S01]  /*2170*/  FADD.FTZ R39, -R2.reuse, R39 ;  /* 0x0000002702277221 */ /* 0x040fe20000010100 */
[C---:B------:R-:W-:Y:S01]  /*2180*/  FADD.FTZ R29, -R2.reuse, R93 ;  /* 0x0000005d021d7221 */ /* 0x040fe20000010100 */
[C---:B------:R-:W-:Y:S01]  /*2190*/  FADD.FTZ R21, -R2.reuse, R16 ;  /* 0x0000001002157221 */ /* 0x040fe20000010100 */
[----:B------:R-:W-:Y:S01]  /*21a0*/  FADD.FTZ R25, -R2, R25 ;  /* 0x0000001902197221 */ /* 0x000fe20000010100 */
[----:B------:R-:W-:Y:S01]  /*21b0*/  SHF.L.U32 R19, R0, 0x10, RZ ;  /* 0x0000001000137819 */ /* 0x000fe200000006ff */
[----:B------:R-:W-:Y:S01]  /*21c0*/  IMAD.U32 R74, R74, 0x10000, RZ ;  /* 0x000100004a4a7824 */ /* 0x000fe200078e00ff */
[----:B------:R-:W-:Y:S01]  /*21d0*/  SHF.L.U32 R23, R80, 0x10, RZ ;  /* 0x0000001050177819 */ /* 0x000fe200000006ff */
[----:B------:R-:W-:Y:S01]  /*21e0*/  IMAD.U32 R71, R71, 0x10000, RZ ;  /* 0x0001000047477824 */ /* 0x000fe200078e00ff */
[----:B------:R-:W-:Y:S01]  /*21f0*/  SHF.L.U32 R31, R31, 0x10, RZ ;  /* 0x000000101f1f7819 */ /* 0x000fe200000006ff */
[----:B------:R-:W-:Y:S01]  /*2200*/  IMAD.U32 R83, R83, 0x10000, RZ ;  /* 0x0001000053537824 */ /* 0x000fe200078e00ff */
[----:B------:R-:W-:Y:S01]  /*2210*/  SHF.L.U32 R3, R3, 0x10, RZ ;  /* 0x0000001003037819 */ /* 0x000fe200000006ff */
[C---:B------:R-:W-:Y:S01]  /*2220*/  FMUL.FTZ R77, R64.reuse, R77 ;  /* 0x0000004d404d7220 */ /* 0x040fe20000410000 */
[----:B------:R-:W-:Y:S01]  /*2230*/  SHF.L.U32 R75, R75, 0x10, RZ ;  /* 0x000000104b4b7819 */ /* 0x000fe200000006ff */
[C---:B------:R-:W-:Y:S01]  /*2240*/  FMUL.FTZ R41, R64.reuse, R41 ;  /* 0x0000002940297220 */ /* 0x040fe20000410000 */
[----:B------:R-:W-:Y:S01]  /*2250*/  SHF.L.U32 R81, R81, 0x10, RZ ;  /* 0x0000001051517819 */ /* 0x000fe200000006ff */
[C---:B------:R-:W-:Y:S01]  /*2260*/  FMUL.FTZ R26, R64.reuse, R73 ;  /* 0x00000049401a7220 */ /* 0x040fe20000410000 */
[C---:B------:R-:W-:Y:S01]  /*2270*/  FMUL.FTZ R17, R64.reuse, R17 ;  /* 0x0000001140117220 */ /* 0x040fe20000410000 */
[C---:B------:R-:W-:Y:S01]  /*2280*/  FMUL.FTZ R21, R64.reuse, R21 ;  /* 0x0000001540157220 */ /* 0x040fe20000410000 */
[C---:B------:R-:W-:Y:S01]  /*2290*/  FMUL.FTZ R25, R64.reuse, R25 ;  /* 0x0000001940197220 */ /* 0x040fe20000410000 */
[----:B------:R-:W-:Y:S01]  /*22a0*/  ULDC.64 UR4, c[0x0][0x210] ;  /* 0x0000840000047ab9 */ /* 0x000fe20000000a00 */
[--C-:B0-----:R-:W-:Y:S01]  /*22b0*/  FFMA.FTZ R22, R87, R85, -R32.reuse ;  /* 0x0000005557167223 */ /* 0x101fe20000010820 */
[C-C-:B------:R-:W-:Y:S01]  /*22c0*/  FFMA.FTZ R18, R85.reuse, R18, -R32.reuse ;  /* 0x0000001255127223 */ /* 0x140fe20000010820 */
[C-C-:B------:R-:W-:Y:S01]  /*22d0*/  FFMA.FTZ R2, R85.reuse, R89, -R32.reuse ;  /* 0x0000005955027223 */ /* 0x140fe20000010820 */
[--C-:B------:R-:W-:Y:S01]  /*22e0*/  FFMA.FTZ R14, R85, R14, -R32.reuse ;  /* 0x0000000e550e7223 */ /* 0x100fe20000010820 */
[----:B------:R-:W-:Y:S01]  /*22f0*/  SHF.L.U32 R85, R15, 0x10, RZ ;  /* 0x000000100f557819 */ /* 0x000fe200000006ff */
[--C-:B------:R-:W-:Y:S01]  /*2300*/  FFMA.FTZ R20, R19, R23, -R32.reuse ;  /* 0x0000001713147223 */ /* 0x100fe20000010820 */
[----:B------:R-:W-:Y:S01]  /*2310*/  SHF.L.U32 R87, R27, 0x10, RZ ;  /* 0x000000101b577819 */ /* 0x000fe200000006ff */
[----:B------:R-:W-:Y:S01]  /*2320*/  FMUL.FTZ R23, R64, R49 ;  /* 0x0000003140177220 */ /* 0x000fe20000410000 */
[----:B------:R-:W-:Y:S01]  /*2330*/  SHF.L.U32 R15, R70, 0x10, RZ ;  /* 0x00000010460f7819 */ /* 0x000fe200000006ff */
[--C-:B------:R-:W-:Y:S01]  /*2340*/  FFMA.FTZ R74, R19, R74, -R32.reuse ;  /* 0x0000004a134a7223 */ /* 0x100fe20000010820 */
[----:B------:R-:W-:Y:S01]  /*2350*/  SHF.L.U32 R27, R82, 0x10, RZ ;  /* 0x00000010521b7819 */ /* 0x000fe200000006ff */
[--C-:B------:R-:W-:Y:S01]  /*2360*/  FFMA.FTZ R30, R79, R85, -R32.reuse ;  /* 0x000000554f1e7223 */ /* 0x100fe20000010820 */
[--C-:B------:R-:W-:Y:S01]  /*2370*/  FFMA.FTZ R34, R85, R34, -R32.reuse ;  /* 0x0000002255227223 */ /* 0x100fe20000010820 */
[--C-:B------:R-:W-:Y:S01]  /*2380*/  FFMA.FTZ R28, R15, R19, -R32.reuse ;  /* 0x000000130f1c7223 */ /* 0x100fe20000010820 */
[--C-:B------:R-:W-:Y:S01]  /*2390*/  FFMA.FTZ R24, R85, R87, -R32.reuse ;  /* 0x0000005755187223 */ /* 0x100fe20000010820 */
[--C-:B------:R-:W-:Y:S01]  /*23a0*/  FFMA.FTZ R16, R19, R27, -R32.reuse ;  /* 0x0000001b13107223 */ /* 0x100fe20000010820 */
[--C-:B------:R-:W-:Y:S01]  /*23b0*/  FFMA.FTZ R0, R85, R31, -R32.reuse ;  /* 0x0000001f55007223 */ /* 0x100fe20000010820 */
[--C-:B------:R-:W-:Y:S01]  /*23c0*/  FFMA.FTZ R71, R71, R3, -R32.reuse ;  /* 0x0000000347477223 */ /* 0x100fe20000010820 */
[C-C-:B------:R-:W-:Y:S01]  /*23d0*/  FFMA.FTZ R75, R3.reuse, R75, -R32.reuse ;  /* 0x0000004b034b7223 */ /* 0x140fe20000010820 */
[C-C-:B------:R-:W-:Y:S01]  /*23e0*/  FFMA.FTZ R81, R3.reuse, R81, -R32.reuse ;  /* 0x0000005103517223 */ /* 0x140fe20000010820 */
[----:B------:R-:W-:Y:S01]  /*23f0*/  FFMA.FTZ R32, R3, R83, -R32 ;  /* 0x0000005303207223 */ /* 0x000fe20000010820 */
[-C--:B------:R-:W-:Y:S01]  /*2400*/  FFMA.FTZ R3, R77, -R33.reuse, R22 ;  /* 0x800000214d037223 */ /* 0x080fe20000010016 */
[----:B------:R-:W-:Y:S01]  /*2410*/  FFMA.FTZ R23, R23, -R33, R18 ;  /* 0x8000002117177223 */ /* 0x000fe20000010012 */
[C---:B------:R-:W-:Y:S01]  /*2420*/  FMUL.FTZ R22, R64.reuse, R69 ;  /* 0x0000004540167220 */ /* 0x040fe20000410000 */
[C---:B------:R-:W-:Y:S01]  /*2430*/  FMUL.FTZ R18, R64.reuse, R45 ;  /* 0x0000002d40127220 */ /* 0x040fe20000410000 */
[C---:B------:R-:W-:Y:S01]  /*2440*/  FMUL.FTZ R19, R64.reuse, R67 ;  /* 0x0000004340137220 */ /* 0x040fe20000410000 */
[C---:B------:R-:W-:Y:S01]  /*2450*/  FFMA.FTZ R15, -R33.reuse, R26, R28 ;  /* 0x0000001a210f7223 */ /* 0x040fe2000001011c */
[C---:B------:R-:W-:Y:S01]  /*2460*/  FFMA.FTZ R71, -R33.reuse, R22, R71 ;  /* 0x0000001621477223 */ /* 0x040fe20000010147 */
[----:B------:R-:W-:Y:S01]  /*2470*/  FFMA.FTZ R75, -R33, R18, R75 ;  /* 0x00000012214b7223 */ /* 0x000fe2000001014b */
[C---:B------:R-:W-:Y:S01]  /*2480*/  FMUL.FTZ R22, R64.reuse, R47 ;  /* 0x0000002f40167220 */ /* 0x040fe20000410000 */
[C---:B------:R-:W-:Y:S01]  /*2490*/  FMUL.FTZ R18, R64.reuse, R35 ;  /* 0x0000002340127220 */ /* 0x040fe20000410000 */
[----:B------:R-:W-:Y:S01]  /*24a0*/  FFMA.FTZ R35, R41, -R33, R2 ;  /* 0x8000002129237223 */ /* 0x000fe20000010002 */
[C---:B------:R-:W-:Y:S01]  /*24b0*/  FMUL.FTZ R2, R64.reuse, R39 ;  /* 0x0000002740027220 */ /* 0x040fe20000410000 */
[C---:B------:R-:W-:Y:S01]  /*24c0*/  FMUL.FTZ R39, R64.reuse, R29 ;  /* 0x0000001d40277220 */ /* 0x040fe20000410000 */
[----:B------:R-:W-:Y:S01]  /*24d0*/  FFMA.FTZ R19, R19, -R33, R30 ;  /* 0x8000002113137223 */ /* 0x000fe2000001001e */
[----:B------:R-:W-:Y:S01]  /*24e0*/  FFMA.FTZ R27, -R33, R22, R74 ;  /* 0x00000016211b7223 */ /* 0x000fe2000001014a */
[C---:B------:R-:W-:Y:S01]  /*24f0*/  FMUL.FTZ R31, R64.reuse, R43 ;  /* 0x0000002b401f7220 */ /* 0x040fe20000410000 */
[C---:B------:R-:W-:Y:S01]  /*2500*/  FMUL.FTZ R41, R64.reuse, R37 ;  /* 0x0000002540297220 */ /* 0x040fe20000410000 */
[----:B------:R-:W-:Y:S01]  /*2510*/  FFMA.FTZ R39, R39, -R33, R14 ;  /* 0x8000002127277223 */ /* 0x000fe2000001000e */
[----:B------:R-:W-:Y:S01]  /*2520*/  FFMA.FTZ R17, -R33, R17, R16 ;  /* 0x0000001121117223 */ /* 0x000fe20000010110 */
[----:B------:R-:W-:Y:S01]  /*2530*/  FFMA.FTZ R21, R21, -R33, R0 ;  /* 0x8000002115157223 */ /* 0x000fe20000010000 */
[C---:B------:R-:W-:Y:S01]  /*2540*/  FMUL.FTZ R14, R64.reuse, R3 ;  /* 0x00000003400e7220 */ /* 0x040fe20000410000 */
[C---:B------:R-:W-:Y:S01]  /*2550*/  FMUL.FTZ R15, R64.reuse, R15 ;  /* 0x0000000f400f7220 */ /* 0x040fe20000410000 */
[C---:B------:R-:W-:Y:S01]  /*2560*/  FMUL.FTZ R19, R64.reuse, R19 ;  /* 0x0000001340137220 */ /* 0x040fe20000410000 */
[C---:B------:R-:W-:Y:S01]  /*2570*/  FMUL.FTZ R0, R64.reuse, R71 ;  /* 0x0000004740007220 */ /* 0x040fe20000410000 */
[C---:B------:R-:W-:Y:S01]  /*2580*/  FMUL.FTZ R23, R64.reuse, R23 ;  /* 0x0000001740177220 */ /* 0x040fe20000410000 */
[----:B------:R-:W-:Y:S01]  /*2590*/  FMUL.FTZ R16, R64, R27 ;  /* 0x0000001b40107220 */ /* 0x000fe20000410000 */
[-C--:B------:R-:W-:Y:S01]  /*25a0*/  FFMA.FTZ R31, R31, -R33.reuse, R34 ;  /* 0x800000211f1f7223 */ /* 0x080fe20000010022 */
[----:B------:R-:W-:Y:S01]  /*25b0*/  FFMA.FTZ R37, -R33, R18, R20 ;  /* 0x0000001221257223 */ /* 0x000fe20000010114 */
[----:B------:R-:W-:Y:S01]  /*25c0*/  FFMA.FTZ R29, R41, -R33, R24 ;  /* 0x80000021291d7223 */ /* 0x000fe20000010018 */
[C---:B------:R-:W-:Y:S01]  /*25d0*/  FFMA.FTZ R81, -R33.reuse, R2, R81 ;  /* 0x0000000221517223 */ /* 0x040fe20000010151 */
[----:B------:R-:W-:Y:S01]  /*25e0*/  FFMA.FTZ R25, -R33, R25, R32 ;  /* 0x0000001921197223 */ /* 0x000fe20000010120 */
[----:B------:R-:W-:Y:S01]  /*25f0*/  IADD3 R2, P1, R62, UR4, RZ ;  /* 0x000000043e027c10 */ /* 0x000fe2000ff3e0ff */
[C---:B------:R-:W-:Y:S01]  /*2600*/  FMUL.FTZ R31, R64.reuse, R31 ;  /* 0x0000001f401f7220 */ /* 0x040fe20000410000 */
[----:B------:R-:W-:Y:S01]  /*2610*/  F2FP.BF16.F32.PACK_AB R14, R15, R14 ;  /* 0x0000000e0f0e723e */ /* 0x000fe200000010ff */
[C---:B------:R-:W-:Y:S01]  /*2620*/  FMUL.FTZ R18, R64.reuse, R75 ;  /* 0x0000004b40127220 */ /* 0x040fe20000410000 */
[C---:B------:R-:W-:Y:S01]  /*2630*/  FMUL.FTZ R35, R64.reuse, R35 ;  /* 0x0000002340237220 */ /* 0x040fe20000410000 */
[C---:B------:R-:W-:Y:S01]  /*2640*/  FMUL.FTZ R20, R64.reuse, R37 ;  /* 0x0000002540147220 */ /* 0x040fe20000410000 */
[C---:B------:R-:W-:Y:S01]  /*2650*/  FMUL.FTZ R29, R64.reuse, R29 ;  /* 0x0000001d401d7220 */ /* 0x040fe20000410000 */
[C---:B------:R-:W-:Y:S01]  /*2660*/  FMUL.FTZ R22, R64.reuse, R81 ;  /* 0x0000005140167220 */ /* 0x040fe20000410000 */
[C---:B------:R-:W-:Y:S01]  /*2670*/  FMUL.FTZ R39, R64.reuse, R39 ;  /* 0x0000002740277220 */ /* 0x040fe20000410000 */
[C---:B------:R-:W-:Y:S01]  /*2680*/  FMUL.FTZ R24, R64.reuse, R17 ;  /* 0x0000001140187220 */ /* 0x040fe20000410000 */
[----:B------:R-:W-:Y:S01]  /*2690*/  FMUL.FTZ R21, R64, R21 ;  /* 0x0000001540157220 */ /* 0x000fe20000410000 */
[----:B------:R-:W-:Y:S01]  /*26a0*/  F2FP.BF16.F32.PACK_AB R19, R0, R19 ;  /* 0x000000130013723e */ /* 0x000fe200000010ff */
[----:B------:R-:W-:Y:S01]  /*26b0*/  FMUL.FTZ R64, R64, R25 ;  /* 0x0000001940407220 */ /* 0x000fe20000410000 */
[----:B------:R-:W-:-:S02]  /*26c0*/  F2FP.BF16.F32.PACK_AB R23, R16, R23 ;  /* 0x000000171017723e */ /* 0x000fc400000010ff */
[----:B------:R-:W-:Y:S02]  /*26d0*/  IADD3.X R3, R61, UR5, RZ, P1, !PT ;  /* 0x000000053d037c10 */ /* 0x000fe40008ffe4ff */
[----:B------:R-:W-:Y:S02]  /*26e0*/  PRMT R0, R14, 0x7632, R0 ;  /* 0x000076320e007816 */ /* 0x000fe40000000000 */
[----:B------:R-:W-:Y:S01]  /*26f0*/  PRMT R15, R19, 0x7632, R15 ;  /* 0x00007632130f7816 */ /* 0x000fe2000000000f */
[----:B------:R0:W-:Y:S01]  /*2700*/  STG.E.U16 desc[UR8][R2.64], R14 ;  /* 0x0000000e02007986 */ /* 0x0001e2000c101508 */
[----:B------:R-:W-:Y:S02]  /*2710*/  PRMT R16, R23, 0x7632, R16 ;  /* 0x0000763217107816 */ /* 0x000fe40000000010 */
[----:B------:R-:W-:Y:S01]  /*2720*/  F2FP.BF16.F32.PACK_AB R31, R18, R31 ;  /* 0x0000001f121f723e */ /* 0x000fe200000010ff */
[----:B------:R1:W-:Y:S01]  /*2730*/  STG.E.U16 desc[UR8][R2.64+0x2], R0 ;  /* 0x0000020002007986 */ /* 0x0003e2000c101508 */
[----:B------:R-:W-:-:S02]  /*2740*/  F2FP.BF16.F32.PACK_AB R35, R20, R35 ;  /* 0x000000231423723e */ /* 0x000fc400000010ff */
[----:B------:R-:W-:Y:S01]  /*2750*/  F2FP.BF16.F32.PACK_AB R29, R22, R29 ;  /* 0x0000001d161d723e */ /* 0x000fe200000010ff */
[----:B------:R2:W-:Y:S01]  /*2760*/  STG.E.U16 desc[UR8][R2.64+0x6], R15 ;  /* 0x0000060f02007986 */ /* 0x0005e2000c101508 */
[----:B------:R-:W-:Y:S02]  /*2770*/  F2FP.BF16.F32.PACK_AB R39, R24, R39 ;  /* 0x000000271827723e */ /* 0x000fe400000010ff */
[----:B------:R-:W-:Y:S01]  /*2780*/  F2FP.BF16.F32.PACK_AB R21, R64, R21 ;  /* 0x000000154015723e */ /* 0x000fe200000010ff */
[----:B------:R3:W-:Y:S01]  /*2790*/  STG.E.U16 desc[UR8][R2.64+0x14002], R16 ;  /* 0x0140021002007986 */ /* 0x0007e2000c101508 */
[----:B0-----:R-:W-:Y:S02]  /*27a0*/  PRMT R14, R35, 0x7632, R14 ;  /* 0x00007632230e7816 */ /* 0x001fe4000000000e */
[----:B------:R-:W-:Y:S01]  /*27b0*/  PRMT R17, R21, 0x7632, R17 ;  /* 0x0000763215117816 */ /* 0x000fe20000000011 */
[----:B------:R4:W-:Y:S01]  /*27c0*/  STG.E.U16 desc[UR8][R2.64+0x4], R19 ;  /* 0x0000041302007986 */ /* 0x0009e2000c101508 */
[----:B-1----:R-:W-:-:S02]  /*27d0*/  PRMT R0, R31, 0x7632, R0 ;  /* 0x000076321f007816 */ /* 0x002fc40000000000 */
[----:B--2---:R-:W-:Y:S01]  /*27e0*/  PRMT R15, R29, 0x7632, R15 ;  /* 0x000076321d0f7816 */ /* 0x004fe2000000000f */
[----:B------:R4:W-:Y:S01]  /*27f0*/  STG.E.U16 desc[UR8][R2.64+0x14000], R23 ;  /* 0x0140001702007986 */ /* 0x0009e2000c101508 */
[----:B---3--:R-:W-:-:S03]  /*2800*/  PRMT R16, R39, 0x7632, R16 ;  /* 0x0000763227107816 */ /* 0x008fc60000000010 */
[----:B------:R4:W-:Y:S04]  /*2810*/  STG.E.U16 desc[UR8][R2.64+0x14004], R31 ;  /* 0x0140041f02007986 */ /* 0x0009e8000c101508 */
        /* <DEDUP_REMOVED lines=8> */
[----:B------:R4:W-:Y:S01]  /*28a0*/  STG.E.U16 desc[UR8][R2.64+0x3c006], R17 ;  /* 0x03c0061102007986 */ /* 0x0009e2000c101508 */
[----:B------:R-:W-:Y:S05]  /*28b0*/  @!P0 BRA `(.L_x_15) ;  /* 0xffffffd800f08947 */ /* 0x000fea000383ffff */
.L_x_4:
[----:B------:R-:W-:Y:S05]  /*28c0*/  BSYNC B0 ;  /* 0x0000000000007941 */ /* 0x000fea0003800000 */
.L_x_0:
[----:B0---4-:R-:W0:Y:S01]  /*28d0*/  S2R R2, SR_CTAID.Y ;  /* 0x0000000000027919 */ /* 0x011e220000002600 */
[----:B------:R-:W-:Y:S01]  /*28e0*/  HFMA2.MMA R4, -RZ, RZ, 0, 1.1920928955078125e-06 ;  /* 0x00000014ff047435 */ /* 0x000fe200000001ff */
[----:B------:R-:W0:Y:S02]  /*28f0*/  S2R R3, SR_CTAID.X ;  /* 0x0000000000037919 */ /* 0x000e240000002500 */
[----:B0-----:R-:W-:Y:S02]  /*2900*/  LEA R0, R3, R2, 0x5 ;  /* 0x0000000203007211 */ /* 0x001fe400078e28ff */
[----:B------:R-:W-:Y:S02]  /*2910*/  LOP3.LUT R3, R2, 0x1f, RZ, 0xc0, !PT ;  /* 0x0000001f02037812 */ /* 0x000fe400078ec0ff */
[----:B------:R-:W-:-:S03]  /*2920*/  LOP3.LUT R0, R0, 0xffffffe0, RZ, 0xc0, !PT ;  /* 0xffffffe000007812 */ /* 0x000fc600078ec0ff */
[C---:B------:R-:W-:Y:S02]  /*2930*/  IMAD R7, R3.reuse, R4, 0x14 ;  /* 0x0000001403077424 */ /* 0x040fe400078e0204 */
[----:B------:R-:W-:-:S05]  /*2940*/  IMAD R0, R3, 0x14, R0 ;  /* 0x0000001403007824 */ /* 0x000fca00078e0200 */
[----:B------:R-:W-:-:S13]  /*2950*/  ISETP.GE.AND P0, PT, R0, R7, PT ;  /* 0x000000070000720c */ /* 0x000fda0003f06270 */
[----:B------:R-:W-:Y:S05]  /*2960*/  @P0 EXIT ;  /* 0x000000000000094d */ /* 0x000fea0003800000 */
[----:B------:R-:W0:Y:S01]  /*2970*/  S2R R25, SR_TID.X ;  /* 0x0000000000197919 */ /* 0x000e220000002100 */
[----:B------:R-:W-:Y:S01]  /*2980*/  ULDC.64 UR4, c[0x0][0x258] ;  /* 0x0000960000047ab9 */ /* 0x000fe20000000a00 */
[----:B------:R-:W-:Y:S01]  /*2990*/  MOV R2, 0x400 ;  /* 0x0000040000027802 */ /* 0x000fe20000000f00 */
[----:B------:R-:W-:Y:S01]  /*29a0*/  UISETP.LT.U32.AND UP0, UPT, UR4, 0x3, UPT ;  /* 0x000000030400788c */ /* 0x000fe2000bf01070 */
[----:B------:R-:W1:Y:S03]  /*29b0*/  S2R R3, SR_CgaCtaId ;  /* 0x0000000000037919 */ /* 0x000e660000008800 */
[----:B------:R-:W-:-:S04]  /*29c0*/  UISETP.LT.AND.EX UP0, UPT, UR5, URZ, UPT, UP0 ;  /* 0x0000003f0500728c */ /* 0x000fc8000bf01300 */
[----:B------:R-:W-:Y:S02]  /*29d0*/  USEL UR5, UR5, URZ, UP0 ;  /* 0x0000003f05057287 */ /* 0x000fe40008000000 */
[----:B------:R-:W-:-:S04]  /*29e0*/  USEL UR4, UR4, 0x3, UP0 ;  /* 0x0000000304047887 */ /* 0x000fc80008000000 */
[----:B------:R-:W-:Y:S01]  /*29f0*/  IMAD.U32 R4, RZ, RZ, UR5 ;  /* 0x00000005ff047e24 */ /* 0x000fe2000f8e00ff */
[----:B0-----:R-:W-:Y:S02]  /*2a00*/  SHF.R.U32.HI R11, RZ, 0x5, R25 ;  /* 0x00000005ff0b7819 */ /* 0x001fe40000011619 */
[----:B------:R-:W-:Y:S02]  /*2a10*/  LOP3.LUT R9, R25, 0x1f, RZ, 0xc0, !PT ;  /* 0x0000001f19097812 */ /* 0x000fe400078ec0ff */
[----:B-1----:R-:W-:Y:S02]  /*2a20*/  LEA R20, R3, R2, 0x18 ;  /* 0x0000000203147211 */ /* 0x002fe400078ec0ff */
[C---:B------:R-:W-:Y:S02]  /*2a30*/  SHF.L.U32 R2, R11.reuse, 0x1, RZ ;  /* 0x000000010b027819 */ /* 0x040fe400000006ff */
[C---:B------:R-:W-:Y:S02]  /*2a40*/  ISETP.LT.U32.AND P0, PT, R11.reuse, UR4, PT ;  /* 0x000000040b007c0c */ /* 0x040fe4000bf01070 */
[----:B------:R-:W-:-:S02]  /*2a50*/  LEA R3, R11, R20, 0x7 ;  /* 0x000000140b037211 */ /* 0x000fc400078e38ff */
[--C-:B------:R-:W-:Y:S02]  /*2a60*/  LOP3.LUT R2, R2, 0x1f, R25.reuse, 0x78, !PT ;  /* 0x0000001f02027812 */ /* 0x100fe400078e7819 */
[----:B------:R-:W-:Y:S02]  /*2a70*/  ISETP.GT.AND.EX P0, PT, R4, RZ, PT, P0 ;  /* 0x000000ff0400720c */ /* 0x000fe40003f04300 */
[----:B------:R-:W-:Y:S02]  /*2a80*/  LEA R6, R2, R3, 0x2 ;  /* 0x0000000302067211 */ /* 0x000fe400078e10ff */
[----:B------:R-:W-:Y:S02]  /*2a90*/  SHF.R.U32.HI R13, RZ, 0x4, R25 ;  /* 0x00000004ff0d7819 */ /* 0x000fe40000011619 */
[C---:B------:R-:W-:Y:S02]  /*2aa0*/  LOP3.LUT R8, R25.reuse, 0xf, RZ, 0xc0, !PT ;  /* 0x0000000f19087812 */ /* 0x040fe400078ec0ff */
[----:B------:R-:W-:-:S07]  /*2ab0*/  SHF.L.U32 R27, R25, 0x1, RZ ;  /* 0x00000001191b7819 */ /* 0x000fce00000006ff */
.L_x_21:
[----:B------:R-:W-:Y:S01]  /*2ac0*/  IMAD.IADD R2, R9, 0x1, R0 ;  /* 0x0000000109027824 */ /* 0x000fe200078e0200 */
[----:B------:R-:W-:Y:S01]  /*2ad0*/  BSSY B0, `(.L_x_16) ;  /* 0x000000e000007945 */ /* 0x000fe20003800000 */
[----:B0-----:R-:W-:Y:S01]  /*2ae0*/  HFMA2.MMA R15, -RZ, RZ, 0, 0 ;  /* 0x00000000ff0f7435 */ /* 0x001fe200000001ff */
[----:B------:R-:W-:Y:S02]  /*2af0*/  MOV R3, RZ ;  /* 0x000000ff00037202 */ /* 0x000fe40000000f00 */
[----:B------:R-:W-:-:S13]  /*2b00*/  ISETP.GE.U32.OR P1, PT, R2, R7, !P0 ;  /* 0x000000070200720c */ /* 0x000fda0004726470 */
[----:B------:R-:W-:Y:S05]  /*2b10*/  @P1 BRA `(.L_x_17) ;  /* 0x0000000000241947 */ /* 0x000fea0003800000 */
[----:B------:R-:W-:Y:S01]  /*2b20*/  IADD3 R2, P1, R9, R0, RZ ;  /* 0x0000000009027210 */ /* 0x000fe20007f3e0ff */
[----:B------:R-:W-:-:S03]  /*2b30*/  ULDC.64 UR4, c[0x0][0x260] ;  /* 0x0000980000047ab9 */ /* 0x000fc60000000a00 */
[----:B------:R-:W-:-:S03]  /*2b40*/  LEA.HI.X.SX32 R3, R0, RZ, 0x1, P1 ;  /* 0x000000ff00037211 */ /* 0x000fc600008f0eff */
[----:B------:R-:W-:-:S03]  /*2b50*/  IMAD.WIDE.U32 R2, R11, 0x280, R2 ;  /* 0x000002800b027825 */ /* 0x000fc600078e0002 */
[----:B------:R-:W-:-:S04]  /*2b60*/  LEA R4, P1, R2, UR4, 0x3 ;  /* 0x0000000402047c11 */ /* 0x000fc8000f8218ff */
[----:B------:R-:W-:-:S06]  /*2b70*/  LEA.HI.X R5, R2, UR5, R3, 0x3, P1 ;  /* 0x0000000502057c11 */ /* 0x000fcc00088f1c03 */
[----:B------:R-:W2:Y:S02]  /*2b80*/  LDG.E.64 R4, desc[UR8][R4.64+0x600] ;  /* 0x0006000804047981 */ /* 0x000ea4000c1e1b00 */
[----:B--2---:R-:W-:Y:S01]  /*2b90*/  FADD.FTZ R3, RZ, R4 ;  /* 0x00000004ff037221 */ /* 0x004fe20000010000 */
[----:B------:R-:W-:-:S07]  /*2ba0*/  FADD.FTZ R15, RZ, R5 ;  /* 0x00000005ff0f7221 */ /* 0x000fce0000010000 */
.L_x_17:
[----:B------:R-:W-:Y:S05]  /*2bb0*/  BSYNC B0 ;  /* 0x0000000000007941 */ /* 0x000fea0003800000 */
.L_x_16:
[----:B------:R-:W-:Y:S01]  /*2bc0*/  ISETP.GT.U32.AND P1, PT, R25, 0x1ff, PT ;  /* 0x000001ff1900780c */ /* 0x000fe20003f24070 */
[----:B------:R0:W-:Y:S04]  /*2bd0*/  STS [R6], R3 ;  /* 0x0000000306007388 */ /* 0x0001e80000000800 */
[----:B------:R0:W-:Y:S01]  /*2be0*/  STS [R6+0x500], R15 ;  /* 0x0005000f06007388 */ /* 0x0001e20000000800 */
[----:B------:R-:W-:Y:S07]  /*2bf0*/  BAR.SYNC.DEFER_BLOCKING 0x0 ;  /* 0x0000000000007b1d */ /* 0x000fee0000010000 */
[----:B------:R-:W-:Y:S05]  /*2c00*/  @P1 BRA `(.L_x_18) ;  /* 0x0000000400001947 */ /* 0x000fea0003800000 */
[----:B0-----:R-:W0:Y:S01]  /*2c10*/  LDC.64 R2, c[0x0][0x220] ;  /* 0x00008800ff027b82 */ /* 0x001e220000000a00 */
[----:B------:R-:W-:Y:S01]  /*2c20*/  IADD3 R15, R13, R0, RZ ;  /* 0x000000000d0f7210 */ /* 0x000fe20007ffe0ff */
[----:B------:R-:W-:-:S06]  /*2c30*/  IMAD.MOV.U32 R10, RZ, RZ, R13 ;  /* 0x000000ffff0a7224 */ /* 0x000fcc00078e000d */
[----:B------:R-:W1:Y:S01]  /*2c40*/  LDC.64 R4, c[0x0][0x218] ;  /* 0x00008600ff047b82 */ /* 0x000e620000000a00 */
[----:B0-----:R-:W-:-:S04]  /*2c50*/  IMAD.WIDE R2, R15, 0x2, R2 ;  /* 0x000000020f027825 */ /* 0x001fc800078e0202 */
[----:B------:R-:W-:Y:S01]  /*2c60*/  IMAD.MOV.U32 R18, RZ, RZ, R2 ;  /* 0x000000ffff127224 */ /* 0x000fe200078e0002 */
[----:B------:R-:W-:Y:S01]  /*2c70*/  MOV R23, R3 ;  /* 0x0000000300177202 */ /* 0x000fe20000000f00 */
[----:B-1----:R-:W-:-:S03]  /*2c80*/  IMAD.WIDE R4, R15, 0x2, R4 ;  /* 0x000000020f047825 */ /* 0x002fc600078e0204 */
[----:B------:R-:W-:Y:S02]  /*2c90*/  MOV R16, R4 ;  /* 0x0000000400107202 */ /* 0x000fe40000000f00 */
[----:B------:R-:W-:-:S07]  /*2ca0*/  MOV R21, R5 ;  /* 0x0000000500157202 */ /* 0x000fce0000000f00 */
.L_x_20:
[----:B------:R-:W-:-:S13]  /*2cb0*/  ISETP.GE.AND P1, PT, R15, R7, PT ;  /* 0x000000070f00720c */ /* 0x000fda0003f26270 */
[----:B------:R-:W-:Y:S05]  /*2cc0*/  @P1 BRA `(.L_x_18) ;  /* 0x0000000000d01947 */ /* 0x000fea0003800000 */
[----:B------:R-:W-:Y:S01]  /*2cd0*/  ISETP.GT.U32.AND P1, PT, R8, 0x9, PT ;  /* 0x000000090800780c */ /* 0x000fe20003f24070 */
[----:B------:R-:W-:-:S12]  /*2ce0*/  UMOV UR4, 0xffff ;  /* 0x0000ffff00047882 */ /* 0x000fd80000000000 */
[----:B------:R-:W-:Y:S02]  /*2cf0*/  @!P1 LOP3.LUT R3, R10, 0x1e, R27, 0x78, !PT ;  /* 0x0000001e0a039812 */ /* 0x000fe400078e781b */
[----:B------:R-:W-:-:S04]  /*2d00*/  @!P1 LEA R4, R8, R20, 0x7 ;  /* 0x0000001408049211 */ /* 0x000fc800078e38ff */
[----:B------:R-:W-:Y:S02]  /*2d10*/  @!P1 LEA R4, R3, R4, 0x2 ;  /* 0x0000000403049211 */ /* 0x000fe400078e10ff */
[----:B------:R-:W-:-:S06]  /*2d20*/  CS2R R2, SRZ ;  /* 0x0000000000027805 */ /* 0x000fcc000001ff00 */
[----:B------:R0:W1:Y:S04]  /*2d30*/  @!P1 LDS R2, [R4] ;  /* 0x0000000004029984 */ /* 0x0000680000000800 */
[----:B------:R0:W2:Y:S01]  /*2d40*/  @!P1 LDS R3, [R4+0x500] ;  /* 0x0005000004039984 */ /* 0x0000a20000000800 */
[----:B------:R-:W-:Y:S05]  /*2d50*/  BRA.DIV UR4, `(.L_x_19) ;  /* 0x0000000604ac7947 */ /* 0x000fea000b800000 */
[----:B------:R-:W-:Y:S01]  /*2d60*/  MOV R19, 0xffff ;  /* 0x0000ffff00137802 */ /* 0x000fe20000000f00 */
[----:B------:R-:W-:Y:S01]  /*2d70*/  IMAD.MOV.U32 R14, RZ, RZ, 0xffff ;  /* 0x0000ffffff0e7424 */ /* 0x000fe200078e00ff */
[----:B------:R-:W-:Y:S01]  /*2d80*/  MOV R22, 0xffff ;  /* 0x0000ffff00167802 */ /* 0x000fe20000000f00 */
[----:B------:R-:W-:Y:S01]  /*2d90*/  IMAD.MOV.U32 R24, RZ, RZ, 0xffff ;  /* 0x0000ffffff187424 */ /* 0x000fe200078e00ff */
[----:B------:R-:W-:Y:S01]  /*2da0*/  MOV R29, 0xffff ;  /* 0x0000ffff001d7802 */ /* 0x000fe20000000f00 */
[----:B-1----:R-:W1:Y:S01]  /*2db0*/  SHFL.BFLY PT, R5, R2, 0x8, 0x101f ;  /* 0x0d101f0002057f89 */ /* 0x002e6200000e0000 */
[----:B------:R-:W-:Y:S02]  /*2dc0*/  MOV R31, 0xffff ;  /* 0x0000ffff001f7802 */ /* 0x000fe40000000f00 */
[----:B------:R-:W-:Y:S01]  /*2dd0*/  MOV R26, 0xffff ;  /* 0x0000ffff001a7802 */ /* 0x000fe20000000f00 */
[----:B0-2---:R-:W0:Y:S01]  /*2de0*/  SHFL.BFLY PT, R4, R3, 0x8, 0x101f ;  /* 0x0d101f0003047f89 */ /* 0x005e2200000e0000 */
[----:B------:R-:W-:Y:S01]  /*2df0*/  MOV R39, 0xffff ;  /* 0x0000ffff00277802 */ /* 0x000fe20000000f00 */
[----:B-1----:R-:W-:Y:S01]  /*2e00*/  FADD.FTZ R5, R5, R2 ;  /* 0x0000000205057221 */ /* 0x002fe20000010000 */
[----:B0-----:R-:W-:-:S04]  /*2e10*/  FADD.FTZ R4, R4, R3 ;  /* 0x0000000304047221 */ /* 0x001fc80000010000 */
        /* <DEDUP_REMOVED lines=9> */
[----:B------:R1:W2:Y:S02]  /*2eb0*/  SHFL.BFLY PT, R39, R2, 0x1, 0x101f ;  /* 0x0c301f0002277f89 */ /* 0x0002a400000e0000 */
[----:B01----:R-:W-:-:S07]  /*2ec0*/  FADD.FTZ R14, R19, R14 ;  /* 0x0000000e130e7221 */ /* 0x003fce0000010000 */
.L_x_41:
[----:B------:R-:W-:Y:S01]  /*2ed0*/  ISETP.NE.AND P1, PT, R8, RZ, PT ;  /* 0x000000ff0800720c */ /* 0x000fe20003f25270 */
[----:B--2---:R-:W-:Y:S01]  /*2ee0*/  FADD.FTZ R3, R2, R39 ;  /* 0x0000002702037221 */ /* 0x004fe20000010000 */
[----:B------:R-:W-:Y:S01]  /*2ef0*/  IADD3 R10, R10, 0x14, RZ ;  /* 0x000000140a0a7810 */ /* 0x000fe20007ffe0ff */
[----:B------:R-:W-:-:S10]  /*2f00*/  VIADD R15, R15, 0x14 ;  /* 0x000000140f0f7836 */ /* 0x000fd40000000000 */
[----:B------:R-:W-:Y:S02]  /*2f10*/  @!P1 F2FP.BF16.F32.PACK_AB R2, RZ, R14 ;  /* 0x0000000eff02923e */ /* 0x000fe400000010ff */
[----:B------:R-:W-:Y:S02]  /*2f20*/  @!P1 F2FP.BF16.F32.PACK_AB R3, RZ, R3 ;  /* 0x00000003ff03923e */ /* 0x000fe400000010ff */
[----:B------:R-:W-:Y:S02]  /*2f30*/  PRMT R12, R2, 0x7610, R12 ;  /* 0x00007610020c7816 */ /* 0x000fe4000000000c */
[----:B------:R-:W-:Y:S01]  /*2f40*/  PRMT R14, R3, 0x7610, R14 ;  /* 0x00007610030e7816 */ /* 0x000fe2000000000e */
[----:B------:R-:W-:Y:S01]  /*2f50*/  @!P1 IMAD.MOV.U32 R3, RZ, RZ, R21 ;  /* 0x000000ffff039224 */ /* 0x000fe200078e0015 */
[----:B------:R-:W-:Y:S02]  /*2f60*/  @!P1 MOV R2, R16 ;  /* 0x0000001000029202 */ /* 0x000fe40000000f00 */
[----:B------:R-:W-:-:S02]  /*2f70*/  @!P1 MOV R4, R18 ;  /* 0x0000001200049202 */ /* 0x000fc40000000f00 */
[-C--:B------:R-:W-:Y:S01]  /*2f80*/  @!P1 MOV R5, R23.reuse ;  /* 0x0000001700059202 */ /* 0x080fe20000000f00 */
[----:B------:R1:W-:Y:S01]  /*2f90*/  @!P1 STG.E.U16 desc[UR8][R2.64], R12 ;  /* 0x0000000c02009986 */ /* 0x0003e2000c101508 */
[----:B------:R-:W-:Y:S02]  /*2fa0*/  IADD3 R18, P2, R18, 0x28, RZ ;  /* 0x0000002812127810 */ /* 0x000fe40007f5e0ff */
[----:B------:R-:W-:Y:S01]  /*2fb0*/  IADD3 R16, P3, R16, 0x28, RZ ;  /* 0x0000002810107810 */ /* 0x000fe20007f7e0ff */
[----:B------:R1:W-:Y:S01]  /*2fc0*/  @!P1 STG.E.U16 desc[UR8][R4.64], R14 ;  /* 0x0000000e04009986 */ /* 0x0003e2000c101508 */
[----:B------:R-:W-:Y:S02]  /*2fd0*/  ISETP.GE.U32.AND P1, PT, R10, 0x20, PT ;  /* 0x000000200a00780c */ /* 0x000fe40003f26070 */
[----:B------:R-:W-:Y:S02]  /*2fe0*/  IADD3.X R23, RZ, R23, RZ, P2, !PT ;  /* 0x00000017ff177210 */ /* 0x000fe400017fe4ff */
[----:B------:R-:W-:-:S09]  /*2ff0*/  IADD3.X R21, RZ, R21, RZ, P3, !PT ;  /* 0x00000015ff157210 */ /* 0x000fd20001ffe4ff */
[----:B-1----:R-:W-:Y:S05]  /*3000*/  @!P1 BRA `(.L_x_20) ;  /* 0xfffffffc00289947 */ /* 0x002fea000383ffff */
.L_x_18:
[----:B------:R-:W-:Y:S01]  /*3010*/  IADD3 R0, R0, 0x60, RZ ;  /* 0x0000006000007810 */ /* 0x000fe20007ffe0ff */
[----:B------:R-:W-:Y:S05]  /*3020*/  WARPSYNC.ALL ;  /* 0x0000000000007948 */ /* 0x000fea0003800000 */
[----:B------:R-:W-:Y:S01]  /*3030*/  BAR.SYNC.DEFER_BLOCKING 0x0 ;  /* 0x0000000000007b1d */ /* 0x000fe20000010000 */
[----:B------:R-:W-:-:S13]  /*3040*/  ISETP.GE.AND P1, PT, R0, R7, PT ;  /* 0x000000070000720c */ /* 0x000fda0003f26270 */
[----:B------:R-:W-:Y:S05]  /*3050*/  @!P1 BRA `(.L_x_21) ;  /* 0xfffffff800989947 */ /* 0x000fea000383ffff */
[----:B------:R-:W-:Y:S05]  /*3060*/  EXIT ;  /* 0x000000000000794d */ /* 0x000fea0003800000 */
.L_x_11:
[----:B------:R-:W-:Y:S01]  /*3070*/  HFMA2.MMA R37, -RZ, RZ, 0, 4.76837158203125e-07 ;  /* 0x00000008ff257435 */ /* 0x000fe200000001ff */
[----:B------:R-:W-:Y:S01]  /*3080*/  BSSY B2, `(.L_x_22) ;  /* 0x0000007000027945 */ /* 0x000fe20003800000 */
[----:B-1----:R-:W-:Y:S01]  /*3090*/  IMAD.MOV.U32 R38, RZ, RZ, R32 ;  /* 0x000000ffff267224 */ /* 0x002fe200078e0020 */
[----:B------:R-:W-:Y:S02]  /*30a0*/  MOV R35, 0x1f ;  /* 0x0000001f00237802 */ /* 0x000fe40000000f00 */
[----:B0-----:R-:W-:-:S07]  /*30b0*/  MOV R34, 0xffffffff ;  /* 0xffffffff00227802 */ /* 0x001fce0000000f00 */
[----:B------:R-:W-:Y:S05]  /*30c0*/  WARPSYNC.COLLECTIVE R34, `(.L_x_23) ;  /* 0x0000000022087348 */ /* 0x000fea0003c00000 */
[----:B------:R0:W1:Y:S02]  /*30d0*/  SHFL.BFLY P1, R39, R38, R37, R35 ;  /* 0x0c00002526277389 */ /* 0x0000640000020023 */
[----:B01----:R-:W-:Y:S01]  /*30e0*/  ENDCOLLECTIVE ;  /* 0x000000000000791b */ /* 0x003fe20003800000 */
.L_x_23:
[----:B------:R-:W-:Y:S05]  /*30f0*/  BSYNC B2 ;  /* 0x0000000000027941 */ /* 0x000fea0003800000 */
.L_x_22:
[----:B------:R-:W-:Y:S01]  /*3100*/  HFMA2.MMA R37, -RZ, RZ, 0, 4.76837158203125e-07 ;  /* 0x00000008ff257435 */ /* 0x000fe200000001ff */
[----:B------:R-:W-:Y:S01]  /*3110*/  MOV R38, R33 ;  /* 0x0000002100267202 */ /* 0x000fe20000000f00 */
[----:B------:R-:W-:Y:S01]  /*3120*/  IMAD.MOV.U32 R34, RZ, RZ, -0x1 ;  /* 0xffffffffff227424 */ /* 0x000fe200078e00ff */
[----:B------:R-:W-:Y:S01]  /*3130*/  MOV R35, 0x1f ;  /* 0x0000001f00237802 */ /* 0x000fe20000000f00 */
[----:B------:R-:W-:-:S07]  /*3140*/  IMAD.MOV.U32 R41, RZ, RZ, R39 ;  /* 0x000000ffff297224 */ /* 0x000fce00078e0027 */
[----:B------:R-:W-:Y:S05]  /*3150*/  WARPSYNC.COLLECTIVE R34, `(.L_x_24) ;  /* 0x0000000022087348 */ /* 0x000fea0003c00000 */
[----:B------:R0:W1:Y:S02]  /*3160*/  SHFL.BFLY P1, R39, R38, R37, R35 ;  /* 0x0c00002526277389 */ /* 0x0000640000020023 */
[----:B01----:R-:W-:Y:S01]  /*3170*/  ENDCOLLECTIVE ;  /* 0x000000000000791b */ /* 0x003fe20003800000 */
.L_x_24:
[----:B------:R-:W-:Y:S01]  /*3180*/  FADD.FTZ R41, R41, R32 ;  /* 0x0000002029297221 */ /* 0x000fe20000010000 */
[----:B------:R-:W-:-:S04]  /*3190*/  HFMA2.MMA R37, -RZ, RZ, 0, 2.384185791015625e-07 ;  /* 0x00000004ff257435 */ /* 0x000fc800000001ff */
[----:B------:R-:W-:Y:S02]  /*31a0*/  MOV R38, R41 ;  /* 0x0000002900267202 */ /* 0x000fe40000000f00 */
[----:B------:R-:W-:-:S07]  /*31b0*/  MOV R40, R39 ;  /* 0x0000002700287202 */ /* 0x000fce0000000f00 */
[----:B------:R-:W-:Y:S05]  /*31c0*/  WARPSYNC.COLLECTIVE R34, `(.L_x_25) ;  /* 0x0000000022087348 */ /* 0x000fea0003c00000 */
[----:B------:R0:W1:Y:S02]  /*31d0*/  SHFL.BFLY P1, R39, R38, R37, R35 ;  /* 0x0c00002526277389 */ /* 0x0000640000020023 */
[----:B01----:R-:W-:Y:S01]  /*31e0*/  ENDCOLLECTIVE ;  /* 0x000000000000791b */ /* 0x003fe20003800000 */
.L_x_25:
[----:B------:R-:W-:-:S05]  /*31f0*/  FADD.FTZ R40, R40, R33 ;  /* 0x0000002128287221 */ /* 0x000fca0000010000 */
[----:B------:R-:W-:Y:S01]  /*3200*/  MOV R38, R40 ;  /* 0x0000002800267202 */ /* 0x000fe20000000f00 */
[----:B------:R-:W-:-:S07]  /*3210*/  IMAD.MOV.U32 R42, RZ, RZ, R39 ;  /* 0x000000ffff2a7224 */ /* 0x000fce00078e0027 */
[----:B------:R-:W-:Y:S05]  /*3220*/  WARPSYNC.COLLECTIVE R34, `(.L_x_26) ;  /* 0x0000000022087348 */ /* 0x000fea0003c00000 */
[----:B------:R0:W1:Y:S02]  /*3230*/  SHFL.BFLY P1, R39, R38, R37, R35 ;  /* 0x0c00002526277389 */ /* 0x0000640000020023 */
[----:B01----:R-:W-:Y:S01]  /*3240*/  ENDCOLLECTIVE ;  /* 0x000000000000791b */ /* 0x003fe20003800000 */
.L_x_26:
[----:B------:R-:W-:-:S05]  /*3250*/  FADD.FTZ R42, R41, R42 ;  /* 0x0000002a292a7221 */ /* 0x000fca0000010000 */
[----:B------:R-:W-:Y:S01]  /*3260*/  MOV R38, R42 ;  /* 0x0000002a00267202 */ /* 0x000fe20000000f00 */
[----:B------:R-:W-:Y:S01]  /*3270*/  IMAD.MOV.U32 R37, RZ, RZ, 0x2 ;  /* 0x00000002ff257424 */ /* 0x000fe200078e00ff */
[----:B------:R-:W-:-:S07]  /*3280*/  MOV R43, R39 ;  /* 0x00000027002b7202 */ /* 0x000fce0000000f00 */
[----:B------:R-:W-:Y:S05]  /*3290*/  WARPSYNC.COLLECTIVE R34, `(.L_x_27) ;  /* 0x0000000022087348 */ /* 0x000fea0003c00000 */
[----:B------:R0:W1:Y:S02]  /*32a0*/  SHFL.BFLY P1, R39, R38, R37, R35 ;  /* 0x0c00002526277389 */ /* 0x0000640000020023 */
[----:B01----:R-:W-:Y:S01]  /*32b0*/  ENDCOLLECTIVE ;  /* 0x000000000000791b */ /* 0x003fe20003800000 */
.L_x_27:
[----:B------:R-:W-:-:S05]  /*32c0*/  FADD.FTZ R43, R40, R43 ;  /* 0x0000002b282b7221 */ /* 0x000fca0000010000 */
[----:B------:R-:W-:Y:S02]  /*32d0*/  MOV R38, R43 ;  /* 0x0000002b00267202 */ /* 0x000fe40000000f00 */
[----:B------:R-:W-:-:S07]  /*32e0*/  MOV R45, R39 ;  /* 0x00000027002d7202 */ /* 0x000fce0000000f00 */
[----:B------:R-:W-:Y:S05]  /*32f0*/  WARPSYNC.COLLECTIVE R34, `(.L_x_28) ;  /* 0x0000000022087348 */ /* 0x000fea0003c00000 */
[----:B------:R0:W1:Y:S02]  /*3300*/  SHFL.BFLY P1, R39, R38, R37, R35 ;  /* 0x0c00002526277389 */ /* 0x0000640000020023 */
[----:B01----:R-:W-:Y:S01]  /*3310*/  ENDCOLLECTIVE ;  /* 0x000000000000791b */ /* 0x003fe20003800000 */
.L_x_28:
[----:B------:R-:W-:Y:S01]  /*3320*/  FADD.FTZ R45, R42, R45 ;  /* 0x0000002d2a2d7221 */ /* 0x000fe20000010000 */
[----:B------:R-:W-:-:S03]  /*3330*/  HFMA2.MMA R37, -RZ, RZ, 0, 5.9604644775390625e-08 ;  /* 0x00000001ff257435 */ /* 0x000fc600000001ff */
[----:B------:R-:W-:Y:S01]  /*3340*/  IMAD.MOV.U32 R38, RZ, RZ, R45 ;  /* 0x000000ffff267224 */ /* 0x000fe200078e002d */
[----:B------:R-:W-:-:S07]  /*3350*/  MOV R44, R39 ;  /* 0x00000027002c7202 */ /* 0x000fce0000000f00 */
[----:B------:R-:W-:Y:S05]  /*3360*/  WARPSYNC.COLLECTIVE R34, `(.L_x_29) ;  /* 0x0000000022087348 */ /* 0x000fea0003c00000 */
[----:B------:R0:W1:Y:S02]  /*3370*/  SHFL.BFLY P1, R39, R38, R37, R35 ;  /* 0x0c00002526277389 */ /* 0x0000640000020023 */
[----:B01----:R-:W-:Y:S01]  /*3380*/  ENDCOLLECTIVE ;  /* 0x000000000000791b */ /* 0x003fe20003800000 */
.L_x_29:
[----:B------:R-:W-:-:S05]  /*3390*/  FADD.FTZ R44, R43, R44 ;  /* 0x0000002c2b2c7221 */ /* 0x000fca0000010000 */
[----:B------:R-:W-:Y:S02]  /*33a0*/  MOV R38, R44 ;  /* 0x0000002c00267202 */ /* 0x000fe40000000f00 */
[----:B------:R-:W-:-:S07]  /*33b0*/  MOV R32, R39 ;  /* 0x0000002700207202 */ /* 0x000fce0000000f00 */
[----:B------:R-:W-:Y:S05]  /*33c0*/  WARPSYNC.COLLECTIVE R34, `(.L_x_30) ;  /* 0x0000000022087348 */ /* 0x000fea0003c00000 */
[----:B------:R0:W1:Y:S02]  /*33d0*/  SHFL.BFLY P1, R39, R38, R37, R35 ;  /* 0x0c00002526277389 */ /* 0x0000640000020023 */
[----:B01----:R-:W-:Y:S01]  /*33e0*/  ENDCOLLECTIVE ;  /* 0x000000000000791b */ /* 0x003fe20003800000 */
.L_x_30:
[----:B------:R-:W-:Y:S01]  /*33f0*/  FADD.FTZ R32, R45, R32 ;  /* 0x000000202d207221 */ /* 0x000fe20000010000 */
[----:B------:R-:W-:Y:S06]  /*3400*/  BRA `(.L_x_31) ;  /* 0xffffffe800307947 */ /* 0x000fec000383ffff */
.L_x_19:
[----:B------:R-:W-:Y:S01]  /*3410*/  HFMA2.MMA R37, -RZ, RZ, 0, 4.76837158203125e-07 ;  /* 0x00000008ff257435 */ /* 0x000fe200000001ff */
[----:B------:R-:W-:Y:S01]  /*3420*/  BSSY B0, `(.L_x_32) ;  /* 0x0000007000007945 */ /* 0x000fe20003800000 */
[----:B-1----:R-:W-:Y:S01]  /*3430*/  IMAD.MOV.U32 R38, RZ, RZ, R2 ;  /* 0x000000ffff267224 */ /* 0x002fe200078e0002 */
[----:B------:R-:W-:Y:S02]  /*3440*/  MOV R35, 0x101f ;  /* 0x0000101f00237802 */ /* 0x000fe40000000f00 */
[----:B------:R-:W-:-:S07]  /*3450*/  MOV R34, 0xffff ;  /* 0x0000ffff00227802 */ /* 0x000fce0000000f00 */
[----:B0-2---:R-:W-:Y:S05]  /*3460*/  WARPSYNC.COLLECTIVE R34, `(.L_x_33) ;  /* 0x0000000022087348 */ /* 0x005fea0003c00000 */
[----:B------:R1:W3:Y:S02]  /*3470*/  SHFL.BFLY P1, R39, R38, R37, R35 ;  /* 0x0c00002526277389 */ /* 0x0002e40000020023 */
[----:B0123--:R-:W-:Y:S01]  /*3480*/  ENDCOLLECTIVE ;  /* 0x000000000000791b */ /* 0x00ffe20003800000 */
.L_x_33:
[----:B------:R-:W-:Y:S05]  /*3490*/  BSYNC B0 ;  /* 0x0000000000007941 */ /* 0x000fea0003800000 */
.L_x_32:
[----:B------:R-:W-:Y:S01]  /*34a0*/  HFMA2.MMA R37, -RZ, RZ, 0, 4.76837158203125e-07 ;  /* 0x00000008ff257435 */ /* 0x000fe200000001ff */
[----:B------:R-:W-:Y:S01]  /*34b0*/  MOV R38, R3 ;  /* 0x0000000300267202 */ /* 0x000fe20000000f00 */
[----:B------:R-:W-:Y:S01]  /*34c0*/  IMAD.MOV.U32 R34, RZ, RZ, 0xffff ;  /* 0x0000ffffff227424 */ /* 0x000fe200078e00ff */
[----:B------:R-:W-:Y:S01]  /*34d0*/  MOV R35, 0x101f ;  /* 0x0000101f00237802 */ /* 0x000fe20000000f00 */
[----:B------:R-:W-:-:S07]  /*34e0*/  IMAD.MOV.U32 R5, RZ, RZ, R39 ;  /* 0x000000ffff057224 */ /* 0x000fce00078e0027 */
[----:B------:R-:W-:Y:S05]  /*34f0*/  WARPSYNC.COLLECTIVE R34, `(.L_x_34) ;  /* 0x0000000022087348 */ /* 0x000fea0003c00000 */
[----:B------:R0:W1:Y:S02]  /*3500*/  SHFL.BFLY P1, R39, R38, R37, R35 ;  /* 0x0c00002526277389 */ /* 0x0000640000020023 */
[----:B01----:R-:W-:Y:S01]  /*3510*/  ENDCOLLECTIVE ;  /* 0x000000000000791b */ /* 0x003fe20003800000 */
.L_x_34:
[----:B------:R-:W-:Y:S01]  /*3520*/  FADD.FTZ R5, R5, R2 ;  /* 0x0000000205057221 */ /* 0x000fe20000010000 */
[----:B------:R-:W-:-:S04]  /*3530*/  HFMA2.MMA R37, -RZ, RZ, 0, 2.384185791015625e-07 ;  /* 0x00000004ff257435 */ /* 0x000fc800000001ff */
[----:B------:R-:W-:Y:S02]  /*3540*/  MOV R38, R5 ;  /* 0x0000000500267202 */ /* 0x000fe40000000f00 */
[----:B------:R-:W-:-:S07]  /*3550*/  MOV R4, R39 ;  /* 0x0000002700047202 */ /* 0x000fce0000000f00 */
[----:B------:R-:W-:Y:S05]  /*3560*/  WARPSYNC.COLLECTIVE R34, `(.L_x_35) ;  /* 0x0000000022087348 */ /* 0x000fea0003c00000 */
[----:B------:R0:W1:Y:S02]  /*3570*/  SHFL.BFLY P1, R39, R38, R37, R35 ;  /* 0x0c00002526277389 */ /* 0x0000640000020023 */
[----:B01----:R-:W-:Y:S01]  /*3580*/  ENDCOLLECTIVE ;  /* 0x000000000000791b */ /* 0x003fe20003800000 */
.L_x_35:
[----:B------:R-:W-:-:S05]  /*3590*/  FADD.FTZ R4, R4, R3 ;  /* 0x0000000304047221 */ /* 0x000fca0000010000 */
[----:B------:R-:W-:Y:S01]  /*35a0*/  MOV R38, R4 ;  /* 0x0000000400267202 */ /* 0x000fe20000000f00 */
[----:B------:R-:W-:-:S07]  /*35b0*/  IMAD.MOV.U32 R12, RZ, RZ, R39 ;  /* 0x000000ffff0c7224 */ /* 0x000fce00078e0027 */
[----:B------:R-:W-:Y:S05]  /*35c0*/  WARPSYNC.COLLECTIVE R34, `(.L_x_36) ;  /* 0x0000000022087348 */ /* 0x000fea0003c00000 */
[----:B------:R0:W1:Y:S02]  /*35d0*/  SHFL.BFLY P1, R39, R38, R37, R35 ;  /* 0x0c00002526277389 */ /* 0x0000640000020023 */
[----:B01----:R-:W-:Y:S01]  /*35e0*/  ENDCOLLECTIVE ;  /* 0x000000000000791b */ /* 0x003fe20003800000 */
.L_x_36:
[----:B------:R-:W-:-:S05]  /*35f0*/  FADD.FTZ R12, R5, R12 ;  /* 0x0000000c050c7221 */ /* 0x000fca0000010000 */
[----:B------:R-:W-:Y:S01]  /*3600*/  MOV R38, R12 ;  /* 0x0000000c00267202 */ /* 0x000fe20000000f00 */
[----:B------:R-:W-:Y:S01]  /*3610*/  IMAD.MOV.U32 R37, RZ, RZ, 0x2 ;  /* 0x00000002ff257424 */ /* 0x000fe200078e00ff */
[----:B------:R-:W-:-:S07]  /*3620*/  MOV R17, R39 ;  /* 0x0000002700117202 */ /* 0x000fce0000000f00 */
[----:B------:R-:W-:Y:S05]  /*3630*/  WARPSYNC.COLLECTIVE R34, `(.L_x_37) ;  /* 0x0000000022087348 */ /* 0x000fea0003c00000 */
[----:B------:R0:W1:Y:S02]  /*3640*/  SHFL.BFLY P1, R39, R38, R37, R35 ;  /* 0x0c00002526277389 */ /* 0x0000640000020023 */
[----:B01----:R-:W-:Y:S01]  /*3650*/  ENDCOLLECTIVE ;  /* 0x000000000000791b */ /* 0x003fe20003800000 */
.L_x_37:
[----:B------:R-:W-:-:S05]  /*3660*/  FADD.FTZ R17, R4, R17 ;  /* 0x0000001104117221 */ /* 0x000fca0000010000 */
[----:B------:R-:W-:Y:S02]  /*3670*/  MOV R38, R17 ;  /* 0x0000001100267202 */ /* 0x000fe40000000f00 */
[----:B------:R-:W-:-:S07]  /*3680*/  MOV R19, R39 ;  /* 0x0000002700137202 */ /* 0x000fce0000000f00 */
[----:B------:R-:W-:Y:S05]  /*3690*/  WARPSYNC.COLLECTIVE R34, `(.L_x_38) ;  /* 0x0000000022087348 */ /* 0x000fea0003c00000 */
[----:B------:R0:W1:Y:S02]  /*36a0*/  SHFL.BFLY P1, R39, R38, R37, R35 ;  /* 0x0c00002526277389 */ /* 0x0000640000020023 */
[----:B01----:R-:W-:Y:S01]  /*36b0*/  ENDCOLLECTIVE ;  /* 0x000000000000791b */ /* 0x003fe20003800000 */
.L_x_38:
[----:B------:R-:W-:Y:S01]  /*36c0*/  FADD.FTZ R19, R12, R19 ;  /* 0x000000130c137221 */ /* 0x000fe20000010000 */
[----:B------:R-:W-:-:S03]  /*36d0*/  HFMA2.MMA R37, -RZ, RZ, 0, 5.9604644775390625e-08 ;  /* 0x00000001ff257435 */ /* 0x000fc600000001ff */
[----:B------:R-:W-:Y:S01]  /*36e0*/  IMAD.MOV.U32 R38, RZ, RZ, R19 ;  /* 0x000000ffff267224 */ /* 0x000fe200078e0013 */
[----:B------:R-:W-:-:S07]  /*36f0*/  MOV R2, R39 ;  /* 0x0000002700027202 */ /* 0x000fce0000000f00 */
[----:B------:R-:W-:Y:S05]  /*3700*/  WARPSYNC.COLLECTIVE R34, `(.L_x_39) ;  /* 0x0000000022087348 */ /* 0x000fea0003c00000 */
[----:B------:R0:W1:Y:S02]  /*3710*/  SHFL.BFLY P1, R39, R38, R37, R35 ;  /* 0x0c00002526277389 */ /* 0x0000640000020023 */
[----:B01----:R-:W-:Y:S01]  /*3720*/  ENDCOLLECTIVE ;  /* 0x000000000000791b */ /* 0x003fe20003800000 */
.L_x_39:
[----:B------:R-:W-:-:S05]  /*3730*/  FADD.FTZ R2, R17, R2 ;  /* 0x0000000211027221 */ /* 0x000fca0000010000 */
[----:B------:R-:W-:Y:S02]  /*3740*/  MOV R38, R2 ;  /* 0x0000000200267202 */ /* 0x000fe40000000f00 */
[----:B------:R-:W-:-:S07]  /*3750*/  MOV R14, R39 ;  /* 0x00000027000e7202 */ /* 0x000fce0000000f00 */
[----:B------:R-:W-:Y:S05]  /*3760*/  WARPSYNC.COLLECTIVE R34, `(.L_x_40) ;  /* 0x0000000022087348 */ /* 0x000fea0003c00000 */
[----:B------:R0:W1:Y:S02]  /*3770*/  SHFL.BFLY P1, R39, R38, R37, R35 ;  /* 0x0c00002526277389 */ /* 0x0000640000020023 */
[----:B01----:R-:W-:Y:S01]  /*3780*/  ENDCOLLECTIVE ;  /* 0x000000000000791b */ /* 0x003fe20003800000 */
.L_x_40:
[----:B------:R-:W-:Y:S01]  /*3790*/  FADD.FTZ R14, R19, R14 ;  /* 0x0000000e130e7221 */ /* 0x000fe20000010000 */
[----:B------:R-:W-:Y:S06]  /*37a0*/  BRA `(.L_x_41) ;  /* 0xfffffff400c87947 */ /* 0x000fec000383ffff */
.L_x_42:
[----:B------:R-:W-:-:S00]  /*37b0*/  BRA `(.L_x_42) ;  /* 0xfffffffc00fc7947 */ /* 0x000fc0000383ffff */
[----:B------:R-:W-:-:S00]  /*37c0*/  NOP ;  /* 0x0000000000007918 */ /* 0x000fc00000000000 */
        /* <DEDUP_REMOVED lines=11> */
.L_x_2224:


//--------------------- .text._ZN13group_norm_v218gn_bwd_cuda_kernelI13__nv_bfloat16Li320ELi1ELi32ELi20ELi256ELb0ELb1ELi256ELi20ELi20ELi4ELb1ELi128ELb0ELb0ELNS_15WgradSyncMethodE3ENS_16CompileConditionILi900EEEEEvPT_S6_S6_PKS5_S8_S8_S8_PKfflPfPj --------------------------
	.section	.text._ZN13group_norm_v218gn_bwd_cuda_kernelI13__nv_bfloat16Li320ELi1ELi32ELi20ELi256ELb0ELb1ELi256ELi20ELi20ELi4ELb1ELi128ELb0ELb0ELNS_15WgradSyncMethodE3ENS_16CompileConditionILi900EEEEEvPT_S6_S6_PKS5_S8_S8_S8_PKfflPfPj,"ax",@progbits
	.align	128
        .global         _ZN13group_norm_v218gn_bwd_cuda_kernelI13__nv_bfloat16Li320ELi1ELi32ELi20ELi256ELb0ELb1ELi256ELi20ELi20ELi4ELb1ELi128ELb0ELb0ELNS_15WgradSyncMethodE3ENS_16CompileConditionILi900EEEEEvPT_S6_S6_PKS5_S8_S8_S8_PKfflPfPj
        .type           _ZN13group_norm_v218gn_bwd_cuda_kernelI13__nv_bfloat16Li320ELi1ELi32ELi20ELi256ELb0ELb1ELi256ELi20ELi20ELi4ELb1ELi128ELb0ELb0ELNS_15WgradSyncMethodE3ENS_16CompileConditionILi900EEEEEvPT_S6_S6_PKS5_S8_S8_S8_PKfflPfPj,@function
        .size           _ZN13group_norm_v218gn_bwd_cuda_kernelI13__nv_bfloat16Li320ELi1ELi32ELi20ELi256ELb0ELb1ELi256ELi20ELi20ELi4ELb1ELi128ELb0ELb0ELNS_15WgradSyncMethodE3ENS_16CompileConditionILi900EEEEEvPT_S6_S6_PKS5_S8_S8_S8_PKfflPfPj,(.L_x_2225 - _ZN13group_norm_v218gn_bwd_cuda_kernelI13__nv_bfloat16Li320ELi1ELi32ELi20ELi256ELb0ELb1ELi256ELi20ELi20ELi4ELb1ELi128ELb0ELb0ELNS_15WgradSyncMethodE3ENS_16CompileConditionILi900EEEEEvPT_S6_S6_PKS5_S8_S8_S8_PKfflPfPj)
        .other          _ZN13group_norm_v218gn_bwd_cuda_kernelI13__nv_bfloat16Li320ELi1ELi32ELi20ELi256ELb0ELb1ELi256ELi20ELi20ELi4ELb1ELi128ELb0ELb0ELNS_15WgradSyncMethodE3ENS_16CompileConditionILi900EEEEEvPT_S6_S6_PKS5_S8_S8_S8_PKfflPfPj,@"STO_CUDA_ENTRY STV_DEFAULT"
_ZN13group_norm_v218gn_bwd_cuda_kernelI13__nv_bfloat16Li320ELi1ELi32ELi20ELi256ELb0ELb1ELi256ELi20ELi20ELi4ELb1ELi128ELb0ELb0ELNS_15WgradSyncMethodE3ENS_16CompileConditionILi900EEEEEvPT_S6_S6_PKS5_S8_S8_S8_PKfflPfPj:
.text._ZN13group_norm_v218gn_bwd_cuda_kernelI13__nv_bfloat16Li320ELi1ELi32ELi20ELi256ELb0ELb1ELi256ELi20ELi20ELi4ELb1ELi128ELb0ELb0ELNS_15WgradSyncMethodE3ENS_16CompileConditionILi900EEEEEvPT_S6_S6_PKS5_S8_S8_S8_PKfflPfPj:
        /* <DEDUP_REMOVED lines=30> */
.L_x_46:
[----:B------:R-:W2:Y:S04]  /*01e0*/  LD.E.STRONG.GPU R0, desc[UR8][R2.64] ;  /* 0x0000000802007980 */ /* 0x000ea8000c10f900 */
[----:B--2---:R-:W-:Y:S01]  /*01f0*/  CCTL.IVALL ;  /* 0x00000000ff00798f */ /* 0x004fe20002000000 */
[----:B------:R-:W-:Y:S05]  /*0200*/  YIELD ;  /* 0x0000000000007946 */ /* 0x000fea0003800000 */
[----:B-----5:R-:W-:-:S04]  /*0210*/  LOP3.LUT R0, R0, R5, RZ, 0x3c, !PT ;  /* 0x0000000500007212 */ /* 0x020fc800078e3cff */
[----:B------:R-:W-:-:S13]  /*0220*/  ISETP.GT.AND P0, PT, R0, -0x1, PT ;  /* 0xffffffff0000780c */ /* 0x000fda0003f04270 */
[----:B------:R-:W-:Y:S05]  /*0230*/  @P0 BRA `(.L_x_46) ;  /* 0xfffffffc00e80947 */ /* 0x000fea000383ffff */
.L_x_45:
[----:B------:R-:W-:Y:S05]  /*0240*/  WARPSYNC.ALL ;  /* 0x0000000000007948 */ /* 0x000fea0003800000 */
[----:B------:R-:W-:Y:S06]  /*0250*/  BAR.SYNC.DEFER_BLOCKING 0x0 ;  /* 0x0000000000007b1d */ /* 0x000fec0000010000 */
[----:B------:R-:W-:Y:S05]  /*0260*/  BRA `(.L_x_47) ;  /* 0x0000002400947947 */ /* 0x000fea0003800000 */
.L_x_44:
        /* <DEDUP_REMOVED lines=33> */
.L_x_58:
        /* <DEDUP_REMOVED lines=277> */
.L_x_51:
        /* <DEDUP_REMOVED lines=77> */
.L_x_50:
[----:B------:R-:W0:Y:S01]  /*1aa0*/  LDC.64 R34, c[0x0][0x260] ;  /* 0x00009800ff227b82 */ /* 0x000e220000000a00 */
[----:B------:R-:W-:-:S05]  /*1ab0*/  LOP3.LUT R36, R65, 0x1f, RZ, 0xc0, !PT ;  /* 0x0000001f41247812 */ /* 0x000fca00078ec0ff */
[----:B------:R-:W-:-:S05]  /*1ac0*/  IMAD R37, R36, 0x14, R52 ;  /* 0x0000001424257824 */ /* 0x000fca00078e0234 */
[----:B------:R-:W-:-:S05]  /*1ad0*/  SHF.L.U32 R37, R37, 0x1, RZ ;  /* 0x0000000125257819 */ /* 0x000fca00000006ff */
[----:B0-----:R-:W-:-:S05]  /*1ae0*/  IMAD.WIDE.U32 R34, R37, 0x4, R34 ;  /* 0x0000000425227825 */ /* 0x001fca00078e0022 */
[----:B------:R1:W-:Y:S02]  /*1af0*/  STG.E.64 desc[UR8][R34.64+0x800], R32 ;  /* 0x0008002022007986 */ /* 0x0003e4000c101b08 */
.L_x_49:
[----:B------:R-:W-:Y:S05]  /*1b00*/  BSYNC B1 ;  /* 0x0000000000017941 */ /* 0x000fea0003800000 */
.L_x_48:
        /* <DEDUP_REMOVED lines=28> */
.L_x_74:
        /* <DEDUP_REMOVED lines=8> */
.L_x_53:
[----:B------:R-:W-:Y:S05]  /*1d50*/  BSYNC B1 ;  /* 0x0000000000017941 */ /* 0x000fea0003800000 */
.L_x_52:
        /* <DEDUP_REMOVED lines=15> */
.L_x_57:
[----:B0-----:R-:W2:Y:S04]  /*1e50*/  LD.E.STRONG.GPU R33, desc[UR8][R4.64] ;  /* 0x0000000804217980 */ /* 0x001ea8000c10f900 */
[----:B--2---:R-:W-:Y:S01]  /*1e60*/  CCTL.IVALL ;  /* 0x00000000ff00798f */ /* 0x004fe20002000000 */
[----:B------:R-:W-:Y:S05]  /*1e70*/  YIELD ;  /* 0x0000000000007946 */ /* 0x000fea0003800000 */
[----:B-----5:R-:W-:-:S04]  /*1e80*/  LOP3.LUT R33, R33, R32, RZ, 0x3c, !PT ;  /* 0x0000002021217212 */ /* 0x020fc800078e3cff */
[----:B------:R-:W-:-:S13]  /*1e90*/  ISETP.GT.AND P1, PT, R33, -0x1, PT ;  /* 0xffffffff2100780c */ /* 0x000fda0003f24270 */
[----:B------:R-:W-:Y:S05]  /*1ea0*/  @P1 BRA `(.L_x_57) ;  /* 0xfffffffc00e81947 */ /* 0x000fea000383ffff */
.L_x_56:
[----:B------:R-:W-:Y:S05]  /*1eb0*/  WARPSYNC.ALL ;  /* 0x0000000000007948 */ /* 0x000fea0003800000 */
[----:B------:R-:W-:Y:S06]  /*1ec0*/  BAR.SYNC.DEFER_BLOCKING 0x0 ;  /* 0x0000000000007b1d */ /* 0x000fec0000010000 */
.L_x_55:
        /* <DEDUP_REMOVED lines=159> */
.L_x_47:
[----:B------:R-:W-:Y:S05]  /*28c0*/  BSYNC B0 ;  /* 0x0000000000007941 */ /* 0x000fea0003800000 */
.L_x_43:
        /* <DEDUP_REMOVED lines=31> */
.L_x_64:
        /* <DEDUP_REMOVED lines=15> */
.L_x_60:
[----:B------:R-:W-:Y:S05]  /*2bb0*/  BSYNC B0 ;  /* 0x0000000000007941 */ /* 0x000fea0003800000 */
.L_x_59:
        /* <DEDUP_REMOVED lines=15> */
.L_x_63:
        /* <DEDUP_REMOVED lines=34> */
.L_x_84:
        /* <DEDUP_REMOVED lines=20> */
.L_x_61:
[----:B------:R-:W-:Y:S01]  /*3010*/  IADD3 R0, R0, 0x80, RZ ;  /* 0x0000008000007810 */ /* 0x000fe20007ffe0ff */
[----:B------:R-:W-:Y:S05]  /*3020*/  WARPSYNC.ALL ;  /* 0x0000000000007948 */ /* 0x000fea0003800000 */
[----:B------:R-:W-:Y:S01]  /*3030*/  BAR.SYNC.DEFER_BLOCKING 0x0 ;  /* 0x0000000000007b1d */ /* 0x000fe20000010000 */
[----:B------:R-:W-:-:S13]  /*3040*/  ISETP.GE.AND P1, PT, R0, R7, PT ;  /* 0x000000070000720c */ /* 0x000fda0003f26270 */
[----:B------:R-:W-:Y:S05]  /*3050*/  @!P1 BRA `(.L_x_64) ;  /* 0xfffffff800989947 */ /* 0x000fea000383ffff */
[----:B------:R-:W-:Y:S05]  /*3060*/  EXIT ;  /* 0x000000000000794d */ /* 0x000fea0003800000 */
.L_x_54:
        /* <DEDUP_REMOVED lines=8> */
.L_x_66:
[----:B------:R-:W-:Y:S05]  /*30f0*/  BSYNC B2 ;  /* 0x0000000000027941 */ /* 0x000fea0003800000 */
.L_x_65:
        /* <DEDUP_REMOVED lines=8> */
.L_x_67:
[----:B------:R-:W-:Y:S01]  /*3180*/  FADD.FTZ R41, R41, R32 ;  /* 0x0000002029297221 */ /* 0x000fe20000010000 */
[----:B------:R-:W-:-:S04]  /*3190*/  HFMA2.MMA R37, -RZ, RZ, 0, 2.384185791015625e-07 ;  /* 0x00000004ff257435 */ /* 0x000fc800000001ff */
[----:B------:R-:W-:Y:S02]  /*31a0*/  MOV R38, R41 ;  /* 0x0000002900267202 */ /* 0x000fe40000000f00 */
[----:B------:R-:W-:-:S07]  /*31b0*/  MOV R40, R39 ;  /* 0x0000002700287202 */ /* 0x000fce0000000f00 */
[----:B------:R-:W-:Y:S05]  /*31c0*/  WARPSYNC.COLLECTIVE R34, `(.L_x_68) ;  /* 0x0000000022087348 */ /* 0x000fea0003c00000 */
[----:B------:R0:W1:Y:S02]  /*31d0*/  SHFL.BFLY P1, R39, R38, R37, R35 ;  /* 0x0c00002526277389 */ /* 0x0000640000020023 */
[----:B01----:R-:W-:Y:S01]  /*31e0*/  ENDCOLLECTIVE ;  /* 0x000000000000791b */ /* 0x003fe20003800000 */
.L_x_68:
[----:B------:R-:W-:-:S05]  /*31f0*/  FADD.FTZ R40, R40, R33 ;  /* 0x0000002128287221 */ /* 0x000fca0000010000 */
[----:B------:R-:W-:Y:S01]  /*3200*/  MOV R38, R40 ;  /* 0x0000002800267202 */ /* 0x000fe20000000f00 */
[----:B------:R-:W-:-:S07]  /*3210*/  IMAD.MOV.U32 R42, RZ, RZ, R39 ;  /* 0x000000ffff2a7224 */ /* 0x000fce00078e0027 */
[----:B------:R-:W-:Y:S05]  /*3220*/  WARPSYNC.COLLECTIVE R34, `(.L_x_69) ;  /* 0x0000000022087348 */ /* 0x000fea0003c00000 */
[----:B------:R0:W1:Y:S02]  /*3230*/  SHFL.BFLY P1, R39, R38, R37, R35 ;  /* 0x0c00002526277389 */ /* 0x0000640000020023 */
[----:B01----:R-:W-:Y:S01]  /*3240*/  ENDCOLLECTIVE ;  /* 0x000000000000791b */ /* 0x003fe20003800000 */
.L_x_69:
[----:B------:R-:W-:-:S05]  /*3250*/  FADD.FTZ R42, R41, R42 ;  /* 0x0000002a292a7221 */ /* 0x000fca0000010000 */
[----:B------:R-:W-:Y:S01]  /*3260*/  MOV R38, R42 ;  /* 0x0000002a00267202 */ /* 0x000fe20000000f00 */
[----:B------:R-:W-:Y:S01]  /*3270*/  IMAD.MOV.U32 R37, RZ, RZ, 0x2 ;  /* 0x00000002ff257424 */ /* 0x000fe200078e00ff */
[----:B------:R-:W-:-:S07]  /*3280*/  MOV R43, R39 ;  /* 0x00000027002b7202 */ /* 0x000fce0000000f00 */
[----:B------:R-:W-:Y:S05]  /*3290*/  WARPSYNC.COLLECTIVE R34, `(.L_x_70) ;  /* 0x0000000022087348 */ /* 0x000fea0003c00000 */
[----:B------:R0:W1:Y:S02]  /*32a0*/  SHFL.BFLY P1, R39, R38, R37, R35 ;  /* 0x0c00002526277389 */ /* 0x0000640000020023 */
[----:B01----:R-:W-:Y:S01]  /*32b0*/  ENDCOLLECTIVE ;  /* 0x000000000000791b */ /* 0x003fe20003800000 */
.L_x_70:
[----:B------:R-:W-:-:S05]  /*32c0*/  FADD.FTZ R43, R40, R43 ;  /* 0x0000002b282b7221 */ /* 0x000fca0000010000 */
[----:B------:R-:W-:Y:S02]  /*32d0*/  MOV R38, R43 ;  /* 0x0000002b00267202 */ /* 0x000fe40000000f00 */
[----:B------:R-:W-:-:S07]  /*32e0*/  MOV R45, R39 ;  /* 0x00000027002d7202 */ /* 0x000fce0000000f00 */
[----:B------:R-:W-:Y:S05]  /*32f0*/  WARPSYNC.COLLECTIVE R34, `(.L_x_71) ;  /* 0x0000000022087348 */ /* 0x000fea0003c00000 */
[----:B------:R0:W1:Y:S02]  /*3300*/  SHFL.BFLY P1, R39, R38, R37, R35 ;  /* 0x0c00002526277389 */ /* 0x0000640000020023 */
[----:B01----:R-:W-:Y:S01]  /*3310*/  ENDCOLLECTIVE ;  /* 0x000000000000791b */ /* 0x003fe20003800000 */
.L_x_71:
[----:B------:R-:W-:Y:S01]  /*3320*/  FADD.FTZ R45, R42, R45 ;  /* 0x0000002d2a2d7221 */ /* 0x000fe20000010000 */
[----:B------:R-:W-:-:S03]  /*3330*/  HFMA2.MMA R37, -RZ, RZ, 0, 5.9604644775390625e-08 ;  /* 0x00000001ff257435 */ /* 0x000fc600000001ff */
[----:B------:R-:W-:Y:S01]  /*3340*/  IMAD.MOV.U32 R38, RZ, RZ, R45 ;  /* 0x000000ffff267224 */ /* 0x000fe200078e002d */
[----:B------:R-:W-:-:S07]  /*3350*/  MOV R44, R39 ;  /* 0x00000027002c7202 */ /* 0x000fce0000000f00 */
[----:B------:R-:W-:Y:S05]  /*3360*/  WARPSYNC.COLLECTIVE R34, `(.L_x_72) ;  /* 0x0000000022087348 */ /* 0x000fea0003c00000 */
[----:B------:R0:W1:Y:S02]  /*3370*/  SHFL.BFLY P1, R39, R38, R37, R35 ;  /* 0x0c00002526277389 */ /* 0x0000640000020023 */
[----:B01----:R-:W-:Y:S01]  /*3380*/  ENDCOLLECTIVE ;  /* 0x000000000000791b */ /* 0x003fe20003800000 */
.L_x_72:
[----:B------:R-:W-:-:S05]  /*3390*/  FADD.FTZ R44, R43, R44 ;  /* 0x0000002c2b2c7221 */ /* 0x000fca0000010000 */
[----:B------:R-:W-:Y:S02]  /*33a0*/  MOV R38, R44 ;  /* 0x0000002c00267202 */ /* 0x000fe40000000f00 */
[----:B------:R-:W-:-:S07]  /*33b0*/  MOV R32, R39 ;  /* 0x0000002700207202 */ /* 0x000fce0000000f00 */
[----:B------:R-:W-:Y:S05]  /*33c0*/  WARPSYNC.COLLECTIVE R34, `(.L_x_73) ;  /* 0x0000000022087348 */ /* 0x000fea0003c00000 */
[----:B------:R0:W1:Y:S02]  /*33d0*/  SHFL.BFLY P1, R39, R38, R37, R35 ;  /* 0x0c00002526277389 */ /* 0x0000640000020023 */
[----:B01----:R-:W-:Y:S01]  /*33e0*/  ENDCOLLECTIVE ;  /* 0x000000000000791b */ /* 0x003fe20003800000 */
.L_x_73:
[----:B------:R-:W-:Y:S01]  /*33f0*/  FADD.FTZ R32, R45, R32 ;  /* 0x000000202d207221 */ /* 0x000fe20000010000 */
[----:B------:R-:W-:Y:S06]  /*3400*/  BRA `(.L_x_74) ;  /* 0xffffffe800307947 */ /* 0x000fec000383ffff */
.L_x_62:
        /* <DEDUP_REMOVED lines=8> */
.L_x_76:
[----:B------:R-:W-:Y:S05]  /*3490*/  BSYNC B0 ;  /* 0x0000000000007941 */ /* 0x000fea0003800000 */
.L_x_75:
        /* <DEDUP_REMOVED lines=8> */
.L_x_77:
[----:B------:R-:W-:Y:S01]  /*3520*/  FADD.FTZ R5, R5, R2 ;  /* 0x0000000205057221 */ /* 0x000fe20000010000 */
[----:B------:R-:W-:-:S04]  /*3530*/  HFMA2.MMA R37, -RZ, RZ, 0, 2.384185791015625e-07 ;  /* 0x00000004ff257435 */ /* 0x000fc800000001ff */
[----:B------:R-:W-:Y:S02]  /*3540*/  MOV R38, R5 ;  /* 0x0000000500267202 */ /* 0x000fe40000000f00 */
[----:B------:R-:W-:-:S07]  /*3550*/  MOV R4, R39 ;  /* 0x0000002700047202 */ /* 0x000fce0000000f00 */
[----:B------:R-:W-:Y:S05]  /*3560*/  WARPSYNC.COLLECTIVE R34, `(.L_x_78) ;  /* 0x0000000022087348 */ /* 0x000fea0003c00000 */
[----:B------:R0:W1:Y:S02]  /*3570*/  SHFL.BFLY P1, R39, R38, R37, R35 ;  /* 0x0c00002526277389 */ /* 0x0000640000020023 */
[----:B01----:R-:W-:Y:S01]  /*3580*/  ENDCOLLECTIVE ;  /* 0x000000000000791b */ /* 0x003fe20003800000 */
.L_x_78:
[----:B------:R-:W-:-:S05]  /*3590*/  FADD.FTZ R4, R4, R3 ;  /* 0x0000000304047221 */ /* 0x000fca0000010000 */
[----:B------:R-:W-:Y:S01]  /*35a0*/  MOV R38, R4 ;  /* 0x0000000400267202 */ /* 0x000fe20000000f00 */
[----:B------:R-:W-:-:S07]  /*35b0*/  IMAD.MOV.U32 R12, RZ, RZ, R39 ;  /* 0x000000ffff0c7224 */ /* 0x000fce00078e0027 */
[----:B------:R-:W-:Y:S05]  /*35c0*/  WARPSYNC.COLLECTIVE R34, `(.L_x_79) ;  /* 0x0000000022087348 */ /* 0x000fea0003c00000 */
[----:B------:R0:W1:Y:S02]  /*35d0*/  SHFL.BFLY P1, R39, R38, R37, R35 ;  /* 0x0c00002526277389 */ /* 0x0000640000020023 */
[----:B01----:R-:W-:Y:S01]  /*35e0*/  ENDCOLLECTIVE ;  /* 0x000000000000791b */ /* 0x003fe20003800000 */
.L_x_79:
[----:B------:R-:W-:-:S05]  /*35f0*/  FADD.FTZ R12, R5, R12 ;  /* 0x0000000c050c7221 */ /* 0x000fca0000010000 */
[----:B------:R-:W-:Y:S01]  /*3600*/  MOV R38, R12 ;  /* 0x0000000c00267202 */ /* 0x000fe20000000f00 */
[----:B------:R-:W-:Y:S01]  /*3610*/  IMAD.MOV.U32 R37, RZ, RZ, 0x2 ;  /* 0x00000002ff257424 */ /* 0x000fe200078e00ff */
[----:B------:R-:W-:-:S07]  /*3620*/  MOV R17, R39 ;  /* 0x0000002700117202 */ /* 0x000fce0000000f00 */
[----:B------:R-:W-:Y:S05]  /*3630*/  WARPSYNC.COLLECTIVE R34, `(.L_x_80) ;  /* 0x0000000022087348 */ /* 0x000fea0003c00000 */
[----:B------:R0:W1:Y:S02]  /*3640*/  SHFL.BFLY P1, R39, R38, R37, R35 ;  /* 0x0c00002526277389 */ /* 0x0000640000020023 */
[----:B01----:R-:W-:Y:S01]  /*3650*/  ENDCOLLECTIVE ;  /* 0x000000000000791b */ /* 0x003fe20003800000 */
.L_x_80:
[----:B------:R-:W-:-:S05]  /*3660*/  FADD.FTZ R17, R4, R17 ;  /* 0x0000001104117221 */ /* 0x000fca0000010000 */
[----:B------:R-:W-:Y:S02]  /*3670*/  MOV R38, R17 ;  /* 0x0000001100267202 */ /* 0x000fe40000000f00 */
[----:B------:R-:W-:-:S07]  /*3680*/  MOV R19, R39 ;  /* 0x0000002700137202 */ /* 0x000fce0000000f00 */
[----:B------:R-:W-:Y:S05]  /*3690*/  WARPSYNC.COLLECTIVE R34, `(.L_x_81) ;  /* 0x0000000022087348 */ /* 0x000fea0003c00000 */
[----:B------:R0:W1:Y:S02]  /*36a0*/  SHFL.BFLY P1, R39, R38, R37, R35 ;  /* 0x0c00002526277389 */ /* 0x0000640000020023 */
[----:B01----:R-:W-:Y:S01]  /*36b0*/  ENDCOLLECTIVE ;  /* 0x000000000000791b */ /* 0x003fe20003800000 */
.L_x_81:
[----:B------:R-:W-:Y:S01]  /*36c0*/  FADD.FTZ R19, R12, R19 ;  /* 0x000000130c137221 */ /* 0x000fe20000010000 */
[----:B------:R-:W-:-:S03]  /*36d0*/  HFMA2.MMA R37, -RZ, RZ, 0, 5.9604644775390625e-08 ;  /* 0x00000001ff257435 */ /* 0x000fc600000001ff */
[----:B------:R-:W-:Y:S01]  /*36e0*/  IMAD.MOV.U32 R38, RZ, RZ, R19 ;  /* 0x000000ffff267224 */ /* 0x000fe200078e0013 */
[----:B------:R-:W-:-:S07]  /*36f0*/  MOV R2, R39 ;  /* 0x0000002700027202 */ /* 0x000fce0000000f00 */
[----:B------:R-:W-:Y:S05]  /*3700*/  WARPSYNC.COLLECTIVE R34, `(.L_x_82) ;  /* 0x0000000022087348 */ /* 0x000fea0003c00000 */
[----:B------:R0:W1:Y:S02]  /*3710*/  SHFL.BFLY P1, R39, R38, R37, R35 ;  /* 0x0c00002526277389 */ /* 0x0000640000020023 */
[----:B01----:R-:W-:Y:S01]  /*3720*/  ENDCOLLECTIVE ;  /* 0x000000000000791b */ /* 0x003fe20003800000 */
.L_x_82:
[----:B------:R-:W-:-:S05]  /*3730*/  FADD.FTZ R2, R17, R2 ;  /* 0x0000000211027221 */ /* 0x000fca0000010000 */
[----:B------:R-:W-:Y:S02]  /*3740*/  MOV R38, R2 ;  /* 0x0000000200267202 */ /* 0x000fe40000000f00 */
[----:B------:R-:W-:-:S07]  /*3750*/  MOV R14, R39 ;  /* 0x00000027000e7202 */ /* 0x000fce0000000f00 */
[----:B------:R-:W-:Y:S05]  /*3760*/  WARPSYNC.COLLECTIVE R34, `(.L_x_83) ;  /* 0x0000000022087348 */ /* 0x000fea0003c00000 */
[----:B------:R0:W1:Y:S02]  /*3770*/  SHFL.BFLY P1, R39, R38, R37, R35 ;  /* 0x0c00002526277389 */ /* 0x0000640000020023 */
[----:B01----:R-:W-:Y:S01]  /*3780*/  ENDCOLLECTIVE ;  /* 0x000000000000791b */ /* 0x003fe20003800000 */
.L_x_83:
[----:B------:R-:W-:Y:S01]  /*3790*/  FADD.FTZ R14, R19, R14 ;  /* 0x0000000e130e7221 */ /* 0x000fe20000010000 */
[----:B------:R-:W-:Y:S06]  /*37a0*/  BRA `(.L_x_84) ;  /* 0xfffffff400c87947 */ /* 0x000fec000383ffff */
.L_x_85:
        /* <DEDUP_REMOVED lines=13> */
.L_x_2225:


//--------------------- .text._ZN13group_norm_v218gn_bwd_cuda_kernelI13__nv_bfloat16Li320ELi3ELi16ELi40ELi256ELb1ELb1ELi2ELi320ELi320ELi2ELb1ELi2ELb0ELb0ELNS_15WgradSyncMethodE3ENS_16CompileConditionILi900EEEEEvPT_S6_S6_PKS5_S8_S8_S8_PKfflPfPj --------------------------
	.section	.text._ZN13group_norm_v218gn_bwd_cuda_kernelI13__nv_bfloat16Li320ELi3ELi16ELi40ELi256ELb1ELb1ELi2ELi320ELi320ELi2ELb1ELi2ELb0ELb0ELNS_15WgradSyncMethodE3ENS_16CompileConditionILi900EEEEEvPT_S6_S6_PKS5_S8_S8_S8_PKfflPfPj,"ax",@progbits
	.align	128
        .global         _ZN13group_norm_v218gn_bwd_cuda_kernelI13__nv_bfloat16Li320ELi3ELi16ELi40ELi256ELb1ELb1ELi2ELi320ELi320ELi2ELb1ELi2ELb0ELb0ELNS_15WgradSyncMethodE3ENS_16CompileConditionILi900EEEEEvPT_S6_S6_PKS5_S8_S8_S8_PKfflPfPj
        .type           _ZN13group_norm_v218gn_bwd_cuda_kernelI13__nv_bfloat16Li320ELi3ELi16ELi40ELi256ELb1ELb1ELi2ELi320ELi320ELi2ELb1ELi2ELb0ELb0ELNS_15WgradSyncMethodE3ENS_16CompileConditionILi900EEEEEvPT_S6_S6_PKS5_S8_S8_S8_PKfflPfPj,@function
        .size           _ZN13group_norm_v218gn_bwd_cuda_kernelI13__nv_bfloat16Li320ELi3ELi16ELi40ELi256ELb1ELb1ELi2ELi320ELi320ELi2ELb1ELi2ELb0ELb0ELNS_15WgradSyncMethodE3ENS_16CompileConditionILi900EEEEEvPT_S6_S6_PKS5_S8_S8_S8_PKfflPfPj,(.L_x_2226 - _ZN13group_norm_v218gn_bwd_cuda_kernelI13__nv_bfloat16Li320ELi3ELi16ELi40ELi256ELb1ELb1ELi2ELi320ELi320ELi2ELb1ELi2ELb0ELb0ELNS_15WgradSyncMethodE3ENS_16CompileConditionILi900EEEEEvPT_S6_S6_PKS5_S8_S8_S8_PKfflPfPj)
        .other          _ZN13group_norm_v218gn_bwd_cuda_kernelI13__nv_bfloat16Li320ELi3ELi16ELi40ELi256ELb1ELb1ELi2ELi320ELi320ELi2ELb1ELi2ELb0ELb0ELNS_15WgradSyncMethodE3ENS_16CompileConditionILi900EEEEEvPT_S6_S6_PKS5_S8_S8_S8_PKfflPfPj,@"STO_CUDA_ENTRY STV_DEFAULT"
_ZN13group_norm_v218gn_bwd_cuda_kernelI13__nv_bfloat16Li320ELi3ELi16ELi40ELi256ELb1ELb1ELi2ELi320ELi320ELi2ELb1ELi2ELb0ELb0ELNS_15WgradSyncMethodE3ENS_16CompileConditionILi900EEEEEvPT_S6_S6_PKS5_S8_S8_S8_PKfflPfPj:
.text._ZN13group_norm_v218gn_bwd_cuda_kernelI13__nv_bfloat16Li320ELi3ELi16ELi40ELi256ELb1ELb1ELi2ELi320ELi320ELi2ELb1ELi2ELb0ELb0ELNS_15WgradSyncMethodE3ENS_16CompileConditionILi900EEEEEvPT_S6_S6_PKS5_S8_S8_S8_PKfflPfPj:
[----:B------:R-:W-:Y:S01]  /*0000*/  LDC R1, c[0x0][0x28] ;  /* 0x00000a00ff017b82 */ /* 0x000fe20000000800 */
[----:B------:R-:W0:Y:S01]  /*0010*/  S2R R0, SR_CTAID.Y ;  /* 0x0000000000007919 */ /* 0x000e220000002600 */
[----:B------:R-:W-:Y:S01]  /*0020*/  ULDC.64 UR6, c[0x0][0x258] ;  /* 0x0000960000067ab9 */ /* 0x000fe20000000a00 */
[----:B------:R-:W-:Y:S01]  /*0030*/  ULDC.64 UR8, c[0x0][0x208] ;  /* 0x0000820000087ab9 */ /* 0x000fe20000000a00 */
[----:B------:R-:W-:Y:S01]  /*0040*/  USHF.L.U32 UR10, UR6, 0x1, URZ ;  /* 0x00000001060a7899 */ /* 0x000fe2000800063f */
[----:B------:R-:W1:Y:S01]  /*0050*/  S2R R2, SR_CTAID.X ;  /* 0x0000000000027919 */ /* 0x000e620000002500 */
[----:B------:R-:W-:Y:S01]  /*0060*/  USHF.L.U64.HI UR6, UR6, 0x1, UR7 ;  /* 0x0000000106067899 */ /* 0x000fe20008010207 */
[----:B------:R-:W-:-:S05]  /*0070*/  IMAD.MOV.U32 R47, RZ, RZ, RZ ;  /* 0x000000ffff2f7224 */ /* 0x000fca00078e00ff */
[----:B------:R-:W-:Y:S02]  /*0080*/  MOV R3, UR6 ;  /* 0x0000000600037c02 */ /* 0x000fe40008000f00 */
[----:B0-----:R-:W-:-:S04]  /*0090*/  ISETP.LT.U32.AND P0, PT, R0, UR10, PT ;  /* 0x0000000a00007c0c */ /* 0x001fc8000bf01070 */
[----:B------:R-:W-:Y:S02]  /*00a0*/  ISETP.GT.AND.EX P0, PT, R3, RZ, PT, P0 ;  /* 0x000000ff0300720c */ /* 0x000fe40003f04300 */
[----:B------:R-:W-:-:S11]  /*00b0*/  MOV R3, R0 ;  /* 0x0000000000037202 */ /* 0x000fd60000000f00 */
[----:B-1----:R-:W-:Y:S05]  /*00c0*/  @P0 BRA `(.L_x_86) ;  /* 0x0000000000680947 */ /* 0x002fea0003800000 */
[----:B------:R-:W0:Y:S01]  /*00d0*/  S2R R4, SR_TID.X ;  /* 0x0000000000047919 */ /* 0x000e220000002100 */
[----:B------:R-:W-:Y:S01]  /*00e0*/  BAR.SYNC.DEFER_BLOCKING 0x0 ;  /* 0x0000000000007b1d */ /* 0x000fe20000010000 */
[----:B0-----:R-:W-:-:S13]  /*00f0*/  ISETP.NE.AND P0, PT, R4, RZ, PT ;  /* 0x000000ff0400720c */ /* 0x001fda0003f05270 */
[----:B------:R-:W-:Y:S05]  /*0100*/  @P0 BRA `(.L_x_87) ;  /* 0x00000000004c0947 */ /* 0x000fea0003800000 */
[----:B------:R-:W0:Y:S01]  /*0110*/  LDC.64 R4, c[0x0][0x268] ;  /* 0x00009a00ff047b82 */ /* 0x000e220000000a00 */
[----:B------:R-:W-:Y:S02]  /*0120*/  SHF.R.U32.HI R6, RZ, 0x1, R3 ;  /* 0x00000001ff067819 */ /* 0x000fe40000011603 */
[----:B------:R-:W-:-:S03]  /*0130*/  LOP3.LUT R3, R0, 0x1, RZ, 0xc0, !PT ;  /* 0x0000000100037812 */ /* 0x000fc600078ec0ff */
[----:B------:R-:W-:Y:S01]  /*0140*/  IMAD.MOV R7, RZ, RZ, -R6 ;  /* 0x000000ffff077224 */ /* 0x000fe200078e0a06 */
[----:B------:R-:W-:Y:S02]  /*0150*/  LOP3.LUT R3, R3, 0x2, RZ, 0xfc, !PT ;  /* 0x0000000203037812 */ /* 0x000fe400078efcff */
[----:B------:R-:W-:Y:S02]  /*0160*/  MOV R6, 0x7fffff81 ;  /* 0x7fffff8100067802 */ /* 0x000fe40000000f00 */
[----:B------:R-:W-:Y:S01]  /*0170*/  ISETP.NE.AND P0, PT, R2, R7, PT ;  /* 0x000000070200720c */ /* 0x000fe20003f05270 */
[----:B0-----:R-:W-:-:S03]  /*0180*/  IMAD.WIDE.U32 R4, R3, 0x4, R4 ;  /* 0x0000000403047825 */ /* 0x001fc600078e0004 */
[----:B------:R-:W-:Y:S01]  /*0190*/  SEL R3, R6, 0x1, !P0 ;  /* 0x0000000106037807 */ /* 0x000fe20004000000 */
[----:B------:R-:W-:Y:S06]  /*01a0*/  MEMBAR.ALL.GPU ;  /* 0x0000000000007992 */ /* 0x000fec000000a000 */
[----:B------:R-:W-:-:S00]  /*01b0*/  ERRBAR ;  /* 0x00000000000079ab */ /* 0x000fc00000000000 */
[----:B------:R-:W-:Y:S06]  /*01c0*/  CGAERRBAR ;  /* 0x00000000000075ab */ /* 0x000fec0000000000 */
[----:B------:R0:W5:Y:S02]  /*01d0*/  ATOM.E.ADD.STRONG.GPU PT, R3, desc[UR8][R4.64], R3 ;  /* 0x000000030403798a */ /* 0x00016400081ee1c8 */
.L_x_88:
[----:B------:R-:W2:Y:S04]  /*01e0*/  LD.E.STRONG.GPU R6, desc[UR8][R4.64] ;  /* 0x0000000804067980 */ /* 0x000ea8000c10f900 */
[----:B--2---:R-:W-:Y:S01]  /*01f0*/  CCTL.IVALL ;  /* 0x00000000ff00798f */ /* 0x004fe20002000000 */
[----:B------:R-:W-:Y:S05]  /*0200*/  YIELD ;  /* 0x0000000000007946 */ /* 0x000fea0003800000 */
[----:B-----5:R-:W-:-:S04]  /*0210*/  LOP3.LUT R6, R6, R3, RZ, 0x3c, !PT ;  /* 0x0000000306067212 */ /* 0x020fc800078e3cff */
[----:B------:R-:W-:-:S13]  /*0220*/  ISETP.GT.AND P0, PT, R6, -0x1, PT ;  /* 0xffffffff0600780c */ /* 0x000fda0003f04270 */
[----:B------:R-:W-:Y:S05]  /*0230*/  @P0 BRA `(.L_x_88) ;  /* 0xfffffffc00e80947 */ /* 0x000fea000383ffff */
.L_x_87:
[----:B------:R-:W-:Y:S05]  /*0240*/  WARPSYNC.ALL ;  /* 0x0000000000007948 */ /* 0x000fea0003800000 */
[----:B------:R-:W-:Y:S06]  /*0250*/  BAR.SYNC.DEFER_BLOCKING 0x0 ;  /* 0x0000000000007b1d */ /* 0x000fec0000010000 */
[----:B------:R-:W-:Y:S05]  /*0260*/  BRA `(.L_x_89) ;  /* 0x0000001c00bc7947 */ /* 0x000fea0003800000 */
.L_x_86:
[----:B------:R-:W0:Y:S01]  /*0270*/  S2R R4, SR_TID.X ;  /* 0x0000000000047919 */ /* 0x000e220000002100 */
[----:B------:R-:W-:Y:S02]  /*0280*/  MOV R8, 0x400 ;  /* 0x0000040000087802 */ /* 0x000fe40000000f00 */
[----:B------:R-:W-:Y:S02]  /*0290*/  CS2R R20, SRZ ;  /* 0x0000000000147805 */ /* 0x000fe4000001ff00 */
[----:B------:R-:W-:Y:S01]  /*02a0*/  CS2R R22, SRZ ;  /* 0x0000000000167805 */ /* 0x000fe2000001ff00 */
[----:B------:R-:W1:Y:S01]  /*02b0*/  S2R R13, SR_CgaCtaId ;  /* 0x00000000000d7919 */ /* 0x000e620000008800 */
[----:B------:R-:W-:Y:S01]  /*02c0*/  UMOV UR4, URZ ;  /* 0x0000003f00047c82 */ /* 0x000fe20008000000 */
[C---:B0-----:R-:W-:Y:S01]  /*02d0*/  LEA.HI R9, R4.reuse, R4, RZ, 0x1 ;  /* 0x0000000404097211 */ /* 0x041fe200078f08ff */
[----:B------:R-:W-:Y:S01]  /*02e0*/  IMAD.WIDE.U32 R6, R4, -0x33333333, RZ ;  /* 0xcccccccd04067825 */ /* 0x000fe200078e00ff */
[----:B------:R-:W-:-:S02]  /*02f0*/  IADD3 R6, R8, 0x1400, RZ ;  /* 0x0000140008067810 */ /* 0x000fc40007ffe0ff */
[----:B------:R-:W-:Y:S01]  /*0300*/  SHF.R.S32.HI R5, RZ, 0x1, R9 ;  /* 0x00000001ff057819 */ /* 0x000fe20000011409 */
[----:B------:R-:W-:Y:S01]  /*0310*/  IMAD.SHL.U32 R8, R2, 0x2, RZ ;  /* 0x0000000202087824 */ /* 0x000fe200078e00ff */
[----:B------:R-:W-:Y:S02]  /*0320*/  SHF.R.U32.HI R15, RZ, 0x7, R7 ;  /* 0x00000007ff0f7819 */ /* 0x000fe40000011607 */
[----:B-1----:R-:W-:Y:S01]  /*0330*/  LEA R6, R13, R6, 0x18 ;  /* 0x000000060d067211 */ /* 0x002fe200078ec0ff */
[----:B------:R-:W-:Y:S01]  /*0340*/  VIADD R10, R5, 0xa0 ;  /* 0x000000a0050a7836 */ /* 0x000fe20000000000 */
[--C-:B------:R-:W-:Y:S01]  /*0350*/  SHF.R.S32.HI R13, RZ, 0x1f, R4.reuse ;  /* 0x0000001fff0d7819 */ /* 0x100fe20000011404 */
[----:B------:R-:W-:Y:S01]  /*0360*/  IMAD R7, R15, -0xa0, R4 ;  /* 0xffffff600f077824 */ /* 0x000fe200078e0204 */
[----:B------:R-:W-:Y:S02]  /*0370*/  LOP3.LUT R8, R8, 0xfe, RZ, 0xc0, !PT ;  /* 0x000000fe08087812 */ /* 0x000fe400078ec0ff */
[----:B------:R-:W-:-:S02]  /*0380*/  SHF.R.S32.HI R11, RZ, 0x1f, R10 ;  /* 0x0000001fff0b7819 */ /* 0x000fc4000001140a */
[----:B------:R-:W-:Y:S02]  /*0390*/  LEA.HI R13, R13, R4, RZ, 0x4 ;  /* 0x000000040d0d7211 */ /* 0x000fe400078f20ff */
[----:B------:R-:W-:Y:S02]  /*03a0*/  LEA.HI R12, R11, R10, RZ, 0x3 ;  /* 0x0000000a0b0c7211 */ /* 0x000fe400078f18ff */
[----:B------:R-:W-:Y:S01]  /*03b0*/  LOP3.LUT R11, R9, 0xfffffffe, RZ, 0xc0, !PT ;  /* 0xfffffffe090b7812 */ /* 0x000fe200078ec0ff */
[----:B------:R-:W-:Y:S01]  /*03c0*/  IMAD R9, R7, 0x18, R6 ;  /* 0x0000001807097824 */ /* 0x000fe200078e0206 */
[----:B------:R-:W-:Y:S02]  /*03d0*/  SHF.R.U32.HI R10, RZ, 0x4, R13 ;  /* 0x00000004ff0a7819 */ /* 0x000fe4000001160d */
[----:B------:R-:W-:Y:S02]  /*03e0*/  IADD3 R11, -R11, R4, RZ ;  /* 0x000000040b0b7210 */ /* 0x000fe40007ffe1ff */
[----:B------:R-:W-:Y:S01]  /*03f0*/  SHF.R.U32.HI R14, RZ, 0x3, R12 ;  /* 0x00000003ff0e7819 */ /* 0x000fe2000001160c */
[----:B------:R-:W-:Y:S01]  /*0400*/  IMAD.IADD R12, R8, 0x1, R15 ;  /* 0x00000001080c7824 */ /* 0x000fe200078e020f */
[----:B------:R-:W-:-:S02]  /*0410*/  LEA R8, R15, R9, 0x3 ;  /* 0x000000090f087211 */ /* 0x000fc400078e18ff */
[C---:B------:R-:W-:Y:S01]  /*0420*/  LOP3.LUT R9, R11.reuse, 0x1, R10, 0x78, !PT ;  /* 0x000000010b097812 */ /* 0x040fe200078e780a */
[----:B------:R-:W-:Y:S01]  /*0430*/  IMAD R12, R12, 0x280, RZ ;  /* 0x000002800c0c7824 */ /* 0x000fe200078e02ff */
[----:B------:R-:W-:-:S07]  /*0440*/  LOP3.LUT R10, R11, 0x1, R14, 0x78, !PT ;  /* 0x000000010b0a7812 */ /* 0x000fce00078e780e */
.L_x_105:
[C---:B------:R-:W-:Y:S01]  /*0450*/  LOP3.LUT R30, R3.reuse, 0x1, RZ, 0xc0, !PT ;  /* 0x00000001031e7812 */ /* 0x040fe200078ec0ff */
[----:B------:R-:W-:Y:S01]  /*0460*/  HFMA2.MMA R13, -RZ, RZ, 0, 0 ;  /* 0x00000000ff0d7435 */ /* 0x000fe200000001ff */
[--C-:B------:R-:W-:Y:S01]  /*0470*/  SHF.R.U64 R26, R3, 0x1, R47.reuse ;  /* 0x00000001031a7819 */ /* 0x100fe2000000122f */
[----:B------:R-:W-:Y:S01]  /*0480*/  ULDC.64 UR12, c[0x0][0x248] ;  /* 0x00009200000c7ab9 */ /* 0x000fe20000000a00 */
[----:B------:R-:W-:Y:S01]  /*0490*/  SHF.R.U32.HI R17, RZ, 0x1, R47 ;  /* 0x00000001ff117819 */ /* 0x000fe2000001162f */
[----:B------:R-:W-:Y:S01]  /*04a0*/  IMAD R30, R30, 0x140, RZ ;  /* 0x000001401e1e7824 */ /* 0x000fe200078e02ff */
[----:B------:R-:W0:Y:S01]  /*04b0*/  LDC.64 R18, c[0x0][0x238] ;  /* 0x00008e00ff127b82 */ /* 0x000e220000000a00 */
[----:B------:R-:W-:Y:S02]  /*04c0*/  ULDC UR5, c[0x0][0x250] ;  /* 0x0000940000057ab9 */ /* 0x000fe40000000800 */
[----:B------:R-:W-:Y:S02]  /*04d0*/  IMAD R27, R7, 0x2, R30 ;  /* 0x00000002071b7824 */ /* 0x000fe400078e021e */
[----:B------:R-:W-:-:S02]  /*04e0*/  IMAD R28, R17, 0x28000, RZ ;  /* 0x00028000111c7824 */ /* 0x000fc400078e02ff */
[----:B-1----:R-:W-:-:S05]  /*04f0*/  IMAD.WIDE.U32 R14, R27, -0x33333333, RZ ;  /* 0xcccccccd1b0e7825 */ /* 0x002fca00078e00ff */
[----:B------:R-:W-:Y:S01]  /*0500*/  SHF.R.U32.HI R11, RZ, 0x5, R15 ;  /* 0x00000005ff0b7819 */ /* 0x000fe2000001160f */
[C---:B------:R-:W-:Y:S01]  /*0510*/  IMAD.WIDE.U32 R14, R26.reuse, 0x28000, R12 ;  /* 0x000280001a0e7825 */ /* 0x040fe200078e000c */
[----:B------:R-:W-:Y:S02]  /*0520*/  SHF.R.S32.HI R13, RZ, 0x1f, R27 ;  /* 0x0000001fff0d7819 */ /* 0x000fe4000001141b */
[C---:B------:R-:W-:Y:S02]  /*0530*/  LEA R25, P0, R26.reuse, R11, 0x4 ;  /* 0x0000000b1a197211 */ /* 0x040fe400078020ff */
[----:B------:R-:W-:Y:S02]  /*0540*/  IADD3 R14, P1, R27, R14, RZ ;  /* 0x0000000e1b0e7210 */ /* 0x000fe40007f3e0ff */
[----:B------:R-:W-:Y:S02]  /*0550*/  LEA.HI.X R26, R26, RZ, R17, 0x4, P0 ;  /* 0x000000ff1a1a7211 */ /* 0x000fe400000f2411 */
[----:B------:R-:W-:Y:S01]  /*0560*/  LEA R24, P0, R25, UR12, 0x3 ;  /* 0x0000000c19187c11 */ /* 0x000fe2000f8018ff */
[----:B------:R-:W1:Y:S01]  /*0570*/  LDC.64 R16, c[0x0][0x240] ;  /* 0x00009000ff107b82 */ /* 0x000e620000000a00 */
[----:B------:R-:W-:-:S02]  /*0580*/  IADD3.X R13, R13, R15, R28, P1, !PT ;  /* 0x0000000f0d0d7210 */ /* 0x000fc40000ffe41c */
[----:B------:R-:W-:Y:S01]  /*0590*/  LEA.HI.X R25, R25, UR13, R26, 0x3, P0 ;  /* 0x0000000d19197c11 */ /* 0x000fe200080f1c1a */
[----:B------:R-:W-:Y:S01]  /*05a0*/  ULDC.64 UR12, c[0x0][0x230] ;  /* 0x00008c00000c7ab9 */ /* 0x000fe20000000a00 */
[C---:B------:R-:W-:Y:S01]  /*05b0*/  SHF.L.U64.HI R13, R14.reuse, 0x1, R13 ;  /* 0x000000010e0d7819 */ /* 0x040fe2000001020d */
[----:B------:R-:W-:-:S03]  /*05c0*/  IMAD.SHL.U32 R14, R14, 0x2, RZ ;  /* 0x000000020e0e7824 */ /* 0x000fc600078e00ff */
[----:B------:R-:W2:Y:S01]  /*05d0*/  LDG.E.64.CONSTANT R24, desc[UR8][R24.64] ;  /* 0x0000000818187981 */ /* 0x000ea2000c1e9b00 */
[----:B0-----:R-:W-:Y:S01]  /*05e0*/  IMAD.WIDE R18, R27, 0x2, R18 ;  /* 0x000000021b127825 */ /* 0x001fe200078e0212 */
[----:B------:R-:W-:-:S04]  /*05f0*/  IADD3 R28, P0, R14, UR12, RZ ;  /* 0x0000000c0e1c7c10 */ /* 0x000fc8000ff1e0ff */
[----:B------:R-:W-:Y:S01]  /*0600*/  IADD3.X R29, R13, UR13, RZ, P0, !PT ;  /* 0x0000000d0d1d7c10 */ /* 0x000fe200087fe4ff */
[----:B------:R-:W-:-:S04]  /*0610*/  ULDC.64 UR12, c[0x0][0x228] ;  /* 0x00008a00000c7ab9 */ /* 0x000fc80000000a00 */
[----:B------:R-:W3:Y:S01]  /*0620*/  LDG.E.CONSTANT R15, desc[UR8][R28.64] ;  /* 0x000000081c0f7981 */ /* 0x000ee2000c1e9900 */
[----:B-1----:R-:W-:-:S03]  /*0630*/  IMAD.WIDE R26, R27, 0x2, R16 ;  /* 0x000000021b1a7825 */ /* 0x002fc600078e0210 */
[----:B------:R-:W4:Y:S04]  /*0640*/  LDG.E.CONSTANT R16, desc[UR8][R18.64] ;  /* 0x0000000812107981 */ /* 0x000f28000c1e9900 */
[----:B------:R0:W5:Y:S01]  /*0650*/  LDG.E.CONSTANT R17, desc[UR8][R26.64] ;  /* 0x000000081a117981 */ /* 0x000162000c1e9900 */
[----:B------:R-:W-:-:S04]  /*0660*/  IADD3 R32, P0, R14, UR12, RZ ;  /* 0x0000000c0e207c10 */ /* 0x000fc8000ff1e0ff */
[----:B------:R-:W-:-:S05]  /*0670*/  IADD3.X R33, R13, UR13, RZ, P0, !PT ;  /* 0x0000000d0d217c10 */ /* 0x000fca00087fe4ff */
[----:B------:R1:W5:Y:S01]  /*0680*/  LDG.E.CONSTANT R46, desc[UR8][R32.64] ;  /* 0x00000008202e7981 */ /* 0x000362000c1e9900 */
[----:B------:R-:W-:Y:S02]  /*0690*/  IADD3 R48, P0, R3, 0x2, RZ ;  /* 0x0000000203307810 */ /* 0x000fe40007f1e0ff */
[----:B------:R-:W-:Y:S02]  /*06a0*/  CS2R R44, SRZ ;  /* 0x00000000002c7805 */ /* 0x000fe4000001ff00 */
[----:B------:R-:W-:Y:S02]  /*06b0*/  ISETP.GT.U32.AND P1, PT, R4, 0xf, PT ;  /* 0x0000000f0400780c */ /* 0x000fe40003f24070 */
[----:B------:R-:W-:Y:S02]  /*06c0*/  IADD3.X R47, RZ, R47, RZ, P0, !PT ;  /* 0x0000002fff2f7210 */ /* 0x000fe400007fe4ff */
[----:B------:R-:W-:-:S04]  /*06d0*/  ISETP.GE.U32.AND P0, PT, R48, UR10, PT ;  /* 0x0000000a30007c0c */ /* 0x000fc8000bf06070 */
[----:B------:R-:W-:Y:S01]  /*06e0*/  ISETP.GE.AND.EX P0, PT, R47, UR6, PT, P0 ;  /* 0x000000062f007c0c */ /* 0x000fe2000bf06300 */
[----:B--2---:R-:W-:-:S06]  /*06f0*/  FADD.FTZ R25, R25, UR5 ;  /* 0x0000000519197e21 */ /* 0x004fcc0008010000 */
[----:B------:R-:W2:Y:S01]  /*0700*/  MUFU.RSQ R25, R25 ;  /* 0x0000001900197308 */ /* 0x000ea20000001400 */
[C---:B---3--:R-:W-:Y:S02]  /*0710*/  SHF.L.U32 R29, R15.reuse, 0x10, RZ ;  /* 0x000000100f1d7819 */ /* 0x048fe400000006ff */
[----:B------:R-:W-:-:S03]  /*0720*/  PRMT R28, R15, 0x7632, R28 ;  /* 0x000076320f1c7816 */ /* 0x000fc6000000001c */
[----:B0-----:R-:W-:Y:S01]  /*0730*/  FADD.FTZ R26, -R24, R29 ;  /* 0x0000001d181a7221 */ /* 0x001fe20000010100 */
[----:B------:R-:W-:Y:S01]  /*0740*/  SHF.L.U32 R27, R28, 0x10, RZ ;  /* 0x000000101c1b7819 */ /* 0x000fe200000006ff */
[C---:B----4-:R-:W-:Y:S01]  /*0750*/  IMAD.U32 R50, R16.reuse, 0x10000, RZ ;  /* 0x0001000010327824 */ /* 0x050fe200078e00ff */
[----:B------:R-:W-:Y:S02]  /*0760*/  PRMT R18, R16, 0x7632, R18 ;  /* 0x0000763210127816 */ /* 0x000fe40000000012 */
[C---:B-----5:R-:W-:Y:S01]  /*0770*/  PRMT R19, R17.reuse, 0x7632, R19 ;  /* 0x0000763211137816 */ /* 0x060fe20000000013 */
[----:B------:R-:W-:Y:S02]  /*0780*/  IMAD.U32 R28, R17, 0x10000, RZ ;  /* 0x00010000111c7824 */ /* 0x000fe400078e00ff */
[----:B--2---:R-:W-:Y:S01]  /*0790*/  FMUL.FTZ R51, R25, R26 ;  /* 0x0000001a19337220 */ /* 0x004fe20000410000 */
[----:B------:R-:W-:Y:S01]  /*07a0*/  FADD.FTZ R26, -R24, R27 ;  /* 0x0000001b181a7221 */ /* 0x000fe20000010100 */
[----:B------:R-:W-:Y:S01]  /*07b0*/  SHF.L.U32 R31, R18, 0x10, RZ ;  /* 0x00000010121f7819 */ /* 0x000fe200000006ff */
[----:B------:R-:W-:-:S02]  /*07c0*/  IMAD.U32 R18, R19, 0x10000, RZ ;  /* 0x0001000013127824 */ /* 0x000fc400078e00ff */
[----:B------:R-:W-:Y:S01]  /*07d0*/  FFMA.FTZ R28, R51, R50, R28 ;  /* 0x00000032331c7223 */ /* 0x000fe2000001001c */
[----:B------:R-:W-:-:S03]  /*07e0*/  FMUL.FTZ R29, R25, R26 ;  /* 0x0000001a191d7220 */ /* 0x000fc60000410000 */
[----:B------:R-:W-:Y:S01]  /*07f0*/  FMUL.FTZ R19, R28, -1.4426950216293334961 ;  /* 0xbfb8aa3b1c137820 */ /* 0x000fe20000410000 */
[--C-:B-1----:R-:W-:Y:S01]  /*0800*/  FFMA.FTZ R32, R29, R31, R18.reuse ;  /* 0x0000001f1d207223 */ /* 0x102fe20000010012 */
[C---:B------:R-:W-:Y:S02]  /*0810*/  PRMT R18, R46.reuse, 0x7632, R18 ;  /* 0x000076322e127816 */ /* 0x040fe40000000012 */
[----:B------:R-:W-:Y:S01]  /*0820*/  SHF.L.U32 R49, R46, 0x10, RZ ;  /* 0x000000102e317819 */ /* 0x000fe200000006ff */
[----:B------:R-:W-:Y:S01]  /*0830*/  FMUL.FTZ R33, R32, -1.4426950216293334961 ;  /* 0xbfb8aa3b20217820 */ /* 0x000fe20000410000 */
[----:B------:R-:W0:Y:S01]  /*0840*/  MUFU.EX2 R19, R19 ;  /* 0x0000001300137308 */ /* 0x000e220000000800 */
[----:B------:R-:W-:-:S07]  /*0850*/  IMAD.U32 R18, R18, 0x10000, RZ ;  /* 0x0001000012127824 */ /* 0x000fce00078e00ff */
[----:B------:R-:W1:Y:S01]  /*0860*/  MUFU.EX2 R33, R33 ;  /* 0x0000002100217308 */ /* 0x000e620000000800 */
[----:B0-----:R-:W-:-:S07]  /*0870*/  FADD.FTZ R26, R19, 1 ;  /* 0x3f800000131a7421 */ /* 0x001fce0000010000 */
[----:B------:R-:W0:Y:S01]  /*0880*/  MUFU.RCP R26, R26 ;  /* 0x0000001a001a7308 */ /* 0x000e220000001000 */
[----:B-1----:R-:W-:-:S07]  /*0890*/  FADD.FTZ R34, R33, 1 ;  /* 0x3f80000021227421 */ /* 0x002fce0000010000 */
[----:B------:R-:W1:Y:S01]  /*08a0*/  MUFU.RCP R34, R34 ;  /* 0x0000002200227308 */ /* 0x000e620000001000 */
[----:B0-----:R-:W-:-:S04]  /*08b0*/  FADD.FTZ R27, -R26, 1 ;  /* 0x3f8000001a1b7421 */ /* 0x001fc80000010100 */
[----:B------:R-:W-:Y:S01]  /*08c0*/  FFMA.FTZ R27, R28, R27, 1 ;  /* 0x3f8000001c1b7423 */ /* 0x000fe2000001001b */
[----:B-1----:R-:W-:-:S03]  /*08d0*/  FADD.FTZ R35, -R34, 1 ;  /* 0x3f80000022237421 */ /* 0x002fc60000010100 */
[----:B------:R-:W-:Y:S01]  /*08e0*/  FMUL.FTZ R28, R26, R27 ;  /* 0x0000001b1a1c7220 */ /* 0x000fe20000410000 */
[----:B------:R-:W-:-:S03]  /*08f0*/  FFMA.FTZ R35, R32, R35, 1 ;  /* 0x3f80000020237423 */ /* 0x000fc60000010023 */
[----:B------:R-:W-:Y:S01]  /*0900*/  FMUL.FTZ R49, R49, R28 ;  /* 0x0000001c31317220 */ /* 0x000fe20000410000 */
[----:B------:R-:W-:-:S03]  /*0910*/  FMUL.FTZ R35, R34, R35 ;  /* 0x0000002322237220 */ /* 0x000fc60000410000 */
[-C--:B------:R-:W-:Y:S01]  /*0920*/  FMUL.FTZ R26, R50, R49.reuse ;  /* 0x00000031321a7220 */ /* 0x080fe20000410000 */
[----:B------:R-:W-:Y:S01]  /*0930*/  FFMA.FTZ R20, R51, R49, R20 ;  /* 0x0000003133147223 */ /* 0x000fe20000010014 */
[----:B------:R-:W-:Y:S01]  /*0940*/  FADD.FTZ R21, R49, R21 ;  /* 0x0000001531157221 */ /* 0x000fe20000010000 */
[----:B------:R-:W-:Y:S01]  /*0950*/  FMUL.FTZ R28, R18, R35 ;  /* 0x00000023121c7220 */ /* 0x000fe20000410000 */
[----:B------:R-:W-:Y:S01]  /*0960*/  FFMA.FTZ R18, R50, R49, RZ ;  /* 0x0000003132127223 */ /* 0x000fe200000100ff */
[----:B------:R-:W-:Y:S02]  /*0970*/  FFMA.FTZ R19, R51, R26, RZ ;  /* 0x0000001a33137223 */ /* 0x000fe400000100ff */
[CC--:B------:R-:W-:Y:S01]  /*0980*/  FMUL.FTZ R32, R31.reuse, R28.reuse ;  /* 0x0000001c1f207220 */ /* 0x0c0fe20000410000 */
[-C--:B------:R-:W-:Y:S01]  /*0990*/  FFMA.FTZ R18, R31, R28.reuse, R18 ;  /* 0x0000001c1f127223 */ /* 0x080fe20000010012 */
[C---:B------:R-:W-:Y:S01]  /*09a0*/  FFMA.FTZ R22, R29.reuse, R28, R22 ;  /* 0x0000001c1d167223 */ /* 0x040fe20000010016 */
[----:B------:R-:W-:Y:S01]  /*09b0*/  FADD.FTZ R23, R28, R23 ;  /* 0x000000171c177221 */ /* 0x000fe20000010000 */
[----:B------:R-:W-:-:S05]  /*09c0*/  FFMA.FTZ R19, R29, R32, R19 ;  /* 0x000000201d137223 */ /* 0x000fca0000010013 */
[----:B------:R0:W-:Y:S01]  /*09d0*/  STS.64 [R8], R18 ;  /* 0x0000001208007388 */ /* 0x0001e20000000a00 */
[----:B------:R-:W-:Y:S06]  /*09e0*/  BAR.SYNC.DEFER_BLOCKING 0x0 ;  /* 0x0000000000007b1d */ /* 0x000fec0000010000 */
[----:B------:R-:W-:Y:S05]  /*09f0*/  @!P0 BRA `(.L_x_90) ;  /* 0x0000000000748947 */ /* 0x000fea0003800000 */
[----:B------:R-:W1:Y:S01]  /*0a00*/  S2UR UR7, SR_CgaCtaId ;  /* 0x00000000000779c3 */ /* 0x000e620000008800 */
[----:B------:R-:W-:Y:S01]  /*0a10*/  UMOV UR5, 0x400 ;  /* 0x0000040000057882 */ /* 0x000fe20000000000 */
[C---:B0-----:R-:W-:Y:S02]  /*0a20*/  LOP3.LUT R19, R4.reuse, 0x8, RZ, 0xc0, !PT ;  /* 0x0000000804137812 */ /* 0x041fe400078ec0ff */
[----:B------:R-:W-:Y:S02]  /*0a30*/  LOP3.LUT R27, R4, 0x8, RZ, 0xc, !PT ;  /* 0x00000008041b7812 */ /* 0x000fe400078e0cff */
[----:B------:R-:W-:Y:S02]  /*0a40*/  SHF.R.U32.HI R33, RZ, 0x1, R0 ;  /* 0x00000001ff217819 */ /* 0x000fe40000011600 */
[----:B------:R-:W0:Y:S03]  /*0a50*/  LDC.64 R28, c[0x0][0x260] ;  /* 0x00009800ff1c7b82 */ /* 0x000e260000000a00 */
[----:B------:R-:W-:-:S05]  /*0a60*/  IMAD.SHL.U32 R33, R33, 0x80, RZ ;  /* 0x0000008021217824 */ /* 0x000fca00078e00ff */
[----:B------:R-:W-:-:S05]  /*0a70*/  LOP3.LUT R33, R33, 0xffffff80, R2, 0xe2, !PT ;  /* 0xffffff8021217812 */ /* 0x000fca00078ee202 */
[----:B------:R-:W-:Y:S01]  /*0a80*/  IMAD R33, R33, 0x280, R4 ;  /* 0x0000028021217824 */ /* 0x000fe200078e0204 */
[----:B-1----:R-:W-:-:S04]  /*0a90*/  ULEA UR5, UR7, UR5, 0x18 ;  /* 0x0000000507057291 */ /* 0x002fc8000f8ec03f */
[----:B------:R-:W-:Y:S02]  /*0aa0*/  IADD3 R33, R30, R33, RZ ;  /* 0x000000211e217210 */ /* 0x000fe40007ffe0ff */
[----:B------:R-:W-:-:S03]  /*0ab0*/  LEA R18, R4, UR5, 0x4 ;  /* 0x0000000504127c11 */ /* 0x000fc6000f8e20ff */
[----:B------:R-:W-:Y:S01]  /*0ac0*/  IMAD.SHL.U32 R33, R33, 0x2, RZ ;  /* 0x0000000221217824 */ /* 0x000fe200078e00ff */
[----:B------:R-:W-:Y:S02]  /*0ad0*/  LEA R26, R5, UR5, 0x4 ;  /* 0x00000005051a7c11 */ /* 0x000fe4000f8e20ff */
[C---:B------:R-:W-:Y:S01]  /*0ae0*/  IADD3 R32, R18.reuse, R27, RZ ;  /* 0x0000001b12207210 */ /* 0x040fe20007ffe0ff */
[----:B------:R-:W-:Y:S01]  /*0af0*/  IMAD.IADD R31, R18, 0x1, R19 ;  /* 0x00000001121f7824 */ /* 0x000fe200078e0213 */
[----:B------:R-:W-:Y:S01]  /*0b00*/  LEA R18, R10, R26, 0x3 ;  /* 0x0000001a0a127211 */ /* 0x000fe200078e18ff */
[----:B------:R-:W-:Y:S02]  /*0b10*/  IMAD R27, R9, 0x8, R26 ;  /* 0x00000008091b7824 */ /* 0x000fe400078e021a */
[----:B0-----:R-:W-:Y:S01]  /*0b20*/  IMAD.WIDE.U32 R28, R33, 0x4, R28 ;  /* 0x00000004211c7825 */ /* 0x001fe200078e001c */
[----:B------:R-:W-:Y:S04]  /*0b30*/  STS.64 [R31], R20 ;  /* 0x000000141f007388 */ /* 0x000fe80000000a00 */
[----:B------:R-:W-:Y:S01]  /*0b40*/  STS.64 [R32], R22 ;  /* 0x0000001620007388 */ /* 0x000fe20000000a00 */
[----:B------:R-:W-:Y:S06]  /*0b50*/  BAR.SYNC.DEFER_BLOCKING 0x0 ;  /* 0x0000000000007b1d */ /* 0x000fec0000010000 */
[----:B------:R-:W0:Y:S04]  /*0b60*/  LDS.64 R26, [R27] ;  /* 0x000000001b1a7984 */ /* 0x000e280000000a00 */
[----:B------:R-:W1:Y:S01]  /*0b70*/  LDS.64 R18, [R18+0xa00] ;  /* 0x000a000012127984 */ /* 0x000e620000000a00 */
[----:B0-----:R-:W-:Y:S01]  /*0b80*/  FADD.FTZ R32, RZ, R27 ;  /* 0x0000001bff207221 */ /* 0x001fe20000010000 */
[----:B------:R-:W-:-:S03]  /*0b90*/  FADD.FTZ R31, RZ, R26 ;  /* 0x0000001aff1f7221 */ /* 0x000fc60000010000 */
[----:B-1----:R-:W-:Y:S01]  /*0ba0*/  FADD.FTZ R19, R32, R19 ;  /* 0x0000001320137221 */ /* 0x002fe20000010000 */
[----:B------:R-:W-:-:S05]  /*0bb0*/  FADD.FTZ R18, R31, R18 ;  /* 0x000000121f127221 */ /* 0x000fca0000010000 */
[----:B------:R1:W-:Y:S02]  /*0bc0*/  STG.E.64 desc[UR8][R28.64+0x8000], R18 ;  /* 0x008000121c007986 */ /* 0x0003e4000c101b08 */
.L_x_90:
[----:B------:R-:W-:Y:S04]  /*0bd0*/  BSSY B0, `(.L_x_91) ;  /* 0x00000a7000007945 */ /* 0x000fe80003800000 */
[----:B------:R-:W-:Y:S05]  /*0be0*/  @P1 BRA `(.L_x_92) ;  /* 0x0000000800941947 */ /* 0x000fea0003800000 */
[----:B01----:R-:W-:Y:S01]  /*0bf0*/  SHF.L.U32 R18, R3, 0x3, RZ ;  /* 0x0000000303127819 */ /* 0x003fe200000006ff */
[----:B------:R-:W-:-:S03]  /*0c00*/  IMAD.SHL.U32 R52, R4, 0x8, RZ ;  /* 0x0000000804347824 */ /* 0x000fc600078e00ff */
[----:B------:R-:W-:Y:S02]  /*0c10*/  LOP3.LUT R19, R18, 0x8, RZ, 0xc0, !PT ;  /* 0x0000000812137812 */ /* 0x000fe400078ec0ff */
[----:B------:R-:W-:Y:S02]  /*0c20*/  LOP3.LUT R52, R52, 0x8, RZ, 0xc0, !PT ;  /* 0x0000000834347812 */ /* 0x000fe400078ec0ff */
[----:B------:R-:W-:-:S05]  /*0c30*/  LEA.HI R19, R4, R19, RZ, 0x1f ;  /* 0x0000001304137211 */ /* 0x000fca00078ff8ff */
[----:B------:R-:W-:-:S04]  /*0c40*/  IMAD R38, R19, 0x28, -R30 ;  /* 0x0000002813267824 */ /* 0x000fc800078e0a1e */
[C---:B------:R-:W-:Y:S01]  /*0c50*/  VIADD R27, R38.reuse, 0x4 ;  /* 0x00000004261b7836 */ /* 0x040fe20000000000 */
[C---:B------:R-:W-:Y:S01]  /*0c60*/  LEA.HI R18, R38.reuse, R38, RZ, 0x1 ;  /* 0x0000002626127211 */ /* 0x040fe200078f08ff */
[C---:B------:R-:W-:Y:S01]  /*0c70*/  VIADD R29, R38.reuse, 0x8 ;  /* 0x00000008261d7836 */ /* 0x040fe20000000000 */
[C---:B------:R-:W-:Y:S01]  /*0c80*/  IADD3 R26, R38.reuse, 0x2, RZ ;  /* 0x00000002261a7810 */ /* 0x040fe20007ffe0ff */
[C---:B------:R-:W-:Y:S01]  /*0c90*/  VIADD R31, R38.reuse, 0xc ;  /* 0x0000000c261f7836 */ /* 0x040fe20000000000 */
[----:B------:R-:W-:Y:S01]  /*0ca0*/  SHF.R.S32.HI R19, RZ, 0x1, R18 ;  /* 0x00000001ff137819 */ /* 0x000fe20000011412 */
[----:B------:R-:W-:Y:S01]  /*0cb0*/  VIADD R41, R38, 0x1e ;  /* 0x0000001e26297836 */ /* 0x000fe20000000000 */
[----:B------:R-:W-:Y:S02]  /*0cc0*/  LEA.HI R26, R26, R26, RZ, 0x1 ;  /* 0x0000001a1a1a7211 */ /* 0x000fe400078f08ff */
[----:B------:R-:W-:Y:S01]  /*0cd0*/  LEA.HI R18, R27, R27, RZ, 0x1 ;  /* 0x0000001b1b127211 */ /* 0x000fe200078f08ff */
[----:B------:R-:W-:Y:S01]  /*0ce0*/  IMAD R19, R19, 0x18, R6 ;  /* 0x0000001813137824 */ /* 0x000fe200078e0206 */
[----:B------:R-:W-:-:S02]  /*0cf0*/  IADD3 R28, R38, 0x6, RZ ;  /* 0x00000006261c7810 */ /* 0x000fc40007ffe0ff */
[----:B------:R-:W-:Y:S02]  /*0d00*/  SHF.R.S32.HI R27, RZ, 0x1, R26 ;  /* 0x00000001ff1b7819 */ /* 0x000fe4000001141a */
[----:B------:R-:W-:Y:S02]  /*0d10*/  LEA.HI R26, R29, R29, RZ, 0x1 ;  /* 0x0000001d1d1a7211 */ /* 0x000fe400078f08ff */
[----:B------:R-:W-:Y:S01]  /*0d20*/  SHF.R.S32.HI R29, RZ, 0x1, R18 ;  /* 0x00000001ff1d7819 */ /* 0x000fe20000011412 */
[--C-:B------:R-:W-:Y:S01]  /*0d30*/  IMAD R27, R27, 0x18, R6.reuse ;  /* 0x000000181b1b7824 */ /* 0x100fe200078e0206 */
[----:B------:R-:W-:Y:S02]  /*0d40*/  LEA.HI R28, R28, R28, RZ, 0x1 ;  /* 0x0000001c1c1c7211 */ /* 0x000fe400078f08ff */
[----:B------:R-:W-:Y:S01]  /*0d50*/  IADD3 R19, R19, R52, RZ ;  /* 0x0000003413137210 */ /* 0x000fe20007ffe0ff */
[----:B------:R-:W-:Y:S01]  /*0d60*/  IMAD R29, R29, 0x18, R6 ;  /* 0x000000181d1d7824 */ /* 0x000fe200078e0206 */
[----:B------:R-:W-:Y:S01]  /*0d70*/  LEA.HI R32, R31, R31, RZ, 0x1 ;  /* 0x0000001f1f207211 */ /* 0x000fe200078f08ff */
[----:B------:R-:W-:Y:S01]  /*0d80*/  IMAD.IADD R27, R52, 0x1, R27 ;  /* 0x00000001341b7824 */ /* 0x000fe200078e021b */
[----:B------:R-:W-:-:S02]  /*0d90*/  IADD3 R30, R38, 0xa, RZ ;  /* 0x0000000a261e7810 */ /* 0x000fc40007ffe0ff */
[----:B------:R-:W-:Y:S01]  /*0da0*/  SHF.R.S32.HI R31, RZ, 0x1, R28 ;  /* 0x00000001ff1f7819 */ /* 0x000fe2000001141c */
[----:B------:R-:W0:Y:S01]  /*0db0*/  LDS.64 R18, [R19] ;  /* 0x0000000013127984 */ /* 0x000e220000000a00 */
[----:B------:R-:W-:Y:S02]  /*0dc0*/  SHF.R.S32.HI R33, RZ, 0x1, R26 ;  /* 0x00000001ff217819 */ /* 0x000fe4000001141a */
[----:B------:R-:W-:Y:S01]  /*0dd0*/  LEA.HI R30, R30, R30, RZ, 0x1 ;  /* 0x0000001e1e1e7211 */ /* 0x000fe200078f08ff */
[----:B------:R-:W-:Y:S01]  /*0de0*/  IMAD R31, R31, 0x18, R6 ;  /* 0x000000181f1f7824 */ /* 0x000fe200078e0206 */
[C---:B------:R-:W-:Y:S01]  /*0df0*/  IADD3 R29, R52.reuse, R29, RZ ;  /* 0x0000001d341d7210 */ /* 0x040fe20007ffe0ff */
[----:B------:R-:W1:Y:S01]  /*0e00*/  LDS.64 R26, [R27] ;  /* 0x000000001b1a7984 */ /* 0x000e620000000a00 */
[----:B------:R-:W-:Y:S01]  /*0e10*/  SHF.R.S32.HI R35, RZ, 0x1, R30 ;  /* 0x00000001ff237819 */ /* 0x000fe2000001141e */
[----:B------:R-:W-:Y:S01]  /*0e20*/  IMAD R33, R33, 0x18, R6 ;  /* 0x0000001821217824 */ /* 0x000fe200078e0206 */
[----:B------:R-:W-:Y:S01]  /*0e30*/  SHF.R.S32.HI R37, RZ, 0x1, R32 ;  /* 0x00000001ff257819 */ /* 0x000fe20000011420 */
[C---:B------:R-:W-:Y:S01]  /*0e40*/  IMAD.IADD R31, R52.reuse, 0x1, R31 ;  /* 0x00000001341f7824 */ /* 0x040fe200078e021f */
[----:B------:R-:W2:Y:S01]  /*0e50*/  LDS.64 R28, [R29] ;  /* 0x000000001d1c7984 */ /* 0x000ea20000000a00 */
[--C-:B------:R-:W-:Y:S01]  /*0e60*/  IMAD R35, R35, 0x18, R6.reuse ;  /* 0x0000001823237824 */ /* 0x100fe200078e0206 */
[----:B------:R-:W-:Y:S01]  /*0e70*/  IADD3 R33, R52, R33, RZ ;  /* 0x0000002134217210 */ /* 0x000fe20007ffe0ff */
[----:B------:R-:W-:Y:S01]  /*0e80*/  IMAD R37, R37, 0x18, R6 ;  /* 0x0000001825257824 */ /* 0x000fe200078e0206 */
[----:B------:R-:W-:Y:S01]  /*0e90*/  IADD3 R42, R38, 0x20, RZ ;  /* 0x00000020262a7810 */ /* 0x000fe20007ffe0ff */
[----:B------:R-:W3:Y:S01]  /*0ea0*/  LDS.64 R30, [R31] ;  /* 0x000000001f1e7984 */ /* 0x000ee20000000a00 */
[----:B------:R-:W-:-:S02]  /*0eb0*/  IMAD.IADD R35, R52, 0x1, R35 ;  /* 0x0000000134237824 */ /* 0x000fc400078e0223 */
[----:B------:R-:W-:Y:S01]  /*0ec0*/  IADD3 R37, R52, R37, RZ ;  /* 0x0000002534257210 */ /* 0x000fe20007ffe0ff */
[----:B------:R-:W4:Y:S04]  /*0ed0*/  LDS.64 R32, [R33] ;  /* 0x0000000021207984 */ /* 0x000f280000000a00 */
[----:B------:R-:W5:Y:S04]  /*0ee0*/  LDS.64 R34, [R35] ;  /* 0x0000000023227984 */ /* 0x000f680000000a00 */
[----:B------:R-:W5:Y:S01]  /*0ef0*/  LDS.64 R36, [R37] ;  /* 0x0000000025247984 */ /* 0x000f620000000a00 */
[----:B0-----:R-:W-:Y:S01]  /*0f00*/  FADD.FTZ R39, RZ, R18 ;  /* 0x00000012ff277221 */ /* 0x001fe20000010000 */
[----:B------:R-:W-:Y:S01]  /*0f10*/  FADD.FTZ R18, RZ, R19 ;  /* 0x00000013ff127221 */ /* 0x000fe20000010000 */
[----:B------:R-:W-:-:S03]  /*0f20*/  VIADD R19, R38, 0xe ;  /* 0x0000000e26137836 */ /* 0x000fc60000000000 */
[----:B-1----:R-:W-:Y:S01]  /*0f30*/  FADD.FTZ R18, R18, R27 ;  /* 0x0000001b12127221 */ /* 0x002fe20000010000 */
[----:B------:R-:W-:Y:S01]  /*0f40*/  FADD.FTZ R39, R39, R26 ;  /* 0x0000001a27277221 */ /* 0x000fe20000010000 */
[----:B------:R-:W-:Y:S02]  /*0f50*/  LEA.HI R19, R19, R19, RZ, 0x1 ;  /* 0x0000001313137211 */ /* 0x000fe400078f08ff */
[----:B--2---:R-:W-:Y:S01]  /*0f60*/  FADD.FTZ R18, R18, R29 ;  /* 0x0000001d12127221 */ /* 0x004fe20000010000 */
[----:B------:R-:W-:Y:S01]  /*0f70*/  FADD.FTZ R39, R39, R28 ;  /* 0x0000001c27277221 */ /* 0x000fe20000010000 */
[----:B------:R-:W-:Y:S02]  /*0f80*/  SHF.R.S32.HI R27, RZ, 0x1, R19 ;  /* 0x00000001ff1b7819 */ /* 0x000fe40000011413 */
[----:B---3--:R-:W-:Y:S01]  /*0f90*/  FADD.FTZ R18, R18, R31 ;  /* 0x0000001f12127221 */ /* 0x008fe20000010000 */
[----:B------:R-:W-:Y:S02]  /*0fa0*/  FADD.FTZ R39, R39, R30 ;  /* 0x0000001e27277221 */ /* 0x000fe40000010000 */
[----:B------:R-:W-:Y:S01]  /*0fb0*/  IMAD R27, R27, 0x18, R6 ;  /* 0x000000181b1b7824 */ /* 0x000fe200078e0206 */
[----:B------:R-:W-:Y:S01]  /*0fc0*/  IADD3 R31, R38, 0x24, RZ ;  /* 0x00000024261f7810 */ /* 0x000fe20007ffe0ff */
[----:B----4-:R-:W-:Y:S01]  /*0fd0*/  FADD.FTZ R18, R18, R33 ;  /* 0x0000002112127221 */ /* 0x010fe20000010000 */
[----:B------:R-:W-:Y:S01]  /*0fe0*/  FADD.FTZ R39, R39, R32 ;  /* 0x0000002027277221 */ /* 0x000fe20000010000 */
[C---:B------:R-:W-:Y:S01]  /*0ff0*/  VIADD R30, R38.reuse, 0x12 ;  /* 0x00000012261e7836 */ /* 0x040fe20000000000 */
[----:B------:R-:W-:Y:S01]  /*1000*/  IADD3 R32, R38, 0x14, RZ ;  /* 0x0000001426207810 */ /* 0x000fe20007ffe0ff */
[----:B-----5:R-:W-:Y:S01]  /*1010*/  FADD.FTZ R18, R18, R35 ;  /* 0x0000002312127221 */ /* 0x020fe20000010000 */
[----:B------:R-:W-:Y:S01]  /*1020*/  FADD.FTZ R29, R39, R34 ;  /* 0x00000022271d7221 */ /* 0x000fe20000010000 */
[C---:B------:R-:W-:Y:S01]  /*1030*/  IADD3 R34, R38.reuse, 0x18, RZ ;  /* 0x0000001826227810 */ /* 0x040fe20007ffe0ff */
[----:B------:R-:W-:-:S02]  /*1040*/  VIADD R33, R38, 0x16 ;  /* 0x0000001626217836 */ /* 0x000fc40000000000 */
[----:B------:R-:W-:Y:S01]  /*1050*/  FADD.FTZ R28, R18, R37 ;  /* 0x00000025121c7221 */ /* 0x000fe20000010000 */
[C---:B------:R-:W-:Y:S01]  /*1060*/  IADD3 R18, R38.reuse, 0x10, RZ ;  /* 0x0000001026127810 */ /* 0x040fe20007ffe0ff */
[C---:B------:R-:W-:Y:S02]  /*1070*/  VIADD R37, R38.reuse, 0x1a ;  /* 0x0000001a26257836 */ /* 0x040fe40000000000 */
[----:B------:R-:W-:Y:S01]  /*1080*/  FADD.FTZ R29, R29, R36 ;  /* 0x000000241d1d7221 */ /* 0x000fe20000010000 */
[C---:B------:R-:W-:Y:S01]  /*1090*/  IADD3 R39, R38.reuse, 0x1c, RZ ;  /* 0x0000001c26277810 */ /* 0x040fe20007ffe0ff */
[----:B------:R-:W-:Y:S01]  /*10a0*/  VIADD R35, R38, 0x22 ;  /* 0x0000002226237836 */ /* 0x000fe20000000000 */
[----:B------:R-:W-:Y:S01]  /*10b0*/  LEA.HI R26, R18, R18, RZ, 0x1 ;  /* 0x00000012121a7211 */ /* 0x000fe200078f08ff */
[----:B------:R-:W-:Y:S01]  /*10c0*/  VIADD R38, R38, 0x26 ;  /* 0x0000002626267836 */ /* 0x000fe20000000000 */
[----:B------:R-:W-:Y:S02]  /*10d0*/  IADD3 R27, R52, R27, RZ ;  /* 0x0000001b341b7210 */ /* 0x000fe40007ffe0ff */
[----:B------:R-:W-:-:S02]  /*10e0*/  LEA.HI R36, R30, R30, RZ, 0x1 ;  /* 0x0000001e1e247211 */ /* 0x000fc400078f08ff */
[----:B------:R-:W-:Y:S02]  /*10f0*/  LEA.HI R40, R32, R32, RZ, 0x1 ;  /* 0x0000002020287211 */ /* 0x000fe400078f08ff */
[----:B------:R-:W-:Y:S02]  /*1100*/  LEA.HI R32, R37, R37, RZ, 0x1 ;  /* 0x0000002525207211 */ /* 0x000fe400078f08ff */
[----:B------:R-:W-:Y:S02]  /*1110*/  LEA.HI R18, R34, R34, RZ, 0x1 ;  /* 0x0000002222127211 */ /* 0x000fe400078f08ff */
[----:B------:R-:W-:Y:S02]  /*1120*/  SHF.R.S32.HI R37, RZ, 0x1, R26 ;  /* 0x00000001ff257819 */ /* 0x000fe4000001141a */
[----:B------:R-:W-:Y:S01]  /*1130*/  LEA.HI R34, R39, R39, RZ, 0x1 ;  /* 0x0000002727227211 */ /* 0x000fe200078f08ff */
[----:B------:R-:W0:Y:S01]  /*1140*/  LDS.64 R26, [R27] ;  /* 0x000000001b1a7984 */ /* 0x000e220000000a00 */
[----:B------:R-:W-:Y:S01]  /*1150*/  SHF.R.S32.HI R39, RZ, 0x1, R36 ;  /* 0x00000001ff277819 */ /* 0x000fe20000011424 */
[----:B------:R-:W-:Y:S01]  /*1160*/  IMAD R37, R37, 0x18, R6 ;  /* 0x0000001825257824 */ /* 0x000fe200078e0206 */
[----:B------:R-:W-:-:S02]  /*1170*/  LEA.HI R19, R33, R33, RZ, 0x1 ;  /* 0x0000002121137211 */ /* 0x000fc400078f08ff */
[----:B------:R-:W-:Y:S01]  /*1180*/  LEA.HI R33, R41, R41, RZ, 0x1 ;  /* 0x0000002929217211 */ /* 0x000fe200078f08ff */
[----:B------:R-:W-:Y:S01]  /*1190*/  IMAD R39, R39, 0x18, R6 ;  /* 0x0000001827277824 */ /* 0x000fe200078e0206 */
[----:B------:R-:W-:Y:S01]  /*11a0*/  SHF.R.S32.HI R41, RZ, 0x1, R40 ;  /* 0x00000001ff297819 */ /* 0x000fe20000011428 */
[C---:B------:R-:W-:Y:S01]  /*11b0*/  IMAD.IADD R37, R52.reuse, 0x1, R37 ;  /* 0x0000000134257824 */ /* 0x040fe200078e0225 */
[----:B------:R-:W-:Y:S02]  /*11c0*/  SHF.R.S32.HI R43, RZ, 0x1, R19 ;  /* 0x00000001ff2b7819 */ /* 0x000fe40000011413 */
[----:B------:R-:W-:Y:S01]  /*11d0*/  IADD3 R19, R52, R39, RZ ;  /* 0x0000002734137210 */ /* 0x000fe20007ffe0ff */
[--C-:B------:R-:W-:Y:S01]  /*11e0*/  IMAD R41, R41, 0x18, R6.reuse ;  /* 0x0000001829297824 */ /* 0x100fe200078e0206 */
[----:B------:R-:W1:Y:S01]  /*11f0*/  LDS.64 R44, [R37] ;  /* 0x00000000252c7984 */ /* 0x000e620000000a00 */
[----:B------:R-:W-:Y:S01]  /*1200*/  LEA.HI R30, R42, R42, RZ, 0x1 ;  /* 0x0000002a2a1e7211 */ /* 0x000fe200078f08ff */
[----:B------:R-:W-:Y:S01]  /*1210*/  IMAD R43, R43, 0x18, R6 ;  /* 0x000000182b2b7824 */ /* 0x000fe200078e0206 */
[----:B------:R-:W-:Y:S01]  /*1220*/  SHF.R.S32.HI R39, RZ, 0x1, R18 ;  /* 0x00000001ff277819 */ /* 0x000fe20000011412 */
[----:B------:R-:W-:Y:S01]  /*1230*/  IMAD.IADD R42, R52, 0x1, R41 ;  /* 0x00000001342a7824 */ /* 0x000fe200078e0229 */
[----:B------:R-:W2:Y:S01]  /*1240*/  LDS.64 R18, [R19] ;  /* 0x0000000013127984 */ /* 0x000ea20000000a00 */
[----:B------:R-:W-:-:S02]  /*1250*/  SHF.R.S32.HI R41, RZ, 0x1, R32 ;  /* 0x00000001ff297819 */ /* 0x000fc40000011420 */
[--C-:B------:R-:W-:Y:S01]  /*1260*/  IMAD R39, R39, 0x18, R6.reuse ;  /* 0x0000001827277824 */ /* 0x100fe200078e0206 */
[C---:B------:R-:W-:Y:S02]  /*1270*/  IADD3 R40, R52.reuse, R43, RZ ;  /* 0x0000002b34287210 */ /* 0x040fe40007ffe0ff */
[----:B------:R-:W3:Y:S01]  /*1280*/  LDS.64 R42, [R42] ;  /* 0x000000002a2a7984 */ /* 0x000ee20000000a00 */
[----:B------:R-:W-:Y:S01]  /*1290*/  SHF.R.S32.HI R57, RZ, 0x1, R33 ;  /* 0x00000001ff397819 */ /* 0x000fe20000011421 */
[----:B------:R-:W-:Y:S01]  /*12a0*/  IMAD R33, R41, 0x18, R6 ;  /* 0x0000001829217824 */ /* 0x000fe200078e0206 */
[----:B------:R-:W-:Y:S01]  /*12b0*/  SHF.R.S32.HI R55, RZ, 0x1, R34 ;  /* 0x00000001ff377819 */ /* 0x000fe20000011422 */
[----:B------:R-:W-:Y:S01]  /*12c0*/  IMAD.IADD R39, R52, 0x1, R39 ;  /* 0x0000000134277824 */ /* 0x000fe200078e0227 */
[----:B------:R-:W4:Y:S01]  /*12d0*/  LDS.64 R40, [R40] ;  /* 0x0000000028287984 */ /* 0x000f220000000a00 */
[----:B------:R-:W-:Y:S01]  /*12e0*/  LEA.HI R53, R38, R38, RZ, 0x1 ;  /* 0x0000002626357211 */ /* 0x000fe200078f08ff */
[--C-:B------:R-:W-:Y:S01]  /*12f0*/  IMAD R57, R57, 0x18, R6.reuse ;  /* 0x0000001839397824 */ /* 0x100fe200078e0206 */
[C---:B------:R-:W-:Y:S01]  /*1300*/  IADD3 R36, R52.reuse, R33, RZ ;  /* 0x0000002134247210 */ /* 0x040fe20007ffe0ff */
[----:B------:R-:W-:Y:S01]  /*1310*/  IMAD R55, R55, 0x18, R6 ;  /* 0x0000001837377824 */ /* 0x000fe200078e0206 */
[----:B------:R-:W-:Y:S01]  /*1320*/  LEA.HI R35, R35, R35, RZ, 0x1 ;  /* 0x0000002323237211 */ /* 0x000fe200078f08ff */
[----:B------:R-:W5:Y:S01]  /*1330*/  LDS.64 R38, [R39] ;  /* 0x0000000027267984 */ /* 0x000f620000000a00 */
[----:B------:R-:W-:Y:S01]  /*1340*/  SHF.R.S32.HI R59, RZ, 0x1, R30 ;  /* 0x00000001ff3b7819 */ /* 0x000fe2000001141e */
[C---:B------:R-:W-:Y:S01]  /*1350*/  IMAD.IADD R34, R52.reuse, 0x1, R55 ;  /* 0x0000000134227824 */ /* 0x040fe200078e0237 */
[----:B------:R-:W-:Y:S01]  /*1360*/  SHF.R.S32.HI R33, RZ, 0x1, R35 ;  /* 0x00000001ff217819 */ /* 0x000fe20000011423 */
[----:B------:R-:W5:Y:S01]  /*1370*/  LDS.64 R36, [R36] ;  /* 0x0000000024247984 */ /* 0x000f620000000a00 */
[----:B------:R-:W-:Y:S01]  /*1380*/  LEA.HI R31, R31, R31, RZ, 0x1 ;  /* 0x0000001f1f1f7211 */ /* 0x000fe200078f08ff */
[--C-:B------:R-:W-:Y:S01]  /*1390*/  IMAD R59, R59, 0x18, R6.reuse ;  /* 0x000000183b3b7824 */ /* 0x100fe200078e0206 */
[C---:B------:R-:W-:Y:S01]  /*13a0*/  IADD3 R32, R52.reuse, R57, RZ ;  /* 0x0000003934207210 */ /* 0x040fe20007ffe0ff */
[----:B------:R-:W5:Y:S01]  /*13b0*/  LDS.64 R34, [R34] ;  /* 0x0000000022227984 */ /* 0x000f620000000a00 */
[----:B------:R-:W-:Y:S01]  /*13c0*/  SHF.R.S32.HI R31, RZ, 0x1, R31 ;  /* 0x00000001ff1f7819 */ /* 0x000fe2000001141f */
[----:B------:R-:W-:Y:S01]  /*13d0*/  IMAD R57, R33, 0x18, R6 ;  /* 0x0000001821397824 */ /* 0x000fe200078e0206 */
[----:B------:R-:W-:Y:S01]  /*13e0*/  SHF.R.S32.HI R53, RZ, 0x1, R53 ;  /* 0x00000001ff357819 */ /* 0x000fe20000011435 */
[C---:B------:R-:W-:Y:S01]  /*13f0*/  IMAD.IADD R30, R52.reuse, 0x1, R59 ;  /* 0x00000001341e7824 */ /* 0x040fe200078e023b */
[----:B------:R-:W5:Y:S01]  /*1400*/  LDS.64 R32, [R32] ;  /* 0x0000000020207984 */ /* 0x000f620000000a00 */
[----:B0-----:R-:W-:Y:S01]  /*1410*/  FADD.FTZ R55, R29, R26 ;  /* 0x0000001a1d377221 */ /* 0x001fe20000010000 */
[--C-:B------:R-:W-:Y:S01]  /*1420*/  IMAD R59, R31, 0x18, R6.reuse ;  /* 0x000000181f3b7824 */ /* 0x100fe200078e0206 */
[C---:B------:R-:W-:Y:S01]  /*1430*/  IADD3 R29, R52.reuse, R57, RZ ;  /* 0x00000039341d7210 */ /* 0x040fe20007ffe0ff */
[----:B------:R-:W-:Y:S01]  /*1440*/  IMAD R53, R53, 0x18, R6 ;  /* 0x0000001835357824 */ /* 0x000fe200078e0206 */
[----:B------:R-:W0:Y:S01]  /*1450*/  LDS.64 R30, [R30] ;  /* 0x000000001e1e7984 */ /* 0x000e220000000a00 */
[----:B------:R-:W-:-:S02]  /*1460*/  IMAD.IADD R26, R52, 0x1, R59 ;  /* 0x00000001341a7824 */ /* 0x000fc400078e023b */
[----:B------:R-:W-:Y:S01]  /*1470*/  FADD.FTZ R54, R28, R27 ;  /* 0x0000001b1c367221 */ /* 0x000fe20000010000 */
[----:B-1----:R-:W-:Y:S01]  /*1480*/  FADD.FTZ R55, R55, R44 ;  /* 0x0000002c37377221 */ /* 0x002fe20000010000 */
[----:B------:R-:W1:Y:S01]  /*1490*/  LDS.64 R28, [R29] ;  /* 0x000000001d1c7984 */ /* 0x000e620000000a00 */
[----:B------:R-:W-:Y:S01]  /*14a0*/  IADD3 R53, R52, R53, RZ ;  /* 0x0000003534357210 */ /* 0x000fe20007ffe0ff */
[----:B------:R-:W-:Y:S01]  /*14b0*/  FADD.FTZ R54, R54, R45 ;  /* 0x0000002d36367221 */ /* 0x000fe20000010000 */
[----:B--2---:R-:W-:Y:S01]  /*14c0*/  FADD.FTZ R55, R55, R18 ;  /* 0x0000001237377221 */ /* 0x004fe20000010000 */
[----:B------:R-:W2:Y:S02]  /*14d0*/  LDS.64 R26, [R26] ;  /* 0x000000001a1a7984 */ /* 0x000ea40000000a00 */
[----:B------:R-:W-:Y:S01]  /*14e0*/  FADD.FTZ R54, R54, R19 ;  /* 0x0000001336367221 */ /* 0x000fe20000010000 */
[----:B---3--:R-:W-:Y:S01]  /*14f0*/  FADD.FTZ R55, R55, R42 ;  /* 0x0000002a37377221 */ /* 0x008fe20000010000 */
[----:B------:R-:W3:Y:S02]  /*1500*/  LDS.64 R44, [R53] ;  /* 0x00000000352c7984 */ /* 0x000ee40000000a00 */
[----:B------:R-:W-:Y:S01]  /*1510*/  FADD.FTZ R54, R54, R43 ;  /* 0x0000002b36367221 */ /* 0x000fe20000010000 */
[----:B----4-:R-:W-:-:S03]  /*1520*/  FADD.FTZ R55, R55, R40 ;  /* 0x0000002837377221 */ /* 0x010fc60000010000 */
[----:B------:R-:W-:Y:S01]  /*1530*/  FADD.FTZ R54, R54, R41 ;  /* 0x0000002936367221 */ /* 0x000fe20000010000 */
[----:B-----5:R-:W-:-:S03]  /*1540*/  FADD.FTZ R55, R55, R38 ;  /* 0x0000002637377221 */ /* 0x020fc60000010000 */
[----:B------:R-:W-:Y:S01]  /*1550*/  FADD.FTZ R54, R54, R39 ;  /* 0x0000002736367221 */ /* 0x000fe20000010000 */
[----:B------:R-:W-:-:S03]  /*1560*/  FADD.FTZ R55, R55, R36 ;  /* 0x0000002437377221 */ /* 0x000fc60000010000 */
[----:B------:R-:W-:Y:S01]  /*1570*/  FADD.FTZ R54, R54, R37 ;  /* 0x0000002536367221 */ /* 0x000fe20000010000 */
[----:B------:R-:W-:-:S03]  /*1580*/  FADD.FTZ R55, R55, R34 ;  /* 0x0000002237377221 */ /* 0x000fc60000010000 */
[----:B------:R-:W-:Y:S01]  /*1590*/  FADD.FTZ R54, R54, R35 ;  /* 0x0000002336367221 */ /* 0x000fe20000010000 */
[----:B------:R-:W-:-:S03]  /*15a0*/  FADD.FTZ R55, R55, R32 ;  /* 0x0000002037377221 */ /* 0x000fc60000010000 */
[----:B------:R-:W-:Y:S01]  /*15b0*/  FADD.FTZ R54, R54, R33 ;  /* 0x0000002136367221 */ /* 0x000fe20000010000 */
[----:B0-----:R-:W-:-:S03]  /*15c0*/  FADD.FTZ R55, R55, R30 ;  /* 0x0000001e37377221 */ /* 0x001fc60000010000 */
[----:B------:R-:W-:Y:S01]  /*15d0*/  FADD.FTZ R54, R54, R31 ;  /* 0x0000001f36367221 */ /* 0x000fe20000010000 */
[----:B-1----:R-:W-:-:S03]  /*15e0*/  FADD.FTZ R55, R55, R28 ;  /* 0x0000001c37377221 */ /* 0x002fc60000010000 */
[----:B------:R-:W-:Y:S01]  /*15f0*/  FADD.FTZ R54, R54, R29 ;  /* 0x0000001d36367221 */ /* 0x000fe20000010000 */
[----:B--2---:R-:W-:-:S03]  /*1600*/  FADD.FTZ R55, R55, R26 ;  /* 0x0000001a37377221 */ /* 0x004fc60000010000 */
[----:B------:R-:W-:Y:S01]  /*1610*/  FADD.FTZ R54, R54, R27 ;  /* 0x0000001b36367221 */ /* 0x000fe20000010000 */
[----:B---3--:R-:W-:-:S03]  /*1620*/  FADD.FTZ R44, R55, R44 ;  /* 0x0000002c372c7221 */ /* 0x008fc60000010000 */
[----:B------:R-:W-:-:S07]  /*1630*/  FADD.FTZ R45, R54, R45 ;  /* 0x0000002d362d7221 */ /* 0x000fce0000010000 */
.L_x_92:
[----:B------:R-:W-:Y:S05]  /*1640*/  BSYNC B0 ;  /* 0x0000000000007941 */ /* 0x000fea0003800000 */
.L_x_91:
[----:B01----:R-:W0:Y:S01]  /*1650*/  SHFL.BFLY PT, R19, R44, 0x1, 0x1f ;  /* 0x0c201f002c137f89 */ /* 0x003e2200000e0000 */
[----:B------:R-:W-:Y:S01]  /*1660*/  LOP3.LUT P2, RZ, R4, 0xfffffff1, RZ, 0xc0, !PT ;  /* 0xfffffff104ff7812 */ /* 0x000fe2000784c0ff */
[----:B------:R-:W-:Y:S01]  /*1670*/  BSSY B0, `(.L_x_93) ;  /* 0x0000012000007945 */ /* 0x000fe20003800000 */
[----:B------:R-:W-:Y:S01]  /*1680*/  ISETP.GE.U32.AND P1, PT, R48, UR10, PT ;  /* 0x0000000a30007c0c */ /* 0x000fe2000bf26070 */
[----:B------:R-:W1:Y:S01]  /*1690*/  SHFL.BFLY PT, R26, R45, 0x1, 0x1f ;  /* 0x0c201f002d1a7f89 */ /* 0x000e6200000e0000 */
[----:B------:R-:W-:Y:S02]  /*16a0*/  PRMT R30, R16, 0x7632, R30 ;  /* 0x00007632101e7816 */ /* 0x000fe4000000001e */
[----:B------:R-:W-:Y:S01]  /*16b0*/  ISETP.GE.AND.EX P1, PT, R47, UR6, PT, P1 ;  /* 0x000000062f007c0c */ /* 0x000fe2000bf26310 */
[----:B0-----:R-:W-:Y:S01]  /*16c0*/  FADD.FTZ R18, R19, R44 ;  /* 0x0000002c13127221 */ /* 0x001fe20000010000 */
[----:B-1----:R-:W-:-:S05]  /*16d0*/  FADD.FTZ R19, R26, R45 ;  /* 0x0000002d1a137221 */ /* 0x002fca0000010000 */
[----:B------:R-:W-:Y:S06]  /*16e0*/  @P2 BRA `(.L_x_94) ;  /* 0x0000000000282947 */ /* 0x000fec0003800000 */
[----:B------:R-:W0:Y:S01]  /*16f0*/  LDC R29, c[0x0][0x10] ;  /* 0x00000400ff1d7b82 */ /* 0x000e220000000800 */
[----:B------:R-:W-:-:S05]  /*1700*/  SHF.R.U32.HI R16, RZ, 0x1, R4 ;  /* 0x00000001ff107819 */ /* 0x000fca0000011604 */
[----:B------:R-:W-:Y:S02]  /*1710*/  IMAD.SHL.U32 R31, R16, 0x80, RZ ;  /* 0x00000080101f7824 */ /* 0x000fe400078e00ff */
[----:B------:R-:W1:Y:S01]  /*1720*/  LDC.64 R26, c[0x0][0x260] ;  /* 0x00009800ff1a7b82 */ /* 0x000e620000000a00 */
[----:B0-----:R-:W-:Y:S02]  /*1730*/  IMAD R16, R29, UR4, R0 ;  /* 0x000000041d107c24 */ /* 0x001fe4000f8e0200 */
[----:B------:R-:W-:-:S04]  /*1740*/  LOP3.LUT R29, R31, 0xffffff80, R2, 0xe2, !PT ;  /* 0xffffff801f1d7812 */ /* 0x000fc800078ee202 */
[----:B------:R-:W-:-:S05]  /*1750*/  LEA R16, R16, R29, 0xa ;  /* 0x0000001d10107211 */ /* 0x000fca00078e50ff */
[----:B------:R-:W-:-:S04]  /*1760*/  IMAD.SHL.U32 R29, R16, 0x2, RZ ;  /* 0x00000002101d7824 */ /* 0x000fc800078e00ff */
[----:B-1----:R-:W-:-:S05]  /*1770*/  IMAD.WIDE.U32 R26, R29, 0x4, R26 ;  /* 0x000000041d1a7825 */ /* 0x002fca00078e001a */
[----:B------:R0:W-:Y:S02]  /*1780*/  STG.E.64 desc[UR8][R26.64], R18 ;  /* 0x000000121a007986 */ /* 0x0001e4000c101b08 */
.L_x_94:
[----:B------:R-:W-:Y:S05]  /*1790*/  BSYNC B0 ;  /* 0x0000000000007941 */ /* 0x000fea0003800000 */
.L_x_93:
[----:B------:R-:W-:Y:S02]  /*17a0*/  PRMT R15, R17, 0x7632, R15 ;  /* 0x00007632110f7816 */ /* 0x000fe4000000000f */
[----:B------:R-:W-:Y:S02]  /*17b0*/  PRMT R46, R46, 0x7632, R46 ;  /* 0x000076322e2e7816 */ /* 0x000fe4000000002e */
[----:B------:R-:W-:Y:S01]  /*17c0*/  PRMT R31, R15, 0x7632, R31 ;  /* 0x000076320f1f7816 */ /* 0x000fe2000000001f */
[----:B------:R-:W-:Y:S06]  /*17d0*/  @P1 BRA `(.L_x_95) ;  /* 0x0000000000541947 */ /* 0x000fec0003800000 */
[----:B------:R-:W-:Y:S01]  /*17e0*/  BAR.SYNC.DEFER_BLOCKING 0x0 ;  /* 0x0000000000007b1d */ /* 0x000fe20000010000 */
[----:B------:R-:W-:-:S13]  /*17f0*/  ISETP.NE.AND P1, PT, R4, RZ, PT ;  /* 0x000000ff0400720c */ /* 0x000fda0003f25270 */
[----:B------:R-:W-:Y:S05]  /*1800*/  @P1 BRA `(.L_x_96) ;  /* 0x00000000003c1947 */ /* 0x000fea0003800000 */
[----:B------:R-:W1:Y:S01]  /*1810*/  LDC.64 R16, c[0x0][0x268] ;  /* 0x00009a00ff107b82 */ /* 0x000e620000000a00 */
[----:B------:R-:W-:Y:S02]  /*1820*/  ISETP.NE.AND P1, PT, R2, RZ, PT ;  /* 0x000000ff0200720c */ /* 0x000fe40003f25270 */
[----:B0-----:R-:W-:-:S04]  /*1830*/  MOV R19, 0x7fffff81 ;  /* 0x7fffff8100137802 */ /* 0x001fc80000000f00 */
[----:B------:R-:W-:Y:S01]  /*1840*/  SEL R19, R19, 0x1, !P1 ;  /* 0x0000000113137807 */ /* 0x000fe20004800000 */
[----:B-1----:R-:W-:Y:S01]  /*1850*/  IMAD.WIDE.U32 R16, R0, 0x4, R16 ;  /* 0x0000000400107825 */ /* 0x002fe200078e0010 */
[----:B------:R-:W-:Y:S06]  /*1860*/  MEMBAR.ALL.GPU ;  /* 0x0000000000007992 */ /* 0x000fec000000a000 */
[----:B------:R-:W-:-:S00]  /*1870*/  ERRBAR ;  /* 0x00000000000079ab */ /* 0x000fc00000000000 */
[----:B------:R-:W-:Y:S06]  /*1880*/  CGAERRBAR ;  /* 0x00000000000075ab */ /* 0x000fec0000000000 */
[----:B------:R0:W5:Y:S02]  /*1890*/  ATOM.E.ADD.STRONG.GPU PT, R19, desc[UR8][R16.64], R19 ;  /* 0x000000131013798a */ /* 0x00016400081ee1c8 */
.L_x_97:
[----:B------:R-:W2:Y:S04]  /*18a0*/  LD.E.STRONG.GPU R18, desc[UR8][R16.64] ;  /* 0x0000000810127980 */ /* 0x000ea8000c10f900 */
[----:B--2---:R-:W-:Y:S01]  /*18b0*/  CCTL.IVALL ;  /* 0x00000000ff00798f */ /* 0x004fe20002000000 */
[----:B------:R-:W-:Y:S05]  /*18c0*/  YIELD ;  /* 0x0000000000007946 */ /* 0x000fea0003800000 */
[----:B-----5:R-:W-:-:S04]  /*18d0*/  LOP3.LUT R18, R18, R19, RZ, 0x3c, !PT ;  /* 0x0000001312127212 */ /* 0x020fc800078e3cff */
[----:B------:R-:W-:-:S13]  /*18e0*/  ISETP.GT.AND P1, PT, R18, -0x1, PT ;  /* 0xffffffff1200780c */ /* 0x000fda0003f24270 */
[----:B------:R-:W-:Y:S05]  /*18f0*/  @P1 BRA `(.L_x_97) ;  /* 0xfffffffc00e81947 */ /* 0x000fea000383ffff */
.L_x_96:
[----:B------:R-:W-:Y:S05]  /*1900*/  WARPSYNC.ALL ;  /* 0x0000000000007948 */ /* 0x000fea0003800000 */
[----:B------:R-:W-:Y:S06]  /*1910*/  BAR.SYNC.DEFER_BLOCKING 0x0 ;  /* 0x0000000000007b1d */ /* 0x000fec0000010000 */
[----:B------:R-:W-:Y:S05]  /*1920*/  BRA `(.L_x_98) ;  /* 0x0000000000607947 */ /* 0x000fea0003800000 */
.L_x_95:
[----:B------:R-:W-:Y:S01]  /*1930*/  BAR.SYNC.DEFER_BLOCKING 0x0 ;  /* 0x0000000000007b1d */ /* 0x000fe20000010000 */
[----:B------:R-:W-:-:S13]  /*1940*/  ISETP.NE.AND P1, PT, R4, RZ, PT ;  /* 0x000000ff0400720c */ /* 0x000fda0003f25270 */
[----:B------:R-:W-:Y:S05]  /*1950*/  @P1 BRA `(.L_x_99) ;  /* 0x00000000004c1947 */ /* 0x000fea0003800000 */
[----:B------:R-:W1:Y:S01]  /*1960*/  LDC.64 R16, c[0x0][0x268] ;  /* 0x00009a00ff107b82 */ /* 0x000e620000000a00 */
[----:B0-----:R-:W-:Y:S02]  /*1970*/  SHF.R.U32.HI R19, RZ, 0x1, R0 ;  /* 0x00000001ff137819 */ /* 0x001fe40000011600 */
[----:B------:R-:W-:-:S03]  /*1980*/  LOP3.LUT R18, R0, 0x1, RZ, 0xc0, !PT ;  /* 0x0000000100127812 */ /* 0x000fc600078ec0ff */
[----:B------:R-:W-:Y:S01]  /*1990*/  IMAD.MOV R19, RZ, RZ, -R19 ;  /* 0x000000ffff137224 */ /* 0x000fe200078e0a13 */
[----:B------:R-:W-:-:S04]  /*19a0*/  LOP3.LUT R27, R18, 0x2, RZ, 0xfc, !PT ;  /* 0x00000002121b7812 */ /* 0x000fc800078efcff */
[----:B------:R-:W-:Y:S02]  /*19b0*/  ISETP.NE.AND P1, PT, R2, R19, PT ;  /* 0x000000130200720c */ /* 0x000fe40003f25270 */
[----:B------:R-:W-:-:S04]  /*19c0*/  MOV R19, 0x7fffff81 ;  /* 0x7fffff8100137802 */ /* 0x000fc80000000f00 */
[----:B------:R-:W-:Y:S01]  /*19d0*/  SEL R19, R19, 0x1, !P1 ;  /* 0x0000000113137807 */ /* 0x000fe20004800000 */
[----:B-1----:R-:W-:Y:S01]  /*19e0*/  IMAD.WIDE.U32 R16, R27, 0x4, R16 ;  /* 0x000000041b107825 */ /* 0x002fe200078e0010 */
[----:B------:R-:W-:Y:S06]  /*19f0*/  MEMBAR.ALL.GPU ;  /* 0x0000000000007992 */ /* 0x000fec000000a000 */
[----:B------:R-:W-:-:S00]  /*1a00*/  ERRBAR ;  /* 0x00000000000079ab */ /* 0x000fc00000000000 */
[----:B------:R-:W-:Y:S06]  /*1a10*/  CGAERRBAR ;  /* 0x00000000000075ab */ /* 0x000fec0000000000 */
[----:B------:R0:W5:Y:S02]  /*1a20*/  ATOM.E.ADD.STRONG.GPU PT, R19, desc[UR8][R16.64], R19 ;  /* 0x000000131013798a */ /* 0x00016400081ee1c8 */
.L_x_100:
[----:B------:R-:W2:Y:S04]  /*1a30*/  LD.E.STRONG.GPU R18, desc[UR8][R16.64] ;  /* 0x0000000810127980 */ /* 0x000ea8000c10f900 */
[----:B--2---:R-:W-:Y:S01]  /*1a40*/  CCTL.IVALL ;  /* 0x00000000ff00798f */ /* 0x004fe20002000000 */
[----:B------:R-:W-:Y:S05]  /*1a50*/  YIELD ;  /* 0x0000000000007946 */ /* 0x000fea0003800000 */
[----:B-----5:R-:W-:-:S04]  /*1a60*/  LOP3.LUT R18, R18, R19, RZ, 0x3c, !PT ;  /* 0x0000001312127212 */ /* 0x020fc800078e3cff */
[----:B------:R-:W-:-:S13]  /*1a70*/  ISETP.GT.AND P1, PT, R18, -0x1, PT ;  /* 0xffffffff1200780c */ /* 0x000fda0003f24270 */
[----:B------:R-:W-:Y:S05]  /*1a80*/  @P1 BRA `(.L_x_100) ;  /* 0xfffffffc00e81947 */ /* 0x000fea000383ffff */
.L_x_99:
[----:B------:R-:W-:Y:S05]  /*1a90*/  WARPSYNC.ALL ;  /* 0x0000000000007948 */ /* 0x000fea0003800000 */
[----:B------:R-:W-:Y:S06]  /*1aa0*/  BAR.SYNC.DEFER_BLOCKING 0x0 ;  /* 0x0000000000007b1d */ /* 0x000fec0000010000 */
.L_x_98:
[----:B------:R-:W-:Y:S01]  /*1ab0*/  ISETP.GT.U32.AND P1, PT, R4, 0xff, PT ;  /* 0x000000ff0400780c */ /* 0x000fe20003f24070 */
[----:B------:R-:W-:Y:S01]  /*1ac0*/  BSSY B0, `(.L_x_101) ;  /* 0x000001f000007945 */ /* 0x000fe20003800000 */
[----:B0-----:R-:W-:-:S11]  /*1ad0*/  CS2R R16, SRZ ;  /* 0x0000000000107805 */ /* 0x001fd6000001ff00 */
[----:B------:R-:W-:Y:S05]  /*1ae0*/  @P1 BRA `(.L_x_102) ;  /* 0x0000000000701947 */ /* 0x000fea0003800000 */
[----:B------:R-:W0:Y:S01]  /*1af0*/  LDC R19, c[0x0][0x10] ;  /* 0x00000400ff137b82 */ /* 0x000e220000000800 */
[----:B------:R-:W-:-:S05]  /*1b00*/  IMAD.SHL.U32 R17, R4, 0x4, RZ ;  /* 0x0000000404117824 */ /* 0x000fca00078e00ff */
[----:B------:R-:W-:Y:S02]  /*1b10*/  LOP3.LUT R17, R17, 0x7fffff80, RZ, 0xc0, !PT ;  /* 0x7fffff8011117812 */ /* 0x000fe400078ec0ff */
[----:B------:R-:W1:Y:S01]  /*1b20*/  LDC.64 R28, c[0x0][0x260] ;  /* 0x00009800ff1c7b82 */ /* 0x000e620000000a00 */
[----:B0-----:R-:W-:Y:S01]  /*1b30*/  IMAD R16, R19, UR4, R0 ;  /* 0x0000000413107c24 */ /* 0x001fe2000f8e0200 */
[----:B------:R-:W-:-:S04]  /*1b40*/  LOP3.LUT R19, R4, 0x1f, RZ, 0xc0, !PT ;  /* 0x0000001f04137812 */ /* 0x000fc800078ec0ff */
[----:B------:R-:W-:-:S05]  /*1b50*/  LEA R16, R16, R17, 0xa ;  /* 0x0000001110107211 */ /* 0x000fca00078e50ff */
[----:B------:R-:W-:-:S05]  /*1b60*/  IMAD.IADD R16, R16, 0x1, R19 ;  /* 0x0000000110107824 */ /* 0x000fca00078e0213 */
[----:B------:R-:W-:-:S04]  /*1b70*/  SHF.L.U32 R27, R16, 0x1, RZ ;  /* 0x00000001101b7819 */ /* 0x000fc800000006ff */
[C---:B------:R-:W-:Y:S01]  /*1b80*/  IADD3 R33, R27.reuse, 0x80, RZ ;  /* 0x000000801b217810 */ /* 0x040fe20007ffe0ff */
[C---:B------:R-:W-:Y:S02]  /*1b90*/  VIADD R19, R27.reuse, 0x40 ;  /* 0x000000401b137836 */ /* 0x040fe40000000000 */
[----:B-1----:R-:W-:-:S04]  /*1ba0*/  IMAD.WIDE.U32 R16, R27, 0x4, R28 ;  /* 0x000000041b107825 */ /* 0x002fc800078e001c */
[--C-:B------:R-:W-:Y:S02]  /*1bb0*/  IMAD.WIDE.U32 R18, R19, 0x4, R28.reuse ;  /* 0x0000000413127825 */ /* 0x100fe400078e001c */
[----:B------:R-:W2:Y:S02]  /*1bc0*/  LDG.E.64 R16, desc[UR8][R16.64] ;  /* 0x0000000810107981 */ /* 0x000ea4000c1e1b00 */
[----:B------:R-:W-:Y:S02]  /*1bd0*/  VIADD R35, R27, 0xc0 ;  /* 0x000000c01b237836 */ /* 0x000fe40000000000 */
[--C-:B------:R-:W-:Y:S01]  /*1be0*/  IMAD.WIDE.U32 R26, R33, 0x4, R28.reuse ;  /* 0x00000004211a7825 */ /* 0x100fe200078e001c */
[----:B------:R-:W3:Y:S03]  /*1bf0*/  LDG.E.64 R18, desc[UR8][R18.64] ;  /* 0x0000000812127981 */ /* 0x000ee6000c1e1b00 */
[----:B------:R-:W-:-:S02]  /*1c00*/  IMAD.WIDE.U32 R28, R35, 0x4, R28 ;  /* 0x00000004231c7825 */ /* 0x000fc400078e001c */
[----:B------:R-:W4:Y:S04]  /*1c10*/  LDG.E.64 R26, desc[UR8][R26.64] ;  /* 0x000000081a1a7981 */ /* 0x000f28000c1e1b00 */
[----:B------:R-:W5:Y:S01]  /*1c20*/  LDG.E.64 R28, desc[UR8][R28.64] ;  /* 0x000000081c1c7981 */ /* 0x000f62000c1e1b00 */
[----:B--2---:R-:W-:Y:S01]  /*1c30*/  FADD.FTZ R33, RZ, R16 ;  /* 0x00000010ff217221 */ /* 0x004fe20000010000 */
[----:B------:R-:W-:-:S03]  /*1c40*/  FADD.FTZ R32, RZ, R17 ;  /* 0x00000011ff207221 */ /* 0x000fc60000010000 */
[----:B---3--:R-:W-:Y:S01]  /*1c50*/  FADD.FTZ R33, R18, R33 ;  /* 0x0000002112217221 */ /* 0x008fe20000010000 */
[----:B------:R-:W-:-:S03]  /*1c60*/  FADD.FTZ R32, R19, R32 ;  /* 0x0000002013207221 */ /* 0x000fc60000010000 */
[----:B----4-:R-:W-:Y:S01]  /*1c70*/  FADD.FTZ R33, R26, R33 ;  /* 0x000000211a217221 */ /* 0x010fe20000010000 */
[----:B------:R-:W-:-:S03]  /*1c80*/  FADD.FTZ R32, R27, R32 ;  /* 0x000000201b207221 */ /* 0x000fc60000010000 */
[----:B-----5:R-:W-:Y:S01]  /*1c90*/  FADD.FTZ R17, R28, R33 ;  /* 0x000000211c117221 */ /* 0x020fe20000010000 */
[----:B------:R-:W-:-:S07]  /*1ca0*/  FADD.FTZ R16, R29, R32 ;  /* 0x000000201d107221 */ /* 0x000fce0000010000 */
.L_x_102:
[----:B------:R-:W-:Y:S05]  /*1cb0*/  BSYNC B0 ;  /* 0x0000000000007941 */ /* 0x000fea0003800000 */
.L_x_101:
[----:B------:R-:W0:Y:S01]  /*1cc0*/  SHFL.BFLY PT, R18, R17, 0x10, 0x1f ;  /* 0x0e001f0011127f89 */ /* 0x000e2200000e0000 */
[----:B------:R-:W-:Y:S01]  /*1cd0*/  LOP3.LUT P1, RZ, R4, 0xffffff1f, RZ, 0xc0, !PT ;  /* 0xffffff1f04ff7812 */ /* 0x000fe2000782c0ff */
[----:B------:R-:W-:Y:S02]  /*1ce0*/  BSSY B0, `(.L_x_103) ;  /* 0x000001e000007945 */ /* 0x000fe40003800000 */
        /* <DEDUP_REMOVED lines=18> */
[----:B-1----:R-:W-:Y:S01]  /*1e10*/  FADD.FTZ R19, R16, R19 ;  /* 0x0000001310137221 */ /* 0x002fe20000010000 */
[----:B------:R-:W-:Y:S06]  /*1e20*/  @P1 BRA `(.L_x_104) ;  /* 0x0000000000241947 */ /* 0x000fec0003800000 */
[----:B------:R-:W0:Y:S01]  /*1e30*/  S2UR UR7, SR_CgaCtaId ;  /* 0x00000000000779c3 */ /* 0x000e220000008800 */
[----:B------:R-:W-:Y:S01]  /*1e40*/  UMOV UR5, 0x400 ;  /* 0x0000040000057882 */ /* 0x000fe20000000000 */
[----:B------:R-:W-:Y:S01]  /*1e50*/  SHF.R.U32.HI R18, RZ, 0x2, R4 ;  /* 0x00000002ff127819 */ /* 0x000fe20000011604 */
[----:B------:R-:W-:Y:S01]  /*1e60*/  UIADD3 UR5, UR5, 0x2300, URZ ;  /* 0x0000230005057890 */ /* 0x000fe2000fffe03f */
[----:B------:R-:W-:Y:S01]  /*1e70*/  FMUL.FTZ R17, R19, 9.7656251455191522837e-05 ;  /* 0x38cccccd13117820 */ /* 0x000fe20000410000 */
[----:B------:R-:W-:Y:S01]  /*1e80*/  FMUL.FTZ R16, R27, 9.7656251455191522837e-05 ;  /* 0x38cccccd1b107820 */ /* 0x000fe20000410000 */
[----:B------:R-:W-:Y:S01]  /*1e90*/  LOP3.LUT R18, R18, 0x3ffffff8, RZ, 0xc0, !PT ;  /* 0x3ffffff812127812 */ /* 0x000fe200078ec0ff */
[----:B0-----:R-:W-:-:S09]  /*1ea0*/  ULEA UR5, UR7, UR5, 0x18 ;  /* 0x0000000507057291 */ /* 0x001fd2000f8ec03f */
[----:B------:R0:W-:Y:S03]  /*1eb0*/  STS.64 [R18+UR5], R16 ;  /* 0x0000001012007988 */ /* 0x0001e60008000a05 */
.L_x_104:
[----:B------:R-:W-:Y:S05]  /*1ec0*/  BSYNC B0 ;  /* 0x0000000000007941 */ /* 0x000fea0003800000 */
.L_x_103:
[----:B------:R-:W-:Y:S01]  /*1ed0*/  SHF.L.U32 R31, R31, 0x10, RZ ;  /* 0x000000101f1f7819 */ /* 0x000fe200000006ff */
[----:B------:R-:W1:Y:S01]  /*1ee0*/  S2UR UR7, SR_CgaCtaId ;  /* 0x00000000000779c3 */ /* 0x000e620000008800 */
[----:B------:R-:W-:Y:S01]  /*1ef0*/  SHF.L.U32 R15, R15, 0x10, RZ ;  /* 0x000000100f0f7819 */ /* 0x000fe200000006ff */
[----:B------:R-:W-:-:S06]  /*1f00*/  IMAD.U32 R19, R30, 0x10000, RZ ;  /* 0x000100001e137824 */ /* 0x000fcc00078e00ff */
[----:B------:R-:W-:Y:S01]  /*1f10*/  BAR.SYNC.DEFER_BLOCKING 0x0 ;  /* 0x0000000000007b1d */ /* 0x000fe20000010000 */
[----:B------:R-:W-:Y:S01]  /*1f20*/  FADD.FTZ R24, -R24, R31 ;  /* 0x0000001f18187221 */ /* 0x000fe20000010100 */
[----:B0-----:R-:W-:Y:S01]  /*1f30*/  IMAD.SHL.U32 R16, R3, 0x8, RZ ;  /* 0x0000000803107824 */ /* 0x001fe200078e00ff */
[----:B------:R-:W-:Y:S01]  /*1f40*/  ULOP3.LUT UR4, UR4, 0x1, URZ, 0x3c, !UPT ;  /* 0x0000000104047892 */ /* 0x000fe2000f8e3c3f */
[----:B------:R-:W-:Y:S02]  /*1f50*/  IMAD.U32 R46, R46, 0x10000, RZ ;  /* 0x000100002e2e7824 */ /* 0x000fe400078e00ff */
[----:B------:R-:W-:Y:S01]  /*1f60*/  FMUL.FTZ R24, R25, R24 ;  /* 0x0000001819187220 */ /* 0x000fe20000410000 */
[----:B------:R-:W-:Y:S01]  /*1f70*/  UMOV UR5, 0x400 ;  /* 0x0000040000057882 */ /* 0x000fe20000000000 */
[----:B------:R-:W-:Y:S01]  /*1f80*/  LOP3.LUT R16, R16, 0x8, RZ, 0xc0, !PT ;  /* 0x0000000810107812 */ /* 0x000fe200078ec0ff */
[----:B------:R-:W-:Y:S01]  /*1f90*/  UIADD3 UR5, UR5, 0x2300, URZ ;  /* 0x0000230005057890 */ /* 0x000fe2000fffe03f */
[----:B------:R-:W-:Y:S01]  /*1fa0*/  FFMA.FTZ R15, R24, R19, R15 ;  /* 0x00000013180f7223 */ /* 0x000fe2000001000f */
[----:B------:R-:W-:Y:S01]  /*1fb0*/  ULDC.64 UR12, c[0x0][0x210] ;  /* 0x00008400000c7ab9 */ /* 0x000fe20000000a00 */
[----:B------:R-:W-:-:S02]  /*1fc0*/  IADD3 R11, -R16, R11, RZ ;  /* 0x0000000b100b7210 */ /* 0x000fc40007ffe1ff */
[----:B------:R-:W-:Y:S01]  /*1fd0*/  FMUL.FTZ R3, R15, -1.4426950216293334961 ;  /* 0xbfb8aa3b0f037820 */ /* 0x000fe20000410000 */
[----:B------:R-:W-:-:S05]  /*1fe0*/  IADD3 R14, P1, R14, UR12, RZ ;  /* 0x0000000c0e0e7c10 */ /* 0x000fca000ff3e0ff */
[----:B------:R-:W0:Y:S01]  /*1ff0*/  MUFU.EX2 R3, R3 ;  /* 0x0000000300037308 */ /* 0x000e220000000800 */
[----:B-1----:R-:W-:-:S06]  /*2000*/  ULEA UR5, UR7, UR5, 0x18 ;  /* 0x0000000507057291 */ /* 0x002fcc000f8ec03f */
[----:B------:R-:W-:-:S05]  /*2010*/  LEA R11, R11, UR5, 0x3 ;  /* 0x000000050b0b7c11 */ /* 0x000fca000f8e18ff */
[----:B------:R-:W1:Y:S01]  /*2020*/  LDS.64 R16, [R11] ;  /* 0x000000000b107984 */ /* 0x000e620000000a00 */
[----:B0-----:R-:W-:Y:S01]  /*2030*/  FADD.FTZ R18, R3, 1 ;  /* 0x3f80000003127421 */ /* 0x001fe20000010000 */
[----:B------:R-:W-:-:S05]  /*2040*/  MOV R3, R48 ;  /* 0x0000003000037202 */ /* 0x000fca0000000f00 */
[----:B------:R-:W0:Y:S02]  /*2050*/  MUFU.RCP R18, R18 ;  /* 0x0000001200127308 */ /* 0x000e240000001000 */
[----:B0-----:R-:W-:-:S04]  /*2060*/  FADD.FTZ R26, -R18, 1 ;  /* 0x3f800000121a7421 */ /* 0x001fc80000010100 */
[----:B------:R-:W-:-:S04]  /*2070*/  FFMA.FTZ R15, R15, R26, 1 ;  /* 0x3f8000000f0f7423 */ /* 0x000fc8000001001a */
[----:B------:R-:W-:-:S04]  /*2080*/  FMUL.FTZ R15, R18, R15 ;  /* 0x0000000f120f7220 */ /* 0x000fc80000410000 */
[----:B------:R-:W-:Y:S01]  /*2090*/  FMUL.FTZ R15, R46, R15 ;  /* 0x0000000f2e0f7220 */ /* 0x000fe20000410000 */
[----:B-1----:R-:W-:-:S03]  /*20a0*/  FFMA.FTZ R50, R50, R49, -R16 ;  /* 0x0000003132327223 */ /* 0x002fc60000010810 */
[----:B------:R-:W-:Y:S01]  /*20b0*/  FFMA.FTZ R16, R19, R15, -R16 ;  /* 0x0000000f13107223 */ /* 0x000fe20000010810 */
[----:B------:R-:W-:Y:S01]  /*20c0*/  FFMA.FTZ R50, R51, -R17, R50 ;  /* 0x8000001133327223 */ /* 0x000fe20000010032 */
[----:B------:R-:W-:Y:S02]  /*20d0*/  IADD3.X R15, R13, UR13, RZ, P1, !PT ;  /* 0x0000000d0d0f7c10 */ /* 0x000fe40008ffe4ff */
[----:B------:R-:W-:Y:S01]  /*20e0*/  FFMA.FTZ R16, -R17, R24, R16 ;  /* 0x0000001811107223 */ /* 0x000fe20000010110 */
[----:B------:R-:W-:-:S03]  /*20f0*/  FMUL.FTZ R50, R25, R50 ;  /* 0x0000003219327220 */ /* 0x000fc60000410000 */
[----:B------:R-:W-:-:S05]  /*2100*/  FMUL.FTZ R25, R25, R16 ;  /* 0x0000001019197220 */ /* 0x000fca0000410000 */
[----:B------:R-:W-:-:S04]  /*2110*/  F2FP.BF16.F32.PACK_AB R50, R25, R50 ;  /* 0x000000321932723e */ /* 0x000fc800000010ff */
[----:B------:R-:W-:Y:S01]  /*2120*/  PRMT R11, R50, 0x7632, R11 ;  /* 0x00007632320b7816 */ /* 0x000fe2000000000b */
[----:B------:R1:W-:Y:S04]  /*2130*/  STG.E.U16 desc[UR8][R14.64], R50 ;  /* 0x000000320e007986 */ /* 0x0003e8000c101508 */
[----:B------:R1:W-:Y:S01]  /*2140*/  STG.E.U16 desc[UR8][R14.64+0x2], R11 ;  /* 0x0000020b0e007986 */ /* 0x0003e2000c101508 */
[----:B------:R-:W-:Y:S05]  /*2150*/  @!P0 BRA `(.L_x_105) ;  /* 0xffffffe000bc8947 */ /* 0x000fea000383ffff */
.L_x_89:
[C---:B------:R-:W-:Y:S01]  /*2160*/  IMAD.SHL.U32 R3, R0.reuse, 0x40, RZ ;  /* 0x0000004000037824 */ /* 0x040fe200078e00ff */
[----:B------:R-:W-:-:S04]  /*2170*/  LOP3.LUT R0, R0, 0x1, RZ, 0xc0, !PT ;  /* 0x0000000100007812 */ /* 0x000fc800078ec0ff */
[----:B------:R-:W-:Y:S01]  /*2180*/  LOP3.LUT R3, R3, 0x7ffff80, RZ, 0xc0, !PT ;  /* 0x07ffff8003037812 */ /* 0x000fe200078ec0ff */
[----:B0-----:R-:W-:-:S03]  /*2190*/  IMAD R4, R0, 0x140, RZ ;  /* 0x0000014000047824 */ /* 0x001fc600078e02ff */
[----:B------:R-:W-:Y:S01]  /*21a0*/  IADD3 R3, R3, R2, RZ ;  /* 0x0000000203037210 */ /* 0x000fe20007ffe0ff */
[----:B------:R-:W-:-:S03]  /*21b0*/  VIADD R5, R4, 0x140 ;  /* 0x0000014004057836 */ /* 0x000fc60000000000 */
[----:B-1----:R-:W-:-:S04]  /*21c0*/  LEA R14, R3, R4, 0x5 ;  /* 0x00000004030e7211 */ /* 0x002fc800078e28ff */
[----:B------:R-:W-:-:S13]  /*21d0*/  ISETP.GE.AND P0, PT, R14, R5, PT ;  /* 0x000000050e00720c */ /* 0x000fda0003f06270 */
[----:B------:R-:W-:Y:S05]  /*21e0*/  @P0 EXIT ;  /* 0x000000000000094d */ /* 0x000fea0003800000 */
[----:B------:R-:W0:Y:S01]  /*21f0*/  LDC.64 R16, c[0x0][0x258] ;  /* 0x00009600ff107b82 */ /* 0x000e220000000a00 */
[----:B------:R-:W1:Y:S01]  /*2200*/  S2R R2, SR_TID.X ;  /* 0x0000000000027919 */ /* 0x000e620000002100 */
[----:B------:R-:W-:Y:S01]  /*2210*/  IMAD.MOV.U32 R7, RZ, RZ, 0x14 ;  /* 0x00000014ff077424 */ /* 0x000fe200078e00ff */
[----:B0-----:R-:W-:Y:S02]  /*2220*/  LOP3.LUT R5, RZ, R16, RZ, 0x33, !PT ;  /* 0x00000010ff057212 */ /* 0x001fe400078e33ff */
[----:B------:R-:W-:Y:S02]  /*2230*/  LOP3.LUT R6, RZ, R17, RZ, 0x33, !PT ;  /* 0x00000011ff067212 */ /* 0x000fe400078e33ff */
[----:B------:R-:W-:-:S04]  /*2240*/  ISETP.GT.U32.AND P0, PT, R5, -0x2, PT ;  /* 0xfffffffe0500780c */ /* 0x000fc80003f04070 */
[C---:B------:R-:W-:Y:S02]  /*2250*/  ISETP.GT.AND.EX P0, PT, R6.reuse, -0x1, PT, P0 ;  /* 0xffffffff0600780c */ /* 0x040fe40003f04300 */
[----:B-1----:R-:W-:Y:S02]  /*2260*/  SHF.R.U32.HI R3, RZ, 0x5, R2 ;  /* 0x00000005ff037819 */ /* 0x002fe40000011602 */
[----:B------:R-:W-:Y:S02]  /*2270*/  SEL R5, R5, 0xfffffffe, P0 ;  /* 0xfffffffe05057807 */ /* 0x000fe40000000000 */
[----:B------:R-:W-:-:S03]  /*2280*/  SEL R6, R6, 0xffffffff, P0 ;  /* 0xffffffff06067807 */ /* 0x000fc60000000000 */
[C---:B------:R-:W-:Y:S01]  /*2290*/  IMAD.SHL.U32 R4, R5.reuse, 0x80, RZ ;  /* 0x0000008005047824 */ /* 0x040fe200078e00ff */
[----:B------:R-:W-:Y:S02]  /*22a0*/  SHF.L.U64.HI R5, R5, 0x7, R6 ;  /* 0x0000000705057819 */ /* 0x000fe40000010206 */
[----:B------:R-:W-:Y:S02]  /*22b0*/  MOV R6, 0xffffffff ;  /* 0xffffffff00067802 */ /* 0x000fe40000000f00 */
[----:B------:R-:W-:-:S04]  /*22c0*/  IADD3 R13, P0, P1, -R4, -0x81, -R3 ;  /* 0xffffff7f040d7810 */ /* 0x000fc8000791e903 */
[----:B------:R-:W-:Y:S02]  /*22d0*/  IADD3.X R15, ~R5, -0x1, R6, P0, P1 ;  /* 0xffffffff050f7810 */ /* 0x000fe400007e2506 */
[----:B------:R-:W-:-:S03]  /*22e0*/  SHF.R.U32.HI R6, RZ, 0x4, R2 ;  /* 0x00000004ff067819 */ /* 0x000fc60000011602 */
[----:B------:R-:W-:Y:S01]  /*22f0*/  IMAD.WIDE.U32 R8, R15, -0x33333333, RZ ;  /* 0xcccccccd0f087825 */ /* 0x000fe200078e00ff */
[----:B------:R-:W-:Y:S02]  /*2300*/  VIADDMNMX.U32 R7, R6, R7, 0x20, !PT ;  /* 0x0000002006077446 */ /* 0x000fe40007800007 */
[----:B------:R-:W-:Y:S01]  /*2310*/  LOP3.LUT R12, RZ, R6, RZ, 0x33, !PT ;  /* 0x00000006ff0c7212 */ /* 0x000fe200078e33ff */
[----:B------:R-:W-:-:S04]  /*2320*/  IMAD.WIDE.U32 R10, P0, R13, -0x33333334, R8 ;  /* 0xcccccccc0d0a7825 */ /* 0x000fc80007800008 */
[----:B------:R-:W-:Y:S01]  /*2330*/  IMAD.WIDE.U32 R8, R13, -0x33333333, RZ ;  /* 0xcccccccd0d087825 */ /* 0x000fe200078e00ff */
[----:B------:R-:W-:Y:S02]  /*2340*/  IADD3.X R13, RZ, RZ, RZ, P0, !PT ;  /* 0x000000ffff0d7210 */ /* 0x000fe400007fe4ff */
[----:B------:R-:W-:Y:S01]  /*2350*/  ISETP.LT.U32.AND P0, PT, R16, 0x1, PT ;  /* 0x000000011000780c */ /* 0x000fe20003f01070 */
[----:B------:R-:W-:Y:S01]  /*2360*/  IMAD.IADD R7, R7, 0x1, R12 ;  /* 0x0000000107077824 */ /* 0x000fe200078e020c */
[----:B------:R-:W-:Y:S02]  /*2370*/  IADD3 RZ, P1, R9, R10, RZ ;  /* 0x0000000a09ff7210 */ /* 0x000fe40007f3e0ff */
[----:B------:R-:W-:Y:S01]  /*2380*/  MOV R12, R11 ;  /* 0x0000000b000c7202 */ /* 0x000fe20000000f00 */
[----:B------:R-:W-:Y:S01]  /*2390*/  IMAD.WIDE.U32 R8, R7, -0x33333333, RZ ;  /* 0xcccccccd07087825 */ /* 0x000fe200078e00ff */
[----:B------:R-:W-:-:S03]  /*23a0*/  ISETP.LT.AND.EX P0, PT, R17, RZ, PT, P0 ;  /* 0x000000ff1100720c */ /* 0x000fc60003f01300 */
[----:B------:R-:W-:Y:S01]  /*23b0*/  IMAD.WIDE.U32.X R10, R15, -0x33333334, R12, P1 ;  /* 0xcccccccc0f0a7825 */ /* 0x000fe200008e040c */
[----:B------:R-:W-:Y:S02]  /*23c0*/  SEL R50, R16, 0x1, P0 ;  /* 0x0000000110327807 */ /* 0x000fe40000000000 */
[----:B------:R-:W-:Y:S02]  /*23d0*/  SEL R17, R17, RZ, P0 ;  /* 0x000000ff11117207 */ /* 0x000fe40000000000 */
[----:B------:R-:W-:Y:S02]  /*23e0*/  SHF.R.U64 R51, R10, 0x3, R11 ;  /* 0x000000030a337819 */ /* 0x000fe4000000120b */
[----:B------:R-:W-:Y:S02]  /*23f0*/  IADD3 R10, P1, R3, 0x14, RZ ;  /* 0x00000014030a7810 */ /* 0x000fe40007f3e0ff */
[----:B------:R-:W-:Y:S01]  /*2400*/  LEA.HI R49, R9, 0x1, RZ, 0x1c ;  /* 0x0000000109317811 */ /* 0x000fe200078fe0ff */
[----:B------:R-:W-:Y:S01]  /*2410*/  VIADD R51, R51, 0x1 ;  /* 0x0000000133337836 */ /* 0x000fe20000000000 */
[C---:B------:R-:W-:Y:S01]  /*2420*/  IADD3 R8, P0, R3.reuse, 0xa, RZ ;  /* 0x0000000a03087810 */ /* 0x040fe20007f1e0ff */
[----:B------:R-:W-:Y:S01]  /*2430*/  IMAD.MOV.U32 R9, RZ, RZ, R14 ;  /* 0x000000ffff097224 */ /* 0x000fe200078e000e */
[----:B------:R-:W-:Y:S01]  /*2440*/  IADD3 R11, P2, R3, 0x1e, RZ ;  /* 0x0000001e030b7810 */ /* 0x000fe20007f5e0ff */
[----:B------:R-:W-:Y:S01]  /*2450*/  IMAD.X R14, RZ, RZ, RZ, P1 ;  /* 0x000000ffff0e7224 */ /* 0x000fe200008e06ff */
[----:B------:R-:W-:-:S02]  /*2460*/  SHF.L.U64.HI R48, R50, 0x7, R17 ;  /* 0x0000000732307819 */ /* 0x000fc40000010211 */
[----:B------:R-:W-:Y:S02]  /*2470*/  LOP3.LUT R12, R2, 0xf, RZ, 0xc0, !PT ;  /* 0x0000000f020c7812 */ /* 0x000fe400078ec0ff */
[----:B------:R-:W-:Y:S02]  /*2480*/  IADD3.X R13, RZ, RZ, RZ, P0, !PT ;  /* 0x000000ffff0d7210 */ /* 0x000fe400007fe4ff */
[----:B------:R-:W-:Y:S02]  /*2490*/  IADD3.X R15, RZ, RZ, RZ, P2, !PT ;  /* 0x000000ffff0f7210 */ /* 0x000fe400017fe4ff */
[----:B------:R-:W-:Y:S02]  /*24a0*/  SHF.L.U32 R50, R50, 0x7, RZ ;  /* 0x0000000732327819 */ /* 0x000fe400000006ff */
[----:B------:R-:W-:Y:S02]  /*24b0*/  LOP3.LUT R49, R49, 0x3, RZ, 0xc0, !PT ;  /* 0x0000000331317812 */ /* 0x000fe400078ec0ff */
[----:B------:R-:W-:-:S07]  /*24c0*/  LOP3.LUT R51, R51, 0x3, RZ, 0xc0, !PT ;  /* 0x0000000333337812 */ /* 0x000fce00078ec0ff */
.L_x_122:
[----:B------:R-:W-:Y:S01]  /*24d0*/  ISETP.GT.U32.AND P0, PT, R50, R3, PT ;  /* 0x000000033200720c */ /* 0x000fe20003f04070 */
[----:B------:R-:W-:Y:S01]  /*24e0*/  BSSY B0, `(.L_x_106) ;  /* 0x00000ad000007945 */ /* 0x000fe20003800000 */
[----:B------:R-:W-:Y:S01]  /*24f0*/  HFMA2.MMA R52, -RZ, RZ, 0, 0 ;  /* 0x00000000ff347435 */ /* 0x000fe200000001ff */
[----:B------:R-:W-:Y:S01]  /*2500*/  IMAD.MOV.U32 R45, RZ, RZ, RZ ;  /* 0x000000ffff2d7224 */ /* 0x000fe200078e00ff */
[----:B------:R-:W-:-:S13]  /*2510*/  ISETP.GT.AND.EX P0, PT, R48, RZ, PT, P0 ;  /* 0x000000ff3000720c */ /* 0x000fda0003f04300 */
[----:B------:R-:W-:Y:S05]  /*2520*/  @!P0 BRA `(.L_x_107) ;  /* 0x0000000800a08947 */ /* 0x000fea0003800000 */
[----:B------:R-:W-:Y:S01]  /*2530*/  ISETP.NE.U32.AND P1, PT, R51, RZ, PT ;  /* 0x000000ff3300720c */ /* 0x000fe20003f25070 */
[----:B------:R-:W-:Y:S01]  /*2540*/  IMAD.MOV.U32 R16, RZ, RZ, -0x1 ;  /* 0xffffffffff107424 */ /* 0x000fe200078e00ff */
[----:B------:R-:W-:Y:S01]  /*2550*/  IADD3 R17, P2, P3, -R4, -0x81, -R3 ;  /* 0xffffff7f04117810 */ /* 0x000fe20007b5e903 */
[----:B------:R-:W-:Y:S01]  /*2560*/  BSSY B1, `(.L_x_108) ;  /* 0x0000024000017945 */ /* 0x000fe20003800000 */
[----:B------:R-:W-:Y:S02]  /*2570*/  ISETP.NE.AND.EX P1, PT, RZ, RZ, PT, P1 ;  /* 0x000000ffff00720c */ /* 0x000fe40003f25310 */
[----:B------:R-:W-:Y:S02]  /*2580*/  CS2R R52, SRZ ;  /* 0x0000000000347805 */ /* 0x000fe4000001ff00 */
[----:B------:R-:W-:Y:S01]  /*2590*/  ISETP.GE.U32.AND P0, PT, R17, 0x1e, PT ;  /* 0x0000001e1100780c */ /* 0x000fe20003f06070 */
[----:B------:R-:W-:Y:S01]  /*25a0*/  IMAD.MOV.U32 R45, RZ, RZ, RZ ;  /* 0x000000ffff2d7224 */ /* 0x000fe200078e00ff */
[----:B------:R-:W-:-:S02]  /*25b0*/  IADD3.X R17, ~R5, -0x1, R16, P2, P3 ;  /* 0xffffffff05117810 */ /* 0x000fc400017e6510 */
[----:B------:R-:W-:Y:S02]  /*25c0*/  LOP3.LUT R16, R2, 0x1f, RZ, 0xc0, !PT ;  /* 0x0000001f02107812 */ /* 0x000fe400078ec0ff */
[----:B------:R-:W-:Y:S02]  /*25d0*/  ISETP.GE.U32.AND.EX P0, PT, R17, RZ, PT, P0 ;  /* 0x000000ff1100720c */ /* 0x000fe40003f06100 */
[----:B------:R-:W-:Y:S02]  /*25e0*/  IADD3 R16, P2, R16, R9, RZ ;  /* 0x0000000910107210 */ /* 0x000fe40007f5e0ff */
[----:B------:R-:W-:Y:S02]  /*25f0*/  MOV R55, R3 ;  /* 0x0000000300377202 */ /* 0x000fe40000000f00 */
[----:B------:R-:W-:Y:S01]  /*2600*/  LEA.HI.X.SX32 R17, R9, RZ, 0x1, P2 ;  /* 0x000000ff09117211 */ /* 0x000fe200010f0eff */
[----:B------:R-:W-:Y:S08]  /*2610*/  @!P1 BRA `(.L_x_109) ;  /* 0x0000000000609947 */ /* 0x000ff00003800000 */
[----:B------:R-:W-:Y:S01]  /*2620*/  IMAD.WIDE.U32 R20, R3, 0x280, R16 ;  /* 0x0000028003147825 */ /* 0x000fe200078e0010 */
[----:B------:R-:W-:Y:S02]  /*2630*/  ULDC.64 UR4, c[0x0][0x260] ;  /* 0x0000980000047ab9 */ /* 0x000fe40000000a00 */
[----:B------:R-:W-:-:S04]  /*2640*/  LEA R18, P1, R20, UR4, 0x3 ;  /* 0x0000000414127c11 */ /* 0x000fc8000f8218ff */
[----:B------:R-:W-:-:S05]  /*2650*/  LEA.HI.X R19, R20, UR5, R21, 0x3, P1 ;  /* 0x0000000514137c11 */ /* 0x000fca00088f1c15 */
[----:B------:R-:W2:Y:S01]  /*2660*/  LDG.E.64 R20, desc[UR8][R18.64+0x8000] ;  /* 0x0080000812147981 */ /* 0x000ea2000c1e1b00 */
[----:B------:R-:W-:Y:S01]  /*2670*/  ISETP.NE.U32.AND P1, PT, R51, 0x1, PT ;  /* 0x000000013300780c */ /* 0x000fe20003f25070 */
[----:B------:R-:W-:Y:S01]  /*2680*/  IMAD.MOV.U32 R53, RZ, RZ, R13 ;  /* 0x000000ffff357224 */ /* 0x000fe200078e000d */
[----:B------:R-:W-:Y:S02]  /*2690*/  MOV R55, R8 ;  /* 0x0000000800377202 */ /* 0x000fe40000000f00 */
[----:B------:R-:W-:Y:S01]  /*26a0*/  ISETP.NE.AND.EX P1, PT, RZ, RZ, PT, P1 ;  /* 0x000000ffff00720c */ /* 0x000fe20003f25310 */
[----:B--2---:R-:W-:Y:S01]  /*26b0*/  FADD.FTZ R45, RZ, R20 ;  /* 0x00000014ff2d7221 */ /* 0x004fe20000010000 */
[----:B------:R-:W-:-:S11]  /*26c0*/  FADD.FTZ R52, RZ, R21 ;  /* 0x00000015ff347221 */ /* 0x000fd60000010000 */
[----:B------:R-:W-:Y:S05]  /*26d0*/  @!P1 BRA `(.L_x_109) ;  /* 0x0000000000309947 */ /* 0x000fea0003800000 */
[----:B------:R-:W-:Y:S01]  /*26e0*/  ISETP.NE.U32.AND P1, PT, R51, 0x2, PT ;  /* 0x000000023300780c */ /* 0x000fe20003f25070 */
[----:B------:R-:W2:Y:S03]  /*26f0*/  LDG.E.64 R20, desc[UR8][R18.64+0x14800] ;  /* 0x0148000812147981 */ /* 0x000ea6000c1e1b00 */
[----:B------:R-:W-:-:S13]  /*2700*/  ISETP.NE.AND.EX P1, PT, RZ, RZ, PT, P1 ;  /* 0x000000ffff00720c */ /* 0x000fda0003f25310 */
[----:B------:R-:W3:Y:S01]  /*2710*/  @P1 LDG.E.64 R22, desc[UR8][R18.64+0x21000] ;  /* 0x0210000812161981 */ /* 0x000ee2000c1e1b00 */
[----:B------:R-:W-:Y:S01]  /*2720*/  MOV R55, R10 ;  /* 0x0000000a00377202 */ /* 0x000fe20000000f00 */
[----:B------:R-:W-:Y:S01]  /*2730*/  IMAD.MOV.U32 R53, RZ, RZ, R14 ;  /* 0x000000ffff357224 */ /* 0x000fe200078e000e */
[----:B------:R-:W-:Y:S01]  /*2740*/  @P1 MOV R55, R11 ;  /* 0x0000000b00371202 */ /* 0x000fe20000000f00 */
[----:B------:R-:W-:Y:S02]  /*2750*/  @P1 IMAD.MOV.U32 R53, RZ, RZ, R15 ;  /* 0x000000ffff351224 */ /* 0x000fe400078e000f */
[----:B--2---:R-:W-:Y:S01]  /*2760*/  FADD.FTZ R45, R45, R20 ;  /* 0x000000142d2d7221 */ /* 0x004fe20000010000 */
[----:B------:R-:W-:-:S03]  /*2770*/  FADD.FTZ R52, R52, R21 ;  /* 0x0000001534347221 */ /* 0x000fc60000010000 */
[----:B---3--:R-:W-:Y:S01]  /*2780*/  @P1 FADD.FTZ R45, R45, R22 ;  /* 0x000000162d2d1221 */ /* 0x008fe20000010000 */
[----:B------:R-:W-:-:S07]  /*2790*/  @P1 FADD.FTZ R52, R52, R23 ;  /* 0x0000001734341221 */ /* 0x000fce0000010000 */
.L_x_109:
[----:B------:R-:W-:Y:S05]  /*27a0*/  BSYNC B1 ;  /* 0x0000000000017941 */ /* 0x000fea0003800000 */
.L_x_108:
[----:B------:R-:W-:Y:S05]  /*27b0*/  @!P0 BRA `(.L_x_107) ;  /* 0x0000000400fc8947 */ /* 0x000fea0003800000 */
[----:B------:R-:W-:Y:S01]  /*27c0*/  IADD3 R18, P2, -R55, R50, RZ ;  /* 0x0000003237127210 */ /* 0x000fe20007f5e1ff */
[C---:B------:R-:W-:Y:S01]  /*27d0*/  IMAD R19, R53.reuse, 0x500, RZ ;  /* 0x0000050035137824 */ /* 0x040fe200078e02ff */
[C---:B------:R-:W-:Y:S01]  /*27e0*/  SHF.L.U64.HI R17, R16.reuse, 0x1, R17 ;  /* 0x0000000110117819 */ /* 0x040fe20000010211 */
[----:B------:R-:W-:Y:S01]  /*27f0*/  ULDC.64 UR4, c[0x0][0x260] ;  /* 0x0000980000047ab9 */ /* 0x000fe20000000a00 */
[----:B------:R-:W-:Y:S01]  /*2800*/  SHF.L.U32 R16, R16, 0x1, RZ ;  /* 0x0000000110107819 */ /* 0x000fe200000006ff */
[----:B------:R-:W-:Y:S01]  /*2810*/  BSSY B1, `(.L_x_110) ;  /* 0x0000046000017945 */ /* 0x000fe20003800000 */
[----:B------:R-:W-:Y:S02]  /*2820*/  ISETP.GT.U32.AND P1, PT, R18, 0x78, PT ;  /* 0x000000781200780c */ /* 0x000fe40003f24070 */
[----:B------:R-:W-:Y:S01]  /*2830*/  IADD3.X R18, ~R53, R48, RZ, P2, !PT ;  /* 0x0000003035127210 */ /* 0x000fe200017fe5ff */
[----:B------:R-:W-:-:S03]  /*2840*/  IMAD.WIDE.U32 R16, R55, 0x500, R16 ;  /* 0x0000050037107825 */ /* 0x000fc600078e0010 */
[----:B------:R-:W-:Y:S01]  /*2850*/  ISETP.GT.AND.EX P1, PT, R18, RZ, PT, P1 ;  /* 0x000000ff1200720c */ /* 0x000fe20003f24310 */
[----:B------:R-:W-:Y:S01]  /*2860*/  IMAD.IADD R17, R17, 0x1, R19 ;  /* 0x0000000111117824 */ /* 0x000fe200078e0213 */
[----:B------:R-:W-:-:S04]  /*2870*/  LEA R56, P0, R16, UR4, 0x2 ;  /* 0x0000000410387c11 */ /* 0x000fc8000f8010ff */
[----:B------:R-:W-:Y:S02]  /*2880*/  LEA.HI.X R16, R16, UR5, R17, 0x2, P0 ;  /* 0x0000000510107c11 */ /* 0x000fe400080f1411 */
[----:B------:R-:W-:-:S05]  /*2890*/  IADD3 R56, P0, R56, 0x21000, RZ ;  /* 0x0002100038387810 */ /* 0x000fca0007f1e0ff */
[----:B------:R-:W-:Y:S01]  /*28a0*/  IMAD.X R57, RZ, RZ, R16, P0 ;  /* 0x000000ffff397224 */ /* 0x000fe200000e0610 */
[----:B------:R-:W-:Y:S01]  /*28b0*/  PLOP3.LUT P0, PT, PT, PT, PT, 0x80, 0x0 ;  /* 0x000000000000781c */ /* 0x000fe20003f0f070 */
[----:B------:R-:W-:-:S12]  /*28c0*/  @!P1 BRA `(.L_x_111) ;  /* 0x0000000000e89947 */ /* 0x000fd80003800000 */
[----:B------:R-:W-:Y:S02]  /*28d0*/  IADD3 R58, P1, R50, -0x78, RZ ;  /* 0xffffff88323a7810 */ /* 0x000fe40007f3e0ff */
[----:B------:R-:W-:Y:S02]  /*28e0*/  PLOP3.LUT P0, PT, PT, PT, PT, 0x8, 0x0 ;  /* 0x000000000000781c */ /* 0x000fe40003f0e170 */
[----:B------:R-:W-:-:S11]  /*28f0*/  IADD3.X R54, R48, -0x1, RZ, P1, !PT ;  /* 0xffffffff30367810 */ /* 0x000fd60000ffe4ff */
.L_x_112:
[----:B------:R-:W2:Y:S04]  /*2900*/  LDG.E.64 R16, desc[UR8][R56.64+-0x19000] ;  /* 0xfe70000838107981 */ /* 0x000ea8000c1e1b00 */
[----:B------:R-:W3:Y:S04]  /*2910*/  LDG.E.64 R18, desc[UR8][R56.64+-0xc800] ;  /* 0xff38000838127981 */ /* 0x000ee8000c1e1b00 */
[----:B------:R-:W4:Y:S04]  /*2920*/  LDG.E.64 R20, desc[UR8][R56.64] ;  /* 0x0000000838147981 */ /* 0x000f28000c1e1b00 */
[----:B------:R-:W5:Y:S04]  /*2930*/  LDG.E.64 R22, desc[UR8][R56.64+0xc800] ;  /* 0x00c8000838167981 */ /* 0x000f68000c1e1b00 */
        /* <DEDUP_REMOVED lines=10> */
[----:B------:R-:W5:Y:S01]  /*29e0*/  LDG.E.64 R46, desc[UR8][R56.64+0xa2800] ;  /* 0x0a280008382e7981 */ /* 0x000f62000c1e1b00 */
[----:B--2---:R-:W-:-:S03]  /*29f0*/  FADD.FTZ R59, R16, R45 ;  /* 0x0000002d103b7221 */ /* 0x004fc60000010000 */
[----:B------:R0:W2:Y:S01]  /*2a00*/  LDG.E.64 R44, desc[UR8][R56.64+0x96000] ;  /* 0x09600008382c7981 */ /* 0x0000a2000c1e1b00 */
[----:B------:R-:W-:Y:S01]  /*2a10*/  FADD.FTZ R52, R17, R52 ;  /* 0x0000003411347221 */ /* 0x000fe20000010000 */
[----:B---3--:R-:W-:-:S03]  /*2a20*/  FADD.FTZ R59, R59, R18 ;  /* 0x000000123b3b7221 */ /* 0x008fc60000010000 */
        /* <DEDUP_REMOVED lines=15> */
[----:B------:R-:W-:Y:S01]  /*2b20*/  FADD.FTZ R59, R59, R34 ;  /* 0x000000223b3b7221 */ /* 0x000fe20000010000 */
[----:B------:R-:W-:Y:S02]  /*2b30*/  IADD3 R55, P1, R55, 0xa0, RZ ;  /* 0x000000a037377810 */ /* 0x000fe40007f3e0ff */
[----:B------:R-:W-:Y:S01]  /*2b40*/  FADD.FTZ R52, R52, R35 ;  /* 0x0000002334347221 */ /* 0x000fe20000010000 */
[----:B------:R-:W-:Y:S01]  /*2b50*/  FADD.FTZ R59, R59, R36 ;  /* 0x000000243b3b7221 */ /* 0x000fe20000010000 */
[----:B------:R-:W-:Y:S02]  /*2b60*/  IADD3.X R53, RZ, R53, RZ, P1, !PT ;  /* 0x00000035ff357210 */ /* 0x000fe40000ffe4ff */
[----:B------:R-:W-:Y:S01]  /*2b70*/  FADD.FTZ R52, R52, R37 ;  /* 0x0000002534347221 */ /* 0x000fe20000010000 */
[----:B------:R-:W-:Y:S01]  /*2b80*/  ISETP.GE.U32.AND P1, PT, R55, R58, PT ;  /* 0x0000003a3700720c */ /* 0x000fe20003f26070 */
[----:B------:R-:W-:-:S02]  /*2b90*/  FADD.FTZ R59, R59, R38 ;  /* 0x000000263b3b7221 */ /* 0x000fc40000010000 */
[----:B------:R-:W-:Y:S01]  /*2ba0*/  FADD.FTZ R52, R52, R39 ;  /* 0x0000002734347221 */ /* 0x000fe20000010000 */
[----:B------:R-:W-:Y:S01]  /*2bb0*/  ISETP.GE.AND.EX P1, PT, R53, R54, PT, P1 ;  /* 0x000000363500720c */ /* 0x000fe20003f26310 */
[----:B------:R-:W-:Y:S02]  /*2bc0*/  FADD.FTZ R59, R59, R40 ;  /* 0x000000283b3b7221 */ /* 0x000fe40000010000 */
[----:B------:R-:W-:Y:S02]  /*2bd0*/  FADD.FTZ R52, R52, R41 ;  /* 0x0000002934347221 */ /* 0x000fe40000010000 */
[----:B------:R-:W-:Y:S02]  /*2be0*/  FADD.FTZ R59, R59, R42 ;  /* 0x0000002a3b3b7221 */ /* 0x000fe40000010000 */
[----:B------:R-:W-:Y:S01]  /*2bf0*/  FADD.FTZ R52, R52, R43 ;  /* 0x0000002b34347221 */ /* 0x000fe20000010000 */
[----:B0-----:R-:W-:-:S05]  /*2c00*/  IADD3 R56, P2, R56, 0xc8000, RZ ;  /* 0x000c800038387810 */ /* 0x001fca0007f5e0ff */
[----:B------:R-:W-:Y:S02]  /*2c10*/  IMAD.X R57, RZ, RZ, R57, P2 ;  /* 0x000000ffff397224 */ /* 0x000fe400010e0639 */
[----:B--2---:R-:W-:Y:S01]  /*2c20*/  FADD.FTZ R59, R59, R44 ;  /* 0x0000002c3b3b7221 */ /* 0x004fe20000010000 */
[----:B------:R-:W-:-:S03]  /*2c30*/  FADD.FTZ R52, R52, R45 ;  /* 0x0000002d34347221 */ /* 0x000fc60000010000 */
[----:B------:R-:W-:Y:S01]  /*2c40*/  FADD.FTZ R45, R59, R46 ;  /* 0x0000002e3b2d7221 */ /* 0x000fe20000010000 */
[----:B------:R-:W-:Y:S01]  /*2c50*/  FADD.FTZ R52, R52, R47 ;  /* 0x0000002f34347221 */ /* 0x000fe20000010000 */
[----:B------:R-:W-:Y:S06]  /*2c60*/  @!P1 BRA `(.L_x_112) ;  /* 0xfffffffc00249947 */ /* 0x000fec000383ffff */
.L_x_111:
[----:B------:R-:W-:Y:S05]  /*2c70*/  BSYNC B1 ;  /* 0x0000000000017941 */ /* 0x000fea0003800000 */
.L_x_110:
[----:B------:R-:W-:Y:S01]  /*2c80*/  IADD3 R16, P2, -R55, R50, RZ ;  /* 0x0000003237107210 */ /* 0x000fe20007f5e1ff */
[----:B------:R-:W-:Y:S03]  /*2c90*/  BSSY B1, `(.L_x_113) ;  /* 0x0000022000017945 */ /* 0x000fe60003800000 */
[----:B------:R-:W-:Y:S02]  /*2ca0*/  ISETP.GT.U32.AND P1, PT, R16, 0x28, PT ;  /* 0x000000281000780c */ /* 0x000fe40003f24070 */
[----:B------:R-:W-:-:S04]  /*2cb0*/  IADD3.X R16, ~R53, R48, RZ, P2, !PT ;  /* 0x0000003035107210 */ /* 0x000fc800017fe5ff */
[----:B------:R-:W-:-:S13]  /*2cc0*/  ISETP.GT.AND.EX P1, PT, R16, RZ, PT, P1 ;  /* 0x000000ff1000720c */ /* 0x000fda0003f24310 */
[----:B------:R-:W-:Y:S05]  /*2cd0*/  @!P1 BRA `(.L_x_114) ;  /* 0x0000000000749947 */ /* 0x000fea0003800000 */
[----:B------:R-:W2:Y:S04]  /*2ce0*/  LDG.E.64 R16, desc[UR8][R56.64+-0x19000] ;  /* 0xfe70000838107981 */ /* 0x000ea8000c1e1b00 */
[----:B------:R-:W3:Y:S04]  /*2cf0*/  LDG.E.64 R18, desc[UR8][R56.64+-0xc800] ;  /* 0xff38000838127981 */ /* 0x000ee8000c1e1b00 */
[----:B------:R-:W4:Y:S04]  /*2d00*/  LDG.E.64 R20, desc[UR8][R56.64] ;  /* 0x0000000838147981 */ /* 0x000f28000c1e1b00 */
[----:B------:R-:W5:Y:S04]  /*2d10*/  LDG.E.64 R22, desc[UR8][R56.64+0xc800] ;  /* 0x00c8000838167981 */ /* 0x000f68000c1e1b00 */
[----:B------:R-:W5:Y:S04]  /*2d20*/  LDG.E.64 R24, desc[UR8][R56.64+0x19000] ;  /* 0x0190000838187981 */ /* 0x000f68000c1e1b00 */
[----:B------:R-:W5:Y:S04]  /*2d30*/  LDG.E.64 R26, desc[UR8][R56.64+0x25800] ;  /* 0x02580008381a7981 */ /* 0x000f68000c1e1b00 */
[----:B------:R-:W5:Y:S04]  /*2d40*/  LDG.E.64 R28, desc[UR8][R56.64+0x32000] ;  /* 0x03200008381c7981 */ /* 0x000f68000c1e1b00 */
[----:B------:R0:W5:Y:S01]  /*2d50*/  LDG.E.64 R30, desc[UR8][R56.64+0x3e800] ;  /* 0x03e80008381e7981 */ /* 0x000162000c1e1b00 */
[----:B------:R-:W-:-:S02]  /*2d60*/  IADD3 R55, P2, R55, 0x50, RZ ;  /* 0x0000005037377810 */ /* 0x000fc40007f5e0ff */
[----:B------:R-:W-:Y:S02]  /*2d70*/  PLOP3.LUT P0, PT, PT, PT, PT, 0x8, 0x0 ;  /* 0x000000000000781c */ /* 0x000fe40003f0e170 */
[----:B------:R-:W-:Y:S02]  /*2d80*/  IADD3.X R53, RZ, R53, RZ, P2, !PT ;  /* 0x00000035ff357210 */ /* 0x000fe400017fe4ff */
[----:B0-----:R-:W-:-:S05]  /*2d90*/  IADD3 R56, P1, R56, 0x64000, RZ ;  /* 0x0006400038387810 */ /* 0x001fca0007f3e0ff */
[----:B------:R-:W-:Y:S02]  /*2da0*/  IMAD.X R57, RZ, RZ, R57, P1 ;  /* 0x000000ffff397224 */ /* 0x000fe400008e0639 */
        /* <DEDUP_REMOVED lines=15> */
[----:B------:R-:W-:-:S07]  /*2ea0*/  FADD.FTZ R52, R52, R31 ;  /* 0x0000001f34347221 */ /* 0x000fce0000010000 */
.L_x_114:
[----:B------:R-:W-:Y:S05]  /*2eb0*/  BSYNC B1 ;  /* 0x0000000000017941 */ /* 0x000fea0003800000 */
.L_x_113:
[----:B------:R-:W-:-:S04]  /*2ec0*/  ISETP.LT.U32.AND P1, PT, R55, R50, PT ;  /* 0x000000323700720c */ /* 0x000fc80003f21070 */
[----:B------:R-:W-:-:S13]  /*2ed0*/  ISETP.LT.OR.EX P0, PT, R53, R48, P0, P1 ;  /* 0x000000303500720c */ /* 0x000fda0000701710 */
[----:B------:R-:W-:Y:S05]  /*2ee0*/  @!P0 BRA `(.L_x_107) ;  /* 0x0000000000308947 */ /* 0x000fea0003800000 */
[----:B------:R-:W2:Y:S04]  /*2ef0*/  LDG.E.64 R20, desc[UR8][R56.64+-0x19000] ;  /* 0xfe70000838147981 */ /* 0x000ea8000c1e1b00 */
[----:B------:R-:W3:Y:S04]  /*2f00*/  LDG.E.64 R22, desc[UR8][R56.64+-0xc800] ;  /* 0xff38000838167981 */ /* 0x000ee8000c1e1b00 */
[----:B------:R-:W4:Y:S04]  /*2f10*/  LDG.E.64 R16, desc[UR8][R56.64] ;  /* 0x0000000838107981 */ /* 0x000f28000c1e1b00 */
[----:B------:R-:W5:Y:S01]  /*2f20*/  LDG.E.64 R18, desc[UR8][R56.64+0xc800] ;  /* 0x00c8000838127981 */ /* 0x000f62000c1e1b00 */
[----:B--2---:R-:W-:Y:S01]  /*2f30*/  FADD.FTZ R45, R45, R20 ;  /* 0x000000142d2d7221 */ /* 0x004fe20000010000 */
[----:B------:R-:W-:-:S03]  /*2f40*/  FADD.FTZ R52, R52, R21 ;  /* 0x0000001534347221 */ /* 0x000fc60000010000 */
[----:B---3--:R-:W-:Y:S01]  /*2f50*/  FADD.FTZ R45, R45, R22 ;  /* 0x000000162d2d7221 */ /* 0x008fe20000010000 */
[----:B------:R-:W-:-:S03]  /*2f60*/  FADD.FTZ R52, R52, R23 ;  /* 0x0000001734347221 */ /* 0x000fc60000010000 */
[----:B----4-:R-:W-:Y:S01]  /*2f70*/  FADD.FTZ R45, R45, R16 ;  /* 0x000000102d2d7221 */ /* 0x010fe20000010000 */
[----:B------:R-:W-:-:S03]  /*2f80*/  FADD.FTZ R52, R52, R17 ;  /* 0x0000001134347221 */ /* 0x000fc60000010000 */
[----:B-----5:R-:W-:Y:S01]  /*2f90*/  FADD.FTZ R45, R45, R18 ;  /* 0x000000122d2d7221 */ /* 0x020fe20000010000 */
[----:B------:R-:W-:-:S07]  /*2fa0*/  FADD.FTZ R52, R52, R19 ;  /* 0x0000001334347221 */ /* 0x000fce0000010000 */
.L_x_107:
[----:B------:R-:W-:Y:S05]  /*2fb0*/  BSYNC B0 ;  /* 0x0000000000007941 */ /* 0x000fea0003800000 */
.L_x_106:
[----:B------:R-:W0:Y:S01]  /*2fc0*/  S2UR UR5, SR_CgaCtaId ;  /* 0x00000000000579c3 */ /* 0x000e220000008800 */
[----:B------:R-:W-:Y:S01]  /*2fd0*/  UMOV UR4, 0x400 ;  /* 0x0000040000047882 */ /* 0x000fe20000000000 */
[----:B------:R-:W-:Y:S01]  /*2fe0*/  IMAD.SHL.U32 R17, R3, 0x2, RZ ;  /* 0x0000000203117824 */ /* 0x000fe200078e00ff */
[----:B------:R-:W-:-:S04]  /*2ff0*/  ISETP.GT.U32.AND P0, PT, R2, 0x1ff, PT ;  /* 0x000001ff0200780c */ /* 0x000fc80003f04070 */
[----:B------:R-:W-:Y:S01]  /*3000*/  LOP3.LUT R17, R17, 0x1f, R2, 0x78, !PT ;  /* 0x0000001f11117812 */ /* 0x000fe200078e7802 */
[----:B0-----:R-:W-:-:S06]  /*3010*/  ULEA UR4, UR5, UR4, 0x18 ;  /* 0x0000000405047291 */ /* 0x001fcc000f8ec03f */
[----:B------:R-:W-:-:S04]  /*3020*/  LEA R16, R3, UR4, 0x7 ;  /* 0x0000000403107c11 */ /* 0x000fc8000f8e38ff */
[----:B------:R-:W-:-:S05]  /*3030*/  LEA R16, R17, R16, 0x2 ;  /* 0x0000001011107211 */ /* 0x000fca00078e10ff */
[----:B------:R0:W-:Y:S04]  /*3040*/  STS [R16], R45 ;  /* 0x0000002d10007388 */ /* 0x0001e80000000800 */
[----:B------:R0:W-:Y:S01]  /*3050*/  STS [R16+0x500], R52 ;  /* 0x0005003410007388 */ /* 0x0001e20000000800 */
[----:B------:R-:W-:Y:S06]  /*3060*/  BAR.SYNC.DEFER_BLOCKING 0x0 ;  /* 0x0000000000007b1d */ /* 0x000fec0000010000 */
[----:B------:R-:W-:Y:S05]  /*3070*/  @P0 BRA `(.L_x_115) ;  /* 0x0000001000cc0947 */ /* 0x000fea0003800000 */
[----:B------:R-:W-:Y:S01]  /*3080*/  ISETP.NE.AND P0, PT, R49, RZ, PT ;  /* 0x000000ff3100720c */ /* 0x000fe20003f05270 */
[----:B------:R-:W-:Y:S01]  /*3090*/  BSSY B0, `(.L_x_116) ;  /* 0x0000084000007945 */ /* 0x000fe20003800000 */
[----:B0-----:R-:W-:-:S11]  /*30a0*/  IMAD.MOV.U32 R16, RZ, RZ, R6 ;  /* 0x000000ffff107224 */ /* 0x001fd600078e0006 */
[----:B------:R-:W-:Y:S05]  /*30b0*/  @!P0 BRA `(.L_x_117) ;  /* 0x0000000800048947 */ /* 0x000fea0003800000 */
[----:B------:R-:W-:Y:S01]  /*30c0*/  ISETP.GT.U32.AND P0, PT, R12, 0x9, PT ;  /* 0x000000090c00780c */ /* 0x000fe20003f04070 */
[----:B------:R-:W-:-:S12]  /*30d0*/  UMOV UR5, 0xffff ;  /* 0x0000ffff00057882 */ /* 0x000fd80000000000 */
[----:B------:R-:W-:Y:S02]  /*30e0*/  @!P0 SHF.R.U32.HI R6, RZ, 0x4, R2 ;  /* 0x00000004ff068819 */ /* 0x000fe40000011602 */
[C---:B------:R-:W-:Y:S02]  /*30f0*/  @!P0 SHF.L.U32 R17, R12.reuse, 0x1, RZ ;  /* 0x000000010c118819 */ /* 0x040fe400000006ff */
[----:B------:R-:W-:Y:S02]  /*3100*/  @!P0 LEA R18, R12, UR4, 0x7 ;  /* 0x000000040c128c11 */ /* 0x000fe4000f8e38ff */
[----:B------:R-:W-:-:S05]  /*3110*/  @!P0 LOP3.LUT R17, R6, R17, RZ, 0x3c, !PT ;  /* 0x0000001106118212 */ /* 0x000fca00078e3cff */
[----:B------:R-:W-:Y:S01]  /*3120*/  @!P0 IMAD R18, R17, 0x4, R18 ;  /* 0x0000000411128824 */ /* 0x000fe200078e0212 */
        /* <DEDUP_REMOVED lines=10> */
[----:B------:R-:W-:Y:S01]  /*31d0*/  IMAD.MOV.U32 R26, RZ, RZ, 0xffff ;  /* 0x0000ffffff1a7424 */ /* 0x000fe200078e00ff */
[----:B------:R-:W-:Y:S02]  /*31e0*/  MOV R28, 0xffff ;  /* 0x0000ffff001c7802 */ /* 0x000fe40000000f00 */
[----:B0-2---:R-:W0:Y:S01]  /*31f0*/  SHFL.BFLY PT, R18, R17, 0x8, 0x101f ;  /* 0x0d101f0011127f89 */ /* 0x005e2200000e0000 */
[----:B-1----:R-:W-:Y:S01]  /*3200*/  FADD.FTZ R19, R19, R16 ;  /* 0x0000001013137221 */ /* 0x002fe20000010000 */
[----:B0-----:R-:W-:-:S04]  /*3210*/  FADD.FTZ R18, R18, R17 ;  /* 0x0000001112127221 */ /* 0x001fc80000010000 */
[----:B------:R-:W0:Y:S01]  /*3220*/  SHFL.BFLY PT, R20, R19, 0x4, 0x101f ;  /* 0x0c901f0013147f89 */ /* 0x000e2200000e0000 */
[----:B------:R-:W-:-:S03]  /*3230*/  IMAD.MOV.U32 R17, RZ, RZ, 0xffff ;  /* 0x0000ffffff117424 */ /* 0x000fc600078e00ff */
        /* <DEDUP_REMOVED lines=10> */
.L_x_131:
[----:B------:R-:W0:Y:S01]  /*32e0*/  LDC.64 R18, c[0x0][0x218] ;  /* 0x00008600ff127b82 */ /* 0x000e220000000a00 */
[----:B------:R-:W-:Y:S01]  /*32f0*/  ISETP.NE.AND P1, PT, R12, RZ, PT ;  /* 0x000000ff0c00720c */ /* 0x000fe20003f25270 */
[----:B--2---:R-:W-:Y:S01]  /*3300*/  FADD.FTZ R34, R16, R34 ;  /* 0x0000002210227221 */ /* 0x004fe20000010000 */
[----:B------:R-:W-:Y:S02]  /*3310*/  LEA.HI R17, R2, R9, RZ, 0x1c ;  /* 0x0000000902117211 */ /* 0x000fe400078fe0ff */
[----:B------:R-:W-:-:S03]  /*3320*/  ISETP.NE.AND P2, PT, R49, 0x1, PT ;  /* 0x000000013100780c */ /* 0x000fc60003f45270 */
[----:B------:R-:W1:Y:S06]  /*3330*/  LDC.64 R20, c[0x0][0x220] ;  /* 0x00008800ff147b82 */ /* 0x000e6c0000000a00 */
[----:B------:R-:W-:Y:S02]  /*3340*/  @!P1 F2FP.BF16.F32.PACK_AB R16, RZ, R22 ;  /* 0x00000016ff10923e */ /* 0x000fe400000010ff */
[----:B------:R-:W-:Y:S01]  /*3350*/  @!P1 F2FP.BF16.F32.PACK_AB R22, RZ, R34 ;  /* 0x00000022ff16923e */ /* 0x000fe200000010ff */
[----:B0-----:R-:W-:-:S04]  /*3360*/  IMAD.WIDE R18, R17, 0x2, R18 ;  /* 0x0000000211127825 */ /* 0x001fc800078e0212 */
[----:B-1----:R-:W-:Y:S01]  /*3370*/  IMAD.WIDE R20, R17, 0x2, R20 ;  /* 0x0000000211147825 */ /* 0x002fe200078e0214 */
[----:B------:R-:W-:Y:S02]  /*3380*/  PRMT R17, R16, 0x7610, R17 ;  /* 0x0000761010117816 */ /* 0x000fe40000000011 */
[----:B------:R-:W-:-:S03]  /*3390*/  LEA.HI R16, R2, 0x14, RZ, 0x1c ;  /* 0x0000001402107811 */ /* 0x000fc600078fe0ff */
[----:B------:R0:W-:Y:S04]  /*33a0*/  @!P1 STG.E.U16 desc[UR8][R18.64], R17 ;  /* 0x0000001112009986 */ /* 0x0001e8000c101508 */
[----:B------:R0:W-:Y:S01]  /*33b0*/  @!P1 STG.E.U16 desc[UR8][R20.64], R22 ;  /* 0x0000001614009986 */ /* 0x0001e2000c101508 */
[----:B------:R-:W-:Y:S05]  /*33c0*/  @!P2 BRA `(.L_x_117) ;  /* 0x000000040040a947 */ /* 0x000fea0003800000 */
[C---:B0-----:R-:W-:Y:S01]  /*33d0*/  @!P0 SHF.L.U32 R17, R12.reuse, 0x1, RZ ;  /* 0x000000010c118819 */ /* 0x041fe200000006ff */
[----:B------:R-:W-:Y:S01]  /*33e0*/  UMOV UR5, 0xffff ;  /* 0x0000ffff00057882 */ /* 0x000fe20000000000 */
        /* <DEDUP_REMOVED lines=30> */
.L_x_141:
[----:B--2---:R-:W-:Y:S01]  /*35d0*/  FADD.FTZ R17, R16, R34 ;  /* 0x0000002210117221 */ /* 0x004fe20000010000 */
[----:B------:R-:W-:Y:S02]  /*35e0*/  @!P1 F2FP.BF16.F32.PACK_AB R16, RZ, R26 ;  /* 0x0000001aff10923e */ /* 0x000fe400000010ff */
[----:B------:R-:W-:Y:S02]  /*35f0*/  ISETP.NE.AND P2, PT, R49, 0x2, PT ;  /* 0x000000023100780c */ /* 0x000fe40003f45270 */
[----:B------:R-:W-:Y:S02]  /*3600*/  PRMT R22, R16, 0x7610, R22 ;  /* 0x0000761010167816 */ /* 0x000fe40000000016 */
[----:B------:R-:W-:Y:S02]  /*3610*/  @!P1 F2FP.BF16.F32.PACK_AB R17, RZ, R17 ;  /* 0x00000011ff11923e */ /* 0x000fe400000010ff */
[----:B------:R-:W-:Y:S01]  /*3620*/  LEA.HI R16, R2, 0x28, RZ, 0x1c ;  /* 0x0000002802107811 */ /* 0x000fe200078fe0ff */
[----:B------:R1:W-:Y:S04]  /*3630*/  @!P1 STG.E.U16 desc[UR8][R18.64+0x28], R22 ;  /* 0x0000281612009986 */ /* 0x0003e8000c101508 */
[----:B------:R1:W-:Y:S02]  /*3640*/  @!P1 STG.E.U16 desc[UR8][R20.64+0x28], R17 ;  /* 0x0000281114009986 */ /* 0x0003e4000c101508 */
[----:B------:R-:W-:Y:S05]  /*3650*/  @!P2 BRA `(.L_x_117) ;  /* 0x00000000009ca947 */ /* 0x000fea0003800000 */
[C---:B-1----:R-:W-:Y:S01]  /*3660*/  @!P0 SHF.L.U32 R17, R12.reuse, 0x1, RZ ;  /* 0x000000010c118819 */ /* 0x042fe200000006ff */
        /* <DEDUP_REMOVED lines=31> */
.L_x_151:
[----:B--2---:R-:W-:Y:S01]  /*3860*/  FADD.FTZ R17, R16, R34 ;  /* 0x0000002210117221 */ /* 0x004fe20000010000 */
[----:B------:R-:W-:-:S04]  /*3870*/  @!P1 F2FP.BF16.F32.PACK_AB R16, RZ, R26 ;  /* 0x0000001aff10923e */ /* 0x000fc800000010ff */
[----:B------:R-:W-:Y:S02]  /*3880*/  PRMT R22, R16, 0x7610, R22 ;  /* 0x0000761010167816 */ /* 0x000fe40000000016 */
[----:B------:R-:W-:Y:S02]  /*3890*/  @!P1 F2FP.BF16.F32.PACK_AB R17, RZ, R17 ;  /* 0x00000011ff11923e */ /* 0x000fe400000010ff */
[----:B------:R-:W-:Y:S01]  /*38a0*/  LEA.HI R16, R2, 0x3c, RZ, 0x1c ;  /* 0x0000003c02107811 */ /* 0x000fe200078fe0ff */
[----:B------:R2:W-:Y:S04]  /*38b0*/  @!P1 STG.E.U16 desc[UR8][R18.64+0x50], R22 ;  /* 0x0000501612009986 */ /* 0x0005e8000c101508 */
[----:B------:R2:W-:Y:S02]  /*38c0*/  @!P1 STG.E.U16 desc[UR8][R20.64+0x50], R17 ;  /* 0x0000501114009986 */ /* 0x0005e4000c101508 */
.L_x_117:
[----:B------:R-:W-:Y:S05]  /*38d0*/  BSYNC B0 ;  /* 0x0000000000007941 */ /* 0x000fea0003800000 */
.L_x_116:
[----:B------:R-:W-:-:S13]  /*38e0*/  ISETP.GE.U32.AND P0, PT, R7, 0x3c, PT ;  /* 0x0000003c0700780c */ /* 0x000fda0003f06070 */
[----:B------:R-:W-:Y:S05]  /*38f0*/  @!P0 BRA `(.L_x_115) ;  /* 0x0000000800ac8947 */ /* 0x000fea0003800000 */
[----:B------:R-:W-:Y:S01]  /*3900*/  ISETP.GT.U32.AND P0, PT, R12, 0x9, PT ;  /* 0x000000090c00780c */ /* 0x000fe20003f04070 */
[----:B012---:R-:W-:Y:S01]  /*3910*/  IMAD.MOV.U32 R18, RZ, RZ, RZ ;  /* 0x000000ffff127224 */ /* 0x007fe200078e00ff */
[----:B------:R-:W-:-:S11]  /*3920*/  UMOV UR5, 0xffff ;  /* 0x0000ffff00057882 */ /* 0x000fd60000000000 */
[C---:B------:R-:W-:Y:S02]  /*3930*/  @!P0 SHF.L.U32 R17, R12.reuse, 0x1, RZ ;  /* 0x000000010c118819 */ /* 0x040fe400000006ff */
[----:B------:R-:W-:Y:S02]  /*3940*/  @!P0 LEA R20, R12, UR4, 0x7 ;  /* 0x000000040c148c11 */ /* 0x000fe4000f8e38ff */
[----:B------:R-:W-:-:S04]  /*3950*/  @!P0 LOP3.LUT R17, R16, R17, RZ, 0x3c, !PT ;  /* 0x0000001110118212 */ /* 0x000fc800078e3cff */
[----:B------:R-:W-:Y:S01]  /*3960*/  @!P0 LEA R19, R17, R20, 0x2 ;  /* 0x0000001411138211 */ /* 0x000fe200078e10ff */
[----:B------:R-:W-:-:S04]  /*3970*/  IMAD.MOV.U32 R17, RZ, RZ, RZ ;  /* 0x000000ffff117224 */ /* 0x000fc800078e00ff */
[----:B------:R0:W1:Y:S04]  /*3980*/  @!P0 LDS R18, [R19] ;  /* 0x0000000013128984 */ /* 0x0000680000000800 */
[----:B------:R0:W2:Y:S01]  /*3990*/  @!P0 LDS R17, [R19+0x500] ;  /* 0x0005000013118984 */ /* 0x0000a20000000800 */
[----:B------:R-:W-:Y:S05]  /*39a0*/  BRA.DIV UR5, `(.L_x_121) ;  /* 0x0000001605447947 */ /* 0x000fea000b800000 */
[----:B------:R-:W-:Y:S01]  /*39b0*/  @!P0 VIADD R21, R16, 0x14 ;  /* 0x0000001410158836 */ /* 0x000fe20000000000 */
[C---:B------:R-:W-:Y:S01]  /*39c0*/  @!P0 SHF.L.U32 R24, R12.reuse, 0x1, RZ ;  /* 0x000000010c188819 */ /* 0x040fe200000006ff */
[----:B------:R-:W-:Y:S01]  /*39d0*/  IMAD.MOV.U32 R35, RZ, RZ, RZ ;  /* 0x000000ffff237224 */ /* 0x000fe200078e00ff */
[C---:B------:R-:W-:Y:S01]  /*39e0*/  @!P0 LEA R26, R12.reuse, UR4, 0x7 ;  /* 0x000000040c1a8c11 */ /* 0x040fe2000f8e38ff */
[----:B------:R-:W-:Y:S01]  /*39f0*/  IMAD.MOV.U32 R34, RZ, RZ, 0xffff ;  /* 0x0000ffffff227424 */ /* 0x000fe200078e00ff */
[----:B------:R-:W-:Y:S01]  /*3a00*/  @!P0 LOP3.LUT R21, R21, R24, RZ, 0x3c, !PT ;  /* 0x0000001815158212 */ /* 0x000fe200078e3cff */
[----:B------:R-:W-:Y:S01]  /*3a10*/  HFMA2.MMA R36, -RZ, RZ, 0, 0 ;  /* 0x00000000ff247435 */ /* 0x000fe200000001ff */
[----:B------:R-:W-:Y:S01]  /*3a20*/  @!P0 SHF.L.U32 R23, R12, 0x1, RZ ;  /* 0x000000010c178819 */ /* 0x000fe200000006ff */
[----:B------:R-:W-:Y:S01]  /*3a30*/  IMAD.MOV.U32 R33, RZ, RZ, 0xffff ;  /* 0x0000ffffff217424 */ /* 0x000fe200078e00ff */
[----:B------:R-:W-:Y:S01]  /*3a40*/  @!P0 IADD3 R22, R16, 0x28, RZ ;  /* 0x0000002810168810 */ /* 0x000fe20007ffe0ff */
[----:B------:R-:W-:Y:S01]  /*3a50*/  @!P0 IMAD R21, R21, 0x4, R26 ;  /* 0x0000000415158824 */ /* 0x000fe200078e021a */
[----:B------:R-:W-:Y:S01]  /*3a60*/  @!P0 LEA R25, R12, UR4, 0x7 ;  /* 0x000000040c198c11 */ /* 0x000fe2000f8e38ff */
[----:B------:R-:W-:Y:S01]  /*3a70*/  @!P0 VIADD R26, R16, 0x3c ;  /* 0x0000003c101a8836 */ /* 0x000fe20000000000 */
[----:B------:R-:W-:Y:S01]  /*3a80*/  @!P0 LOP3.LUT R22, R22, R23, RZ, 0x3c, !PT ;  /* 0x0000001716168212 */ /* 0x000fe200078e3cff */
[----:B--2---:R-:W-:Y:S01]  /*3a90*/  SHFL.BFLY PT, R34, R17, 0x8, 0x101f ;  /* 0x0d101f0011227f89 */ /* 0x004fe200000e0000 */
[----:B------:R-:W-:Y:S01]  /*3aa0*/  @!P0 SHF.L.U32 R27, R12, 0x1, RZ ;  /* 0x000000010c1b8819 */ /* 0x000fe200000006ff */
[----:B------:R-:W-:Y:S01]  /*3ab0*/  IMAD.MOV.U32 R42, RZ, RZ, 0xffff ;  /* 0x0000ffffff2a7424 */ /* 0x000fe200078e00ff */
[----:B------:R-:W-:Y:S01]  /*3ac0*/  @!P0 LEA R22, R22, R25, 0x2 ;  /* 0x0000001916168211 */ /* 0x000fe200078e10ff */
[----:B------:R-:W2:Y:S01]  /*3ad0*/  @!P0 LDS R23, [R21] ;  /* 0x0000000015178984 */ /* 0x000ea20000000800 */
[----:B------:R-:W-:Y:S01]  /*3ae0*/  @!P0 LOP3.LUT R26, R26, R27, RZ, 0x3c, !PT ;  /* 0x0000001b1a1a8212 */ /* 0x000fe200078e3cff */
[----:B------:R-:W-:Y:S01]  /*3af0*/  IMAD.MOV.U32 R45, RZ, RZ, 0xffff ;  /* 0x0000ffffff2d7424 */ /* 0x000fe200078e00ff */
[----:B------:R-:W-:Y:S01]  /*3b00*/  @!P0 LEA R43, R12, UR4, 0x7 ;  /* 0x000000040c2b8c11 */ /* 0x000fe2000f8e38ff */
[----:B------:R-:W-:Y:S01]  /*3b10*/  @!P0 LDS R25, [R22] ;  /* 0x0000000016198984 */ /* 0x000fe20000000800 */
[----:B------:R-:W-:-:S02]  /*3b20*/  MOV R29, 0xffff ;  /* 0x0000ffff001d7802 */ /* 0x000fc40000000f00 */
[----:B------:R-:W-:Y:S01]  /*3b30*/  @!P0 LEA R43, R26, R43, 0x2 ;  /* 0x0000002b1a2b8211 */ /* 0x000fe200078e10ff */
[----:B------:R3:W-:Y:S01]  /*3b40*/  @!P0 LDS R24, [R21+0x500] ;  /* 0x0005000015188984 */ /* 0x0007e20000000800 */
[----:B------:R-:W-:Y:S02]  /*3b50*/  MOV R26, RZ ;  /* 0x000000ff001a7202 */ /* 0x000fe40000000f00 */
[----:B------:R-:W-:Y:S01]  /*3b60*/  MOV R30, 0xffff ;  /* 0x0000ffff001e7802 */ /* 0x000fe20000000f00 */
[----:B------:R4:W-:Y:S01]  /*3b70*/  @!P0 LDS R28, [R22+0x500] ;  /* 0x00050000161c8984 */ /* 0x0009e20000000800 */
[----:B------:R-:W-:Y:S02]  /*3b80*/  MOV R41, 0xffff ;  /* 0x0000ffff00297802 */ /* 0x000fe40000000f00 */
[----:B------:R-:W-:Y:S01]  /*3b90*/  MOV R31, 0xffff ;  /* 0x0000ffff001f7802 */ /* 0x000fe20000000f00 */
[----:B01----:R-:W0:Y:S01]  /*3ba0*/  SHFL.BFLY PT, R19, R18, 0x8, 0x101f ;  /* 0x0d101f0012137f89 */ /* 0x003e2200000e0000 */
[----:B---3--:R-:W-:Y:S01]  /*3bb0*/  IMAD.MOV.U32 R21, RZ, RZ, RZ ;  /* 0x000000ffff157224 */ /* 0x008fe200078e00ff */
[----:B------:R-:W-:Y:S01]  /*3bc0*/  MOV R32, 0xffff ;  /* 0x0000ffff00207802 */ /* 0x000fe20000000f00 */
[----:B----4-:R-:W-:Y:S01]  /*3bd0*/  IMAD.MOV.U32 R22, RZ, RZ, RZ ;  /* 0x000000ffff167224 */ /* 0x010fe200078e00ff */
[----:B--2---:R-:W-:Y:S01]  /*3be0*/  @!P0 MOV R35, R23 ;  /* 0x0000001700238202 */ /* 0x004fe20000000f00 */
[----:B0-----:R-:W-:Y:S01]  /*3bf0*/  FADD.FTZ R19, R19, R18 ;  /* 0x0000001213137221 */ /* 0x001fe20000010000 */
[----:B------:R-:W-:Y:S01]  /*3c00*/  @!P0 LDS R23, [R43+0x500] ;  /* 0x000500002b178984 */ /* 0x000fe20000000800 */
[----:B------:R-:W-:Y:S01]  /*3c10*/  FADD.FTZ R18, R34, R17 ;  /* 0x0000001122127221 */ /* 0x000fe20000010000 */
[----:B------:R-:W-:-:S02]  /*3c20*/  @!P0 IMAD.MOV.U32 R26, RZ, RZ, R25 ;  /* 0x000000ffff1a8224 */ /* 0x000fc400078e0019 */
[----:B------:R0:W-:Y:S01]  /*3c30*/  @!P0 LDS R25, [R43] ;  /* 0x000000002b198984 */ /* 0x0001e20000000800 */
[----:B------:R-:W-:-:S03]  /*3c40*/  @!P0 MOV R36, R24 ;  /* 0x0000001800248202 */ /* 0x000fc60000000f00 */
[----:B------:R-:W1:Y:S01]  /*3c50*/  SHFL.BFLY PT, R24, R35, 0x8, 0x101f ;  /* 0x0d101f0023187f89 */ /* 0x000e6200000e0000 */
[----:B------:R-:W-:-:S03]  /*3c60*/  @!P0 MOV R22, R28 ;  /* 0x0000001c00168202 */ /* 0x000fc60000000f00 */
[----:B------:R-:W2:Y:S01]  /*3c70*/  SHFL.BFLY PT, R39, R26, 0x8, 0x101f ;  /* 0x0d101f001a277f89 */ /* 0x000ea200000e0000 */
[----:B------:R-:W-:Y:S02]  /*3c80*/  MOV R28, 0xffff ;  /* 0x0000ffff001c7802 */ /* 0x000fe40000000f00 */
[----:B0-----:R-:W-:Y:S01]  /*3c90*/  IADD3 R43, R16, R9, RZ ;  /* 0x00000009102b7210 */ /* 0x001fe20007ffe0ff */
[----:B------:R-:W0:Y:S04]  /*3ca0*/  SHFL.BFLY PT, R41, R22, 0x8, 0x101f ;  /* 0x0d101f0016297f89 */ /* 0x000e2800000e0000 */
[----:B------:R-:W3:Y:S04]  /*3cb0*/  SHFL.BFLY PT, R29, R36, 0x8, 0x101f ;  /* 0x0d101f00241d7f89 */ /* 0x000ee800000e0000 */
[----:B------:R-:W4:Y:S01]  /*3cc0*/  SHFL.BFLY PT, R20, R19, 0x4, 0x101f ;  /* 0x0c901f0013147f89 */ /* 0x000f2200000e0000 */
[----:B-1----:R-:W-:Y:S01]  /*3cd0*/  FADD.FTZ R27, R24, R35 ;  /* 0x00000023181b7221 */ /* 0x002fe20000010000 */
[----:B------:R-:W-:Y:S01]  /*3ce0*/  HFMA2.MMA R24, -RZ, RZ, 0, 0 ;  /* 0x00000000ff187435 */ /* 0x000fe200000001ff */
[----:B------:R-:W-:-:S02]  /*3cf0*/  IMAD.MOV.U32 R35, RZ, RZ, 0xffff ;  /* 0x0000ffffff237424 */ /* 0x000fc400078e00ff */
[----:B--2---:R-:W-:Y:S01]  /*3d00*/  FADD.FTZ R28, R39, R26 ;  /* 0x0000001a271c7221 */ /* 0x004fe20000010000 */
[----:B------:R-:W-:Y:S02]  /*3d10*/  MOV R26, 0xffff ;  /* 0x0000ffff001a7802 */ /* 0x000fe40000000f00 */
[----:B------:R-:W-:Y:S01]  /*3d20*/  @!P0 MOV R21, R23 ;  /* 0x0000001700158202 */ /* 0x000fe20000000f00 */
[----:B------:R-:W-:Y:S02]  /*3d30*/  IMAD.MOV.U32 R23, RZ, RZ, 0xffff ;  /* 0x0000ffffff177424 */ /* 0x000fe400078e00ff */
[----:B0-----:R-:W-:Y:S01]  /*3d40*/  FADD.FTZ R39, R41, R22 ;  /* 0x0000001629277221 */ /* 0x001fe20000010000 */
[----:B------:R-:W-:Y:S01]  /*3d50*/  MOV R41, 0xffff ;  /* 0x0000ffff00297802 */ /* 0x000fe20000000f00 */
[----:B---3--:R-:W-:Y:S01]  /*3d60*/  FADD.FTZ R29, R29, R36 ;  /* 0x000000241d1d7221 */ /* 0x008fe20000010000 */
[----:B------:R-:W-:Y:S01]  /*3d70*/  @!P0 MOV R24, R25 ;  /* 0x0000001900188202 */ /* 0x000fe20000000f00 */
[----:B------:R-:W0:Y:S01]  /*3d80*/  SHFL.BFLY PT, R34, R18, 0x4, 0x101f ;  /* 0x0c901f0012227f89 */ /* 0x000e2200000e0000 */
[----:B------:R-:W-:Y:S01]  /*3d90*/  MOV R25, 0xffff ;  /* 0x0000ffff00197802 */ /* 0x000fe20000000f00 */
[----:B----4-:R-:W-:Y:S01]  /*3da0*/  FADD.FTZ R20, R19, R20 ;  /* 0x0000001413147221 */ /* 0x010fe20000010000 */
[----:B------:R-:W-:Y:S01]  /*3db0*/  ISETP.NE.AND P0, PT, R12, RZ, PT ;  /* 0x000000ff0c00720c */ /* 0x000fe20003f05270 */
[----:B------:R-:W1:Y:S01]  /*3dc0*/  SHFL.BFLY PT, R26, R27, 0x4, 0x101f ;  /* 0x0c901f001b1a7f89 */ /* 0x000e6200000e0000 */
[----:B------:R-:W-:-:S03]  /*3dd0*/  MOV R36, 0xffff ;  /* 0x0000ffff00247802 */ /* 0x000fc60000000f00 */
[----:B------:R-:W2:Y:S04]  /*3de0*/  SHFL.BFLY PT, R25, R24, 0x8, 0x101f ;  /* 0x0d101f0018197f89 */ /* 0x000ea800000e0000 */
[----:B------:R-:W3:Y:S04]  /*3df0*/  SHFL.BFLY PT, R22, R21, 0x8, 0x101f ;  /* 0x0d101f0015167f89 */ /* 0x000ee800000e0000 */
[----:B------:R-:W4:Y:S04]  /*3e00*/  SHFL.BFLY PT, R42, R39, 0x4, 0x101f ;  /* 0x0c901f00272a7f89 */ /* 0x000f2800000e0000 */
[----:B------:R-:W5:Y:S04]  /*3e10*/  SHFL.BFLY PT, R38, R29, 0x4, 0x101f ;  /* 0x0c901f001d267f89 */ /* 0x000f6800000e0000 */
[----:B------:R-:W5:Y:S01]  /*3e20*/  SHFL.BFLY PT, R41, R28, 0x4, 0x101f ;  /* 0x0c901f001c297f89 */ /* 0x000f6200000e0000 */
[----:B0-----:R-:W-:Y:S01]  /*3e30*/  FADD.FTZ R17, R18, R34 ;  /* 0x0000002212117221 */ /* 0x001fe20000010000 */
[----:B------:R-:W-:-:S02]  /*3e40*/  IMAD.MOV.U32 R34, RZ, RZ, 0xffff ;  /* 0x0000ffffff227424 */ /* 0x000fc400078e00ff */
[----:B------:R-:W0:Y:S01]  /*3e50*/  SHFL.BFLY PT, R19, R20, 0x2, 0x101f ;  /* 0x0c501f0014137f89 */ /* 0x000e2200000e0000 */
[----:B-1----:R-:W-:Y:S01]  /*3e60*/  FADD.FTZ R37, R27, R26 ;  /* 0x0000001a1b257221 */ /* 0x002fe20000010000 */
[----:B------:R-:W-:Y:S02]  /*3e70*/  MOV R27, 0xffff ;  /* 0x0000ffff001b7802 */ /* 0x000fe40000000f00 */
[----:B------:R-:W1:Y:S01]  /*3e80*/  SHFL.BFLY PT, R34, R17, 0x2, 0x101f ;  /* 0x0c501f0011227f89 */ /* 0x000e6200000e0000 */
[----:B--2---:R-:W-:Y:S01]  /*3e90*/  FADD.FTZ R44, R25, R24 ;  /* 0x00000018192c7221 */ /* 0x004fe20000010000 */
[----:B------:R-:W-:Y:S01]  /*3ea0*/  MOV R24, 0xffff ;  /* 0x0000ffff00187802 */ /* 0x000fe20000000f00 */
[----:B---3--:R-:W-:Y:S01]  /*3eb0*/  FADD.FTZ R22, R22, R21 ;  /* 0x0000001516167221 */ /* 0x008fe20000010000 */
[----:B------:R-:W-:Y:S02]  /*3ec0*/  IMAD.MOV.U32 R21, RZ, RZ, 0xffff ;  /* 0x0000ffffff157424 */ /* 0x000fe400078e00ff */
[----:B------:R-:W2:Y:S01]  /*3ed0*/  SHFL.BFLY PT, R23, R44, 0x4, 0x101f ;  /* 0x0c901f002c177f89 */ /* 0x000ea200000e0000 */
[----:B----4-:R-:W-:Y:S01]  /*3ee0*/  FADD.FTZ R26, R39, R42 ;  /* 0x0000002a271a7221 */ /* 0x010fe20000010000 */
[----:B------:R-:W-:-:S02]  /*3ef0*/  MOV R39, 0xffff ;  /* 0x0000ffff00277802 */ /* 0x000fc40000000f00 */
[----:B------:R-:W3:Y:S01]  /*3f00*/  SHFL.BFLY PT, R24, R37, 0x2, 0x101f ;  /* 0x0c501f0025187f89 */ /* 0x000ee200000e0000 */
[----:B------:R-:W-:Y:S01]  /*3f10*/  MOV R42, 0xffff ;  /* 0x0000ffff002a7802 */ /* 0x000fe20000000f00 */
[----:B-----5:R-:W-:Y:S01]  /*3f20*/  FADD.FTZ R38, R29, R38 ;  /* 0x000000261d267221 */ /* 0x020fe20000010000 */
[----:B------:R-:W-:Y:S01]  /*3f30*/  IMAD.MOV.U32 R29, RZ, RZ, 0xffff ;  /* 0x0000ffffff1d7424 */ /* 0x000fe200078e00ff */
[----:B------:R-:W4:Y:S01]  /*3f40*/  SHFL.BFLY PT, R39, R26, 0x2, 0x101f ;  /* 0x0c501f001a277f89 */ /* 0x000f2200000e0000 */
[----:B------:R-:W-:Y:S01]  /*3f50*/  FADD.FTZ R40, R28, R41 ;  /* 0x000000291c287221 */ /* 0x000fe20000010000 */
[----:B------:R-:W-:Y:S02]  /*3f60*/  MOV R41, 0xffff ;  /* 0x0000ffff00297802 */ /* 0x000fe40000000f00 */
[----:B------:R-:W5:Y:S01]  /*3f70*/  SHFL.BFLY PT, R21, R38, 0x2, 0x101f ;  /* 0x0c501f0026157f89 */ /* 0x000f6200000e0000 */
[----:B0-----:R-:W-:Y:S01]  /*3f80*/  FADD.FTZ R19, R20, R19 ;  /* 0x0000001314137221 */ /* 0x001fe20000010000 */
[----:B------:R-:W-:-:S02]  /*3f90*/  MOV R20, 0xffff ;  /* 0x0000ffff00147802 */ /* 0x000fc40000000f00 */
[----:B------:R-:W0:Y:S01]  /*3fa0*/  SHFL.BFLY PT, R27, R40, 0x2, 0x101f ;  /* 0x0c501f00281b7f89 */ /* 0x000e2200000e0000 */
[----:B-1----:R-:W-:Y:S01]  /*3fb0*/  FADD.FTZ R18, R17, R34 ;  /* 0x0000002211127221 */ /* 0x002fe20000010000 */
[----:B------:R-:W-:Y:S02]  /*3fc0*/  MOV R17, 0xffff ;  /* 0x0000ffff00117802 */ /* 0x000fe40000000f00 */
[----:B------:R-:W1:Y:S01]  /*3fd0*/  SHFL.BFLY PT, R29, R22, 0x4, 0x101f ;  /* 0x0c901f00161d7f89 */ /* 0x000e6200000e0000 */
[----:B--2---:R-:W-:-:S03]  /*3fe0*/  FADD.FTZ R44, R44, R23 ;  /* 0x000000172c2c7221 */ /* 0x004fc60000010000 */
[----:B------:R-:W2:Y:S01]  /*3ff0*/  SHFL.BFLY PT, R20, R19, 0x1, 0x101f ;  /* 0x0c301f0013147f89 */ /* 0x000ea200000e0000 */
[----:B---3--:R-:W-:-:S03]  /*4000*/  FADD.FTZ R37, R37, R24 ;  /* 0x0000001825257221 */ /* 0x008fc60000010000 */
[----:B------:R-:W3:Y:S01]  /*4010*/  SHFL.BFLY PT, R17, R18, 0x1, 0x101f ;  /* 0x0c301f0012117f89 */ /* 0x000ee200000e0000 */
[----:B------:R-:W3:Y:S01]  /*4020*/  @!P0 LDC.64 R24, c[0x0][0x220] ;  /* 0x00008800ff188b82 */ /* 0x000ee20000000a00 */
[----:B----4-:R-:W-:Y:S02]  /*4030*/  FADD.FTZ R39, R26, R39 ;  /* 0x000000271a277221 */ /* 0x010fe40000010000 */
[----:B------:R-:W4:Y:S01]  /*4040*/  SHFL.BFLY PT, R36, R37, 0x1, 0x101f ;  /* 0x0c301f0025247f89 */ /* 0x000f2200000e0000 */
[----:B-----5:R-:W-:-:S03]  /*4050*/  FADD.FTZ R38, R38, R21 ;  /* 0x0000001526267221 */ /* 0x020fc60000010000 */
[----:B------:R-:W5:Y:S01]  /*4060*/  SHFL.BFLY PT, R42, R39, 0x1, 0x101f ;  /* 0x0c301f00272a7f89 */ /* 0x000f6200000e0000 */
[----:B0-----:R-:W-:-:S03]  /*4070*/  FADD.FTZ R40, R40, R27 ;  /* 0x0000001b28287221 */ /* 0x001fc60000010000 */
[----:B------:R-:W0:Y:S01]  /*4080*/  SHFL.BFLY PT, R35, R38, 0x1, 0x101f ;  /* 0x0c301f0026237f89 */ /* 0x000e2200000e0000 */
[----:B------:R-:W0:Y:S01]  /*4090*/  @!P0 LDC.64 R26, c[0x0][0x218] ;  /* 0x00008600ff1a8b82 */ /* 0x000e220000000a00 */
[----:B-1----:R-:W-:Y:S01]  /*40a0*/  FADD.FTZ R28, R22, R29 ;  /* 0x0000001d161c7221 */ /* 0x002fe20000010000 */
[----:B------:R-:W-:Y:S01]  /*40b0*/  MOV R29, 0xffff ;  /* 0x0000ffff001d7802 */ /* 0x000fe20000000f00 */
[----:B------:R-:W1:Y:S01]  /*40c0*/  SHFL.BFLY PT, R41, R40, 0x1, 0x101f ;  /* 0x0c301f0028297f89 */ /* 0x000e6200000e0000 */
[----:B--2---:R-:W-:-:S03]  /*40d0*/  FADD.FTZ R19, R19, R20 ;  /* 0x0000001413137221 */ /* 0x004fc60000010000 */
[----:B------:R-:W2:Y:S01]  /*40e0*/  SHFL.BFLY PT, R45, R44, 0x2, 0x101f ;  /* 0x0c501f002c2d7f89 */ /* 0x000ea200000e0000 */
[----:B------:R-:W2:Y:S01]  /*40f0*/  @!P0 LDC.64 R22, c[0x0][0x218] ;  /* 0x00008600ff168b82 */ /* 0x000ea20000000a00 */
[----:B---3--:R-:W-:Y:S01]  /*4100*/  FADD.FTZ R46, R18, R17 ;  /* 0x00000011122e7221 */ /* 0x008fe20000010000 */
[----:B------:R-:W-:Y:S01]  /*4110*/  @!P0 F2FP.BF16.F32.PACK_AB R34, RZ, R19 ;  /* 0x00000013ff22823e */ /* 0x000fe200000010ff */
[----:B------:R-:W3:Y:S01]  /*4120*/  SHFL.BFLY PT, R29, R28, 0x2, 0x101f ;  /* 0x0c501f001c1d7f89 */ /* 0x000ee200000e0000 */
[----:B------:R-:W-:Y:S02]  /*4130*/  @!P0 IMAD.WIDE R24, R43, 0x2, R24 ;  /* 0x000000022b188825 */ /* 0x000fe400078e0218 */
[----:B------:R-:W-:Y:S02]  /*4140*/  @!P0 F2FP.BF16.F32.PACK_AB R46, RZ, R46 ;  /* 0x0000002eff2e823e */ /* 0x000fe400000010ff */
[----:B----4-:R-:W-:Y:S01]  /*4150*/  FADD.FTZ R36, R37, R36 ;  /* 0x0000002425247221 */ /* 0x010fe20000010000 */
[----:B------:R-:W4:Y:S01]  /*4160*/  @!P0 LDC.64 R20, c[0x0][0x220] ;  /* 0x00008800ff148b82 */ /* 0x000f220000000a00 */
[----:B------:R-:W-:-:S02]  /*4170*/  IMAD.MOV.U32 R37, RZ, RZ, 0xffff ;  /* 0x0000ffffff257424 */ /* 0x000fc400078e00ff */
[----:B-----5:R-:W-:Y:S01]  /*4180*/  FADD.FTZ R39, R39, R42 ;  /* 0x0000002a27277221 */ /* 0x020fe20000010000 */
[----:B0-----:R-:W-:Y:S01]  /*4190*/  FADD.FTZ R35, R38, R35 ;  /* 0x0000002326237221 */ /* 0x001fe20000010000 */
[----:B------:R-:W-:-:S03]  /*41a0*/  @!P0 IMAD.WIDE R26, R43, 0x2, R26 ;  /* 0x000000022b1a8825 */ /* 0x000fc600078e021a */
[----:B------:R-:W0:Y:S01]  /*41b0*/  @!P0 LDC.64 R18, c[0x0][0x218] ;  /* 0x00008600ff128b82 */ /* 0x000e220000000a00 */
[----:B-1----:R-:W-:Y:S01]  /*41c0*/  FADD.FTZ R40, R40, R41 ;  /* 0x0000002928287221 */ /* 0x002fe20000010000 */
[----:B------:R1:W-:Y:S01]  /*41d0*/  @!P0 STG.E.U16 desc[UR8][R26.64], R34 ;  /* 0x000000221a008986 */ /* 0x0003e2000c101508 */
[----:B--2---:R-:W-:-:S05]  /*41e0*/  FADD.FTZ R44, R44, R45 ;  /* 0x0000002d2c2c7221 */ /* 0x004fca0000010000 */
[----:B------:R-:W2:Y:S01]  /*41f0*/  @!P0 LDC.64 R16, c[0x0][0x220] ;  /* 0x00008800ff108b82 */ /* 0x000ea20000000a00 */
[----:B------:R5:W-:Y:S01]  /*4200*/  @!P0 STG.E.U16 desc[UR8][R24.64], R46 ;  /* 0x0000002e18008986 */ /* 0x000be2000c101508 */
[----:B------:R-:W-:-:S04]  /*4210*/  @!P0 IMAD.WIDE R22, R43, 0x2, R22 ;  /* 0x000000022b168825 */ /* 0x000fc800078e0216 */
[----:B---3--:R-:W-:Y:S01]  /*4220*/  FADD.FTZ R28, R28, R29 ;  /* 0x0000001d1c1c7221 */ /* 0x008fe20000010000 */
[----:B------:R-:W-:Y:S01]  /*4230*/  @!P0 F2FP.BF16.F32.PACK_AB R30, RZ, R40 ;  /* 0x00000028ff1e823e */ /* 0x000fe200000010ff */
[----:B------:R-:W3:Y:S01]  /*4240*/  SHFL.BFLY PT, R37, R44, 0x1, 0x101f ;  /* 0x0c301f002c257f89 */ /* 0x000ee200000e0000 */
[----:B------:R-:W-:Y:S02]  /*4250*/  MOV R29, 0xffff ;  /* 0x0000ffff001d7802 */ /* 0x000fe40000000f00 */
[----:B-1----:R-:W-:Y:S01]  /*4260*/  @!P0 F2FP.BF16.F32.PACK_AB R27, RZ, R35 ;  /* 0x00000023ff1b823e */ /* 0x002fe200000010ff */
[C---:B----4-:R-:W-:Y:S01]  /*4270*/  @!P0 IMAD.WIDE R20, R43.reuse, 0x2, R20 ;  /* 0x000000022b148825 */ /* 0x050fe200078e0214 */
[----:B------:R-:W-:Y:S01]  /*4280*/  @!P0 F2FP.BF16.F32.PACK_AB R35, RZ, R39 ;  /* 0x00000027ff23823e */ /* 0x000fe200000010ff */
[----:B------:R1:W4:Y:S01]  /*4290*/  SHFL.BFLY PT, R34, R28, 0x1, 0x101f ;  /* 0x0c301f001c227f89 */ /* 0x00032200000e0000 */
[----:B-----5:R-:W-:Y:S01]  /*42a0*/  @!P0 F2FP.BF16.F32.PACK_AB R25, RZ, R36 ;  /* 0x00000024ff19823e */ /* 0x020fe200000010ff */
[----:B0-----:R-:W-:-:S04]  /*42b0*/  @!P0 IMAD.WIDE R18, R43, 0x2, R18 ;  /* 0x000000022b128825 */ /* 0x001fc800078e0212 */
[----:B------:R1:W-:Y:S04]  /*42c0*/  @!P0 STG.E.U16 desc[UR8][R22.64+0x28], R25 ;  /* 0x0000281916008986 */ /* 0x0003e8000c101508 */
[----:B------:R1:W-:Y:S01]  /*42d0*/  @!P0 STG.E.U16 desc[UR8][R20.64+0x28], R27 ;  /* 0x0000281b14008986 */ /* 0x0003e2000c101508 */
[----:B--2---:R-:W-:-:S03]  /*42e0*/  @!P0 IMAD.WIDE R16, R43, 0x2, R16 ;  /* 0x000000022b108825 */ /* 0x004fc600078e0210 */
[----:B------:R1:W-:Y:S01]  /*42f0*/  @!P0 STG.E.U16 desc[UR8][R18.64+0x50], R30 ;  /* 0x0000501e12008986 */ /* 0x0003e2000c101508 */
[----:B---3--:R-:W-:-:S03]  /*4300*/  FADD.FTZ R37, R44, R37 ;  /* 0x000000252c257221 */ /* 0x008fc60000010000 */
[----:B----4-:R1:W-:Y:S04]  /*4310*/  @!P0 STG.E.U16 desc[UR8][R16.64+0x50], R35 ;  /* 0x0000502310008986 */ /* 0x0103e8000c101508 */
.L_x_185:
[----:B-1----:R-:W0:Y:S01]  /*4320*/  @!P0 LDC.64 R16, c[0x0][0x218] ;  /* 0x00008600ff108b82 */ /* 0x002e220000000a00 */
[----:B------:R-:W-:Y:S01]  /*4330*/  FADD.FTZ R21, R28, R34 ;  /* 0x000000221c157221 */ /* 0x000fe20000010000 */
[----:B------:R-:W-:-:S04]  /*4340*/  @!P0 F2FP.BF16.F32.PACK_AB R20, RZ, R37 ;  /* 0x00000025ff14823e */ /* 0x000fc800000010ff */
[----:B------:R-:W-:Y:S02]  /*4350*/  @!P0 F2FP.BF16.F32.PACK_AB R21, RZ, R21 ;  /* 0x00000015ff15823e */ /* 0x000fe400000010ff */
[----:B------:R-:W1:Y:S01]  /*4360*/  @!P0 LDC.64 R18, c[0x0][0x220] ;  /* 0x00008800ff128b82 */ /* 0x000e620000000a00 */
[----:B0-----:R-:W-:-:S05]  /*4370*/  @!P0 IMAD.WIDE R16, R43, 0x2, R16 ;  /* 0x000000022b108825 */ /* 0x001fca00078e0210 */
[----:B------:R3:W-:Y:S01]  /*4380*/  @!P0 STG.E.U16 desc[UR8][R16.64+0x78], R20 ;  /* 0x0000781410008986 */ /* 0x0007e2000c101508 */
[----:B-1----:R-:W-:-:S05]  /*4390*/  @!P0 IMAD.WIDE R18, R43, 0x2, R18 ;  /* 0x000000022b128825 */ /* 0x002fca00078e0212 */
[----:B------:R3:W-:Y:S02]  /*43a0*/  @!P0 STG.E.U16 desc[UR8][R18.64+0x78], R21 ;  /* 0x0000781512008986 */ /* 0x0007e4000c101508 */
.L_x_115:
[----:B------:R-:W-:Y:S05]  /*43b0*/  WARPSYNC.ALL ;  /* 0x0000000000007948 */ /* 0x000fea0003800000 */
[----:B0123--:R-:W-:Y:S01]  /*43c0*/  HFMA2.MMA R17, -RZ, RZ, 0, 1.9073486328125e-05 ;  /* 0x00000140ff117435 */ /* 0x00ffe200000001ff */
[----:B------:R-:W-:Y:S01]  /*43d0*/  VIADD R9, R9, 0x1000 ;  /* 0x0000100009097836 */ /* 0x000fe20000000000 */
[----:B------:R-:W-:Y:S08]  /*43e0*/  BAR.SYNC.DEFER_BLOCKING 0x0 ;  /* 0x0000000000007b1d */ /* 0x000ff00000010000 */
[----:B------:R-:W-:-:S05]  /*43f0*/  IMAD R16, R0, R17, 0x140 ;  /* 0x0000014000107424 */ /* 0x000fca00078e0211 */
[----:B------:R-:W-:-:S13]  /*4400*/  ISETP.GE.AND P0, PT, R9, R16, PT ;  /* 0x000000100900720c */ /* 0x000fda0003f06270 */
[----:B------:R-:W-:Y:S05]  /*4410*/  @!P0 BRA `(.L_x_122) ;  /* 0xffffffe0002c8947 */ /* 0x000fea000383ffff */
[----:B------:R-:W-:Y:S05]  /*4420*/  EXIT ;  /* 0x000000000000794d */ /* 0x000fea0003800000 */
.L_x_118:
[----:B------:R-:W-:Y:S01]  /*4430*/  HFMA2.MMA R32, -RZ, RZ, 0, 4.76837158203125e-07 ;  /* 0x00000008ff207435 */ /* 0x000fe200000001ff */
[----:B-1----:R-:W-:Y:S01]  /*4440*/  MOV R33, R16 ;  /* 0x0000001000217202 */ /* 0x002fe20000000f00 */
[----:B------:R-:W-:Y:S01]  /*4450*/  IMAD.MOV.U32 R31, RZ, RZ, 0x101f ;  /* 0x0000101fff1f7424 */ /* 0x000fe200078e00ff */
[----:B------:R-:W-:-:S08]  /*4460*/  MOV R30, 0xffff ;  /* 0x0000ffff001e7802 */ /* 0x000fd00000000f00 */
[----:B0-2---:R-:W-:Y:S05]  /*4470*/  WARPSYNC.COLLECTIVE R30, `(.L_x_123) ;  /* 0x000000001e087348 */ /* 0x005fea0003c00000 */
[----:B------:R1:W3:Y:S02]  /*4480*/  SHFL.BFLY P2, R34, R33, R32, R31 ;  /* 0x0c00002021227389 */ /* 0x0002e4000004001f */
[----:B0123--:R-:W-:Y:S01]  /*4490*/  ENDCOLLECTIVE ;  /* 0x000000000000791b */ /* 0x00ffe20003800000 */
.L_x_123:
[----:B------:R-:W-:Y:S01]  /*44a0*/  IMAD.MOV.U32 R33, RZ, RZ, R17 ;  /* 0x000000ffff217224 */ /* 0x000fe200078e0011 */
[----:B------:R-:W-:-:S07]  /*44b0*/  MOV R19, R34 ;  /* 0x0000002200137202 */ /* 0x000fce0000000f00 */
[----:B------:R-:W-:Y:S05]  /*44c0*/  WARPSYNC.COLLECTIVE R30, `(.L_x_124) ;  /* 0x000000001e087348 */ /* 0x000fea0003c00000 */
[----:B------:R0:W1:Y:S02]  /*44d0*/  SHFL.BFLY P2, R34, R33, R32, R31 ;  /* 0x0c00002021227389 */ /* 0x000064000004001f */
[----:B01----:R-:W-:Y:S01]  /*44e0*/  ENDCOLLECTIVE ;  /* 0x000000000000791b */ /* 0x003fe20003800000 */
.L_x_124:
[----:B------:R-:W-:-:S05]  /*44f0*/  FADD.FTZ R19, R19, R16 ;  /* 0x0000001013137221 */ /* 0x000fca0000010000 */
[----:B------:R-:W-:Y:S01]  /*4500*/  MOV R33, R19 ;  /* 0x0000001300217202 */ /* 0x000fe20000000f00 */
[----:B------:R-:W-:Y:S01]  /*4510*/  IMAD.MOV.U32 R32, RZ, RZ, 0x4 ;  /* 0x00000004ff207424 */ /* 0x000fe200078e00ff */
[----:B------:R-:W-:-:S07]  /*4520*/  MOV R18, R34 ;  /* 0x0000002200127202 */ /* 0x000fce0000000f00 */
[----:B------:R-:W-:Y:S05]  /*4530*/  WARPSYNC.COLLECTIVE R30, `(.L_x_125) ;  /* 0x000000001e087348 */ /* 0x000fea0003c00000 */
[----:B------:R0:W1:Y:S02]  /*4540*/  SHFL.BFLY P2, R34, R33, R32, R31 ;  /* 0x0c00002021227389 */ /* 0x000064000004001f */
[----:B01----:R-:W-:Y:S01]  /*4550*/  ENDCOLLECTIVE ;  /* 0x000000000000791b */ /* 0x003fe20003800000 */
.L_x_125:
[----:B------:R-:W-:-:S05]  /*4560*/  FADD.FTZ R18, R18, R17 ;  /* 0x0000001112127221 */ /* 0x000fca0000010000 */
[----:B------:R-:W-:Y:S02]  /*4570*/  MOV R33, R18 ;  /* 0x0000001200217202 */ /* 0x000fe40000000f00 */
[----:B------:R-:W-:-:S07]  /*4580*/  MOV R20, R34 ;  /* 0x0000002200147202 */ /* 0x000fce0000000f00 */
[----:B------:R-:W-:Y:S05]  /*4590*/  WARPSYNC.COLLECTIVE R30, `(.L_x_126) ;  /* 0x000000001e087348 */ /* 0x000fea0003c00000 */
[----:B------:R0:W1:Y:S02]  /*45a0*/  SHFL.BFLY P2, R34, R33, R32, R31 ;  /* 0x0c00002021227389 */ /* 0x000064000004001f */
[----:B01----:R-:W-:Y:S01]  /*45b0*/  ENDCOLLECTIVE ;  /* 0x000000000000791b */ /* 0x003fe20003800000 */
.L_x_126:
[----:B------:R-:W-:Y:S01]  /*45c0*/  FADD.FTZ R20, R19, R20 ;  /* 0x0000001413147221 */ /* 0x000fe20000010000 */
[----:B------:R-:W-:-:S04]  /*45d0*/  HFMA2.MMA R32, -RZ, RZ, 0, 1.1920928955078125e-07 ;  /* 0x00000002ff207435 */ /* 0x000fc800000001ff */
[----:B------:R-:W-:Y:S01]  /*45e0*/  MOV R33, R20 ;  /* 0x0000001400217202 */ /* 0x000fe20000000f00 */
[----:B------:R-:W-:-:S07]  /*45f0*/  IMAD.MOV.U32 R21, RZ, RZ, R34 ;  /* 0x000000ffff157224 */ /* 0x000fce00078e0022 */
[----:B------:R-:W-:Y:S05]  /*4600*/  WARPSYNC.COLLECTIVE R30, `(.L_x_127) ;  /* 0x000000001e087348 */ /* 0x000fea0003c00000 */
[----:B------:R0:W1:Y:S02]  /*4610*/  SHFL.BFLY P2, R34, R33, R32, R31 ;  /* 0x0c00002021227389 */ /* 0x000064000004001f */
[----:B01----:R-:W-:Y:S01]  /*4620*/  ENDCOLLECTIVE ;  /* 0x000000000000791b */ /* 0x003fe20003800000 */
.L_x_127:
[----:B------:R-:W-:-:S05]  /*4630*/  FADD.FTZ R21, R18, R21 ;  /* 0x0000001512157221 */ /* 0x000fca0000010000 */
[----:B------:R-:W-:Y:S01]  /*4640*/  MOV R33, R21 ;  /* 0x0000001500217202 */ /* 0x000fe20000000f00 */
[----:B------:R-:W-:-:S07]  /*4650*/  IMAD.MOV.U32 R23, RZ, RZ, R34 ;  /* 0x000000ffff177224 */ /* 0x000fce00078e0022 */
[----:B------:R-:W-:Y:S05]  /*4660*/  WARPSYNC.COLLECTIVE R30, `(.L_x_128) ;  /* 0x000000001e087348 */ /* 0x000fea0003c00000 */
[----:B------:R0:W1:Y:S02]  /*4670*/  SHFL.BFLY P2, R34, R33, R32, R31 ;  /* 0x0c00002021227389 */ /* 0x000064000004001f */
[----:B01----:R-:W-:Y:S01]  /*4680*/  ENDCOLLECTIVE ;  /* 0x000000000000791b */ /* 0x003fe20003800000 */
.L_x_128:
[----:B------:R-:W-:Y:S01]  /*4690*/  FADD.FTZ R23, R20, R23 ;  /* 0x0000001714177221 */ /* 0x000fe20000010000 */
[----:B------:R-:W-:-:S03]  /*46a0*/  HFMA2.MMA R32, -RZ, RZ, 0, 5.9604644775390625e-08 ;  /* 0x00000001ff207435 */ /* 0x000fc600000001ff */
[----:B------:R-:W-:Y:S01]  /*46b0*/  IMAD.MOV.U32 R33, RZ, RZ, R23 ;  /* 0x000000ffff217224 */ /* 0x000fe200078e0017 */
[----:B------:R-:W-:-:S07]  /*46c0*/  MOV R16, R34 ;  /* 0x0000002200107202 */ /* 0x000fce0000000f00 */
[----:B------:R-:W-:Y:S05]  /*46d0*/  WARPSYNC.COLLECTIVE R30, `(.L_x_129) ;  /* 0x000000001e087348 */ /* 0x000fea0003c00000 */
[----:B------:R0:W1:Y:S02]  /*46e0*/  SHFL.BFLY P2, R34, R33, R32, R31 ;  /* 0x0c00002021227389 */ /* 0x000064000004001f */
[----:B01----:R-:W-:Y:S01]  /*46f0*/  ENDCOLLECTIVE ;  /* 0x000000000000791b */ /* 0x003fe20003800000 */
.L_x_129:
[----:B------:R-:W-:-:S04]  /*4700*/  FADD.FTZ R16, R21, R16 ;  /* 0x0000001015107221 */ /* 0x000fc80000010000 */
[----:B------:R-:W-:Y:S01]  /*4710*/  IMAD.MOV.U32 R33, RZ, RZ, R16 ;  /* 0x000000ffff217224 */ /* 0x000fe200078e0010 */
[----:B------:R-:W-:-:S07]  /*4720*/  MOV R22, R34 ;  /* 0x0000002200167202 */ /* 0x000fce0000000f00 */
[----:B------:R-:W-:Y:S05]  /*4730*/  WARPSYNC.COLLECTIVE R30, `(.L_x_130) ;  /* 0x000000001e087348 */ /* 0x000fea0003c00000 */
[----:B------:R0:W1:Y:S02]  /*4740*/  SHFL.BFLY P2, R34, R33, R32, R31 ;  /* 0x0c00002021227389 */ /* 0x000064000004001f */
[----:B01----:R-:W-:Y:S01]  /*4750*/  ENDCOLLECTIVE ;  /* 0x000000000000791b */ /* 0x003fe20003800000 */
.L_x_130:
[----:B------:R-:W-:Y:S01]  /*4760*/  FADD.FTZ R22, R23, R22 ;  /* 0x0000001617167221 */ /* 0x000fe20000010000 */
[----:B------:R-:W-:Y:S06]  /*4770*/  BRA `(.L_x_131) ;  /* 0xffffffe800d87947 */ /* 0x000fec000383ffff */
.L_x_119:
[----:B------:R-:W-:Y:S01]  /*4780*/  HFMA2.MMA R32, -RZ, RZ, 0, 4.76837158203125e-07 ;  /* 0x00000008ff207435 */ /* 0x000fe200000001ff */
[----:B------:R-:W-:Y:S01]  /*4790*/  BSSY B1, `(.L_x_132) ;  /* 0x0000007000017945 */ /* 0x000fe20003800000 */
[----:B-1----:R-:W-:Y:S01]  /*47a0*/  MOV R33, R16 ;  /* 0x0000001000217202 */ /* 0x002fe20000000f00 */
[----:B------:R-:W-:Y:S01]  /*47b0*/  IMAD.MOV.U32 R31, RZ, RZ, 0x101f ;  /* 0x0000101fff1f7424 */ /* 0x000fe200078e00ff */
[----:B------:R-:W-:-:S07]  /*47c0*/  MOV R30, 0xffff ;  /* 0x0000ffff001e7802 */ /* 0x000fce0000000f00 */
[----:B0-2---:R-:W-:Y:S05]  /*47d0*/  WARPSYNC.COLLECTIVE R30, `(.L_x_133) ;  /* 0x000000001e087348 */ /* 0x005fea0003c00000 */
[----:B------:R1:W3:Y:S02]  /*47e0*/  SHFL.BFLY P2, R34, R33, R32, R31 ;  /* 0x0c00002021227389 */ /* 0x0002e4000004001f */
[----:B0123--:R-:W-:Y:S01]  /*47f0*/  ENDCOLLECTIVE ;  /* 0x000000000000791b */ /* 0x00ffe20003800000 */
.L_x_133:
[----:B------:R-:W-:Y:S05]  /*4800*/  BSYNC B1 ;  /* 0x0000000000017941 */ /* 0x000fea0003800000 */
.L_x_132:
[----:B------:R-:W-:Y:S01]  /*4810*/  HFMA2.MMA R32, -RZ, RZ, 0, 4.76837158203125e-07 ;  /* 0x00000008ff207435 */ /* 0x000fe200000001ff */
[----:B------:R-:W-:Y:S01]  /*4820*/  IMAD.MOV.U32 R33, RZ, RZ, R17 ;  /* 0x000000ffff217224 */ /* 0x000fe200078e0011 */
[----:B------:R-:W-:Y:S01]  /*4830*/  MOV R31, 0x101f ;  /* 0x0000101f001f7802 */ /* 0x000fe20000000f00 */
[----:B------:R-:W-:Y:S01]  /*4840*/  IMAD.MOV.U32 R30, RZ, RZ, 0xffff ;  /* 0x0000ffffff1e7424 */ /* 0x000fe200078e00ff */
[----:B------:R-:W-:-:S07]  /*4850*/  MOV R23, R34 ;  /* 0x0000002200177202 */ /* 0x000fce0000000f00 */
[----:B------:R-:W-:Y:S05]  /*4860*/  WARPSYNC.COLLECTIVE R30, `(.L_x_134) ;  /* 0x000000001e087348 */ /* 0x000fea0003c00000 */
[----:B------:R0:W1:Y:S02]  /*4870*/  SHFL.BFLY P2, R34, R33, R32, R31 ;  /* 0x0c00002021227389 */ /* 0x000064000004001f */
[----:B01----:R-:W-:Y:S01]  /*4880*/  ENDCOLLECTIVE ;  /* 0x000000000000791b */ /* 0x003fe20003800000 */
.L_x_134:
[----:B------:R-:W-:-:S05]  /*4890*/  FADD.FTZ R23, R23, R16 ;  /* 0x0000001017177221 */ /* 0x000fca0000010000 */
[----:B------:R-:W-:Y:S01]  /*48a0*/  MOV R33, R23 ;  /* 0x0000001700217202 */ /* 0x000fe20000000f00 */
[----:B------:R-:W-:Y:S01]  /*48b0*/  IMAD.MOV.U32 R32, RZ, RZ, 0x4 ;  /* 0x00000004ff207424 */ /* 0x000fe200078e00ff */
[----:B------:R-:W-:-:S07]  /*48c0*/  MOV R22, R34 ;  /* 0x0000002200167202 */ /* 0x000fce0000000f00 */
[----:B------:R-:W-:Y:S05]  /*48d0*/  WARPSYNC.COLLECTIVE R30, `(.L_x_135) ;  /* 0x000000001e087348 */ /* 0x000fea0003c00000 */
[----:B------:R0:W1:Y:S02]  /*48e0*/  SHFL.BFLY P2, R34, R33, R32, R31 ;  /* 0x0c00002021227389 */ /* 0x000064000004001f */
[----:B01----:R-:W-:Y:S01]  /*48f0*/  ENDCOLLECTIVE ;  /* 0x000000000000791b */ /* 0x003fe20003800000 */
.L_x_135:
[----:B------:R-:W-:-:S05]  /*4900*/  FADD.FTZ R22, R22, R17 ;  /* 0x0000001116167221 */ /* 0x000fca0000010000 */
[----:B------:R-:W-:Y:S02]  /*4910*/  MOV R33, R22 ;  /* 0x0000001600217202 */ /* 0x000fe40000000f00 */
[----:B------:R-:W-:-:S07]  /*4920*/  MOV R24, R34 ;  /* 0x0000002200187202 */ /* 0x000fce0000000f00 */
[----:B------:R-:W-:Y:S05]  /*4930*/  WARPSYNC.COLLECTIVE R30, `(.L_x_136) ;  /* 0x000000001e087348 */ /* 0x000fea0003c00000 */
[----:B------:R0:W1:Y:S02]  /*4940*/  SHFL.BFLY P2, R34, R33, R32, R31 ;  /* 0x0c00002021227389 */ /* 0x000064000004001f */
[----:B01----:R-:W-:Y:S01]  /*4950*/  ENDCOLLECTIVE ;  /* 0x000000000000791b */ /* 0x003fe20003800000 */
.L_x_136:
[----:B------:R-:W-:Y:S01]  /*4960*/  FADD.FTZ R24, R23, R24 ;  /* 0x0000001817187221 */ /* 0x000fe20000010000 */
[----:B------:R-:W-:-:S04]  /*4970*/  HFMA2.MMA R32, -RZ, RZ, 0, 1.1920928955078125e-07 ;  /* 0x00000002ff207435 */ /* 0x000fc800000001ff */
[----:B------:R-:W-:Y:S01]  /*4980*/  MOV R33, R24 ;  /* 0x0000001800217202 */ /* 0x000fe20000000f00 */
[----:B------:R-:W-:-:S07]  /*4990*/  IMAD.MOV.U32 R25, RZ, RZ, R34 ;  /* 0x000000ffff197224 */ /* 0x000fce00078e0022 */
[----:B------:R-:W-:Y:S05]  /*49a0*/  WARPSYNC.COLLECTIVE R30, `(.L_x_137) ;  /* 0x000000001e087348 */ /* 0x000fea0003c00000 */
[----:B------:R0:W1:Y:S02]  /*49b0*/  SHFL.BFLY P2, R34, R33, R32, R31 ;  /* 0x0c00002021227389 */ /* 0x000064000004001f */
[----:B01----:R-:W-:Y:S01]  /*49c0*/  ENDCOLLECTIVE ;  /* 0x000000000000791b */ /* 0x003fe20003800000 */
.L_x_137:
[----:B------:R-:W-:-:S05]  /*49d0*/  FADD.FTZ R25, R22, R25 ;  /* 0x0000001916197221 */ /* 0x000fca0000010000 */
[----:B------:R-:W-:Y:S01]  /*49e0*/  MOV R33, R25 ;  /* 0x0000001900217202 */ /* 0x000fe20000000f00 */
[----:B------:R-:W-:-:S07]  /*49f0*/  IMAD.MOV.U32 R27, RZ, RZ, R34 ;  /* 0x000000ffff1b7224 */ /* 0x000fce00078e0022 */
[----:B------:R-:W-:Y:S05]  /*4a00*/  WARPSYNC.COLLECTIVE R30, `(.L_x_138) ;  /* 0x000000001e087348 */ /* 0x000fea0003c00000 */
[----:B------:R0:W1:Y:S02]  /*4a10*/  SHFL.BFLY P2, R34, R33, R32, R31 ;  /* 0x0c00002021227389 */ /* 0x000064000004001f */
[----:B01----:R-:W-:Y:S01]  /*4a20*/  ENDCOLLECTIVE ;  /* 0x000000000000791b */ /* 0x003fe20003800000 */
.L_x_138:
[----:B------:R-:W-:Y:S01]  /*4a30*/  FADD.FTZ R27, R24, R27 ;  /* 0x0000001b181b7221 */ /* 0x000fe20000010000 */
[----:B------:R-:W-:-:S03]  /*4a40*/  HFMA2.MMA R32, -RZ, RZ, 0, 5.9604644775390625e-08 ;  /* 0x00000001ff207435 */ /* 0x000fc600000001ff */
[----:B------:R-:W-:Y:S01]  /*4a50*/  IMAD.MOV.U32 R33, RZ, RZ, R27 ;  /* 0x000000ffff217224 */ /* 0x000fe200078e001b */
[----:B------:R-:W-:-:S07]  /*4a60*/  MOV R16, R34 ;  /* 0x0000002200107202 */ /* 0x000fce0000000f00 */
[----:B------:R-:W-:Y:S05]  /*4a70*/  WARPSYNC.COLLECTIVE R30, `(.L_x_139) ;  /* 0x000000001e087348 */ /* 0x000fea0003c00000 */
[----:B------:R0:W1:Y:S02]  /*4a80*/  SHFL.BFLY P2, R34, R33, R32, R31 ;  /* 0x0c00002021227389 */ /* 0x000064000004001f */
[----:B01----:R-:W-:Y:S01]  /*4a90*/  ENDCOLLECTIVE ;  /* 0x000000000000791b */ /* 0x003fe20003800000 */
.L_x_139:
[----:B------:R-:W-:-:S04]  /*4aa0*/  FADD.FTZ R16, R25, R16 ;  /* 0x0000001019107221 */ /* 0x000fc80000010000 */
[----:B------:R-:W-:Y:S01]  /*4ab0*/  IMAD.MOV.U32 R33, RZ, RZ, R16 ;  /* 0x000000ffff217224 */ /* 0x000fe200078e0010 */
[----:B------:R-:W-:-:S07]  /*4ac0*/  MOV R26, R34 ;  /* 0x00000022001a7202 */ /* 0x000fce0000000f00 */
[----:B------:R-:W-:Y:S05]  /*4ad0*/  WARPSYNC.COLLECTIVE R30, `(.L_x_140) ;  /* 0x000000001e087348 */ /* 0x000fea0003c00000 */
[----:B------:R0:W1:Y:S02]  /*4ae0*/  SHFL.BFLY P2, R34, R33, R32, R31 ;  /* 0x0c00002021227389 */ /* 0x000064000004001f */
[----:B01----:R-:W-:Y:S01]  /*4af0*/  ENDCOLLECTIVE ;  /* 0x000000000000791b */ /* 0x003fe20003800000 */
.L_x_140:
[----:B------:R-:W-:Y:S01]  /*4b00*/  FADD.FTZ R26, R27, R26 ;  /* 0x0000001a1b1a7221 */ /* 0x000fe20000010000 */
[----:B------:R-:W-:Y:S06]  /*4b10*/  BRA `(.L_x_141) ;  /* 0xffffffe800ac7947 */ /* 0x000fec000383ffff */
.L_x_120:
        /* <DEDUP_REMOVED lines=8> */
.L_x_143:
[----:B------:R-:W-:Y:S05]  /*4ba0*/  BSYNC B1 ;  /* 0x0000000000017941 */ /* 0x000fea0003800000 */
.L_x_142:
        /* <DEDUP_REMOVED lines=8> */
.L_x_144:
[----:B------:R-:W-:-:S05]  /*4c30*/  FADD.FTZ R23, R23, R16 ;  /* 0x0000001017177221 */ /* 0x000fca0000010000 */
[----:B------:R-:W-:Y:S01]  /*4c40*/  MOV R33, R23 ;  /* 0x0000001700217202 */ /* 0x000fe20000000f00 */
[----:B------:R-:W-:Y:S01]  /*4c50*/  IMAD.MOV.U32 R32, RZ, RZ, 0x4 ;  /* 0x00000004ff207424 */ /* 0x000fe200078e00ff */
[----:B------:R-:W-:-:S07]  /*4c60*/  MOV R22, R34 ;  /* 0x0000002200167202 */ /* 0x000fce0000000f00 */
[----:B------:R-:W-:Y:S05]  /*4c70*/  WARPSYNC.COLLECTIVE R30, `(.L_x_145) ;  /* 0x000000001e087348 */ /* 0x000fea0003c00000 */
[----:B------:R0:W1:Y:S02]  /*4c80*/  SHFL.BFLY P2, R34, R33, R32, R31 ;  /* 0x0c00002021227389 */ /* 0x000064000004001f */
[----:B01----:R-:W-:Y:S01]  /*4c90*/  ENDCOLLECTIVE ;  /* 0x000000000000791b */ /* 0x003fe20003800000 */
.L_x_145:
[----:B------:R-:W-:-:S05]  /*4ca0*/  FADD.FTZ R22, R22, R17 ;  /* 0x0000001116167221 */ /* 0x000fca0000010000 */
[----:B------:R-:W-:Y:S02]  /*4cb0*/  MOV R33, R22 ;  /* 0x0000001600217202 */ /* 0x000fe40000000f00 */
[----:B------:R-:W-:-:S07]  /*4cc0*/  MOV R24, R34 ;  /* 0x0000002200187202 */ /* 0x000fce0000000f00 */
[----:B------:R-:W-:Y:S05]  /*4cd0*/  WARPSYNC.COLLECTIVE R30, `(.L_x_146) ;  /* 0x000000001e087348 */ /* 0x000fea0003c00000 */
[----:B------:R0:W1:Y:S02]  /*4ce0*/  SHFL.BFLY P2, R34, R33, R32, R31 ;  /* 0x0c00002021227389 */ /* 0x000064000004001f */
[----:B01----:R-:W-:Y:S01]  /*4cf0*/  ENDCOLLECTIVE ;  /* 0x000000000000791b */ /* 0x003fe20003800000 */
.L_x_146:
[----:B------:R-:W-:Y:S01]  /*4d00*/  FADD.FTZ R24, R23, R24 ;  /* 0x0000001817187221 */ /* 0x000fe20000010000 */
[----:B------:R-:W-:-:S04]  /*4d10*/  HFMA2.MMA R32, -RZ, RZ, 0, 1.1920928955078125e-07 ;  /* 0x00000002ff207435 */ /* 0x000fc800000001ff */
[----:B------:R-:W-:Y:S01]  /*4d20*/  MOV R33, R24 ;  /* 0x0000001800217202 */ /* 0x000fe20000000f00 */
[----:B------:R-:W-:-:S07]  /*4d30*/  IMAD.MOV.U32 R25, RZ, RZ, R34 ;  /* 0x000000ffff197224 */ /* 0x000fce00078e0022 */
[----:B------:R-:W-:Y:S05]  /*4d40*/  WARPSYNC.COLLECTIVE R30, `(.L_x_147) ;  /* 0x000000001e087348 */ /* 0x000fea0003c00000 */
[----:B------:R0:W1:Y:S02]  /*4d50*/  SHFL.BFLY P2, R34, R33, R32, R31 ;  /* 0x0c00002021227389 */ /* 0x000064000004001f */
[----:B01----:R-:W-:Y:S01]  /*4d60*/  ENDCOLLECTIVE ;  /* 0x000000000000791b */ /* 0x003fe20003800000 */
.L_x_147:
[----:B------:R-:W-:-:S05]  /*4d70*/  FADD.FTZ R25, R22, R25 ;  /* 0x0000001916197221 */ /* 0x000fca0000010000 */
[----:B------:R-:W-:Y:S01]  /*4d80*/  MOV R33, R25 ;  /* 0x0000001900217202 */ /* 0x000fe20000000f00 */
[----:B------:R-:W-:-:S07]  /*4d90*/  IMAD.MOV.U32 R27, RZ, RZ, R34 ;  /* 0x000000ffff1b7224 */ /* 0x000fce00078e0022 */
[----:B------:R-:W-:Y:S05]  /*4da0*/  WARPSYNC.COLLECTIVE R30, `(.L_x_148) ;  /* 0x000000001e087348 */ /* 0x000fea0003c00000 */
[----:B------:R0:W1:Y:S02]  /*4db0*/  SHFL.BFLY P2, R34, R33, R32, R31 ;  /* 0x0c00002021227389 */ /* 0x000064000004001f */
[----:B01----:R-:W-:Y:S01]  /*4dc0*/  ENDCOLLECTIVE ;  /* 0x000000000000791b */ /* 0x003fe20003800000 */
.L_x_148:
[----:B------:R-:W-:Y:S01]  /*4dd0*/  FADD.FTZ R27, R24, R27 ;  /* 0x0000001b181b7221 */ /* 0x000fe20000010000 */
[----:B------:R-:W-:-:S03]  /*4de0*/  HFMA2.MMA R32, -RZ, RZ, 0, 5.9604644775390625e-08 ;  /* 0x00000001ff207435 */ /* 0x000fc600000001ff */
[----:B------:R-:W-:Y:S01]  /*4df0*/  IMAD.MOV.U32 R33, RZ, RZ, R27 ;  /* 0x000000ffff217224 */ /* 0x000fe200078e001b */
[----:B------:R-:W-:-:S07]  /*4e00*/  MOV R16, R34 ;  /* 0x0000002200107202 */ /* 0x000fce0000000f00 */
[----:B------:R-:W-:Y:S05]  /*4e10*/  WARPSYNC.COLLECTIVE R30, `(.L_x_149) ;  /* 0x000000001e087348 */ /* 0x000fea0003c00000 */
[----:B------:R0:W1:Y:S02]  /*4e20*/  SHFL.BFLY P2, R34, R33, R32, R31 ;  /* 0x0c00002021227389 */ /* 0x000064000004001f */
[----:B01----:R-:W-:Y:S01]  /*4e30*/  ENDCOLLECTIVE ;  /* 0x000000000000791b */ /* 0x003fe20003800000 */
.L_x_149:
[----:B------:R-:W-:-:S04]  /*4e40*/  FADD.FTZ R16, R25, R16 ;  /* 0x0000001019107221 */ /* 0x000fc80000010000 */
[----:B------:R-:W-:Y:S01]  /*4e50*/  IMAD.MOV.U32 R33, RZ, RZ, R16 ;  /* 0x000000ffff217224 */ /* 0x000fe200078e0010 */
[----:B------:R-:W-:-:S07]  /*4e60*/  MOV R26, R34 ;  /* 0x00000022001a7202 */ /* 0x000fce0000000f00 */
[----:B------:R-:W-:Y:S05]  /*4e70*/  WARPSYNC.COLLECTIVE R30, `(.L_x_150) ;  /* 0x000000001e087348 */ /* 0x000fea0003c00000 */
[----:B------:R0:W1:Y:S02]  /*4e80*/  SHFL.BFLY P2, R34, R33, R32, R31 ;  /* 0x0c00002021227389 */ /* 0x000064000004001f */
[----:B01----:R-:W-:Y:S01]  /*4e90*/  ENDCOLLECTIVE ;  /* 0x000000000000791b */ /* 0x003fe20003800000 */
.L_x_150:
[----:B------:R-:W-:Y:S01]  /*4ea0*/  FADD.FTZ R26, R27, R26 ;  /* 0x0000001a1b1a7221 */ /* 0x000fe20000010000 */
[----:B------:R-:W-:Y:S06]  /*4eb0*/  BRA `(.L_x_151) ;  /* 0xffffffe800687947 */ /* 0x000fec000383ffff */
.L_x_121:
        /* <DEDUP_REMOVED lines=8> */
.L_x_153:
[----:B------:R-:W-:Y:S05]  /*4f40*/  BSYNC B0 ;  /* 0x0000000000007941 */ /* 0x000fea0003800000 */
.L_x_152:
[----:B------:R-:W-:Y:S01]  /*4f50*/  HFMA2.MMA R32, -RZ, RZ, 0, 4.76837158203125e-07 ;  /* 0x00000008ff207435 */ /* 0x000fe200000001ff */
[----:B------:R-:W-:Y:S01]  /*4f60*/  IMAD.MOV.U32 R33, RZ, RZ, R17 ;  /* 0x000000ffff217224 */ /* 0x000fe200078e0011 */
[----:B------:R-:W-:Y:S01]  /*4f70*/  MOV R31, 0x101f ;  /* 0x0000101f001f7802 */ /* 0x000fe20000000f00 */
[----:B------:R-:W-:Y:S01]  /*4f80*/  IMAD.MOV.U32 R30, RZ, RZ, 0xffff ;  /* 0x0000ffffff1e7424 */ /* 0x000fe200078e00ff */
[----:B------:R-:W-:Y:S01]  /*4f90*/  MOV R19, R34 ;  /* 0x0000002200137202 */ /* 0x000fe20000000f00 */
[----:B------:R-:W-:Y:S01]  /*4fa0*/  @!P0 VIADD R21, R16, 0x14 ;  /* 0x0000001410158836 */ /* 0x000fe20000000000 */
[----:B------:R-:W-:Y:S01]  /*4fb0*/  @!P0 SHF.L.U32 R24, R12, 0x1, RZ ;  /* 0x000000010c188819 */ /* 0x000fe200000006ff */
[----:B------:R-:W-:-:S07]  /*4fc0*/  IMAD.MOV.U32 R35, RZ, RZ, RZ ;  /* 0x000000ffff237224 */ /* 0x000fce00078e00ff */
[----:B------:R-:W-:Y:S05]  /*4fd0*/  WARPSYNC.COLLECTIVE R30, `(.L_x_154) ;  /* 0x000000001e087348 */ /* 0x000fea0003c00000 */
[----:B------:R0:W1:Y:S02]  /*4fe0*/  SHFL.BFLY P2, R34, R33, R32, R31 ;  /* 0x0c00002021227389 */ /* 0x000064000004001f */
[----:B01----:R-:W-:Y:S01]  /*4ff0*/  ENDCOLLECTIVE ;  /* 0x000000000000791b */ /* 0x003fe20003800000 */
.L_x_154:
[----:B------:R-:W-:Y:S01]  /*5000*/  FADD.FTZ R19, R19, R18 ;  /* 0x0000001213137221 */ /* 0x000fe20000010000 */
[----:B------:R-:W-:Y:S01]  /*5010*/  @!P0 LEA R26, R12, UR4, 0x7 ;  /* 0x000000040c1a8c11 */ /* 0x000fe2000f8e38ff */
[----:B------:R-:W-:Y:S01]  /*5020*/  HFMA2.MMA R36, -RZ, RZ, 0, 0 ;  /* 0x00000000ff247435 */ /* 0x000fe200000001ff */
[----:B------:R-:W-:Y:S02]  /*5030*/  @!P0 LOP3.LUT R21, R21, R24, RZ, 0x3c, !PT ;  /* 0x0000001815158212 */ /* 0x000fe400078e3cff */
[----:B------:R-:W-:Y:S02]  /*5040*/  @!P0 IADD3 R22, R16, 0x28, RZ ;  /* 0x0000002810168810 */ /* 0x000fe40007ffe0ff */
[----:B------:R-:W-:Y:S02]  /*5050*/  @!P0 LEA R21, R21, R26, 0x2 ;  /* 0x0000001a15158211 */ /* 0x000fe400078e10ff */
[C---:B------:R-:W-:Y:S02]  /*5060*/  @!P0 LEA R25, R12.reuse, UR4, 0x7 ;  /* 0x000000040c198c11 */ /* 0x040fe4000f8e38ff */
[----:B------:R-:W-:Y:S01]  /*5070*/  @!P0 LEA R43, R12, UR4, 0x7 ;  /* 0x000000040c2b8c11 */ /* 0x000fe2000f8e38ff */
[----:B------:R0:W1:Y:S01]  /*5080*/  @!P0 LDS R23, [R21] ;  /* 0x0000000015178984 */ /* 0x0000620000000800 */
[----:B------:R-:W-:Y:S01]  /*5090*/  MOV R33, R19 ;  /* 0x0000001300217202 */ /* 0x000fe20000000f00 */
[----:B------:R-:W-:-:S02]  /*50a0*/  IMAD.MOV.U32 R32, RZ, RZ, 0x4 ;  /* 0x00000004ff207424 */ /* 0x000fc400078e00ff */
[----:B------:R0:W2:Y:S01]  /*50b0*/  @!P0 LDS R24, [R21+0x500] ;  /* 0x0005000015188984 */ /* 0x0000a20000000800 */
[----:B------:R-:W-:-:S07]  /*50c0*/  FADD.FTZ R18, R34, R17 ;  /* 0x0000001122127221 */ /* 0x000fce0000010000 */
[----:B012---:R-:W-:Y:S05]  /*50d0*/  WARPSYNC.COLLECTIVE R30, `(.L_x_155) ;  /* 0x000000001e087348 */ /* 0x007fea0003c00000 */
[----:B------:R3:W4:Y:S02]  /*50e0*/  SHFL.BFLY P2, R34, R33, R32, R31 ;  /* 0x0c00002021227389 */ /* 0x000724000004001f */
[----:B01234-:R-:W-:Y:S01]  /*50f0*/  ENDCOLLECTIVE ;  /* 0x000000000000791b */ /* 0x01ffe20003800000 */
.L_x_155:
[----:B------:R-:W-:Y:S02]  /*5100*/  MOV R33, R18 ;  /* 0x0000001200217202 */ /* 0x000fe40000000f00 */
[----:B------:R-:W-:-:S07]  /*5110*/  MOV R20, R34 ;  /* 0x0000002200147202 */ /* 0x000fce0000000f00 */
[----:B------:R-:W-:Y:S05]  /*5120*/  WARPSYNC.COLLECTIVE R30, `(.L_x_156) ;  /* 0x000000001e087348 */ /* 0x000fea0003c00000 */
[----:B------:R0:W1:Y:S02]  /*5130*/  SHFL.BFLY P2, R34, R33, R32, R31 ;  /* 0x0c00002021227389 */ /* 0x000064000004001f */
[----:B01----:R-:W-:Y:S01]  /*5140*/  ENDCOLLECTIVE ;  /* 0x000000000000791b */ /* 0x003fe20003800000 */
.L_x_156:
[----:B------:R-:W-:Y:S01]  /*5150*/  @!P0 MOV R35, R23 ;  /* 0x0000001700238202 */ /* 0x000fe20000000f00 */
[----:B------:R-:W-:Y:S01]  /*5160*/  FADD.FTZ R20, R19, R20 ;  /* 0x0000001413147221 */ /* 0x000fe20000010000 */
[----:B------:R-:W-:Y:S01]  /*5170*/  @!P0 SHF.L.U32 R23, R12, 0x1, RZ ;  /* 0x000000010c178819 */ /* 0x000fe200000006ff */
[----:B------:R-:W-:-:S03]  /*5180*/  @!P0 IMAD.MOV.U32 R36, RZ, RZ, R24 ;  /* 0x000000ffff248224 */ /* 0x000fc600078e0018 */
[----:B------:R-:W-:-:S05]  /*5190*/  @!P0 LOP3.LUT R22, R22, R23, RZ, 0x3c, !PT ;  /* 0x0000001716168212 */ /* 0x000fca00078e3cff */
[----:B------:R-:W-:Y:S01]  /*51a0*/  @!P0 IMAD R22, R22, 0x4, R25 ;  /* 0x0000000416168824 */ /* 0x000fe200078e0219 */
[----:B------:R-:W-:Y:S01]  /*51b0*/  MOV R33, R20 ;  /* 0x0000001400217202 */ /* 0x000fe20000000f00 */
[----:B------:R-:W-:-:S03]  /*51c0*/  IMAD.MOV.U32 R32, RZ, RZ, 0x2 ;  /* 0x00000002ff207424 */ /* 0x000fc600078e00ff */
[----:B------:R0:W1:Y:S04]  /*51d0*/  @!P0 LDS R25, [R22] ;  /* 0x0000000016198984 */ /* 0x0000680000000800 */
[----:B------:R0:W2:Y:S01]  /*51e0*/  @!P0 LDS R28, [R22+0x500] ;  /* 0x00050000161c8984 */ /* 0x0000a20000000800 */
[----:B------:R-:W-:-:S07]  /*51f0*/  FADD.FTZ R17, R18, R34 ;  /* 0x0000002212117221 */ /* 0x000fce0000010000 */
[----:B012---:R-:W-:Y:S05]  /*5200*/  WARPSYNC.COLLECTIVE R30, `(.L_x_157) ;  /* 0x000000001e087348 */ /* 0x007fea0003c00000 */
[----:B------:R3:W4:Y:S02]  /*5210*/  SHFL.BFLY P2, R34, R33, R32, R31 ;  /* 0x0c00002021227389 */ /* 0x000724000004001f */
[----:B01234-:R-:W-:Y:S01]  /*5220*/  ENDCOLLECTIVE ;  /* 0x000000000000791b */ /* 0x01ffe20003800000 */
.L_x_157:
[----:B------:R-:W-:Y:S01]  /*5230*/  HFMA2.MMA R22, -RZ, RZ, 0, 0 ;  /* 0x00000000ff167435 */ /* 0x000fe200000001ff */
[----:B------:R-:W-:Y:S02]  /*5240*/  MOV R33, R17 ;  /* 0x0000001100217202 */ /* 0x000fe40000000f00 */
[----:B------:R-:W-:-:S08]  /*5250*/  MOV R19, R34 ;  /* 0x0000002200137202 */ /* 0x000fd00000000f00 */
[----:B------:R-:W-:Y:S05]  /*5260*/  WARPSYNC.COLLECTIVE R30, `(.L_x_158) ;  /* 0x000000001e087348 */ /* 0x000fea0003c00000 */
[----:B------:R0:W1:Y:S02]  /*5270*/  SHFL.BFLY P2, R34, R33, R32, R31 ;  /* 0x0c00002021227389 */ /* 0x000064000004001f */
[----:B01----:R-:W-:Y:S01]  /*5280*/  ENDCOLLECTIVE ;  /* 0x000000000000791b */ /* 0x003fe20003800000 */
.L_x_158:
[----:B------:R-:W-:Y:S01]  /*5290*/  FADD.FTZ R19, R20, R19 ;  /* 0x0000001314137221 */ /* 0x000fe20000010000 */
[----:B------:R-:W-:Y:S01]  /*52a0*/  @!P0 IMAD.MOV.U32 R22, RZ, RZ, R28 ;  /* 0x000000ffff168224 */ /* 0x000fe200078e001c */
[----:B------:R-:W-:-:S03]  /*52b0*/  HFMA2.MMA R32, -RZ, RZ, 0, 5.9604644775390625e-08 ;  /* 0x00000001ff207435 */ /* 0x000fc600000001ff */
[----:B------:R-:W-:Y:S01]  /*52c0*/  MOV R33, R19 ;  /* 0x0000001300217202 */ /* 0x000fe20000000f00 */
[----:B------:R-:W-:-:S07]  /*52d0*/  FADD.FTZ R18, R17, R34 ;  /* 0x0000002211127221 */ /* 0x000fce0000010000 */
[----:B------:R-:W-:Y:S05]  /*52e0*/  WARPSYNC.COLLECTIVE R30, `(.L_x_159) ;  /* 0x000000001e087348 */ /* 0x000fea0003c00000 */
[----:B------:R0:W1:Y:S02]  /*52f0*/  SHFL.BFLY P2, R34, R33, R32, R31 ;  /* 0x0c00002021227389 */ /* 0x000064000004001f */
[----:B01----:R-:W-:Y:S01]  /*5300*/  ENDCOLLECTIVE ;  /* 0x000000000000791b */ /* 0x003fe20003800000 */
.L_x_159:
[----:B------:R-:W-:Y:S01]  /*5310*/  MOV R33, R18 ;  /* 0x0000001200217202 */ /* 0x000fe20000000f00 */
[----:B------:R-:W-:-:S07]  /*5320*/  IMAD.MOV.U32 R20, RZ, RZ, R34 ;  /* 0x000000ffff147224 */ /* 0x000fce00078e0022 */
[----:B------:R-:W-:Y:S05]  /*5330*/  WARPSYNC.COLLECTIVE R30, `(.L_x_160) ;  /* 0x000000001e087348 */ /* 0x000fea0003c00000 */
[----:B------:R0:W1:Y:S02]  /*5340*/  SHFL.BFLY P2, R34, R33, R32, R31 ;  /* 0x0c00002021227389 */ /* 0x000064000004001f */
[----:B01----:R-:W-:Y:S01]  /*5350*/  ENDCOLLECTIVE ;  /* 0x000000000000791b */ /* 0x003fe20003800000 */
.L_x_160:
[----:B------:R-:W-:Y:S01]  /*5360*/  FADD.FTZ R19, R19, R20 ;  /* 0x0000001413137221 */ /* 0x000fe20000010000 */
[----:B------:R-:W-:Y:S01]  /*5370*/  HFMA2.MMA R32, -RZ, RZ, 0, 4.76837158203125e-07 ;  /* 0x00000008ff207435 */ /* 0x000fe200000001ff */
[----:B------:R-:W-:Y:S01]  /*5380*/  IMAD.MOV.U32 R33, RZ, RZ, R35 ;  /* 0x000000ffff217224 */ /* 0x000fe200078e0023 */
[----:B------:R-:W-:-:S09]  /*5390*/  MOV R17, R34 ;  /* 0x0000002200117202 */ /* 0x000fd20000000f00 */
[----:B------:R-:W-:Y:S05]  /*53a0*/  WARPSYNC.COLLECTIVE R30, `(.L_x_161) ;  /* 0x000000001e087348 */ /* 0x000fea0003c00000 */
[----:B------:R0:W1:Y:S02]  /*53b0*/  SHFL.BFLY P2, R34, R33, R32, R31 ;  /* 0x0c00002021227389 */ /* 0x000064000004001f */
[----:B01----:R-:W-:Y:S01]  /*53c0*/  ENDCOLLECTIVE ;  /* 0x000000000000791b */ /* 0x003fe20003800000 */
.L_x_161:
[----:B------:R-:W-:Y:S01]  /*53d0*/  FADD.FTZ R46, R18, R17 ;  /* 0x00000011122e7221 */ /* 0x000fe20000010000 */
[----:B------:R-:W-:Y:S01]  /*53e0*/  IMAD.MOV.U32 R33, RZ, RZ, R36 ;  /* 0x000000ffff217224 */ /* 0x000fe200078e0024 */
[----:B------:R-:W-:-:S07]  /*53f0*/  MOV R24, R34 ;  /* 0x0000002200187202 */ /* 0x000fce0000000f00 */
[----:B------:R-:W-:Y:S05]  /*5400*/  WARPSYNC.COLLECTIVE R30, `(.L_x_162) ;  /* 0x000000001e087348 */ /* 0x000fea0003c00000 */
[----:B------:R0:W1:Y:S02]  /*5410*/  SHFL.BFLY P2, R34, R33, R32, R31 ;  /* 0x0c00002021227389 */ /* 0x000064000004001f */
[----:B01----:R-:W-:Y:S01]  /*5420*/  ENDCOLLECTIVE ;  /* 0x000000000000791b */ /* 0x003fe20003800000 */
.L_x_162:
[----:B------:R-:W-:Y:S01]  /*5430*/  FADD.FTZ R27, R24, R35 ;  /* 0x00000023181b7221 */ /* 0x000fe20000010000 */
[----:B------:R-:W-:-:S03]  /*5440*/  HFMA2.MMA R32, -RZ, RZ, 0, 2.384185791015625e-07 ;  /* 0x00000004ff207435 */ /* 0x000fc600000001ff */
[----:B------:R-:W-:Y:S01]  /*5450*/  IMAD.MOV.U32 R33, RZ, RZ, R27 ;  /* 0x000000ffff217224 */ /* 0x000fe200078e001b */
[----:B------:R-:W-:-:S07]  /*5460*/  MOV R29, R34 ;  /* 0x00000022001d7202 */ /* 0x000fce0000000f00 */
[----:B------:R-:W-:Y:S05]  /*5470*/  WARPSYNC.COLLECTIVE R30, `(.L_x_163) ;  /* 0x000000001e087348 */ /* 0x000fea0003c00000 */
[----:B------:R0:W1:Y:S02]  /*5480*/  SHFL.BFLY P2, R34, R33, R32, R31 ;  /* 0x0c00002021227389 */ /* 0x000064000004001f */
[----:B01----:R-:W-:Y:S01]  /*5490*/  ENDCOLLECTIVE ;  /* 0x000000000000791b */ /* 0x003fe20003800000 */
.L_x_163:
[----:B------:R-:W-:-:S04]  /*54a0*/  FADD.FTZ R29, R29, R36 ;  /* 0x000000241d1d7221 */ /* 0x000fc80000010000 */
[----:B------:R-:W-:Y:S01]  /*54b0*/  IMAD.MOV.U32 R33, RZ, RZ, R29 ;  /* 0x000000ffff217224 */ /* 0x000fe200078e001d */
[----:B------:R-:W-:-:S07]  /*54c0*/  MOV R26, R34 ;  /* 0x00000022001a7202 */ /* 0x000fce0000000f00 */
[----:B------:R-:W-:Y:S05]  /*54d0*/  WARPSYNC.COLLECTIVE R30, `(.L_x_164) ;  /* 0x000000001e087348 */ /* 0x000fea0003c00000 */
[----:B------:R0:W1:Y:S02]  /*54e0*/  SHFL.BFLY P2, R34, R33, R32, R31 ;  /* 0x0c00002021227389 */ /* 0x000064000004001f */
[----:B01----:R-:W-:Y:S01]  /*54f0*/  ENDCOLLECTIVE ;  /* 0x000000000000791b */ /* 0x003fe20003800000 */
.L_x_164:
[----:B------:R-:W-:Y:S01]  /*5500*/  FADD.FTZ R37, R27, R26 ;  /* 0x0000001a1b257221 */ /* 0x000fe20000010000 */
[----:B------:R-:W-:Y:S01]  /*5510*/  IMAD.MOV.U32 R26, RZ, RZ, RZ ;  /* 0x000000ffff1a7224 */ /* 0x000fe200078e00ff */
[----:B------:R-:W-:Y:S02]  /*5520*/  @!P0 MOV R26, R25 ;  /* 0x00000019001a8202 */ /* 0x000fe40000000f00 */
[----:B------:R-:W-:Y:S01]  /*5530*/  @!P0 SHF.L.U32 R27, R12, 0x1, RZ ;  /* 0x000000010c1b8819 */ /* 0x000fe200000006ff */
[----:B------:R-:W-:Y:S01]  /*5540*/  HFMA2.MMA R32, -RZ, RZ, 0, 1.1920928955078125e-07 ;  /* 0x00000002ff207435 */ /* 0x000fe200000001ff */
[----:B------:R-:W-:Y:S02]  /*5550*/  MOV R33, R37 ;  /* 0x0000002500217202 */ /* 0x000fe40000000f00 */
[----:B------:R-:W-:-:S08]  /*5560*/  MOV R38, R34 ;  /* 0x0000002200267202 */ /* 0x000fd00000000f00 */
[----:B------:R-:W-:Y:S05]  /*5570*/  WARPSYNC.COLLECTIVE R30, `(.L_x_165) ;  /* 0x000000001e087348 */ /* 0x000fea0003c00000 */
[----:B------:R0:W1:Y:S02]  /*5580*/  SHFL.BFLY P2, R34, R33, R32, R31 ;  /* 0x0c00002021227389 */ /* 0x000064000004001f */
[----:B01----:R-:W-:Y:S01]  /*5590*/  ENDCOLLECTIVE ;  /* 0x000000000000791b */ /* 0x003fe20003800000 */
.L_x_165:
[----:B------:R-:W-:-:S05]  /*55a0*/  FADD.FTZ R38, R29, R38 ;  /* 0x000000261d267221 */ /* 0x000fca0000010000 */
[----:B------:R-:W-:Y:S01]  /*55b0*/  MOV R33, R38 ;  /* 0x0000002600217202 */ /* 0x000fe20000000f00 */
[----:B------:R-:W-:-:S07]  /*55c0*/  IMAD.MOV.U32 R24, RZ, RZ, R34 ;  /* 0x000000ffff187224 */ /* 0x000fce00078e0022 */
[----:B------:R-:W-:Y:S05]  /*55d0*/  WARPSYNC.COLLECTIVE R30, `(.L_x_166) ;  /* 0x000000001e087348 */ /* 0x000fea0003c00000 */
[----:B------:R0:W1:Y:S02]  /*55e0*/  SHFL.BFLY P2, R34, R33, R32, R31 ;  /* 0x0c00002021227389 */ /* 0x000064000004001f */
[----:B01----:R-:W-:Y:S01]  /*55f0*/  ENDCOLLECTIVE ;  /* 0x000000000000791b */ /* 0x003fe20003800000 */
.L_x_166:
[----:B------:R-:W-:Y:S01]  /*5600*/  FADD.FTZ R37, R37, R24 ;  /* 0x0000001825257221 */ /* 0x000fe20000010000 */
[----:B------:R-:W-:Y:S01]  /*5610*/  IMAD.MOV.U32 R24, RZ, RZ, RZ ;  /* 0x000000ffff187224 */ /* 0x000fe200078e00ff */
[----:B------:R-:W-:-:S03]  /*5620*/  HFMA2.MMA R32, -RZ, RZ, 0, 5.9604644775390625e-08 ;  /* 0x00000001ff207435 */ /* 0x000fc600000001ff */
[----:B------:R-:W-:Y:S02]  /*5630*/  MOV R33, R37 ;  /* 0x0000002500217202 */ /* 0x000fe40000000f00 */
[----:B------:R-:W-:-:S07]  /*5640*/  MOV R21, R34 ;  /* 0x0000002200157202 */ /* 0x000fce0000000f00 */
[----:B------:R-:W-:Y:S05]  /*5650*/  WARPSYNC.COLLECTIVE R30, `(.L_x_167) ;  /* 0x000000001e087348 */ /* 0x000fea0003c00000 */
[----:B------:R0:W1:Y:S02]  /*5660*/  SHFL.BFLY P2, R34, R33, R32, R31 ;  /* 0x0c00002021227389 */ /* 0x000064000004001f */
[----:B01----:R-:W-:Y:S01]  /*5670*/  ENDCOLLECTIVE ;  /* 0x000000000000791b */ /* 0x003fe20003800000 */
.L_x_167:
[----:B------:R-:W-:Y:S01]  /*5680*/  FADD.FTZ R38, R38, R21 ;  /* 0x0000001526267221 */ /* 0x000fe20000010000 */
[----:B------:R-:W-:-:S04]  /*5690*/  HFMA2.MMA R21, -RZ, RZ, 0, 0 ;  /* 0x00000000ff157435 */ /* 0x000fc800000001ff */
[----:B------:R-:W-:Y:S01]  /*56a0*/  MOV R33, R38 ;  /* 0x0000002600217202 */ /* 0x000fe20000000f00 */
[----:B------:R-:W-:-:S07]  /*56b0*/  IMAD.MOV.U32 R36, RZ, RZ, R34 ;  /* 0x000000ffff247224 */ /* 0x000fce00078e0022 */
[----:B------:R-:W-:Y:S05]  /*56c0*/  WARPSYNC.COLLECTIVE R30, `(.L_x_168) ;  /* 0x000000001e087348 */ /* 0x000fea0003c00000 */
[----:B------:R0:W1:Y:S02]  /*56d0*/  SHFL.BFLY P2, R34, R33, R32, R31 ;  /* 0x0c00002021227389 */ /* 0x000064000004001f */
[----:B01----:R-:W-:Y:S01]  /*56e0*/  ENDCOLLECTIVE ;  /* 0x000000000000791b */ /* 0x003fe20003800000 */
.L_x_168:
[----:B------:R-:W-:Y:S01]  /*56f0*/  FADD.FTZ R36, R37, R36 ;  /* 0x0000002425247221 */ /* 0x000fe20000010000 */
[----:B------:R-:W-:Y:S01]  /*5700*/  HFMA2.MMA R32, -RZ, RZ, 0, 4.76837158203125e-07 ;  /* 0x00000008ff207435 */ /* 0x000fe200000001ff */
[----:B------:R-:W-:Y:S01]  /*5710*/  IMAD.MOV.U32 R33, RZ, RZ, R26 ;  /* 0x000000ffff217224 */ /* 0x000fe200078e001a */
[----:B------:R-:W-:-:S09]  /*5720*/  MOV R35, R34 ;  /* 0x0000002200237202 */ /* 0x000fd20000000f00 */
[----:B------:R-:W-:Y:S05]  /*5730*/  WARPSYNC.COLLECTIVE R30, `(.L_x_169) ;  /* 0x000000001e087348 */ /* 0x000fea0003c00000 */
[----:B------:R0:W1:Y:S02]  /*5740*/  SHFL.BFLY P2, R34, R33, R32, R31 ;  /* 0x0c00002021227389 */ /* 0x000064000004001f */
[----:B01----:R-:W-:Y:S01]  /*5750*/  ENDCOLLECTIVE ;  /* 0x000000000000791b */ /* 0x003fe20003800000 */
.L_x_169:
[----:B------:R-:W-:Y:S01]  /*5760*/  FADD.FTZ R35, R38, R35 ;  /* 0x0000002326237221 */ /* 0x000fe20000010000 */
[----:B------:R-:W-:Y:S01]  /*5770*/  IMAD.MOV.U32 R33, RZ, RZ, R22 ;  /* 0x000000ffff217224 */ /* 0x000fe200078e0016 */
[----:B------:R-:W-:-:S07]  /*5780*/  MOV R39, R34 ;  /* 0x0000002200277202 */ /* 0x000fce0000000f00 */
[----:B------:R-:W-:Y:S05]  /*5790*/  WARPSYNC.COLLECTIVE R30, `(.L_x_170) ;  /* 0x000000001e087348 */ /* 0x000fea0003c00000 */
[----:B------:R0:W1:Y:S02]  /*57a0*/  SHFL.BFLY P2, R34, R33, R32, R31 ;  /* 0x0c00002021227389 */ /* 0x000064000004001f */
[----:B01----:R-:W-:Y:S01]  /*57b0*/  ENDCOLLECTIVE ;  /* 0x000000000000791b */ /* 0x003fe20003800000 */
.L_x_170:
[----:B------:R-:W-:Y:S01]  /*57c0*/  FADD.FTZ R28, R39, R26 ;  /* 0x0000001a271c7221 */ /* 0x000fe20000010000 */
[----:B------:R-:W-:-:S04]  /*57d0*/  @!P0 IADD3 R26, R16, 0x3c, RZ ;  /* 0x0000003c101a8810 */ /* 0x000fc80007ffe0ff */
[----:B------:R-:W-:-:S05]  /*57e0*/  @!P0 LOP3.LUT R26, R26, R27, RZ, 0x3c, !PT ;  /* 0x0000001b1a1a8212 */ /* 0x000fca00078e3cff */
[----:B------:R-:W-:Y:S01]  /*57f0*/  @!P0 IMAD R43, R26, 0x4, R43 ;  /* 0x000000041a2b8824 */ /* 0x000fe200078e022b */
[----:B------:R-:W-:Y:S01]  /*5800*/  HFMA2.MMA R32, -RZ, RZ, 0, 2.384185791015625e-07 ;  /* 0x00000004ff207435 */ /* 0x000fe200000001ff */
[----:B------:R-:W-:-:S03]  /*5810*/  IMAD.MOV.U32 R33, RZ, RZ, R28 ;  /* 0x000000ffff217224 */ /* 0x000fc600078e001c */
[----:B------:R0:W1:Y:S04]  /*5820*/  @!P0 LDS R25, [R43] ;  /* 0x000000002b198984 */ /* 0x0000680000000800 */
[----:B------:R0:W2:Y:S01]  /*5830*/  @!P0 LDS R23, [R43+0x500] ;  /* 0x000500002b178984 */ /* 0x0000a20000000800 */
[----:B------:R-:W-:-:S07]  /*5840*/  MOV R41, R34 ;  /* 0x0000002200297202 */ /* 0x000fce0000000f00 */
[----:B012---:R-:W-:Y:S05]  /*5850*/  WARPSYNC.COLLECTIVE R30, `(.L_x_171) ;  /* 0x000000001e087348 */ /* 0x007fea0003c00000 */
[----:B------:R3:W4:Y:S02]  /*5860*/  SHFL.BFLY P2, R34, R33, R32, R31 ;  /* 0x0c00002021227389 */ /* 0x000724000004001f */
[----:B01234-:R-:W-:Y:S01]  /*5870*/  ENDCOLLECTIVE ;  /* 0x000000000000791b */ /* 0x01ffe20003800000 */
.L_x_171:
[----:B------:R-:W-:Y:S01]  /*5880*/  FADD.FTZ R39, R41, R22 ;  /* 0x0000001629277221 */ /* 0x000fe20000010000 */
[----:B------:R-:W-:-:S03]  /*5890*/  IADD3 R43, R16, R9, RZ ;  /* 0x00000009102b7210 */ /* 0x000fc60007ffe0ff */
[----:B------:R-:W-:Y:S01]  /*58a0*/  IMAD.MOV.U32 R33, RZ, RZ, R39 ;  /* 0x000000ffff217224 */ /* 0x000fe200078e0027 */
[----:B------:R-:W-:-:S07]  /*58b0*/  MOV R41, R34 ;  /* 0x0000002200297202 */ /* 0x000fce0000000f00 */
[----:B------:R-:W-:Y:S05]  /*58c0*/  WARPSYNC.COLLECTIVE R30, `(.L_x_172) ;  /* 0x000000001e087348 */ /* 0x000fea0003c00000 */
[----:B------:R0:W1:Y:S02]  /*58d0*/  SHFL.BFLY P2, R34, R33, R32, R31 ;  /* 0x0c00002021227389 */ /* 0x000064000004001f */
[----:B01----:R-:W-:Y:S01]  /*58e0*/  ENDCOLLECTIVE ;  /* 0x000000000000791b */ /* 0x003fe20003800000 */
.L_x_172:
[----:B------:R-:W-:Y:S01]  /*58f0*/  FADD.FTZ R40, R28, R41 ;  /* 0x000000291c287221 */ /* 0x000fe20000010000 */
[----:B------:R-:W-:Y:S02]  /*5900*/  @!P0 MOV R24, R25 ;  /* 0x0000001900188202 */ /* 0x000fe40000000f00 */
[----:B------:R-:W-:Y:S02]  /*5910*/  @!P0 MOV R21, R23 ;  /* 0x0000001700158202 */ /* 0x000fe40000000f00 */
[----:B------:R-:W-:Y:S01]  /*5920*/  ISETP.NE.AND P0, PT, R12, RZ, PT ;  /* 0x000000ff0c00720c */ /* 0x000fe20003f05270 */
[----:B------:R-:W-:Y:S01]  /*5930*/  HFMA2.MMA R32, -RZ, RZ, 0, 1.1920928955078125e-07 ;  /* 0x00000002ff207435 */ /* 0x000fe200000001ff */
[----:B------:R-:W-:Y:S02]  /*5940*/  MOV R33, R40 ;  /* 0x0000002800217202 */ /* 0x000fe40000000f00 */
[----:B------:R-:W-:-:S09]  /*5950*/  MOV R42, R34 ;  /* 0x00000022002a7202 */ /* 0x000fd20000000f00 */
[----:B------:R-:W0:Y:S02]  /*5960*/  @!P0 LDC.64 R16, c[0x0][0x220] ;  /* 0x00008800ff108b82 */ /* 0x000e240000000a00 */
[----:B0-----:R-:W-:Y:S05]  /*5970*/  WARPSYNC.COLLECTIVE R30, `(.L_x_173) ;  /* 0x000000001e087348 */ /* 0x001fea0003c00000 */
[----:B------:R1:W2:Y:S02]  /*5980*/  SHFL.BFLY P2, R34, R33, R32, R31 ;  /* 0x0c00002021227389 */ /* 0x0002a4000004001f */
[----:B012---:R-:W-:Y:S01]  /*5990*/  ENDCOLLECTIVE ;  /* 0x000000000000791b */ /* 0x007fe20003800000 */
.L_x_173:
[----:B------:R-:W-:Y:S01]  /*59a0*/  @!P0 F2FP.BF16.F32.PACK_AB R46, RZ, R46 ;  /* 0x0000002eff2e823e */ /* 0x000fe200000010ff */
[----:B------:R-:W-:-:S05]  /*59b0*/  FADD.FTZ R26, R39, R42 ;  /* 0x0000002a271a7221 */ /* 0x000fca0000010000 */
[----:B------:R-:W-:Y:S01]  /*59c0*/  MOV R33, R26 ;  /* 0x0000001a00217202 */ /* 0x000fe20000000f00 */
[----:B------:R-:W-:-:S04]  /*59d0*/  @!P0 IMAD.WIDE R16, R43, 0x2, R16 ;  /* 0x000000022b108825 */ /* 0x000fc800078e0210 */
[----:B------:R-:W-:-:S07]  /*59e0*/  IMAD.MOV.U32 R27, RZ, RZ, R34 ;  /* 0x000000ffff1b7224 */ /* 0x000fce00078e0022 */
[----:B------:R-:W-:Y:S05]  /*59f0*/  WARPSYNC.COLLECTIVE R30, `(.L_x_174) ;  /* 0x000000001e087348 */ /* 0x000fea0003c00000 */
[----:B------:R0:W1:Y:S02]  /*5a00*/  SHFL.BFLY P2, R34, R33, R32, R31 ;  /* 0x0c00002021227389 */ /* 0x000064000004001f */
[----:B01----:R-:W-:Y:S01]  /*5a10*/  ENDCOLLECTIVE ;  /* 0x000000000000791b */ /* 0x003fe20003800000 */
.L_x_174:
[----:B------:R-:W-:-:S04]  /*5a20*/  FADD.FTZ R40, R40, R27 ;  /* 0x0000001b28287221 */ /* 0x000fc80000010000 */
[----:B------:R-:W-:Y:S01]  /*5a30*/  IMAD.MOV.U32 R33, RZ, RZ, R40 ;  /* 0x000000ffff217224 */ /* 0x000fe200078e0028 */
[----:B------:R-:W-:Y:S02]  /*5a40*/  MOV R32, 0x1 ;  /* 0x0000000100207802 */ /* 0x000fe40000000f00 */
[----:B------:R-:W-:-:S07]  /*5a50*/  MOV R39, R34 ;  /* 0x0000002200277202 */ /* 0x000fce0000000f00 */
[----:B------:R-:W-:Y:S05]  /*5a60*/  WARPSYNC.COLLECTIVE R30, `(.L_x_175) ;  /* 0x000000001e087348 */ /* 0x000fea0003c00000 */
[----:B------:R0:W1:Y:S02]  /*5a70*/  SHFL.BFLY P2, R34, R33, R32, R31 ;  /* 0x0c00002021227389 */ /* 0x000064000004001f */
[----:B01----:R-:W-:Y:S01]  /*5a80*/  ENDCOLLECTIVE ;  /* 0x000000000000791b */ /* 0x003fe20003800000 */
.L_x_175:
[----:B------:R-:W-:Y:S02]  /*5a90*/  FADD.FTZ R39, R26, R39 ;  /* 0x000000271a277221 */ /* 0x000fe40000010000 */
[----:B------:R-:W0:Y:S02]  /*5aa0*/  @!P0 LDC.64 R26, c[0x0][0x218] ;  /* 0x00008600ff1a8b82 */ /* 0x000e240000000a00 */
[----:B------:R-:W-:Y:S01]  /*5ab0*/  IMAD.MOV.U32 R33, RZ, RZ, R39 ;  /* 0x000000ffff217224 */ /* 0x000fe200078e0027 */
[----:B------:R-:W-:-:S07]  /*5ac0*/  MOV R41, R34 ;  /* 0x0000002200297202 */ /* 0x000fce0000000f00 */
[----:B0-----:R-:W-:Y:S05]  /*5ad0*/  WARPSYNC.COLLECTIVE R30, `(.L_x_176) ;  /* 0x000000001e087348 */ /* 0x001fea0003c00000 */
[----:B------:R1:W2:Y:S02]  /*5ae0*/  SHFL.BFLY P2, R34, R33, R32, R31 ;  /* 0x0c00002021227389 */ /* 0x0002a4000004001f */
[----:B012---:R-:W-:Y:S01]  /*5af0*/  ENDCOLLECTIVE ;  /* 0x000000000000791b */ /* 0x007fe20003800000 */
.L_x_176:
[----:B------:R-:W-:Y:S01]  /*5b00*/  FADD.FTZ R40, R40, R41 ;  /* 0x0000002928287221 */ /* 0x000fe20000010000 */
[----:B------:R-:W-:Y:S01]  /*5b10*/  @!P0 IMAD.WIDE R26, R43, 0x2, R26 ;  /* 0x000000022b1a8825 */ /* 0x000fe200078e021a */
[----:B------:R-:W-:-:S03]  /*5b20*/  MOV R33, R24 ;  /* 0x0000001800217202 */ /* 0x000fc60000000f00 */
[----:B------:R-:W-:Y:S01]  /*5b30*/  IMAD.MOV.U32 R32, RZ, RZ, 0x8 ;  /* 0x00000008ff207424 */ /* 0x000fe200078e00ff */
[----:B------:R-:W-:-:S07]  /*5b40*/  MOV R42, R34 ;  /* 0x00000022002a7202 */ /* 0x000fce0000000f00 */
[----:B------:R-:W-:Y:S05]  /*5b50*/  WARPSYNC.COLLECTIVE R30, `(.L_x_177) ;  /* 0x000000001e087348 */ /* 0x000fea0003c00000 */
[----:B------:R0:W1:Y:S02]  /*5b60*/  SHFL.BFLY P2, R34, R33, R32, R31 ;  /* 0x0c00002021227389 */ /* 0x000064000004001f */
[----:B01----:R-:W-:Y:S01]  /*5b70*/  ENDCOLLECTIVE ;  /* 0x000000000000791b */ /* 0x003fe20003800000 */
.L_x_177:
[----:B------:R-:W-:Y:S01]  /*5b80*/  FADD.FTZ R39, R39, R42 ;  /* 0x0000002a27277221 */ /* 0x000fe20000010000 */
[----:B------:R-:W-:Y:S01]  /*5b90*/  IMAD.MOV.U32 R33, RZ, RZ, R21 ;  /* 0x000000ffff217224 */ /* 0x000fe200078e0015 */
[----:B------:R-:W-:-:S07]  /*5ba0*/  MOV R25, R34 ;  /* 0x0000002200197202 */ /* 0x000fce0000000f00 */
[----:B------:R-:W-:Y:S05]  /*5bb0*/  WARPSYNC.COLLECTIVE R30, `(.L_x_178) ;  /* 0x000000001e087348 */ /* 0x000fea0003c00000 */
[----:B------:R0:W1:Y:S02]  /*5bc0*/  SHFL.BFLY P2, R34, R33, R32, R31 ;  /* 0x0c00002021227389 */ /* 0x000064000004001f */
[----:B01----:R-:W-:Y:S01]  /*5bd0*/  ENDCOLLECTIVE ;  /* 0x000000000000791b */ /* 0x003fe20003800000 */
.L_x_178:
[----:B------:R-:W-:Y:S02]  /*5be0*/  FADD.FTZ R44, R25, R24 ;  /* 0x00000018192c7221 */ /* 0x000fe40000010000 */
[----:B------:R-:W0:Y:S03]  /*5bf0*/  @!P0 LDC.64 R24, c[0x0][0x220] ;  /* 0x00008800ff188b82 */ /* 0x000e260000000a00 */
[----:B------:R-:W-:Y:S01]  /*5c00*/  MOV R33, R44 ;  /* 0x0000002c00217202 */ /* 0x000fe20000000f00 */
[----:B------:R-:W-:Y:S01]  /*5c10*/  IMAD.MOV.U32 R32, RZ, RZ, 0x4 ;  /* 0x00000004ff207424 */ /* 0x000fe200078e00ff */
[----:B------:R-:W-:-:S07]  /*5c20*/  MOV R22, R34 ;  /* 0x0000002200167202 */ /* 0x000fce0000000f00 */
[----:B0-----:R-:W-:Y:S05]  /*5c30*/  WARPSYNC.COLLECTIVE R30, `(.L_x_179) ;  /* 0x000000001e087348 */ /* 0x001fea0003c00000 */
[----:B------:R1:W2:Y:S02]  /*5c40*/  SHFL.BFLY P2, R34, R33, R32, R31 ;  /* 0x0c00002021227389 */ /* 0x0002a4000004001f */
[----:B012---:R-:W-:Y:S01]  /*5c50*/  ENDCOLLECTIVE ;  /* 0x000000000000791b */ /* 0x007fe20003800000 */
.L_x_179:
[----:B------:R-:W-:Y:S01]  /*5c60*/  FADD.FTZ R22, R22, R21 ;  /* 0x0000001516167221 */ /* 0x000fe20000010000 */
[----:B------:R-:W-:Y:S01]  /*5c70*/  @!P0 IMAD.WIDE R24, R43, 0x2, R24 ;  /* 0x000000022b188825 */ /* 0x000fe200078e0218 */
[----:B------:R-:W0:Y:S03]  /*5c80*/  @!P0 LDC.64 R20, c[0x0][0x220] ;  /* 0x00008800ff148b82 */ /* 0x000e260000000a00 */
[----:B------:R-:W-:Y:S02]  /*5c90*/  MOV R33, R22 ;  /* 0x0000001600217202 */ /* 0x000fe40000000f00 */
[----:B------:R-:W-:-:S07]  /*5ca0*/  MOV R23, R34 ;  /* 0x0000002200177202 */ /* 0x000fce0000000f00 */
[----:B0-----:R-:W-:Y:S05]  /*5cb0*/  WARPSYNC.COLLECTIVE R30, `(.L_x_180) ;  /* 0x000000001e087348 */ /* 0x001fea0003c00000 */
[----:B------:R1:W2:Y:S02]  /*5cc0*/  SHFL.BFLY P2, R34, R33, R32, R31 ;  /* 0x0c00002021227389 */ /* 0x0002a4000004001f */
[----:B012---:R-:W-:Y:S01]  /*5cd0*/  ENDCOLLECTIVE ;  /* 0x000000000000791b */ /* 0x007fe20003800000 */
.L_x_180:
[----:B------:R-:W-:Y:S01]  /*5ce0*/  FADD.FTZ R44, R44, R23 ;  /* 0x000000172c2c7221 */ /* 0x000fe20000010000 */
[----:B------:R-:W-:Y:S01]  /*5cf0*/  @!P0 IMAD.WIDE R20, R43, 0x2, R20 ;  /* 0x000000022b148825 */ /* 0x000fe200078e0214 */
[----:B------:R-:W-:-:S03]  /*5d00*/  HFMA2.MMA R32, -RZ, RZ, 0, 1.1920928955078125e-07 ;  /* 0x00000002ff207435 */ /* 0x000fc600000001ff */
[----:B------:R-:W-:Y:S01]  /*5d10*/  MOV R33, R44 ;  /* 0x0000002c00217202 */ /* 0x000fe20000000f00 */
[----:B------:R-:W-:-:S07]  /*5d20*/  IMAD.MOV.U32 R29, RZ, RZ, R34 ;  /* 0x000000ffff1d7224 */ /* 0x000fce00078e0022 */
[----:B------:R-:W-:Y:S05]  /*5d30*/  WARPSYNC.COLLECTIVE R30, `(.L_x_181) ;  /* 0x000000001e087348 */ /* 0x000fea0003c00000 */
[----:B------:R0:W1:Y:S02]  /*5d40*/  SHFL.BFLY P2, R34, R33, R32, R31 ;  /* 0x0c00002021227389 */ /* 0x000064000004001f */
[----:B01----:R-:W-:Y:S01]  /*5d50*/  ENDCOLLECTIVE ;  /* 0x000000000000791b */ /* 0x003fe20003800000 */
.L_x_181:
[----:B------:R-:W-:Y:S02]  /*5d60*/  FADD.FTZ R28, R22, R29 ;  /* 0x0000001d161c7221 */ /* 0x000fe40000010000 */
[----:B------:R-:W0:Y:S03]  /*5d70*/  @!P0 LDC.64 R22, c[0x0][0x218] ;  /* 0x00008600ff168b82 */ /* 0x000e260000000a00 */
[----:B------:R-:W-:Y:S01]  /*5d80*/  MOV R33, R28 ;  /* 0x0000001c00217202 */ /* 0x000fe20000000f00 */
[----:B------:R-:W-:Y:S01]  /*5d90*/  IMAD.MOV.U32 R45, RZ, RZ, R34 ;  /* 0x000000ffff2d7224 */ /* 0x000fe200078e0022 */
[----:B------:R-:W-:-:S03]  /*5da0*/  @!P0 F2FP.BF16.F32.PACK_AB R34, RZ, R19 ;  /* 0x00000013ff22823e */ /* 0x000fc600000010ff */
[----:B------:R-:W1:Y:S01]  /*5db0*/  @!P0 LDC.64 R18, c[0x0][0x218] ;  /* 0x00008600ff128b82 */ /* 0x000e620000000a00 */
[----:B------:R-:W-:Y:S01]  /*5dc0*/  FADD.FTZ R44, R44, R45 ;  /* 0x0000002d2c2c7221 */ /* 0x000fe20000010000 */
[----:B------:R-:W-:Y:S01]  /*5dd0*/  PRMT R47, R34, 0x7610, R47 ;  /* 0x00007610222f7816 */ /* 0x000fe2000000002f */
[----:B0-----:R-:W-:-:S07]  /*5de0*/  @!P0 IMAD.WIDE R22, R43, 0x2, R22 ;  /* 0x000000022b168825 */ /* 0x001fce00078e0216 */
[----:B-1----:R-:W-:Y:S05]  /*5df0*/  WARPSYNC.COLLECTIVE R30, `(.L_x_182) ;  /* 0x000000001e087348 */ /* 0x002fea0003c00000 */
[----:B------:R0:W2:Y:S02]  /*5e00*/  SHFL.BFLY P2, R34, R33, R32, R31 ;  /* 0x0c00002021227389 */ /* 0x0000a4000004001f */
[----:B012---:R-:W-:Y:S01]  /*5e10*/  ENDCOLLECTIVE ;  /* 0x000000000000791b */ /* 0x007fe20003800000 */
.L_x_182:
[----:B------:R0:W-:Y:S04]  /*5e20*/  @!P0 STG.E.U16 desc[UR8][R26.64], R47 ;  /* 0x0000002f1a008986 */ /* 0x0001e8000c101508 */
[----:B------:R1:W-:Y:S01]  /*5e30*/  @!P0 STG.E.U16 desc[UR8][R24.64], R46 ;  /* 0x0000002e18008986 */ /* 0x0003e2000c101508 */
[----:B------:R-:W-:Y:S01]  /*5e40*/  @!P0 F2FP.BF16.F32.PACK_AB R30, RZ, R40 ;  /* 0x00000028ff1e823e */ /* 0x000fe200000010ff */
[----:B------:R-:W-:Y:S01]  /*5e50*/  HFMA2.MMA R32, -RZ, RZ, 0, 5.9604644775390625e-08 ;  /* 0x00000001ff207435 */ /* 0x000fe200000001ff */
[----:B------:R-:W-:Y:S02]  /*5e60*/  MOV R33, R44 ;  /* 0x0000002c00217202 */ /* 0x000fe40000000f00 */
[----:B0-----:R-:W-:Y:S02]  /*5e70*/  @!P0 F2FP.BF16.F32.PACK_AB R27, RZ, R35 ;  /* 0x00000023ff1b823e */ /* 0x001fe400000010ff */
[----:B-1----:R-:W-:Y:S01]  /*5e80*/  PRMT R24, R30, 0x7610, R24 ;  /* 0x000076101e187816 */ /* 0x002fe20000000018 */
[----:B------:R-:W-:Y:S01]  /*5e90*/  IMAD.MOV.U32 R30, RZ, RZ, 0xffff ;  /* 0x0000ffffff1e7424 */ /* 0x000fe200078e00ff */
[----:B------:R-:W-:Y:S01]  /*5ea0*/  @!P0 F2FP.BF16.F32.PACK_AB R25, RZ, R36 ;  /* 0x00000024ff19823e */ /* 0x000fe200000010ff */
[----:B------:R-:W-:Y:S01]  /*5eb0*/  @!P0 IMAD.WIDE R18, R43, 0x2, R18 ;  /* 0x000000022b128825 */ /* 0x000fe200078e0212 */
[----:B------:R-:W-:-:S03]  /*5ec0*/  @!P0 F2FP.BF16.F32.PACK_AB R35, RZ, R39 ;  /* 0x00000027ff23823e */ /* 0x000fc600000010ff */
[----:B------:R-:W-:Y:S01]  /*5ed0*/  IMAD.MOV.U32 R29, RZ, RZ, R34 ;  /* 0x000000ffff1d7224 */ /* 0x000fe200078e0022 */
[----:B------:R0:W-:Y:S03]  /*5ee0*/  @!P0 STG.E.U16 desc[UR8][R22.64+0x28], R25 ;  /* 0x0000281916008986 */ /* 0x0001e6000c101508 */
[----:B------:R-:W-:-:S07]  /*5ef0*/  FADD.FTZ R28, R28, R29 ;  /* 0x0000001d1c1c7221 */ /* 0x000fce0000010000 */
[----:B0-----:R-:W-:Y:S05]  /*5f00*/  WARPSYNC.COLLECTIVE R30, `(.L_x_183) ;  /* 0x000000001e087348 */ /* 0x001fea0003c00000 */
[----:B------:R1:W2:Y:S02]  /*5f10*/  SHFL.BFLY P2, R34, R33, R32, R31 ;  /* 0x0c00002021227389 */ /* 0x0002a4000004001f */
[----:B012---:R-:W-:Y:S01]  /*5f20*/  ENDCOLLECTIVE ;  /* 0x000000000000791b */ /* 0x007fe20003800000 */
.L_x_183:
[----:B------:R0:W-:Y:S04]  /*5f30*/  @!P0 STG.E.U16 desc[UR8][R20.64+0x28], R27 ;  /* 0x0000281b14008986 */ /* 0x0001e8000c101508 */
[----:B------:R0:W-:Y:S04]  /*5f40*/  @!P0 STG.E.U16 desc[UR8][R18.64+0x50], R24 ;  /* 0x0000501812008986 */ /* 0x0001e8000c101508 */
[----:B------:R0:W-:Y:S01]  /*5f50*/  @!P0 STG.E.U16 desc[UR8][R16.64+0x50], R35 ;  /* 0x0000502310008986 */ /* 0x0001e2000c101508 */
[----:B------:R-:W-:Y:S02]  /*5f60*/  MOV R33, R28 ;  /* 0x0000001c00217202 */ /* 0x000fe40000000f00 */
[----:B------:R-:W-:-:S07]  /*5f70*/  MOV R37, R34 ;  /* 0x0000002200257202 */ /* 0x000fce0000000f00 */
[----:B0-----:R-:W-:Y:S05]  /*5f80*/  WARPSYNC.COLLECTIVE R30, `(.L_x_184) ;  /* 0x000000001e087348 */ /* 0x001fea0003c00000 */
[----:B------:R1:W2:Y:S02]  /*5f90*/  SHFL.BFLY P2, R34, R33, R32, R31 ;  /* 0x0c00002021227389 */ /* 0x0002a4000004001f */
[----:B012---:R-:W-:Y:S01]  /*5fa0*/  ENDCOLLECTIVE ;  /* 0x000000000000791b */ /* 0x007fe20003800000 */
.L_x_184:
[----:B------:R-:W-:Y:S01]  /*5fb0*/  FADD.FTZ R37, R44, R37 ;  /* 0x000000252c257221 */ /* 0x000fe20000010000 */
[----:B------:R-:W-:Y:S06]  /*5fc0*/  BRA `(.L_x_185) ;  /* 0xffffffe000d47947 */ /* 0x000fec000383ffff */
.L_x_186:
        /* <DEDUP_REMOVED lines=11> */
.L_x_2226:


//--------------------- .text._ZN13group_norm_v218gn_bwd_cuda_kernelI13__nv_bfloat16Li320ELi1ELi16ELi40ELi256ELb1ELb1ELi4ELi320ELi320ELi4ELb1ELi2ELb0ELb0ELNS_15WgradSyncMethodE3ENS_16CompileConditionILi900EEEEEvPT_S6_S6_PKS5_S8_S8_S8_PKfflPfPj --------------------------
	.section	.text._ZN13group_norm_v218gn_bwd_cuda_kernelI13__nv_bfloat16Li320ELi1ELi16ELi40ELi256ELb1ELb1ELi4ELi320ELi320ELi4ELb1ELi2ELb0ELb0ELNS_15WgradSyncMethodE3ENS_16CompileConditionILi900EEEEEvPT_S6_S6_PKS5_S8_S8_S8_PKfflPfPj,"ax",@progbits
	.align	128
        .global         _ZN13group_norm_v218gn_bwd_cuda_kernelI13__nv_bfloat16Li320ELi1ELi16ELi40ELi256ELb1ELb1ELi4ELi320ELi320ELi4ELb1ELi2ELb0ELb0ELNS_15WgradSyncMethodE3ENS_16CompileConditionILi900EEEEEvPT_S6_S6_PKS5_S8_S8_S8_PKfflPfPj
        .type           _ZN13group_norm_v218gn_bwd_cuda_kernelI13__nv_bfloat16Li320ELi1ELi16ELi40ELi256ELb1ELb1ELi4ELi320ELi320ELi4ELb1ELi2ELb0ELb0ELNS_15WgradSyncMethodE3ENS_16CompileConditionILi900EEEEEvPT_S6_S6_PKS5_S8_S8_S8_PKfflPfPj,@function
        .size           _ZN13group_norm_v218gn_bwd_cuda_kernelI13__nv_bfloat16Li320ELi1ELi16ELi40ELi256ELb1ELb1ELi4ELi320ELi320ELi4ELb1ELi2ELb0ELb0ELNS_15WgradSyncMethodE3ENS_16CompileConditionILi900EEEEEvPT_S6_S6_PKS5_S8_S8_S8_PKfflPfPj,(.L_x_2227 - _ZN13group_norm_v218gn_bwd_cuda_kernelI13__nv_bfloat16Li320ELi1ELi16ELi40ELi256ELb1ELb1ELi4ELi320ELi320ELi4ELb1ELi2ELb0ELb0ELNS_15WgradSyncMethodE3ENS_16CompileConditionILi900EEEEEvPT_S6_S6_PKS5_S8_S8_S8_PKfflPfPj)
        .other          _ZN13group_norm_v218gn_bwd_cuda_kernelI13__nv_bfloat16Li320ELi1ELi16ELi40ELi256ELb1ELb1ELi4ELi320ELi320ELi4ELb1ELi2ELb0ELb0ELNS_15WgradSyncMethodE3ENS_16CompileConditionILi900EEEEEvPT_S6_S6_PKS5_S8_S8_S8_PKfflPfPj,@"STO_CUDA_ENTRY STV_DEFAULT"
_ZN13group_norm_v218gn_bwd_cuda_kernelI13__nv_bfloat16Li320ELi1ELi16ELi40ELi256ELb1ELb1ELi4ELi320ELi320ELi4ELb1ELi2ELb0ELb0ELNS_15WgradSyncMethodE3ENS_16CompileConditionILi900EEEEEvPT_S6_S6_PKS5_S8_S8_S8_PKfflPfPj:
.text._ZN13group_norm_v218gn_bwd_cuda_kernelI13__nv_bfloat16Li320ELi1ELi16ELi40ELi256ELb1ELb1ELi4ELi320ELi320ELi4ELb1ELi2ELb0ELb0ELNS_15WgradSyncMethodE3ENS_16CompileConditionILi900EEEEEvPT_S6_S6_PKS5_S8_S8_S8_PKfflPfPj:
        /* <DEDUP_REMOVED lines=9> */
[----:B0-----:R-:W-:Y:S02]  /*0090*/  ISETP.LT.U32.AND P0, PT, R55, UR10, PT ;  /* 0x0000000a37007c0c */ /* 0x001fe4000bf01070 */
[----:B------:R-:W-:Y:S02]  /*00a0*/  MOV R15, R55 ;  /* 0x00000037000f7202 */ /* 0x000fe40000000f00 */
[----:B------:R-:W-:-:S13]  /*00b0*/  ISETP.GT.AND.EX P0, PT, R0, RZ, PT, P0 ;  /* 0x000000ff0000720c */ /* 0x000fda0003f04300 */
        /* <DEDUP_REMOVED lines=18> */
.L_x_189:
[----:B------:R-:W2:Y:S04]  /*01e0*/  LD.E.STRONG.GPU R0, desc[UR8][R2.64] ;  /* 0x0000000802007980 */ /* 0x000ea8000c10f900 */
[----:B--2---:R-:W-:Y:S01]  /*01f0*/  CCTL.IVALL ;  /* 0x00000000ff00798f */ /* 0x004fe20002000000 */
[----:B------:R-:W-:Y:S05]  /*0200*/  YIELD ;  /* 0x0000000000007946 */ /* 0x000fea0003800000 */
[----:B-----5:R-:W-:-:S04]  /*0210*/  LOP3.LUT R0, R0, R5, RZ, 0x3c, !PT ;  /* 0x0000000500007212 */ /* 0x020fc800078e3cff */
[----:B------:R-:W-:-:S13]  /*0220*/  ISETP.GT.AND P0, PT, R0, -0x1, PT ;  /* 0xffffffff0000780c */ /* 0x000fda0003f04270 */
[----:B------:R-:W-:Y:S05]  /*0230*/  @P0 BRA `(.L_x_189) ;  /* 0xfffffffc00e80947 */ /* 0x000fea000383ffff */
.L_x_188:
[----:B------:R-:W-:Y:S05]  /*0240*/  WARPSYNC.ALL ;  /* 0x0000000000007948 */ /* 0x000fea0003800000 */
[----:B------:R-:W-:Y:S06]  /*0250*/  BAR.SYNC.DEFER_BLOCKING 0x0 ;  /* 0x0000000000007b1d */ /* 0x000fec0000010000 */
[----:B------:R-:W-:Y:S05]  /*0260*/  BRA `(.L_x_190) ;  /* 0x0000002000007947 */ /* 0x000fea0003800000 */
.L_x_187:
[----:B------:R-:W0:Y:S01]  /*0270*/  S2R R14, SR_TID.X ;  /* 0x00000000000e7919 */ /* 0x000e220000002100 */
[----:B------:R-:W-:Y:S02]  /*0280*/  MOV R0, 0x400 ;  /* 0x0000040000007802 */ /* 0x000fe40000000f00 */
[----:B------:R-:W-:Y:S02]  /*0290*/  CS2R R18, SRZ ;  /* 0x0000000000127805 */ /* 0x000fe4000001ff00 */
[----:B------:R-:W-:Y:S01]  /*02a0*/  CS2R R20, SRZ ;  /* 0x0000000000147805 */ /* 0x000fe2000001ff00 */
[----:B------:R-:W1:Y:S01]  /*02b0*/  S2R R7, SR_CgaCtaId ;  /* 0x0000000000077919 */ /* 0x000e620000008800 */
[----:B------:R-:W-:Y:S01]  /*02c0*/  CS2R R22, SRZ ;  /* 0x0000000000167805 */ /* 0x000fe2000001ff00 */
[----:B------:R-:W-:Y:S01]  /*02d0*/  VIADD R12, R0, 0x2800 ;  /* 0x00002800000c7836 */ /* 0x000fe20000000000 */
[----:B------:R-:W-:Y:S01]  /*02e0*/  SHF.L.U32 R0, R54, 0x2, RZ ;  /* 0x0000000236007819 */ /* 0x000fe200000006ff */
[----:B------:R-:W-:-:S03]  /*02f0*/  UMOV UR4, URZ ;  /* 0x0000003f00047c82 */ /* 0x000fc60008000000 */
[----:B------:R-:W-:Y:S01]  /*0300*/  LOP3.LUT R0, R0, 0xfc, RZ, 0xc0, !PT ;  /* 0x000000fc00007812 */ /* 0x000fe200078ec0ff */
[----:B0-----:R-:W-:Y:S01]  /*0310*/  IMAD.WIDE.U32 R2, R14, -0x33333333, RZ ;  /* 0xcccccccd0e027825 */ /* 0x001fe200078e00ff */
[----:B------:R-:W-:Y:S02]  /*0320*/  SHF.R.S32.HI R5, RZ, 0x1f, R14 ;  /* 0x0000001fff057819 */ /* 0x000fe4000001140e */
[----:B-1----:R-:W-:Y:S02]  /*0330*/  LEA R12, R7, R12, 0x18 ;  /* 0x0000000c070c7211 */ /* 0x002fe400078ec0ff */
[----:B------:R-:W-:Y:S02]  /*0340*/  LEA.HI R2, R5, R14, RZ, 0x2 ;  /* 0x0000000e05027211 */ /* 0x000fe400078f10ff */
[----:B------:R-:W-:Y:S02]  /*0350*/  SHF.R.U32.HI R9, RZ, 0x6, R3 ;  /* 0x00000006ff097819 */ /* 0x000fe40000011603 */
[----:B------:R-:W-:-:S02]  /*0360*/  SHF.R.S32.HI R13, RZ, 0x2, R2 ;  /* 0x00000002ff0d7819 */ /* 0x000fc40000011402 */
[----:B------:R-:W-:Y:S01]  /*0370*/  IADD3 R0, R0, R9, RZ ;  /* 0x0000000900007210 */ /* 0x000fe20007ffe0ff */
[----:B------:R-:W-:Y:S01]  /*0380*/  IMAD R11, R9, -0x50, R14 ;  /* 0xffffffb0090b7824 */ /* 0x000fe200078e020e */
[C---:B------:R-:W-:Y:S01]  /*0390*/  IADD3 R8, R13.reuse, 0xf0, RZ ;  /* 0x000000f00d087810 */ /* 0x040fe20007ffe0ff */
[----:B------:R-:W-:Y:S01]  /*03a0*/  VIADD R3, R13, 0x50 ;  /* 0x000000500d037836 */ /* 0x000fe20000000000 */
[----:B------:R-:W-:Y:S01]  /*03b0*/  LEA.HI R5, R5, R14, RZ, 0x4 ;  /* 0x0000000e05057211 */ /* 0x000fe200078f20ff */
[----:B------:R-:W-:Y:S02]  /*03c0*/  IMAD R10, R11, 0x28, R12 ;  /* 0x000000280b0a7824 */ /* 0x000fe400078e020c */
[----:B------:R-:W-:Y:S01]  /*03d0*/  VIADD R6, R13, 0xa0 ;  /* 0x000000a00d067836 */ /* 0x000fe20000000000 */
[----:B------:R-:W-:Y:S01]  /*03e0*/  SHF.R.S32.HI R4, RZ, 0x1f, R3 ;  /* 0x0000001fff047819 */ /* 0x000fe20000011403 */
[----:B------:R-:W-:Y:S01]  /*03f0*/  IMAD R10, R9, 0x8, R10 ;  /* 0x00000008090a7824 */ /* 0x000fe200078e020a */
[----:B------:R-:W-:-:S02]  /*0400*/  SHF.R.S32.HI R9, RZ, 0x1f, R8 ;  /* 0x0000001fff097819 */ /* 0x000fc40000011408 */
[----:B------:R-:W-:Y:S02]  /*0410*/  SHF.R.S32.HI R7, RZ, 0x1f, R6 ;  /* 0x0000001fff077819 */ /* 0x000fe40000011406 */
[----:B------:R-:W-:Y:S02]  /*0420*/  LEA.HI R4, R4, R3, RZ, 0x2 ;  /* 0x0000000304047211 */ /* 0x000fe400078f10ff */
[----:B------:R-:W-:Y:S02]  /*0430*/  LOP3.LUT R3, R2, 0xfffffffc, RZ, 0xc0, !PT ;  /* 0xfffffffc02037812 */ /* 0x000fe400078ec0ff */
[----:B------:R-:W-:Y:S02]  /*0440*/  LEA.HI R7, R7, R6, RZ, 0x2 ;  /* 0x0000000607077211 */ /* 0x000fe400078f10ff */
[----:B------:R-:W-:Y:S02]  /*0450*/  LEA.HI R9, R9, R8, RZ, 0x2 ;  /* 0x0000000809097211 */ /* 0x000fe400078f10ff */
[----:B------:R-:W-:-:S02]  /*0460*/  IADD3 R3, -R3, R14, RZ ;  /* 0x0000000e03037210 */ /* 0x000fc40007ffe1ff */
[----:B------:R-:W-:Y:S02]  /*0470*/  SHF.R.U32.HI R6, RZ, 0x2, R7 ;  /* 0x00000002ff067819 */ /* 0x000fe40000011607 */
[----:B------:R-:W-:Y:S02]  /*0480*/  SHF.R.U32.HI R16, RZ, 0x2, R9 ;  /* 0x00000002ff107819 */ /* 0x000fe40000011609 */
[----:B------:R-:W-:Y:S02]  /*0490*/  SHF.R.U32.HI R2, RZ, 0x4, R5 ;  /* 0x00000004ff027819 */ /* 0x000fe40000011605 */
[----:B------:R-:W-:Y:S02]  /*04a0*/  SHF.R.U32.HI R4, RZ, 0x2, R4 ;  /* 0x00000002ff047819 */ /* 0x000fe40000011604 */
[C---:B------:R-:W-:Y:S01]  /*04b0*/  LOP3.LUT R7, R3.reuse, 0x3, R6, 0x78, !PT ;  /* 0x0000000303077812 */ /* 0x040fe200078e7806 */
[----:B------:R-:W-:Y:S01]  /*04c0*/  IMAD R6, R0, 0x280, RZ ;  /* 0x0000028000067824 */ /* 0x000fe200078e02ff */
[----:B------:R-:W-:-:S02]  /*04d0*/  LOP3.LUT R5, R3, 0x3, R16, 0x78, !PT ;  /* 0x0000000303057812 */ /* 0x000fc400078e7810 */
[----:B------:R-:W-:Y:S02]  /*04e0*/  CS2R R16, SRZ ;  /* 0x0000000000107805 */ /* 0x000fe4000001ff00 */
[C---:B------:R-:W-:Y:S02]  /*04f0*/  LOP3.LUT R9, R3.reuse, 0x3, R2, 0x78, !PT ;  /* 0x0000000303097812 */ /* 0x040fe400078e7802 */
[----:B------:R-:W-:-:S07]  /*0500*/  LOP3.LUT R8, R3, 0x3, R4, 0x78, !PT ;  /* 0x0000000303087812 */ /* 0x000fce00078e7804 */
.L_x_202:
[C---:B------:R-:W-:Y:S01]  /*0510*/  LOP3.LUT R44, R15.reuse, 0x1, RZ, 0xc0, !PT ;  /* 0x000000010f2c7812 */ /* 0x040fe200078ec0ff */
[----:B------:R-:W-:Y:S01]  /*0520*/  ULDC.64 UR12, c[0x0][0x248] ;  /* 0x00009200000c7ab9 */ /* 0x000fe20000000a00 */
[--C-:B------:R-:W-:Y:S01]  /*0530*/  SHF.R.U64 R33, R15, 0x1, R36.reuse ;  /* 0x000000010f217819 */ /* 0x100fe20000001224 */
[----:B------:R-:W0:Y:S01]  /*0540*/  LDC.64 R26, c[0x0][0x238] ;  /* 0x00008e00ff1a7b82 */ /* 0x000e220000000a00 */
[----:B-1----:R-:W-:Y:S01]  /*0550*/  SHF.R.U32.HI R0, RZ, 0x1, R36 ;  /* 0x00000001ff007819 */ /* 0x002fe20000011624 */
[----:B------:R-:W-:Y:S01]  /*0560*/  IMAD R44, R44, 0x140, RZ ;  /* 0x000001402c2c7824 */ /* 0x000fe200078e02ff */
[----:B------:R-:W-:-:S03]  /*0570*/  ULDC UR5, c[0x0][0x250] ;  /* 0x0000940000057ab9 */ /* 0x000fc60000000800 */
[----:B------:R-:W-:Y:S02]  /*0580*/  IMAD R29, R11, 0x4, R44 ;  /* 0x000000040b1d7824 */ /* 0x000fe400078e022c */
[----:B------:R-:W1:Y:S01]  /*0590*/  LDC.64 R24, c[0x0][0x240] ;  /* 0x00009000ff187b82 */ /* 0x000e620000000a00 */
[----:B------:R-:W-:Y:S02]  /*05a0*/  IMAD R30, R0, 0x28000, RZ ;  /* 0x00028000001e7824 */ /* 0x000fe400078e02ff */
[----:B------:R-:W-:Y:S01]  /*05b0*/  IMAD.WIDE.U32 R2, R29, -0x33333333, RZ ;  /* 0xcccccccd1d027825 */ /* 0x000fe200078e00ff */
[----:B------:R-:W-:Y:S02]  /*05c0*/  MOV R2, R6 ;  /* 0x0000000600027202 */ /* 0x000fe40000000f00 */
[----:B------:R-:W-:Y:S02]  /*05d0*/  SHF.R.S32.HI R31, RZ, 0x1f, R29 ;  /* 0x0000001fff1f7819 */ /* 0x000fe4000001141d */
[----:B------:R-:W-:Y:S01]  /*05e0*/  SHF.R.U32.HI R4, RZ, 0x5, R3 ;  /* 0x00000005ff047819 */ /* 0x000fe20000011603 */
[----:B------:R-:W-:-:S03]  /*05f0*/  IMAD.MOV.U32 R3, RZ, RZ, RZ ;  /* 0x000000ffff037224 */ /* 0x000fc600078e00ff */
[C---:B------:R-:W-:Y:S01]  /*0600*/  LEA R28, P0, R33.reuse, R4, 0x4 ;  /* 0x00000004211c7211 */ /* 0x040fe200078020ff */
[----:B------:R-:W-:-:S03]  /*0610*/  IMAD.WIDE.U32 R2, R33, 0x28000, R2 ;  /* 0x0002800021027825 */ /* 0x000fc600078e0002 */
[----:B------:R-:W-:Y:S02]  /*0620*/  LEA.HI.X R33, R33, RZ, R0, 0x4, P0 ;  /* 0x000000ff21217211 */ /* 0x000fe400000f2400 */
[C---:B------:R-:W-:Y:S02]  /*0630*/  LEA R32, P0, R28.reuse, UR12, 0x3 ;  /* 0x0000000c1c207c11 */ /* 0x040fe4000f8018ff */
[----:B------:R-:W-:Y:S02]  /*0640*/  IADD3 R0, P1, R29, R2, RZ ;  /* 0x000000021d007210 */ /* 0x000fe40007f3e0ff */
[----:B------:R-:W-:Y:S01]  /*0650*/  LEA.HI.X R33, R28, UR13, R33, 0x3, P0 ;  /* 0x0000000d1c217c11 */ /* 0x000fe200080f1c21 */
[----:B------:R-:W-:Y:S01]  /*0660*/  ULDC.64 UR12, c[0x0][0x230] ;  /* 0x00008c00000c7ab9 */ /* 0x000fe20000000a00 */
[----:B------:R-:W-:Y:S02]  /*0670*/  IADD3.X R31, R31, R3, R30, P1, !PT ;  /* 0x000000031f1f7210 */ /* 0x000fe40000ffe41e */
[----:B------:R-:W-:-:S02]  /*0680*/  SHF.L.U32 R2, R0, 0x1, RZ ;  /* 0x0000000100027819 */ /* 0x000fc400000006ff */
[----:B------:R-:W2:Y:S01]  /*0690*/  LDG.E.64.CONSTANT R32, desc[UR8][R32.64] ;  /* 0x0000000820207981 */ /* 0x000ea2000c1e9b00 */
[----:B------:R-:W-:Y:S01]  /*06a0*/  SHF.L.U64.HI R0, R0, 0x1, R31 ;  /* 0x0000000100007819 */ /* 0x000fe2000001021f */
[----:B0-----:R-:W-:Y:S01]  /*06b0*/  IMAD.WIDE R34, R29, 0x2, R26 ;  /* 0x000000021d227825 */ /* 0x001fe200078e021a */
[----:B------:R-:W-:-:S03]  /*06c0*/  IADD3 R38, P0, R2, UR12, RZ ;  /* 0x0000000c02267c10 */ /* 0x000fc6000ff1e0ff */
[----:B-1----:R-:W-:Y:S01]  /*06d0*/  IMAD.WIDE R28, R29, 0x2, R24 ;  /* 0x000000021d1c7825 */ /* 0x002fe200078e0218 */
[----:B------:R-:W-:Y:S01]  /*06e0*/  IADD3.X R39, R0, UR13, RZ, P0, !PT ;  /* 0x0000000d00277c10 */ /* 0x000fe200087fe4ff */
[----:B------:R-:W3:Y:S01]  /*06f0*/  LDG.E.64.CONSTANT R24, desc[UR8][R34.64] ;  /* 0x0000000822187981 */ /* 0x000ee2000c1e9b00 */
[----:B------:R-:W-:-:S03]  /*0700*/  ULDC.64 UR12, c[0x0][0x228] ;  /* 0x00008a00000c7ab9 */ /* 0x000fc60000000a00 */
[----:B------:R-:W4:Y:S04]  /*0710*/  LDG.E.64.CONSTANT R26, desc[UR8][R38.64] ;  /* 0x00000008261a7981 */ /* 0x000f28000c1e9b00 */
[----:B------:R-:W5:Y:S01]  /*0720*/  LDG.E.64.CONSTANT R28, desc[UR8][R28.64] ;  /* 0x000000081c1c7981 */ /* 0x000f62000c1e9b00 */
[----:B------:R-:W-:-:S04]  /*0730*/  IADD3 R30, P0, R2, UR12, RZ ;  /* 0x0000000c021e7c10 */ /* 0x000fc8000ff1e0ff */
[----:B------:R-:W-:-:S06]  /*0740*/  IADD3.X R31, R0, UR13, RZ, P0, !PT ;  /* 0x0000000d001f7c10 */ /* 0x000fcc00087fe4ff */
[----:B------:R-:W5:Y:S01]  /*0750*/  LDG.E.64.CONSTANT R30, desc[UR8][R30.64] ;  /* 0x000000081e1e7981 */ /* 0x000f62000c1e9b00 */
[----:B------:R-:W-:Y:S02]  /*0760*/  IADD3 R56, P0, R15, 0x2, RZ ;  /* 0x000000020f387810 */ /* 0x000fe40007f1e0ff */
[----:B------:R-:W-:Y:S02]  /*0770*/  CS2R R52, SRZ ;  /* 0x0000000000347805 */ /* 0x000fe4000001ff00 */
[----:B------:R-:W-:Y:S01]  /*0780*/  ISETP.GT.U32.AND P1, PT, R14, 0x1f, PT ;  /* 0x0000001f0e00780c */ /* 0x000fe20003f24070 */
[----:B--2---:R-:W-:-:S06]  /*0790*/  FADD.FTZ R61, R33, UR5 ;  /* 0x00000005213d7e21 */ /* 0x004fcc0008010000 */
[----:B------:R-:W0:Y:S01]  /*07a0*/  MUFU.RSQ R61, R61 ;  /* 0x0000003d003d7308 */ /* 0x000e220000001400 */
[C---:B---3--:R-:W-:Y:S01]  /*07b0*/  IMAD.U32 R3, R24.reuse, 0x10000, RZ ;  /* 0x0001000018037824 */ /* 0x048fe200078e00ff */
[----:B------:R-:W-:Y:S01]  /*07c0*/  PRMT R33, R24, 0x7632, R33 ;  /* 0x0000763218217816 */ /* 0x000fe20000000021 */
[C---:B------:R-:W-:Y:S01]  /*07d0*/  IMAD.U32 R60, R25.reuse, 0x10000, RZ ;  /* 0x00010000193c7824 */ /* 0x040fe200078e00ff */
[----:B------:R-:W-:Y:S02]  /*07e0*/  PRMT R34, R25, 0x7632, R34 ;  /* 0x0000763219227816 */ /* 0x000fe40000000022 */
[C---:B----4-:R-:W-:Y:S01]  /*07f0*/  SHF.L.U32 R37, R26.reuse, 0x10, RZ ;  /* 0x000000101a257819 */ /* 0x050fe200000006ff */
[----:B------:R-:W-:Y:S01]  /*0800*/  IMAD.U32 R33, R33, 0x10000, RZ ;  /* 0x0001000021217824 */ /* 0x000fe200078e00ff */
[----:B------:R-:W-:Y:S01]  /*0810*/  PRMT R35, R26, 0x7632, R35 ;  /* 0x000076321a237816 */ /* 0x000fe20000000023 */
[----:B------:R-:W-:Y:S01]  /*0820*/  IMAD.U32 R34, R34, 0x10000, RZ ;  /* 0x0001000022227824 */ /* 0x000fe200078e00ff */
[----:B-----5:R-:W-:Y:S01]  /*0830*/  SHF.L.U32 R40, R28, 0x10, RZ ;  /* 0x000000101c287819 */ /* 0x020fe200000006ff */
[--C-:B------:R-:W-:Y:S01]  /*0840*/  FADD.FTZ R38, -R32, R37.reuse ;  /* 0x0000002520267221 */ /* 0x100fe20000010100 */
[----:B------:R-:W-:Y:S01]  /*0850*/  PRMT R37, R28, 0x7632, R37 ;  /* 0x000076321c257816 */ /* 0x000fe20000000025 */
[----:B------:R-:W-:Y:S01]  /*0860*/  IMAD.U32 R35, R35, 0x10000, RZ ;  /* 0x0001000023237824 */ /* 0x000fe200078e00ff */
[----:B------:R-:W-:Y:S01]  /*0870*/  SHF.L.U32 R39, R27, 0x10, RZ ;  /* 0x000000101b277819 */ /* 0x000fe200000006ff */
[----:B0-----:R-:W-:-:S02]  /*0880*/  FMUL.FTZ R63, R61, R38 ;  /* 0x000000263d3f7220 */ /* 0x001fc40000410000 */
[----:B------:R-:W-:Y:S01]  /*0890*/  FADD.FTZ R42, -R32, R35 ;  /* 0x00000023202a7221 */ /* 0x000fe20000010100 */
[----:B------:R-:W-:Y:S01]  /*08a0*/  PRMT R38, R27, 0x7632, R38 ;  /* 0x000076321b267816 */ /* 0x000fe20000000026 */
[----:B------:R-:W-:Y:S01]  /*08b0*/  FFMA.FTZ R35, R63, R3, R40 ;  /* 0x000000033f237223 */ /* 0x000fe20000010028 */
[----:B------:R-:W-:Y:S02]  /*08c0*/  IMAD.U32 R40, R37, 0x10000, RZ ;  /* 0x0001000025287824 */ /* 0x000fe400078e00ff */
[----:B------:R-:W-:Y:S01]  /*08d0*/  FMUL.FTZ R37, R61, R42 ;  /* 0x0000002a3d257220 */ /* 0x000fe20000410000 */
[----:B------:R-:W-:Y:S01]  /*08e0*/  SHF.L.U32 R43, R38, 0x10, RZ ;  /* 0x00000010262b7819 */ /* 0x000fe200000006ff */
[C-C-:B------:R-:W-:Y:S01]  /*08f0*/  FADD.FTZ R42, -R32.reuse, R39.reuse ;  /* 0x00000027202a7221 */ /* 0x140fe20000010100 */
[----:B------:R-:W-:Y:S01]  /*0900*/  PRMT R39, R29, 0x7632, R39 ;  /* 0x000076321d277816 */ /* 0x000fe20000000027 */
[----:B------:R-:W-:Y:S01]  /*0910*/  FFMA.FTZ R38, R37, R33, R40 ;  /* 0x0000002125267223 */ /* 0x000fe20000010028 */
[----:B------:R-:W-:Y:S01]  /*0920*/  SHF.L.U32 R46, R29, 0x10, RZ ;  /* 0x000000101d2e7819 */ /* 0x000fe200000006ff */
[----:B------:R-:W-:Y:S01]  /*0930*/  FADD.FTZ R48, -R32, R43 ;  /* 0x0000002b20307221 */ /* 0x000fe20000010100 */
[----:B------:R-:W-:Y:S01]  /*0940*/  FMUL.FTZ R41, R35, -1.4426950216293334961 ;  /* 0xbfb8aa3b23297820 */ /* 0x000fe20000410000 */
[----:B------:R-:W-:Y:S01]  /*0950*/  FMUL.FTZ R59, R61, R42 ;  /* 0x0000002a3d3b7220 */ /* 0x000fe20000410000 */
[----:B------:R-:W-:Y:S01]  /*0960*/  FMUL.FTZ R42, R38, -1.4426950216293334961 ;  /* 0xbfb8aa3b262a7820 */ /* 0x000fe20000410000 */
[----:B------:R-:W-:Y:S01]  /*0970*/  SHF.L.U32 R50, R39, 0x10, RZ ;  /* 0x0000001027327819 */ /* 0x000fe200000006ff */
[----:B------:R-:W-:Y:S01]  /*0980*/  FMUL.FTZ R39, R61, R48 ;  /* 0x000000303d277220 */ /* 0x000fe20000410000 */
[----:B------:R-:W-:Y:S01]  /*0990*/  FFMA.FTZ R40, R59, R60, R46 ;  /* 0x0000003c3b287223 */ /* 0x000fe2000001002e */
[----:B------:R-:W0:Y:S01]  /*09a0*/  MUFU.EX2 R41, R41 ;  /* 0x0000002900297308 */ /* 0x000e220000000800 */
[----:B------:R-:W-:-:S02]  /*09b0*/  IMAD.U32 R58, R30, 0x10000, RZ ;  /* 0x000100001e3a7824 */ /* 0x000fc400078e00ff */
[----:B------:R-:W-:Y:S01]  /*09c0*/  FFMA.FTZ R50, R39, R34, R50 ;  /* 0x0000002227327223 */ /* 0x000fe20000010032 */
[----:B------:R-:W-:Y:S01]  /*09d0*/  FMUL.FTZ R45, R40, -1.4426950216293334961 ;  /* 0xbfb8aa3b282d7820 */ /* 0x000fe20000410000 */
[----:B------:R-:W-:Y:S02]  /*09e0*/  IMAD.U32 R57, R31, 0x10000, RZ ;  /* 0x000100001f397824 */ /* 0x000fe400078e00ff */
[----:B------:R-:W-:Y:S01]  /*09f0*/  FMUL.FTZ R47, R50, -1.4426950216293334961 ;  /* 0xbfb8aa3b322f7820 */ /* 0x000fe20000410000 */
[----:B------:R-:W1:Y:S08]  /*0a00*/  MUFU.EX2 R42, R42 ;  /* 0x0000002a002a7308 */ /* 0x000e700000000800 */
[----:B------:R-:W2:Y:S01]  /*0a10*/  MUFU.EX2 R45, R45 ;  /* 0x0000002d002d7308 */ /* 0x000ea20000000800 */
[----:B0-----:R-:W-:-:S07]  /*0a20*/  FADD.FTZ R41, R41, 1 ;  /* 0x3f80000029297421 */ /* 0x001fce0000010000 */
[----:B------:R-:W0:Y:S01]  /*0a30*/  MUFU.EX2 R47, R47 ;  /* 0x0000002f002f7308 */ /* 0x000e220000000800 */
[----:B-1----:R-:W-:-:S07]  /*0a40*/  FADD.FTZ R43, R42, 1 ;  /* 0x3f8000002a2b7421 */ /* 0x002fce0000010000 */
[----:B------:R-:W1:Y:S01]  /*0a50*/  MUFU.RCP R41, R41 ;  /* 0x0000002900297308 */ /* 0x000e620000001000 */
[----:B--2---:R-:W-:-:S07]  /*0a60*/  FADD.FTZ R46, R45, 1 ;  /* 0x3f8000002d2e7421 */ /* 0x004fce0000010000 */
[----:B------:R-:W2:Y:S01]  /*0a70*/  MUFU.RCP R43, R43 ;  /* 0x0000002b002b7308 */ /* 0x000ea20000001000 */
[----:B0-----:R-:W-:-:S07]  /*0a80*/  FADD.FTZ R48, R47, 1 ;  /* 0x3f8000002f307421 */ /* 0x001fce0000010000 */
[----:B------:R-:W0:Y:S01]  /*0a90*/  MUFU.RCP R46, R46 ;  /* 0x0000002e002e7308 */ /* 0x000e220000001000 */
[----:B-1----:R-:W-:-:S04]  /*0aa0*/  FADD.FTZ R42, -R41, 1 ;  /* 0x3f800000292a7421 */ /* 0x002fc80000010100 */
[----:B------:R-:W-:Y:S01]  /*0ab0*/  FFMA.FTZ R42, R35, R42, 1 ;  /* 0x3f800000232a7423 */ /* 0x000fe2000001002a */
[----:B------:R-:W-:Y:S02]  /*0ac0*/  PRMT R35, R30, 0x7632, R35 ;  /* 0x000076321e237816 */ /* 0x000fe40000000023 */
[----:B------:R-:W1:Y:S01]  /*0ad0*/  MUFU.RCP R48, R48 ;  /* 0x0000003000307308 */ /* 0x000e620000001000 */
[----:B--2---:R-:W-:Y:S01]  /*0ae0*/  FADD.FTZ R45, -R43, 1 ;  /* 0x3f8000002b2d7421 */ /* 0x004fe20000010100 */
[----:B------:R-:W-:-:S03]  /*0af0*/  FMUL.FTZ R41, R41, R42 ;  /* 0x0000002a29297220 */ /* 0x000fc60000410000 */
[----:B------:R-:W-:Y:S01]  /*0b00*/  FFMA.FTZ R38, R38, R45, 1 ;  /* 0x3f80000026267423 */ /* 0x000fe2000001002d */
[----:B------:R-:W-:Y:S01]  /*0b10*/  FMUL.FTZ R58, R58, R41 ;  /* 0x000000293a3a7220 */ /* 0x000fe20000410000 */
[----:B0-----:R-:W-:Y:S02]  /*0b20*/  FADD.FTZ R47, -R46, 1 ;  /* 0x3f8000002e2f7421 */ /* 0x001fe40000010100 */
[----:B------:R-:W-:Y:S01]  /*0b30*/  FMUL.FTZ R43, R43, R38 ;  /* 0x000000262b2b7220 */ /* 0x000fe20000410000 */
[----:B------:R-:W-:Y:S01]  /*0b40*/  SHF.L.U32 R38, R35, 0x10, RZ ;  /* 0x0000001023267819 */ /* 0x000fe200000006ff */
[-C--:B------:R-:W-:Y:S01]  /*0b50*/  FFMA.FTZ R16, R63, R58.reuse, R16 ;  /* 0x0000003a3f107223 */ /* 0x080fe20000010010 */
[----:B------:R-:W-:Y:S01]  /*0b60*/  FFMA.FTZ R47, R40, R47, 1 ;  /* 0x3f800000282f7423 */ /* 0x000fe2000001002f */
[----:B------:R-:W-:Y:S01]  /*0b70*/  PRMT R35, R31, 0x7632, R35 ;  /* 0x000076321f237816 */ /* 0x000fe20000000023 */
[CC--:B------:R-:W-:Y:S01]  /*0b80*/  FMUL.FTZ R40, R3.reuse, R58.reuse ;  /* 0x0000003a03287220 */ /* 0x0c0fe20000410000 */
[----:B------:R-:W-:Y:S01]  /*0b90*/  FMUL.FTZ R42, R38, R43 ;  /* 0x0000002b262a7220 */ /* 0x000fe20000410000 */
[----:B-1----:R-:W-:Y:S01]  /*0ba0*/  FADD.FTZ R49, -R48, 1 ;  /* 0x3f80000030317421 */ /* 0x002fe20000010100 */
[----:B------:R-:W-:Y:S01]  /*0bb0*/  FMUL.FTZ R46, R46, R47 ;  /* 0x0000002f2e2e7220 */ /* 0x000fe20000410000 */
[----:B------:R-:W-:Y:S01]  /*0bc0*/  FFMA.FTZ R38, R3, R58, RZ ;  /* 0x0000003a03267223 */ /* 0x000fe200000100ff */
[----:B------:R-:W-:Y:S01]  /*0bd0*/  SHF.L.U32 R41, R35, 0x10, RZ ;  /* 0x0000001023297819 */ /* 0x000fe200000006ff */
[----:B------:R-:W-:Y:S01]  /*0be0*/  FFMA.FTZ R49, R50, R49, 1 ;  /* 0x3f80000032317423 */ /* 0x000fe20000010031 */
[----:B------:R-:W-:Y:S01]  /*0bf0*/  FMUL.FTZ R35, R33, R42 ;  /* 0x0000002a21237220 */ /* 0x000fe20000410000 */
[----:B------:R-:W-:Y:S01]  /*0c00*/  FMUL.FTZ R57, R57, R46 ;  /* 0x0000002e39397220 */ /* 0x000fe20000410000 */
[----:B------:R-:W-:Y:S01]  /*0c10*/  FFMA.FTZ R33, R33, R42, R38 ;  /* 0x0000002a21217223 */ /* 0x000fe20000010026 */
[----:B------:R-:W-:Y:S01]  /*0c20*/  FMUL.FTZ R48, R48, R49 ;  /* 0x0000003130307220 */ /* 0x000fe20000410000 */
[----:B------:R-:W-:Y:S01]  /*0c30*/  FFMA.FTZ R40, R63, R40, RZ ;  /* 0x000000283f287223 */ /* 0x000fe200000100ff */
[----:B------:R-:W-:Y:S01]  /*0c40*/  FFMA.FTZ R18, R37, R42, R18 ;  /* 0x0000002a25127223 */ /* 0x000fe20000010012 */
[C---:B------:R-:W-:Y:S01]  /*0c50*/  FFMA.FTZ R33, R60.reuse, R57, R33 ;  /* 0x000000393c217223 */ /* 0x040fe20000010021 */
[----:B------:R-:W-:Y:S01]  /*0c60*/  FMUL.FTZ R41, R41, R48 ;  /* 0x0000003029297220 */ /* 0x000fe20000410000 */
[----:B------:R-:W-:Y:S01]  /*0c70*/  FFMA.FTZ R40, R37, R35, R40 ;  /* 0x0000002325287223 */ /* 0x000fe20000010028 */
[----:B------:R-:W-:Y:S01]  /*0c80*/  FMUL.FTZ R35, R60, R57 ;  /* 0x000000393c237220 */ /* 0x000fe20000410000 */
[----:B------:R-:W-:Y:S01]  /*0c90*/  FADD.FTZ R19, R42, R19 ;  /* 0x000000132a137221 */ /* 0x000fe20000010000 */
[CC--:B------:R-:W-:Y:S01]  /*0ca0*/  FMUL.FTZ R38, R34.reuse, R41.reuse ;  /* 0x0000002922267220 */ /* 0x0c0fe20000410000 */
[----:B------:R-:W-:Y:S01]  /*0cb0*/  FFMA.FTZ R34, R34, R41, R33 ;  /* 0x0000002922227223 */ /* 0x000fe20000010021 */
[----:B------:R-:W-:Y:S01]  /*0cc0*/  IMAD.X R33, RZ, RZ, R36, P0 ;  /* 0x000000ffff217224 */ /* 0x000fe200000e0624 */
[----:B------:R-:W-:Y:S01]  /*0cd0*/  ISETP.GE.U32.AND P0, PT, R56, UR10, PT ;  /* 0x0000000a38007c0c */ /* 0x000fe2000bf06070 */
[----:B------:R-:W-:Y:S01]  /*0ce0*/  FFMA.FTZ R40, R59, R35, R40 ;  /* 0x000000233b287223 */ /* 0x000fe20000010028 */
[----:B------:R-:W-:Y:S01]  /*0cf0*/  FFMA.FTZ R22, R39, R41, R22 ;  /* 0x0000002927167223 */ /* 0x000fe20000010016 */
[----:B------:R-:W-:Y:S01]  /*0d00*/  FADD.FTZ R23, R41, R23 ;  /* 0x0000001729177221 */ /* 0x000fe20000010000 */
[----:B------:R-:W-:Y:S01]  /*0d10*/  ISETP.GE.AND.EX P0, PT, R33, UR6, PT, P0 ;  /* 0x0000000621007c0c */ /* 0x000fe2000bf06300 */
[----:B------:R-:W-:Y:S01]  /*0d20*/  FFMA.FTZ R35, R39, R38, R40 ;  /* 0x0000002627237223 */ /* 0x000fe20000010028 */
[----:B------:R-:W-:Y:S01]  /*0d30*/  FADD.FTZ R17, R58, R17 ;  /* 0x000000113a117221 */ /* 0x000fe20000010000 */
[----:B------:R-:W-:Y:S01]  /*0d40*/  FFMA.FTZ R20, R59, R57, R20 ;  /* 0x000000393b147223 */ /* 0x000fe20000010014 */
[----:B------:R-:W-:-:S02]  /*0d50*/  FADD.FTZ R21, R57, R21 ;  /* 0x0000001539157221 */ /* 0x000fc40000010000 */
[----:B------:R0:W-:Y:S01]  /*0d60*/  STS.64 [R10], R34 ;  /* 0x000000220a007388 */ /* 0x0001e20000000a00 */
[----:B------:R-:W-:Y:S06]  /*0d70*/  BAR.SYNC.DEFER_BLOCKING 0x0 ;  /* 0x0000000000007b1d */ /* 0x000fec0000010000 */
[----:B------:R-:W-:Y:S05]  /*0d80*/  @!P0 BRA `(.L_x_191) ;  /* 0x0000000000b08947 */ /* 0x000fea0003800000 */
[----:B------:R-:W1:Y:S01]  /*0d90*/  S2UR UR7, SR_CgaCtaId ;  /* 0x00000000000779c3 */ /* 0x000e620000008800 */
[----:B------:R-:W-:Y:S01]  /*0da0*/  UMOV UR5, 0x400 ;  /* 0x0000040000057882 */ /* 0x000fe20000000000 */
[----:B0-----:R-:W-:-:S04]  /*0db0*/  SHF.L.U32 R34, R14, 0x1, RZ ;  /* 0x000000010e227819 */ /* 0x001fc800000006ff */
[----:B------:R-:W-:-:S04]  /*0dc0*/  LOP3.LUT R35, R34, 0x18, RZ, 0xc0, !PT ;  /* 0x0000001822237812 */ /* 0x000fc800078ec0ff */
[C---:B------:R-:W-:Y:S02]  /*0dd0*/  LOP3.LUT R37, R35.reuse, 0x8, RZ, 0x3c, !PT ;  /* 0x0000000823257812 */ /* 0x040fe400078e3cff */
[C---:B------:R-:W-:Y:S02]  /*0de0*/  LOP3.LUT R39, R35.reuse, 0x10, RZ, 0x3c, !PT ;  /* 0x0000001023277812 */ /* 0x040fe400078e3cff */
[----:B------:R-:W-:Y:S01]  /*0df0*/  LOP3.LUT R41, R35, 0x18, RZ, 0x3c, !PT ;  /* 0x0000001823297812 */ /* 0x000fe200078e3cff */
[----:B-1----:R-:W-:-:S06]  /*0e00*/  ULEA UR5, UR7, UR5, 0x18 ;  /* 0x0000000507057291 */ /* 0x002fcc000f8ec03f */
[----:B------:R-:W-:Y:S02]  /*0e10*/  LEA R34, R14, UR5, 0x5 ;  /* 0x000000050e227c11 */ /* 0x000fe4000f8e28ff */
[----:B------:R-:W-:Y:S02]  /*0e20*/  LEA R46, R13, UR5, 0x5 ;  /* 0x000000050d2e7c11 */ /* 0x000fe4000f8e28ff */
[C---:B------:R-:W-:Y:S01]  /*0e30*/  IADD3 R40, R34.reuse, R37, RZ ;  /* 0x0000002522287210 */ /* 0x040fe20007ffe0ff */
[C---:B------:R-:W-:Y:S01]  /*0e40*/  IMAD.IADD R38, R34.reuse, 0x1, R35 ;  /* 0x0000000122267824 */ /* 0x040fe200078e0223 */
[C---:B------:R-:W-:Y:S01]  /*0e50*/  IADD3 R45, R34.reuse, R41, RZ ;  /* 0x00000029222d7210 */ /* 0x040fe20007ffe0ff */
[----:B------:R-:W-:Y:S01]  /*0e60*/  IMAD.IADD R42, R34, 0x1, R39 ;  /* 0x00000001222a7824 */ /* 0x000fe200078e0227 */
[-C--:B------:R-:W-:Y:S01]  /*0e70*/  LEA R36, R8, R46.reuse, 0x3 ;  /* 0x0000002e08247211 */ /* 0x080fe200078e18ff */
[--C-:B------:R-:W-:Y:S01]  /*0e80*/  IMAD R34, R9, 0x8, R46.reuse ;  /* 0x0000000809227824 */ /* 0x100fe200078e022e */
[----:B------:R-:W-:Y:S01]  /*0e90*/  STS.64 [R38], R16 ;  /* 0x0000001026007388 */ /* 0x000fe20000000a00 */
[----:B------:R-:W-:Y:S01]  /*0ea0*/  IMAD R39, R7, 0x8, R46 ;  /* 0x0000000807277824 */ /* 0x000fe200078e022e */
[----:B------:R-:W-:-:S02]  /*0eb0*/  LEA R41, R5, R46, 0x3 ;  /* 0x0000002e05297211 */ /* 0x000fc400078e18ff */
[----:B------:R-:W-:Y:S01]  /*0ec0*/  STS.64 [R40], R18 ;  /* 0x0000001228007388 */ /* 0x000fe20000000a00 */
[----:B------:R-:W-:-:S03]  /*0ed0*/  SHF.R.U32.HI R46, RZ, 0x1, R55 ;  /* 0x00000001ff2e7819 */ /* 0x000fc60000011637 */
[----:B------:R0:W-:Y:S02]  /*0ee0*/  STS.64 [R42], R20 ;  /* 0x000000142a007388 */ /* 0x0001e40000000a00 */
[----:B------:R-:W-:Y:S02]  /*0ef0*/  IMAD.SHL.U32 R47, R46, 0x40, RZ ;  /* 0x000000402e2f7824 */ /* 0x000fe400078e00ff */
[----:B------:R1:W-:Y:S01]  /*0f00*/  STS.64 [R45], R22 ;  /* 0x000000162d007388 */ /* 0x0003e20000000a00 */
[----:B------:R-:W-:Y:S08]  /*0f10*/  BAR.SYNC.DEFER_BLOCKING 0x0 ;  /* 0x0000000000007b1d */ /* 0x000ff00000010000 */
[----:B0-----:R-:W0:Y:S01]  /*0f20*/  LDC.64 R42, c[0x0][0x260] ;  /* 0x00009800ff2a7b82 */ /* 0x001e220000000a00 */
[----:B-1----:R-:W-:-:S05]  /*0f30*/  LOP3.LUT R45, R47, 0xffffffc0, R54, 0xe2, !PT ;  /* 0xffffffc02f2d7812 */ /* 0x002fca00078ee236 */
[----:B------:R-:W-:-:S05]  /*0f40*/  IMAD R45, R45, 0x280, R14 ;  /* 0x000002802d2d7824 */ /* 0x000fca00078e020e */
[----:B------:R-:W-:-:S05]  /*0f50*/  IADD3 R45, R44, R45, RZ ;  /* 0x0000002d2c2d7210 */ /* 0x000fca0007ffe0ff */
[----:B------:R-:W-:Y:S01]  /*0f60*/  IMAD.SHL.U32 R45, R45, 0x2, RZ ;  /* 0x000000022d2d7824 */ /* 0x000fe200078e00ff */
[----:B------:R-:W1:Y:S04]  /*0f70*/  LDS.64 R34, [R34] ;  /* 0x0000000022227984 */ /* 0x000e680000000a00 */
[----:B------:R-:W2:Y:S01]  /*0f80*/  LDS.64 R36, [R36+0xa00] ;  /* 0x000a000024247984 */ /* 0x000ea20000000a00 */
[----:B0-----:R-:W-:-:S03]  /*0f90*/  IMAD.WIDE.U32 R42, R45, 0x4, R42 ;  /* 0x000000042d2a7825 */ /* 0x001fc600078e002a */
[----:B------:R-:W0:Y:S04]  /*0fa0*/  LDS.64 R38, [R39+0x1400] ;  /* 0x0014000027267984 */ /* 0x000e280000000a00 */
[----:B------:R-:W3:Y:S01]  /*0fb0*/  LDS.64 R40, [R41+0x1e00] ;  /* 0x001e000029287984 */ /* 0x000ee20000000a00 */
[----:B-1----:R-:W-:Y:S01]  /*0fc0*/  FADD.FTZ R46, RZ, R35 ;  /* 0x00000023ff2e7221 */ /* 0x002fe20000010000 */
[----:B------:R-:W-:-:S03]  /*0fd0*/  FADD.FTZ R35, RZ, R34 ;  /* 0x00000022ff237221 */ /* 0x000fc60000010000 */
[----:B--2---:R-:W-:Y:S01]  /*0fe0*/  FADD.FTZ R46, R46, R37 ;  /* 0x000000252e2e7221 */ /* 0x004fe20000010000 */
[----:B------:R-:W-:-:S03]  /*0ff0*/  FADD.FTZ R35, R35, R36 ;  /* 0x0000002423237221 */ /* 0x000fc60000010000 */
[----:B0-----:R-:W-:Y:S01]  /*1000*/  FADD.FTZ R46, R46, R39 ;  /* 0x000000272e2e7221 */ /* 0x001fe20000010000 */
[----:B------:R-:W-:-:S03]  /*1010*/  FADD.FTZ R35, R35, R38 ;  /* 0x0000002623237221 */ /* 0x000fc60000010000 */
[----:B---3--:R-:W-:Y:S01]  /*1020*/  FADD.FTZ R41, R46, R41 ;  /* 0x000000292e297221 */ /* 0x008fe20000010000 */
[----:B------:R-:W-:-:S05]  /*1030*/  FADD.FTZ R40, R35, R40 ;  /* 0x0000002823287221 */ /* 0x000fca0000010000 */
[----:B------:R1:W-:Y:S02]  /*1040*/  STG.E.64 desc[UR8][R42.64+0x4000], R40 ;  /* 0x004000282a007986 */ /* 0x0003e4000c101b08 */
.L_x_191:
[----:B------:R-:W-:Y:S04]  /*1050*/  BSSY B0, `(.L_x_192) ;  /* 0x0000061000007945 */ /* 0x000fe80003800000 */
[----:B------:R-:W-:Y:S05]  /*1060*/  @P1 BRA `(.L_x_193) ;  /* 0x00000004007c1947 */ /* 0x000fea0003800000 */
[----:B0-----:R-:W-:Y:S01]  /*1070*/  SHF.L.U32 R34, R15, 0x3, RZ ;  /* 0x000000030f227819 */ /* 0x001fe200000006ff */
[----:B------:R-:W-:-:S03]  /*1080*/  IMAD.SHL.U32 R50, R14, 0x8, RZ ;  /* 0x000000080e327824 */ /* 0x000fc600078e00ff */
[----:B------:R-:W-:Y:S02]  /*1090*/  LOP3.LUT R35, R34, 0x8, RZ, 0xc0, !PT ;  /* 0x0000000822237812 */ /* 0x000fe400078ec0ff */
[----:B------:R-:W-:Y:S02]  /*10a0*/  LOP3.LUT R50, R50, 0x18, RZ, 0xc0, !PT ;  /* 0x0000001832327812 */ /* 0x000fe400078ec0ff */
[----:B------:R-:W-:-:S05]  /*10b0*/  LEA.HI R35, R14, R35, RZ, 0x1e ;  /* 0x000000230e237211 */ /* 0x000fca00078ff0ff */
[----:B------:R-:W-:-:S04]  /*10c0*/  IMAD R35, R35, 0x28, -R44 ;  /* 0x0000002823237824 */ /* 0x000fc800078e0a2c */
[C---:B------:R-:W-:Y:S01]  /*10d0*/  VIADD R39, R35.reuse, 0x4 ;  /* 0x0000000423277836 */ /* 0x040fe20000000000 */
[C---:B------:R-:W-:Y:S01]  /*10e0*/  IADD3 R37, R35.reuse, 0x8, RZ ;  /* 0x0000000823257810 */ /* 0x040fe20007ffe0ff */
[C---:B------:R-:W-:Y:S01]  /*10f0*/  VIADD R36, R35.reuse, 0xc ;  /* 0x0000000c23247836 */ /* 0x040fe20000000000 */
[C---:B------:R-:W-:Y:S01]  /*1100*/  IADD3 R38, R35.reuse, 0x10, RZ ;  /* 0x0000001023267810 */ /* 0x040fe20007ffe0ff */
[C---:B-1----:R-:W-:Y:S01]  /*1110*/  VIADD R40, R35.reuse, 0x14 ;  /* 0x0000001423287836 */ /* 0x042fe20000000000 */
[----:B------:R-:W-:Y:S01]  /*1120*/  SHF.R.S32.HI R34, RZ, 0x1f, R39 ;  /* 0x0000001fff227819 */ /* 0x000fe20000011427 */
[----:B------:R-:W-:Y:S01]  /*1130*/  VIADD R44, R35, 0x1c ;  /* 0x0000001c232c7836 */ /* 0x000fe20000000000 */
[----:B------:R-:W-:Y:S02]  /*1140*/  SHF.R.S32.HI R41, RZ, 0x1f, R36 ;  /* 0x0000001fff297819 */ /* 0x000fe40000011424 */
[----:B------:R-:W-:Y:S02]  /*1150*/  LEA.HI R39, R34, R39, RZ, 0x2 ;  /* 0x0000002722277211 */ /* 0x000fe400078f10ff */
[----:B------:R-:W-:-:S02]  /*1160*/  SHF.R.S32.HI R34, RZ, 0x1f, R37 ;  /* 0x0000001fff227819 */ /* 0x000fc40000011425 */
[----:B------:R-:W-:Y:S02]  /*1170*/  SHF.R.S32.HI R43, RZ, 0x1f, R38 ;  /* 0x0000001fff2b7819 */ /* 0x000fe40000011426 */
[----:B------:R-:W-:Y:S02]  /*1180*/  SHF.R.S32.HI R45, RZ, 0x1f, R40 ;  /* 0x0000001fff2d7819 */ /* 0x000fe40000011428 */
[----:B------:R-:W-:Y:S02]  /*1190*/  LEA.HI R37, R34, R37, RZ, 0x2 ;  /* 0x0000002522257211 */ /* 0x000fe400078f10ff */
[----:B------:R-:W-:Y:S02]  /*11a0*/  LEA.HI R34, R41, R36, RZ, 0x2 ;  /* 0x0000002429227211 */ /* 0x000fe400078f10ff */
[----:B------:R-:W-:Y:S02]  /*11b0*/  LEA.HI R36, R43, R38, RZ, 0x2 ;  /* 0x000000262b247211 */ /* 0x000fe400078f10ff */
[----:B------:R-:W-:-:S02]  /*11c0*/  LEA.HI R38, R45, R40, RZ, 0x2 ;  /* 0x000000282d267211 */ /* 0x000fc400078f10ff */
[C---:B------:R-:W-:Y:S02]  /*11d0*/  IADD3 R42, R35.reuse, 0x18, RZ ;  /* 0x00000018232a7810 */ /* 0x040fe40007ffe0ff */
[----:B------:R-:W-:Y:S02]  /*11e0*/  SHF.R.S32.HI R40, RZ, 0x1f, R35 ;  /* 0x0000001fff287819 */ /* 0x000fe40000011423 */
[----:B------:R-:W-:Y:S02]  /*11f0*/  IADD3 R46, R35, 0x20, RZ ;  /* 0x00000020232e7810 */ /* 0x000fe40007ffe0ff */
[----:B------:R-:W-:Y:S02]  /*1200*/  SHF.R.S32.HI R43, RZ, 0x1f, R42 ;  /* 0x0000001fff2b7819 */ /* 0x000fe4000001142a */
[----:B------:R-:W-:Y:S02]  /*1210*/  LEA.HI R41, R40, R35, RZ, 0x2 ;  /* 0x0000002328297211 */ /* 0x000fe400078f10ff */
[----:B------:R-:W-:-:S02]  /*1220*/  SHF.R.S32.HI R45, RZ, 0x1f, R44 ;  /* 0x0000001fff2d7819 */ /* 0x000fc4000001142c */
[----:B------:R-:W-:Y:S02]  /*1230*/  SHF.R.S32.HI R47, RZ, 0x1f, R46 ;  /* 0x0000001fff2f7819 */ /* 0x000fe4000001142e */
[----:B------:R-:W-:Y:S02]  /*1240*/  LEA.HI R40, R43, R42, RZ, 0x2 ;  /* 0x0000002a2b287211 */ /* 0x000fe400078f10ff */
[----:B------:R-:W-:Y:S02]  /*1250*/  SHF.R.S32.HI R41, RZ, 0x2, R41 ;  /* 0x00000002ff297819 */ /* 0x000fe40000011429 */
[----:B------:R-:W-:Y:S02]  /*1260*/  LEA.HI R42, R45, R44, RZ, 0x2 ;  /* 0x0000002c2d2a7211 */ /* 0x000fe400078f10ff */
[----:B------:R-:W-:Y:S01]  /*1270*/  LEA.HI R44, R47, R46, RZ, 0x2 ;  /* 0x0000002e2f2c7211 */ /* 0x000fe200078f10ff */
[----:B------:R-:W-:Y:S01]  /*1280*/  IMAD R41, R41, 0x28, R12 ;  /* 0x0000002829297824 */ /* 0x000fe200078e020c */
[----:B------:R-:W-:-:S02]  /*1290*/  IADD3 R46, R35, 0x24, RZ ;  /* 0x00000024232e7810 */ /* 0x000fc40007ffe0ff */
[----:B------:R-:W-:Y:S01]  /*12a0*/  SHF.R.S32.HI R39, RZ, 0x2, R39 ;  /* 0x00000002ff277819 */ /* 0x000fe20000011427 */
[----:B------:R-:W-:Y:S01]  /*12b0*/  IMAD.IADD R35, R41, 0x1, R50 ;  /* 0x0000000129237824 */ /* 0x000fe200078e0232 */
[----:B------:R-:W-:Y:S02]  /*12c0*/  SHF.R.S32.HI R43, RZ, 0x1f, R46 ;  /* 0x0000001fff2b7819 */ /* 0x000fe4000001142e */
[----:B------:R-:W-:Y:S01]  /*12d0*/  SHF.R.S32.HI R37, RZ, 0x2, R37 ;  /* 0x00000002ff257819 */ /* 0x000fe20000011425 */
[----:B------:R-:W-:Y:S01]  /*12e0*/  IMAD R39, R39, 0x28, R12 ;  /* 0x0000002827277824 */ /* 0x000fe200078e020c */
[----:B------:R-:W-:Y:S02]  /*12f0*/  LEA.HI R46, R43, R46, RZ, 0x2 ;  /* 0x0000002e2b2e7211 */ /* 0x000fe400078f10ff */
[----:B------:R-:W-:Y:S01]  /*1300*/  SHF.R.S32.HI R43, RZ, 0x2, R34 ;  /* 0x00000002ff2b7819 */ /* 0x000fe20000011422 */
[----:B------:R-:W-:Y:S01]  /*1310*/  IMAD R41, R37, 0x28, R12 ;  /* 0x0000002825297824 */ /* 0x000fe200078e020c */
[C---:B------:R-:W-:Y:S01]  /*1320*/  IADD3 R37, R50.reuse, R39, RZ ;  /* 0x0000002732257210 */ /* 0x040fe20007ffe0ff */
[----:B------:R-:W0:Y:S01]  /*1330*/  LDS.64 R34, [R35] ;  /* 0x0000000023227984 */ /* 0x000e220000000a00 */
[----:B------:R-:W-:Y:S01]  /*1340*/  SHF.R.S32.HI R45, RZ, 0x2, R36 ;  /* 0x00000002ff2d7819 */ /* 0x000fe20000011424 */
[----:B------:R-:W-:Y:S01]  /*1350*/  IMAD R43, R43, 0x28, R12 ;  /* 0x000000282b2b7824 */ /* 0x000fe200078e020c */
[----:B------:R-:W-:Y:S01]  /*1360*/  SHF.R.S32.HI R47, RZ, 0x2, R38 ;  /* 0x00000002ff2f7819 */ /* 0x000fe20000011426 */
[C---:B------:R-:W-:Y:S01]  /*1370*/  IMAD.IADD R39, R50.reuse, 0x1, R41 ;  /* 0x0000000132277824 */ /* 0x040fe200078e0229 */
[----:B------:R-:W1:Y:S01]  /*1380*/  LDS.64 R36, [R37] ;  /* 0x0000000025247984 */ /* 0x000e620000000a00 */
[--C-:B------:R-:W-:Y:S01]  /*1390*/  IMAD R45, R45, 0x28, R12.reuse ;  /* 0x000000282d2d7824 */ /* 0x100fe200078e020c */
[C---:B------:R-:W-:Y:S01]  /*13a0*/  IADD3 R41, R50.reuse, R43, RZ ;  /* 0x0000002b32297210 */ /* 0x040fe20007ffe0ff */
[----:B------:R-:W-:Y:S01]  /*13b0*/  IMAD R47, R47, 0x28, R12 ;  /* 0x000000282f2f7824 */ /* 0x000fe200078e020c */
[----:B------:R-:W-:Y:S01]  /*13c0*/  SHF.R.S32.HI R49, RZ, 0x2, R40 ;  /* 0x00000002ff317819 */ /* 0x000fe20000011428 */
[----:B------:R-:W2:Y:S01]  /*13d0*/  LDS.64 R38, [R39] ;  /* 0x0000000027267984 */ /* 0x000ea20000000a00 */
[----:B------:R-:W-:Y:S01]  /*13e0*/  IMAD.IADD R43, R50, 0x1, R45 ;  /* 0x00000001322b7824 */ /* 0x000fe200078e022d */
[----:B------:R-:W-:-:S02]  /*13f0*/  SHF.R.S32.HI R51, RZ, 0x2, R42 ;  /* 0x00000002ff337819 */ /* 0x000fc4000001142a */
[----:B------:R-:W3:Y:S01]  /*1400*/  LDS.64 R40, [R41] ;  /* 0x0000000029287984 */ /* 0x000ee20000000a00 */
[--C-:B------:R-:W-:Y:S01]  /*1410*/  IMAD R49, R49, 0x28, R12.reuse ;  /* 0x0000002831317824 */ /* 0x100fe200078e020c */
[C---:B------:R-:W-:Y:S01]  /*1420*/  IADD3 R45, R50.reuse, R47, RZ ;  /* 0x0000002f322d7210 */ /* 0x040fe20007ffe0ff */
[----:B------:R-:W-:Y:S01]  /*1430*/  IMAD R51, R51, 0x28, R12 ;  /* 0x0000002833337824 */ /* 0x000fe200078e020c */
[----:B------:R-:W4:Y:S01]  /*1440*/  LDS.64 R42, [R43] ;  /* 0x000000002b2a7984 */ /* 0x000f220000000a00 */
[----:B------:R-:W-:Y:S01]  /*1450*/  SHF.R.S32.HI R53, RZ, 0x2, R44 ;  /* 0x00000002ff357819 */ /* 0x000fe2000001142c */
[C---:B------:R-:W-:Y:S01]  /*1460*/  IMAD.IADD R47, R50.reuse, 0x1, R49 ;  /* 0x00000001322f7824 */ /* 0x040fe200078e0231 */
[----:B------:R-:W-:Y:S01]  /*1470*/  SHF.R.S32.HI R49, RZ, 0x2, R46 ;  /* 0x00000002ff317819 */ /* 0x000fe2000001142e */
[----:B------:R-:W5:Y:S01]  /*1480*/  LDS.64 R44, [R45] ;  /* 0x000000002d2c7984 */ /* 0x000f620000000a00 */
[----:B------:R-:W-:Y:S01]  /*1490*/  IADD3 R48, R50, R51, RZ ;  /* 0x0000003332307210 */ /* 0x000fe20007ffe0ff */
[----:B------:R-:W-:-:S02]  /*14a0*/  IMAD R53, R53, 0x28, R12 ;  /* 0x0000002835357824 */ /* 0x000fc400078e020c */
[----:B------:R-:W5:Y:S01]  /*14b0*/  LDS.64 R46, [R47] ;  /* 0x000000002f2e7984 */ /* 0x000f620000000a00 */
[----:B------:R-:W-:Y:S02]  /*14c0*/  IMAD R65, R49, 0x28, R12 ;  /* 0x0000002831417824 */ /* 0x000fe400078e020c */
[C---:B------:R-:W-:Y:S01]  /*14d0*/  IMAD.IADD R51, R50.reuse, 0x1, R53 ;  /* 0x0000000132337824 */ /* 0x040fe200078e0235 */
[----:B------:R-:W5:Y:S02]  /*14e0*/  LDS.64 R48, [R48] ;  /* 0x0000000030307984 */ /* 0x000f640000000a00 */
[----:B------:R-:W-:-:S03]  /*14f0*/  IADD3 R52, R50, R65, RZ ;  /* 0x0000004132347210 */ /* 0x000fc60007ffe0ff */
[----:B------:R-:W5:Y:S04]  /*1500*/  LDS.64 R50, [R51] ;  /* 0x0000000033327984 */ /* 0x000f680000000a00 */
[----:B------:R-:W5:Y:S01]  /*1510*/  LDS.64 R52, [R52] ;  /* 0x0000000034347984 */ /* 0x000f620000000a00 */
[----:B0-----:R-:W-:Y:S01]  /*1520*/  FADD.FTZ R65, RZ, R34 ;  /* 0x00000022ff417221 */ /* 0x001fe20000010000 */
[----:B------:R-:W-:-:S03]  /*1530*/  FADD.FTZ R34, RZ, R35 ;  /* 0x00000023ff227221 */ /* 0x000fc60000010000 */
        /* <DEDUP_REMOVED lines=18> */
.L_x_193:
[----:B------:R-:W-:Y:S05]  /*1660*/  BSYNC B0 ;  /* 0x0000000000007941 */ /* 0x000fea0003800000 */
.L_x_192:
[----:B0-----:R-:W0:Y:S01]  /*1670*/  SHFL.BFLY PT, R35, R52, 0x2, 0x1f ;  /* 0x0c401f0034237f89 */ /* 0x001e2200000e0000 */
[----:B------:R-:W-:Y:S01]  /*1680*/  LOP3.LUT P2, RZ, R14, 0xffffffe3, RZ, 0xc0, !PT ;  /* 0xffffffe30eff7812 */ /* 0x000fe2000784c0ff */
[----:B------:R-:W-:Y:S01]  /*1690*/  BSSY B0, `(.L_x_194) ;  /* 0x0000015000007945 */ /* 0x000fe20003800000 */
[----:B------:R-:W-:Y:S01]  /*16a0*/  ISETP.GE.U32.AND P1, PT, R56, UR10, PT ;  /* 0x0000000a38007c0c */ /* 0x000fe2000bf26070 */
[----:B------:R-:W2:Y:S01]  /*16b0*/  SHFL.BFLY PT, R34, R53, 0x2, 0x1f ;  /* 0x0c401f0035227f89 */ /* 0x000ea200000e0000 */
[----:B------:R-:W-:Y:S01]  /*16c0*/  PRMT R38, R24, 0x7632, R38 ;  /* 0x0000763218267816 */ /* 0x000fe20000000026 */
[----:B0-----:R-:W-:Y:S01]  /*16d0*/  FADD.FTZ R36, R35, R52 ;  /* 0x0000003423247221 */ /* 0x001fe20000010000 */
[----:B--2---:R-:W-:-:S04]  /*16e0*/  FADD.FTZ R37, R34, R53 ;  /* 0x0000003522257221 */ /* 0x004fc80000010000 */
[----:B------:R-:W0:Y:S04]  /*16f0*/  SHFL.BFLY PT, R35, R36, 0x1, 0x1f ;  /* 0x0c201f0024237f89 */ /* 0x000e2800000e0000 */
[----:B-1----:R-:W1:Y:S01]  /*1700*/  SHFL.BFLY PT, R40, R37, 0x1, 0x1f ;  /* 0x0c201f0025287f89 */ /* 0x002e6200000e0000 */
[----:B0-----:R-:W-:Y:S01]  /*1710*/  FADD.FTZ R34, R36, R35 ;  /* 0x0000002324227221 */ /* 0x001fe20000010000 */
[----:B-1----:R-:W-:Y:S01]  /*1720*/  FADD.FTZ R35, R37, R40 ;  /* 0x0000002825237221 */ /* 0x002fe20000010000 */
[----:B------:R-:W-:Y:S06]  /*1730*/  @P2 BRA `(.L_x_195) ;  /* 0x0000000000282947 */ /* 0x000fec0003800000 */
[----:B------:R-:W0:Y:S01]  /*1740*/  LDC R40, c[0x0][0x10] ;  /* 0x00000400ff287b82 */ /* 0x000e220000000800 */
[----:B------:R-:W-:-:S05]  /*1750*/  SHF.R.U32.HI R24, RZ, 0x2, R14 ;  /* 0x00000002ff187819 */ /* 0x000fca000001160e */
[----:B------:R-:W-:Y:S02]  /*1760*/  IMAD.SHL.U32 R39, R24, 0x40, RZ ;  /* 0x0000004018277824 */ /* 0x000fe400078e00ff */
[----:B------:R-:W1:Y:S03]  /*1770*/  LDC.64 R36, c[0x0][0x260] ;  /* 0x00009800ff247b82 */ /* 0x000e660000000a00 */
[----:B------:R-:W-:Y:S01]  /*1780*/  LOP3.LUT R39, R39, 0xffffffc0, R54, 0xe2, !PT ;  /* 0xffffffc027277812 */ /* 0x000fe200078ee236 */
[----:B0-----:R-:W-:-:S05]  /*1790*/  IMAD R24, R40, UR4, R55 ;  /* 0x0000000428187c24 */ /* 0x001fca000f8e0237 */
[----:B------:R-:W-:-:S05]  /*17a0*/  LEA R24, R24, R39, 0x9 ;  /* 0x0000002718187211 */ /* 0x000fca00078e48ff */
[----:B------:R-:W-:-:S04]  /*17b0*/  IMAD.SHL.U32 R39, R24, 0x2, RZ ;  /* 0x0000000218277824 */ /* 0x000fc800078e00ff */
[----:B-1----:R-:W-:-:S05]  /*17c0*/  IMAD.WIDE.U32 R36, R39, 0x4, R36 ;  /* 0x0000000427247825 */ /* 0x002fca00078e0024 */
[----:B------:R0:W-:Y:S02]  /*17d0*/  STG.E.64 desc[UR8][R36.64], R34 ;  /* 0x0000002224007986 */ /* 0x0001e4000c101b08 */
.L_x_195:
[----:B------:R-:W-:Y:S05]  /*17e0*/  BSYNC B0 ;  /* 0x0000000000007941 */ /* 0x000fea0003800000 */
.L_x_194:
[----:B------:R-:W-:Y:S02]  /*17f0*/  ISETP.GE.AND.EX P1, PT, R33, UR6, PT, P1 ;  /* 0x0000000621007c0c */ /* 0x000fe4000bf26310 */
[----:B------:R-:W-:Y:S02]  /*1800*/  PRMT R28, R25, 0x7632, R28 ;  /* 0x00007632191c7816 */ /* 0x000fe4000000001c */
[----:B------:R-:W-:Y:S02]  /*1810*/  PRMT R29, R29, 0x7632, R29 ;  /* 0x000076321d1d7816 */ /* 0x000fe4000000001d */
[----:B0-----:R-:W-:Y:S02]  /*1820*/  PRMT R34, R28, 0x7632, R34 ;  /* 0x000076321c227816 */ /* 0x001fe40000000022 */
[----:B------:R-:W-:Y:S02]  /*1830*/  PRMT R36, R26, 0x7632, R36 ;  /* 0x000076321a247816 */ /* 0x000fe40000000024 */
[----:B------:R-:W-:-:S02]  /*1840*/  PRMT R35, R27, 0x7632, R35 ;  /* 0x000076321b237816 */ /* 0x000fc40000000023 */
[----:B------:R-:W-:Y:S02]  /*1850*/  PRMT R30, R30, 0x7632, R30 ;  /* 0x000076321e1e7816 */ /* 0x000fe4000000001e */
[----:B------:R-:W-:Y:S01]  /*1860*/  PRMT R31, R31, 0x7632, R31 ;  /* 0x000076321f1f7816 */ /* 0x000fe2000000001f */
[----:B------:R-:W-:Y:S06]  /*1870*/  @P1 BRA `(.L_x_196) ;  /* 0x0000000000541947 */ /* 0x000fec0003800000 */
[----:B------:R-:W-:Y:S01]  /*1880*/  BAR.SYNC.DEFER_BLOCKING 0x0 ;  /* 0x0000000000007b1d */ /* 0x000fe20000010000 */
[----:B------:R-:W-:-:S13]  /*1890*/  ISETP.NE.AND P1, PT, R14, RZ, PT ;  /* 0x000000ff0e00720c */ /* 0x000fda0003f25270 */
[----:B------:R-:W-:Y:S05]  /*18a0*/  @P1 BRA `(.L_x_197) ;  /* 0x00000000003c1947 */ /* 0x000fea0003800000 */
[----:B------:R-:W0:Y:S01]  /*18b0*/  LDC.64 R24, c[0x0][0x268] ;  /* 0x00009a00ff187b82 */ /* 0x000e220000000a00 */
[----:B------:R-:W-:Y:S02]  /*18c0*/  ISETP.NE.AND P1, PT, R54, RZ, PT ;  /* 0x000000ff3600720c */ /* 0x000fe40003f25270 */
[----:B------:R-:W-:-:S04]  /*18d0*/  MOV R27, 0x7fffffc1 ;  /* 0x7fffffc1001b7802 */ /* 0x000fc80000000f00 */
[----:B------:R-:W-:Y:S01]  /*18e0*/  SEL R27, R27, 0x1, !P1 ;  /* 0x000000011b1b7807 */ /* 0x000fe20004800000 */
[----:B0-----:R-:W-:Y:S01]  /*18f0*/  IMAD.WIDE.U32 R24, R55, 0x4, R24 ;  /* 0x0000000437187825 */ /* 0x001fe200078e0018 */
[----:B------:R-:W-:Y:S06]  /*1900*/  MEMBAR.ALL.GPU ;  /* 0x0000000000007992 */ /* 0x000fec000000a000 */
[----:B------:R-:W-:-:S00]  /*1910*/  ERRBAR ;  /* 0x00000000000079ab */ /* 0x000fc00000000000 */
[----:B------:R-:W-:Y:S06]  /*1920*/  CGAERRBAR ;  /* 0x00000000000075ab */ /* 0x000fec0000000000 */
[----:B------:R0:W5:Y:S02]  /*1930*/  ATOM.E.ADD.STRONG.GPU PT, R27, desc[UR8][R24.64], R27 ;  /* 0x0000001b181b798a */ /* 0x00016400081ee1c8 */
.L_x_198:
[----:B------:R-:W2:Y:S04]  /*1940*/  LD.E.STRONG.GPU R26, desc[UR8][R24.64] ;  /* 0x00000008181a7980 */ /* 0x000ea8000c10f900 */
[----:B--2---:R-:W-:Y:S01]  /*1950*/  CCTL.IVALL ;  /* 0x00000000ff00798f */ /* 0x004fe20002000000 */
[----:B------:R-:W-:Y:S05]  /*1960*/  YIELD ;  /* 0x0000000000007946 */ /* 0x000fea0003800000 */
[----:B-----5:R-:W-:-:S04]  /*1970*/  LOP3.LUT R26, R26, R27, RZ, 0x3c, !PT ;  /* 0x0000001b1a1a7212 */ /* 0x020fc800078e3cff */
[----:B------:R-:W-:-:S13]  /*1980*/  ISETP.GT.AND P1, PT, R26, -0x1, PT ;  /* 0xffffffff1a00780c */ /* 0x000fda0003f24270 */
[----:B------:R-:W-:Y:S05]  /*1990*/  @P1 BRA `(.L_x_198) ;  /* 0xfffffffc00e81947 */ /* 0x000fea000383ffff */
.L_x_197:
[----:B------:R-:W-:Y:S05]  /*19a0*/  WARPSYNC.ALL ;  /* 0x0000000000007948 */ /* 0x000fea0003800000 */
[----:B------:R-:W-:Y:S06]  /*19b0*/  BAR.SYNC.DEFER_BLOCKING 0x0 ;  /* 0x0000000000007b1d */ /* 0x000fec0000010000 */
[----:B------:R-:W-:Y:S05]  /*19c0*/  BRA `(.L_x_199) ;  /* 0x0000000000607947 */ /* 0x000fea0003800000 */
.L_x_196:
[----:B------:R-:W-:Y:S01]  /*19d0*/  BAR.SYNC.DEFER_BLOCKING 0x0 ;  /* 0x0000000000007b1d */ /* 0x000fe20000010000 */
[----:B------:R-:W-:-:S13]  /*19e0*/  ISETP.NE.AND P1, PT, R14, RZ, PT ;  /* 0x000000ff0e00720c */ /* 0x000fda0003f25270 */
[----:B------:R-:W-:Y:S05]  /*19f0*/  @P1 BRA `(.L_x_200) ;  /* 0x00000000004c1947 */ /* 0x000fea0003800000 */
[----:B------:R-:W0:Y:S01]  /*1a00*/  LDC.64 R24, c[0x0][0x268] ;  /* 0x00009a00ff187b82 */ /* 0x000e220000000a00 */
[----:B------:R-:W-:Y:S02]  /*1a10*/  SHF.R.U32.HI R27, RZ, 0x1, R55 ;  /* 0x00000001ff1b7819 */ /* 0x000fe40000011637 */
[----:B------:R-:W-:-:S03]  /*1a20*/  LOP3.LUT R26, R55, 0x1, RZ, 0xc0, !PT ;  /* 0x00000001371a7812 */ /* 0x000fc600078ec0ff */
[----:B------:R-:W-:Y:S01]  /*1a30*/  IMAD.MOV R27, RZ, RZ, -R27 ;  /* 0x000000ffff1b7224 */ /* 0x000fe200078e0a1b */
[----:B------:R-:W-:-:S04]  /*1a40*/  LOP3.LUT R37, R26, 0x2, RZ, 0xfc, !PT ;  /* 0x000000021a257812 */ /* 0x000fc800078efcff */
[----:B------:R-:W-:Y:S02]  /*1a50*/  ISETP.NE.AND P1, PT, R54, R27, PT ;  /* 0x0000001b3600720c */ /* 0x000fe40003f25270 */
[----:B------:R-:W-:-:S04]  /*1a60*/  MOV R27, 0x7fffffc1 ;  /* 0x7fffffc1001b7802 */ /* 0x000fc80000000f00 */
[----:B------:R-:W-:Y:S01]  /*1a70*/  SEL R27, R27, 0x1, !P1 ;  /* 0x000000011b1b7807 */ /* 0x000fe20004800000 */
[----:B0-----:R-:W-:Y:S01]  /*1a80*/  IMAD.WIDE.U32 R24, R37, 0x4, R24 ;  /* 0x0000000425187825 */ /* 0x001fe200078e0018 */
[----:B------:R-:W-:Y:S06]  /*1a90*/  MEMBAR.ALL.GPU ;  /* 0x0000000000007992 */ /* 0x000fec000000a000 */
[----:B------:R-:W-:-:S00]  /*1aa0*/  ERRBAR ;  /* 0x00000000000079ab */ /* 0x000fc00000000000 */
[----:B------:R-:W-:Y:S06]  /*1ab0*/  CGAERRBAR ;  /* 0x00000000000075ab */ /* 0x000fec0000000000 */
[----:B------:R0:W5:Y:S02]  /*1ac0*/  ATOM.E.ADD.STRONG.GPU PT, R27, desc[UR8][R24.64], R27 ;  /* 0x0000001b181b798a */ /* 0x00016400081ee1c8 */
.L_x_201:
[----:B------:R-:W2:Y:S04]  /*1ad0*/  LD.E.STRONG.GPU R26, desc[UR8][R24.64] ;  /* 0x00000008181a7980 */ /* 0x000ea8000c10f900 */
[----:B--2---:R-:W-:Y:S01]  /*1ae0*/  CCTL.IVALL ;  /* 0x00000000ff00798f */ /* 0x004fe20002000000 */
[----:B------:R-:W-:Y:S05]  /*1af0*/  YIELD ;  /* 0x0000000000007946 */ /* 0x000fea0003800000 */
[----:B-----5:R-:W-:-:S04]  /*1b00*/  LOP3.LUT R26, R26, R27, RZ, 0x3c, !PT ;  /* 0x0000001b1a1a7212 */ /* 0x020fc800078e3cff */
[----:B------:R-:W-:-:S13]  /*1b10*/  ISETP.GT.AND P1, PT, R26, -0x1, PT ;  /* 0xffffffff1a00780c */ /* 0x000fda0003f24270 */
[----:B------:R-:W-:Y:S05]  /*1b20*/  @P1 BRA `(.L_x_201) ;  /* 0xfffffffc00e81947 */ /* 0x000fea000383ffff */
.L_x_200:
[----:B------:R-:W-:Y:S05]  /*1b30*/  WARPSYNC.ALL ;  /* 0x0000000000007948 */ /* 0x000fea0003800000 */
[----:B------:R-:W-:Y:S06]  /*1b40*/  BAR.SYNC.DEFER_BLOCKING 0x0 ;  /* 0x0000000000007b1d */ /* 0x000fec0000010000 */
.L_x_199:
[----:B------:R-:W-:Y:S01]  /*1b50*/  ISETP.GT.U32.AND P1, PT, R14, 0xff, PT ;  /* 0x000000ff0e00780c */ /* 0x000fe20003f24070 */
[----:B------:R-:W-:Y:S01]  /*1b60*/  HFMA2.MMA R39, -RZ, RZ, 0, 0 ;  /* 0x00000000ff277435 */ /* 0x000fe200000001ff */
[----:B------:R-:W1:Y:S01]  /*1b70*/  S2UR UR7, SR_CgaCtaId ;  /* 0x00000000000779c3 */ /* 0x000e620000008800 */
[----:B------:R-:W-:Y:S01]  /*1b80*/  UMOV UR5, 0x400 ;  /* 0x0000040000057882 */ /* 0x000fe20000000000 */
[----:B------:R-:W-:Y:S01]  /*1b90*/  SHF.L.U32 R15, R15, 0x3, RZ ;  /* 0x000000030f0f7819 */ /* 0x000fe200000006ff */
[----:B------:R-:W-:Y:S01]  /*1ba0*/  IMAD.U32 R29, R29, 0x10000, RZ ;  /* 0x000100001d1d7824 */ /* 0x000fe200078e00ff */
[----:B------:R-:W-:Y:S01]  /*1bb0*/  SHF.L.U32 R30, R30, 0x10, RZ ;  /* 0x000000101e1e7819 */ /* 0x000fe200000006ff */
[----:B------:R-:W-:Y:S01]  /*1bc0*/  IMAD.U32 R31, R31, 0x10000, RZ ;  /* 0x000100001f1f7824 */ /* 0x000fe200078e00ff */
[----:B------:R-:W-:-:S05]  /*1bd0*/  ULDC.64 UR12, c[0x0][0x210] ;  /* 0x00008400000c7ab9 */ /* 0x000fca0000000a00 */
[----:B0-----:R-:W0:Y:S01]  /*1be0*/  @!P1 LDC R24, c[0x0][0x10] ;  /* 0x00000400ff189b82 */ /* 0x001e220000000800 */
[C---:B------:R-:W-:Y:S01]  /*1bf0*/  @!P1 IMAD.SHL.U32 R25, R14.reuse, 0x2, RZ ;  /* 0x000000020e199824 */ /* 0x040fe200078e00ff */
[----:B------:R-:W-:-:S04]  /*1c00*/  @!P1 LOP3.LUT R37, R14, 0x1f, RZ, 0xc0, !PT ;  /* 0x0000001f0e259812 */ /* 0x000fc800078ec0ff */
[----:B------:R-:W-:Y:S02]  /*1c10*/  @!P1 LOP3.LUT R25, R25, 0x7fffffc0, RZ, 0xc0, !PT ;  /* 0x7fffffc019199812 */ /* 0x000fe400078ec0ff */
[----:B------:R-:W2:Y:S01]  /*1c20*/  @!P1 LDC.64 R26, c[0x0][0x260] ;  /* 0x00009800ff1a9b82 */ /* 0x000ea20000000a00 */
[----:B0-----:R-:W-:-:S05]  /*1c30*/  @!P1 IMAD R24, R24, UR4, R55 ;  /* 0x0000000418189c24 */ /* 0x001fca000f8e0237 */
[----:B------:R-:W-:-:S05]  /*1c40*/  @!P1 LEA R24, R24, R25, 0x9 ;  /* 0x0000001918189211 */ /* 0x000fca00078e48ff */
[----:B------:R-:W-:-:S05]  /*1c50*/  @!P1 IMAD.IADD R24, R24, 0x1, R37 ;  /* 0x0000000118189824 */ /* 0x000fca00078e0225 */
[----:B------:R-:W-:-:S05]  /*1c60*/  @!P1 SHF.L.U32 R25, R24, 0x1, RZ ;  /* 0x0000000118199819 */ /* 0x000fca00000006ff */
[C---:B------:R-:W-:Y:S02]  /*1c70*/  @!P1 VIADD R37, R25.reuse, 0x40 ;  /* 0x0000004019259836 */ /* 0x040fe40000000000 */
[----:B--2---:R-:W-:-:S04]  /*1c80*/  @!P1 IMAD.WIDE.U32 R24, R25, 0x4, R26 ;  /* 0x0000000419189825 */ /* 0x004fc800078e001a */
[----:B------:R-:W-:Y:S02]  /*1c90*/  @!P1 IMAD.WIDE.U32 R26, R37, 0x4, R26 ;  /* 0x00000004251a9825 */ /* 0x000fe400078e001a */
[----:B------:R-:W2:Y:S04]  /*1ca0*/  @!P1 LDG.E.64 R24, desc[UR8][R24.64] ;  /* 0x0000000818189981 */ /* 0x000ea8000c1e1b00 */
[----:B------:R-:W3:Y:S01]  /*1cb0*/  @!P1 LDG.E.64 R26, desc[UR8][R26.64] ;  /* 0x000000081a1a9981 */ /* 0x000ee2000c1e1b00 */
[----:B------:R-:W-:Y:S01]  /*1cc0*/  IMAD.MOV.U32 R37, RZ, RZ, RZ ;  /* 0x000000ffff257224 */ /* 0x000fe200078e00ff */
[----:B------:R-:W-:Y:S01]  /*1cd0*/  UIADD3 UR5, UR5, 0x3480, URZ ;  /* 0x0000348005057890 */ /* 0x000fe2000fffe03f */
[----:B------:R-:W-:Y:S01]  /*1ce0*/  LOP3.LUT R15, R15, 0x8, RZ, 0xc0, !PT ;  /* 0x000000080f0f7812 */ /* 0x000fe200078ec0ff */
[----:B------:R-:W-:-:S02]  /*1cf0*/  ULOP3.LUT UR4, UR4, 0x1, URZ, 0x3c, !UPT ;  /* 0x0000000104047892 */ /* 0x000fc4000f8e3c3f */
[----:B-1----:R-:W-:Y:S02]  /*1d00*/  ULEA UR5, UR7, UR5, 0x18 ;  /* 0x0000000507057291 */ /* 0x002fe4000f8ec03f */
[----:B------:R-:W-:-:S05]  /*1d10*/  IMAD.IADD R15, R4, 0x1, -R15 ;  /* 0x00000001040f7824 */ /* 0x000fca00078e0a0f */
[----:B------:R-:W-:Y:S01]  /*1d20*/  LEA R15, R15, UR5, 0x3 ;  /* 0x000000050f0f7c11 */ /* 0x000fe2000f8e18ff */
[----:B--2---:R-:W-:Y:S01]  /*1d30*/  @!P1 FADD.FTZ R41, RZ, R24 ;  /* 0x00000018ff299221 */ /* 0x004fe20000010000 */
[----:B------:R-:W-:-:S03]  /*1d40*/  @!P1 FADD.FTZ R40, RZ, R25 ;  /* 0x00000019ff289221 */ /* 0x000fc60000010000 */
[----:B---3--:R-:W-:Y:S01]  /*1d50*/  @!P1 FADD.FTZ R39, R26, R41 ;  /* 0x000000291a279221 */ /* 0x008fe20000010000 */
[----:B------:R-:W-:Y:S01]  /*1d60*/  @!P1 FADD.FTZ R37, R27, R40 ;  /* 0x000000281b259221 */ /* 0x000fe20000010000 */
[----:B------:R-:W-:-:S03]  /*1d70*/  LOP3.LUT P1, RZ, R14, 0xffffff1f, RZ, 0xc0, !PT ;  /* 0xffffff1f0eff7812 */ /* 0x000fc6000782c0ff */
        /* <DEDUP_REMOVED lines=11> */
[----:B------:R-:W-:Y:S02]  /*1e30*/  IMAD.U32 R25, R34, 0x10000, RZ ;  /* 0x0001000022197824 */ /* 0x000fe400078e00ff */
[----:B-1----:R-:W-:Y:S02]  /*1e40*/  FADD.FTZ R26, R27, R26 ;  /* 0x0000001a1b1a7221 */ /* 0x002fe40000010000 */
[----:B------:R-:W0:Y:S01]  /*1e50*/  SHFL.BFLY PT, R37, R24, 0x2, 0x1f ;  /* 0x0c401f0018257f89 */ /* 0x000e2200000e0000 */
[----:B------:R-:W-:Y:S01]  /*1e60*/  IMAD.U32 R27, R35, 0x10000, RZ ;  /* 0x00010000231b7824 */ /* 0x000fe200078e00ff */
[----:B------:R-:W-:-:S02]  /*1e70*/  SHF.L.U32 R35, R38, 0x10, RZ ;  /* 0x0000001026237819 */ /* 0x000fc400000006ff */
[----:B------:R-:W1:Y:S01]  /*1e80*/  SHFL.BFLY PT, R41, R26, 0x2, 0x1f ;  /* 0x0c401f001a297f89 */ /* 0x000e6200000e0000 */
[----:B0-----:R-:W-:Y:S01]  /*1e90*/  FADD.FTZ R39, R24, R37 ;  /* 0x0000002518277221 */ /* 0x001fe20000010000 */
[----:B------:R-:W-:Y:S01]  /*1ea0*/  SHF.L.U32 R37, R36, 0x10, RZ ;  /* 0x0000001024257819 */ /* 0x000fe200000006ff */
[----:B------:R-:W-:Y:S01]  /*1eb0*/  FADD.FTZ R24, -R32, R27 ;  /* 0x0000001b20187221 */ /* 0x000fe20000010100 */
[----:B-1----:R-:W-:Y:S02]  /*1ec0*/  FADD.FTZ R41, R26, R41 ;  /* 0x000000291a297221 */ /* 0x002fe40000010000 */
[----:B------:R-:W0:Y:S01]  /*1ed0*/  SHFL.BFLY PT, R40, R39, 0x1, 0x1f ;  /* 0x0c201f0027287f89 */ /* 0x000e2200000e0000 */
[----:B------:R-:W-:Y:S01]  /*1ee0*/  FADD.FTZ R36, -R32, R37 ;  /* 0x0000002520247221 */ /* 0x000fe20000010100 */
[----:B------:R-:W-:Y:S01]  /*1ef0*/  SHF.L.U32 R37, R28, 0x10, RZ ;  /* 0x000000101c257819 */ /* 0x000fe200000006ff */
[C---:B------:R-:W-:Y:S01]  /*1f00*/  FMUL.FTZ R28, R61.reuse, R24 ;  /* 0x000000183d1c7220 */ /* 0x040fe20000410000 */
[----:B------:R-:W1:Y:S01]  /*1f10*/  SHFL.BFLY PT, R42, R41, 0x1, 0x1f ;  /* 0x0c201f00292a7f89 */ /* 0x000e6200000e0000 */
[----:B------:R-:W-:Y:S01]  /*1f20*/  FMUL.FTZ R34, R61, R36 ;  /* 0x000000243d227220 */ /* 0x000fe20000410000 */
[----:B------:R-:W-:Y:S01]  /*1f30*/  @!P1 SHF.R.U32.HI R26, RZ, 0x2, R14 ;  /* 0x00000002ff1a9819 */ /* 0x000fe2000001160e */
[----:B------:R-:W-:-:S02]  /*1f40*/  FFMA.FTZ R36, R28, R37, R29 ;  /* 0x000000251c247223 */ /* 0x000fc4000001001d */
[----:B------:R-:W-:Y:S01]  /*1f50*/  FFMA.FTZ R32, R34, R35, R25 ;  /* 0x0000002322207223 */ /* 0x000fe20000010019 */
[----:B------:R-:W-:Y:S01]  /*1f60*/  @!P1 LOP3.LUT R4, R26, 0x3ffffff8, RZ, 0xc0, !PT ;  /* 0x3ffffff81a049812 */ /* 0x000fe200078ec0ff */
[----:B------:R-:W-:Y:S02]  /*1f70*/  FMUL.FTZ R38, R36, -1.4426950216293334961 ;  /* 0xbfb8aa3b24267820 */ /* 0x000fe40000410000 */
[----:B------:R-:W-:-:S04]  /*1f80*/  FMUL.FTZ R24, R32, -1.4426950216293334961 ;  /* 0xbfb8aa3b20187820 */ /* 0x000fc80000410000 */
[----:B------:R2:W3:Y:S01]  /*1f90*/  MUFU.EX2 R29, R24 ;  /* 0x00000018001d7308 */ /* 0x0004e20000000800 */
[----:B0-----:R-:W-:-:S07]  /*1fa0*/  FADD.FTZ R40, R39, R40 ;  /* 0x0000002827287221 */ /* 0x001fce0000010000 */
[----:B------:R-:W0:Y:S01]  /*1fb0*/  MUFU.EX2 R38, R38 ;  /* 0x0000002600267308 */ /* 0x000e220000000800 */
[----:B-1----:R-:W-:Y:S01]  /*1fc0*/  FADD.FTZ R25, R41, R42 ;  /* 0x0000002a29197221 */ /* 0x002fe20000010000 */
[----:B--2---:R-:W-:-:S03]  /*1fd0*/  @!P1 FMUL.FTZ R24, R40, 9.7656251455191522837e-05 ;  /* 0x38cccccd28189820 */ /* 0x004fc60000410000 */
[----:B------:R-:W-:Y:S01]  /*1fe0*/  @!P1 FMUL.FTZ R25, R25, 9.7656251455191522837e-05 ;  /* 0x38cccccd19199820 */ /* 0x000fe20000410000 */
[----:B---3--:R-:W-:-:S04]  /*1ff0*/  FADD.FTZ R29, R29, 1 ;  /* 0x3f8000001d1d7421 */ /* 0x008fc80000010000 */
[----:B------:R1:W-:Y:S01]  /*2000*/  @!P1 STS.64 [R4+UR5], R24 ;  /* 0x0000001804009988 */ /* 0x0003e20008000a05 */
[----:B------:R-:W-:Y:S01]  /*2010*/  BAR.SYNC.DEFER_BLOCKING 0x0 ;  /* 0x0000000000007b1d */ /* 0x000fe20000010000 */
[----:B0-----:R-:W-:Y:S01]  /*2020*/  FADD.FTZ R38, R38, 1 ;  /* 0x3f80000026267421 */ /* 0x001fe20000010000 */
[----:B------:R-:W-:-:S04]  /*2030*/  IADD3 R2, P1, R2, UR12, RZ ;  /* 0x0000000c02027c10 */ /* 0x000fc8000ff3e0ff */
[----:B------:R-:W0:Y:S08]  /*2040*/  MUFU.RCP R29, R29 ;  /* 0x0000001d001d7308 */ /* 0x000e300000001000 */
[----:B------:R-:W2:Y:S01]  /*2050*/  MUFU.RCP R38, R38 ;  /* 0x0000002600267308 */ /* 0x000ea20000001000 */
[----:B0-----:R-:W-:Y:S01]  /*2060*/  FADD.FTZ R39, -R29, 1 ;  /* 0x3f8000001d277421 */ /* 0x001fe20000010100 */
[----:B------:R0:W3:Y:S03]  /*2070*/  LDS.64 R26, [R15] ;  /* 0x000000000f1a7984 */ /* 0x0000e60000000a00 */
[----:B------:R-:W-:Y:S01]  /*2080*/  FFMA.FTZ R32, R32, R39, 1 ;  /* 0x3f80000020207423 */ /* 0x000fe20000010027 */
[----:B--2---:R-:W-:-:S03]  /*2090*/  FADD.FTZ R41, -R38, 1 ;  /* 0x3f80000026297421 */ /* 0x004fc60000010100 */
[----:B-1----:R-:W-:Y:S01]  /*20a0*/  FMUL.FTZ R25, R29, R32 ;  /* 0x000000201d197220 */ /* 0x002fe20000410000 */
[----:B0-----:R-:W-:Y:S01]  /*20b0*/  MOV R15, R56 ;  /* 0x00000038000f7202 */ /* 0x001fe20000000f00 */
[----:B------:R-:W-:Y:S02]  /*20c0*/  FFMA.FTZ R41, R36, R41, 1 ;  /* 0x3f80000024297423 */ /* 0x000fe40000010029 */
[----:B------:R-:W-:Y:S01]  /*20d0*/  FMUL.FTZ R25, R30, R25 ;  /* 0x000000191e197220 */ /* 0x000fe20000410000 */
[----:B------:R-:W-:Y:S02]  /*20e0*/  IMAD.MOV.U32 R36, RZ, RZ, R33 ;  /* 0x000000ffff247224 */ /* 0x000fe400078e0021 */
[----:B------:R-:W-:-:S04]  /*20f0*/  FMUL.FTZ R4, R38, R41 ;  /* 0x0000002926047220 */ /* 0x000fc80000410000 */
[----:B------:R-:W-:Y:S01]  /*2100*/  FMUL.FTZ R31, R31, R4 ;  /* 0x000000041f1f7220 */ /* 0x000fe20000410000 */
[--C-:B---3--:R-:W-:Y:S01]  /*2110*/  FFMA.FTZ R58, R3, R58, -R26.reuse ;  /* 0x0000003a033a7223 */ /* 0x108fe2000001081a */
[--C-:B------:R-:W-:Y:S01]  /*2120*/  FFMA.FTZ R4, R35, R25, -R26.reuse ;  /* 0x0000001923047223 */ /* 0x100fe2000001081a */
[--C-:B------:R-:W-:Y:S01]  /*2130*/  FFMA.FTZ R60, R60, R57, -R26.reuse ;  /* 0x000000393c3c7223 */ /* 0x100fe2000001081a */
[----:B------:R-:W-:Y:S01]  /*2140*/  FFMA.FTZ R31, R37, R31, -R26 ;  /* 0x0000001f251f7223 */ /* 0x000fe2000001081a */
[-C--:B------:R-:W-:Y:S01]  /*2150*/  FFMA.FTZ R58, R63, -R27.reuse, R58 ;  /* 0x8000001b3f3a7223 */ /* 0x080fe2000001003a */
[----:B------:R-:W-:Y:S01]  /*2160*/  FFMA.FTZ R4, -R27, R34, R4 ;  /* 0x000000221b047223 */ /* 0x000fe20000010104 */
[----:B------:R-:W-:Y:S01]  /*2170*/  FFMA.FTZ R60, R59, -R27, R60 ;  /* 0x8000001b3b3c7223 */ /* 0x000fe2000001003c */
[----:B------:R-:W-:Y:S01]  /*2180*/  FFMA.FTZ R28, -R27, R28, R31 ;  /* 0x0000001c1b1c7223 */ /* 0x000fe2000001011f */
[C---:B------:R-:W-:Y:S01]  /*2190*/  FMUL.FTZ R58, R61.reuse, R58 ;  /* 0x0000003a3d3a7220 */ /* 0x040fe20000410000 */
[C---:B------:R-:W-:Y:S01]  /*21a0*/  FMUL.FTZ R3, R61.reuse, R4 ;  /* 0x000000043d037220 */ /* 0x040fe20000410000 */
[C---:B------:R-:W-:Y:S01]  /*21b0*/  FMUL.FTZ R60, R61.reuse, R60 ;  /* 0x0000003c3d3c7220 */ /* 0x040fe20000410000 */
[----:B------:R-:W-:-:S03]  /*21c0*/  FMUL.FTZ R61, R61, R28 ;  /* 0x0000001c3d3d7220 */ /* 0x000fc60000410000 */
[----:B------:R-:W-:Y:S02]  /*21d0*/  F2FP.BF16.F32.PACK_AB R58, R3, R58 ;  /* 0x0000003a033a723e */ /* 0x000fe400000010ff */
[----:B------:R-:W-:Y:S02]  /*21e0*/  F2FP.BF16.F32.PACK_AB R60, R61, R60 ;  /* 0x0000003c3d3c723e */ /* 0x000fe400000010ff */
[----:B------:R-:W-:Y:S02]  /*21f0*/  IADD3.X R3, R0, UR13, RZ, P1, !PT ;  /* 0x0000000d00037c10 */ /* 0x000fe40008ffe4ff */
[----:B------:R-:W-:Y:S02]  /*2200*/  PRMT R0, R58, 0x7632, R0 ;  /* 0x000076323a007816 */ /* 0x000fe40000000000 */
[----:B------:R-:W-:Y:S01]  /*2210*/  PRMT R4, R60, 0x7632, R4 ;  /* 0x000076323c047816 */ /* 0x000fe20000000004 */
[----:B------:R1:W-:Y:S04]  /*2220*/  STG.E.U16 desc[UR8][R2.64], R58 ;  /* 0x0000003a02007986 */ /* 0x0003e8000c101508 */
[----:B------:R1:W-:Y:S04]  /*2230*/  STG.E.U16 desc[UR8][R2.64+0x2], R0 ;  /* 0x0000020002007986 */ /* 0x0003e8000c101508 */
[----:B------:R1:W-:Y:S04]  /*2240*/  STG.E.U16 desc[UR8][R2.64+0x4], R60 ;  /* 0x0000043c02007986 */ /* 0x0003e8000c101508 */
[----:B------:R1:W-:Y:S01]  /*2250*/  STG.E.U16 desc[UR8][R2.64+0x6], R4 ;  /* 0x0000060402007986 */ /* 0x0003e2000c101508 */
[----:B------:R-:W-:Y:S05]  /*2260*/  @!P0 BRA `(.L_x_202) ;  /* 0xffffffe000a88947 */ /* 0x000fea000383ffff */
.L_x_190:
[C---:B-1----:R-:W-:Y:S02]  /*2270*/  SHF.L.U32 R0, R55.reuse, 0x5, RZ ;  /* 0x0000000537007819 */ /* 0x042fe400000006ff */
[----:B------:R-:W-:Y:S02]  /*2280*/  LOP3.LUT R55, R55, 0x1, RZ, 0xc0, !PT ;  /* 0x0000000137377812 */ /* 0x000fe400078ec0ff */
[----:B0-----:R-:W-:-:S03]  /*2290*/  LOP3.LUT R3, R0, 0x7ffffc0, RZ, 0xc0, !PT ;  /* 0x07ffffc000037812 */ /* 0x001fc600078ec0ff */
[----:B------:R-:W-:Y:S02]  /*22a0*/  IMAD R0, R55, 0x140, RZ ;  /* 0x0000014037007824 */ /* 0x000fe400078e02ff */
[----:B------:R-:W-:-:S03]  /*22b0*/  IMAD.IADD R3, R3, 0x1, R54 ;  /* 0x0000000103037824 */ /* 0x000fc600078e0236 */
[----:B------:R-:W-:Y:S01]  /*22c0*/  IADD3 R62, R0, 0x140, RZ ;  /* 0x00000140003e7810 */ /* 0x000fe20007ffe0ff */
[----:B------:R-:W-:-:S05]  /*22d0*/  IMAD R15, R3, 0x20, R0 ;  /* 0x00000020030f7824 */ /* 0x000fca00078e0200 */
[----:B------:R-:W-:-:S13]  /*22e0*/  ISETP.GE.AND P0, PT, R15, R62, PT ;  /* 0x0000003e0f00720c */ /* 0x000fda0003f06270 */
[----:B------:R-:W-:Y:S05]  /*22f0*/  @P0 EXIT ;  /* 0x000000000000094d */ /* 0x000fea0003800000 */
[----:B------:R-:W0:Y:S01]  /*2300*/  LDC.64 R10, c[0x0][0x258] ;  /* 0x00009600ff0a7b82 */ /* 0x000e220000000a00 */
[----:B------:R-:W1:Y:S01]  /*2310*/  S2R R0, SR_TID.X ;  /* 0x0000000000007919 */ /* 0x000e620000002100 */
[----:B------:R-:W-:-:S06]  /*2320*/  UMOV UR4, 0x400 ;  /* 0x0000040000047882 */ /* 0x000fcc0000000000 */
[----:B------:R-:W2:Y:S01]  /*2330*/  S2UR UR5, SR_CgaCtaId ;  /* 0x00000000000579c3 */ /* 0x000ea20000008800 */
[----:B0-----:R-:W-:Y:S02]  /*2340*/  LOP3.LUT R4, RZ, R10, RZ, 0x33, !PT ;  /* 0x0000000aff047212 */ /* 0x001fe400078e33ff */
[----:B------:R-:W-:Y:S02]  /*2350*/  LOP3.LUT R5, RZ, R11, RZ, 0x33, !PT ;  /* 0x0000000bff057212 */ /* 0x000fe400078e33ff */
[----:B------:R-:W-:-:S04]  /*2360*/  ISETP.GT.U32.AND P0, PT, R4, -0x2, PT ;  /* 0xfffffffe0400780c */ /* 0x000fc80003f04070 */
[C---:B------:R-:W-:Y:S01]  /*2370*/  ISETP.GT.AND.EX P0, PT, R5.reuse, -0x1, PT, P0 ;  /* 0xffffffff0500780c */ /* 0x040fe20003f04300 */
[----:B--2---:R-:W-:Y:S01]  /*2380*/  ULEA UR4, UR5, UR4, 0x18 ;  /* 0x0000000405047291 */ /* 0x004fe2000f8ec03f */
[----:B-1----:R-:W-:Y:S02]  /*2390*/  SHF.R.U32.HI R2, RZ, 0x5, R0 ;  /* 0x00000005ff027819 */ /* 0x002fe40000011600 */
[----:B------:R-:W-:Y:S02]  /*23a0*/  SEL R4, R4, 0xfffffffe, P0 ;  /* 0xfffffffe04047807 */ /* 0x000fe40000000000 */
[----:B------:R-:W-:Y:S02]  /*23b0*/  SEL R5, R5, 0xffffffff, P0 ;  /* 0xffffffff05057807 */ /* 0x000fe40000000000 */
[C---:B------:R-:W-:Y:S02]  /*23c0*/  SHF.L.U32 R3, R4.reuse, 0x6, RZ ;  /* 0x0000000604037819 */ /* 0x040fe400000006ff */
[----:B------:R-:W-:Y:S01]  /*23d0*/  SHF.L.U64.HI R4, R4, 0x6, R5 ;  /* 0x0000000604047819 */ /* 0x000fe20000010205 */
[----:B------:R-:W-:Y:S01]  /*23e0*/  IMAD.MOV.U32 R5, RZ, RZ, -0x1 ;  /* 0xffffffffff057424 */ /* 0x000fe200078e00ff */
[----:B------:R-:W-:-:S02]  /*23f0*/  IADD3 R3, P0, P1, -R3, -0x41, -R2 ;  /* 0xffffffbf03037810 */ /* 0x000fc4000791e902 */
[----:B------:R-:W-:Y:S02]  /*2400*/  SHF.L.U32 R13, R0, 0x1, RZ ;  /* 0x00000001000d7819 */ /* 0x000fe400000006ff */
[----:B------:R-:W-:Y:S02]  /*2410*/  IADD3.X R4, ~R4, -0x1, R5, P0, P1 ;  /* 0xffffffff04047810 */ /* 0x000fe400007e2505 */
[----:B------:R-:W-:Y:S02]  /*2420*/  SHF.R.U32.HI R5, RZ, 0x4, R0 ;  /* 0x00000004ff057819 */ /* 0x000fe40000011600 */
[----:B------:R-:W-:Y:S01]  /*2430*/  SHF.L.U32 R14, R0, 0x7, RZ ;  /* 0x00000007000e7819 */ /* 0x000fe200000006ff */
[----:B------:R-:W-:Y:S01]  /*2440*/  IMAD.WIDE.U32 R6, R4, -0x33333333, RZ ;  /* 0xcccccccd04067825 */ /* 0x000fe200078e00ff */
[----:B------:R-:W-:-:S03]  /*2450*/  LOP3.LUT R17, RZ, R5, RZ, 0x33, !PT ;  /* 0x00000005ff117212 */ /* 0x000fc600078e33ff */
[----:B------:R-:W-:Y:S02]  /*2460*/  VIADD R12, R5, 0x14 ;  /* 0x00000014050c7836 */ /* 0x000fe40000000000 */
[----:B------:R-:W-:-:S03]  /*2470*/  IMAD.WIDE.U32 R8, P0, R3, -0x33333334, R6 ;  /* 0xcccccccc03087825 */ /* 0x000fc60007800006 */
[C---:B------:R-:W-:Y:S01]  /*2480*/  LOP3.LUT R16, R12.reuse, 0x1e, R13, 0x78, !PT ;  /* 0x0000001e0c107812 */ /* 0x040fe200078e780d */
[----:B------:R-:W-:Y:S01]  /*2490*/  IMAD.WIDE.U32 R6, R3, -0x33333333, RZ ;  /* 0xcccccccd03067825 */ /* 0x000fe200078e00ff */
[----:B------:R-:W-:Y:S02]  /*24a0*/  VIMNMX.U32 R12, R12, 0x20, !PT ;  /* 0x000000200c0c7848 */ /* 0x000fe40007fe0000 */
[----:B------:R-:W-:Y:S02]  /*24b0*/  IADD3.X R13, RZ, RZ, RZ, P0, !PT ;  /* 0x000000ffff0d7210 */ /* 0x000fe400007fe4ff */
[----:B------:R-:W-:Y:S01]  /*24c0*/  IADD3 RZ, P1, R7, R8, RZ ;  /* 0x0000000807ff7210 */ /* 0x000fe20007f3e0ff */
[----:B------:R-:W-:Y:S01]  /*24d0*/  IMAD.IADD R6, R12, 0x1, R17 ;  /* 0x000000010c067824 */ /* 0x000fe200078e0211 */
[----:B------:R-:W-:Y:S01]  /*24e0*/  LOP3.LUT R8, R14, 0x780, RZ, 0xc0, !PT ;  /* 0x000007800e087812 */ /* 0x000fe200078ec0ff */
[----:B------:R-:W-:Y:S01]  /*24f0*/  IMAD.MOV.U32 R12, RZ, RZ, R9 ;  /* 0x000000ffff0c7224 */ /* 0x000fe200078e0009 */
[----:B------:R-:W-:-:S02]  /*2500*/  SHF.L.U32 R7, R2, 0x1, RZ ;  /* 0x0000000102077819 */ /* 0x000fc400000006ff */
[----:B------:R-:W-:Y:S01]  /*2510*/  ISETP.LT.U32.AND P0, PT, R10, 0x1, PT ;  /* 0x000000010a00780c */ /* 0x000fe20003f01070 */
[----:B------:R-:W-:Y:S01]  /*2520*/  IMAD.WIDE.U32.X R12, R4, -0x33333334, R12, P1 ;  /* 0xcccccccc040c7825 */ /* 0x000fe200008e040c */
[----:B------:R-:W-:Y:S02]  /*2530*/  LEA R14, R2, UR4, 0x7 ;  /* 0x00000004020e7c11 */ /* 0x000fe4000f8e38ff */
[----:B------:R-:W-:Y:S01]  /*2540*/  LOP3.LUT R7, R7, 0x1f, R0, 0x78, !PT ;  /* 0x0000001f07077812 */ /* 0x000fe200078e7800 */
[----:B------:R-:W-:Y:S01]  /*2550*/  VIADD R17, R8, UR4 ;  /* 0x0000000408117c36 */ /* 0x000fe20008000000 */
[----:B------:R-:W-:Y:S01]  /*2560*/  SHF.R.U64 R54, R12, 0x3, R13 ;  /* 0x000000030c367819 */ /* 0x000fe2000000120d */
[----:B------:R-:W-:Y:S01]  /*2570*/  IMAD.WIDE.U32 R8, R6, -0x33333333, RZ ;  /* 0xcccccccd06087825 */ /* 0x000fe200078e00ff */
[----:B------:R-:W-:Y:S02]  /*2580*/  ISETP.LT.AND.EX P0, PT, R11, RZ, PT, P0 ;  /* 0x000000ff0b00720c */ /* 0x000fe40003f01300 */
[----:B------:R-:W-:Y:S01]  /*2590*/  LEA R7, R7, R14, 0x2 ;  /* 0x0000000e07077211 */ /* 0x000fe200078e10ff */
[----:B------:R-:W-:Y:S01]  /*25a0*/  VIADD R54, R54, 0x1 ;  /* 0x0000000136367836 */ /* 0x000fe20000000000 */
[----:B------:R-:W-:Y:S01]  /*25b0*/  SEL R53, R10, 0x1, P0 ;  /* 0x000000010a357807 */ /* 0x000fe20000000000 */
[----:B------:R-:W-:Y:S01]  /*25c0*/  IMAD R8, R16, 0x4, R17 ;  /* 0x0000000410087824 */ /* 0x000fe200078e0211 */
[----:B------:R-:W-:-:S02]  /*25d0*/  SEL R20, R11, RZ, P0 ;  /* 0x000000ff0b147207 */ /* 0x000fc40000000000 */
[C---:B------:R-:W-:Y:S02]  /*25e0*/  IADD3 R13, P1, R2.reuse, 0x14, RZ ;  /* 0x00000014020d7810 */ /* 0x040fe40007f3e0ff */
[----:B------:R-:W-:Y:S02]  /*25f0*/  LEA.HI R52, R9, 0x1, RZ, 0x1c ;  /* 0x0000000109347811 */ /* 0x000fe400078fe0ff */
[C---:B------:R-:W-:Y:S01]  /*2600*/  IADD3 R12, P0, R2.reuse, 0xa, RZ ;  /* 0x0000000a020c7810 */ /* 0x040fe20007f1e0ff */
[----:B------:R-:W-:Y:S01]  /*2610*/  IMAD.X R17, RZ, RZ, RZ, P1 ;  /* 0x000000ffff117224 */ /* 0x000fe200008e06ff */
[----:B------:R-:W-:Y:S02]  /*2620*/  IADD3 R14, P2, R2, 0x1e, RZ ;  /* 0x0000001e020e7810 */ /* 0x000fe40007f5e0ff */
[----:B------:R-:W-:Y:S01]  /*2630*/  MOV R9, R15 ;  /* 0x0000000f00097202 */ /* 0x000fe20000000f00 */
[----:B------:R-:W-:Y:S01]  /*2640*/  VIADD R15, R5, 0x3c ;  /* 0x0000003c050f7836 */ /* 0x000fe20000000000 */
[----:B------:R-:W-:-:S02]  /*2650*/  SHF.L.U64.HI R19, R53, 0x6, R20 ;  /* 0x0000000635137819 */ /* 0x000fc40000010214 */
[C---:B------:R-:W-:Y:S02]  /*2660*/  LOP3.LUT R10, R0.reuse, 0x1f, RZ, 0xc0, !PT ;  /* 0x0000001f000a7812 */ /* 0x040fe400078ec0ff */
[----:B------:R-:W-:Y:S02]  /*2670*/  LOP3.LUT R11, R0, 0xf, RZ, 0xc0, !PT ;  /* 0x0000000f000b7812 */ /* 0x000fe400078ec0ff */
[----:B------:R-:W-:Y:S02]  /*2680*/  IADD3.X R16, RZ, RZ, RZ, P0, !PT ;  /* 0x000000ffff107210 */ /* 0x000fe400007fe4ff */
[----:B------:R-:W-:Y:S02]  /*2690*/  IADD3.X R18, RZ, RZ, RZ, P2, !PT ;  /* 0x000000ffff127210 */ /* 0x000fe400017fe4ff */
[----:B------:R-:W-:Y:S02]  /*26a0*/  SHF.L.U32 R53, R53, 0x6, RZ ;  /* 0x0000000635357819 */ /* 0x000fe400000006ff */
[----:B------:R-:W-:-:S02]  /*26b0*/  LOP3.LUT R52, R52, 0x3, RZ, 0xc0, !PT ;  /* 0x0000000334347812 */ /* 0x000fc400078ec0ff */
[----:B------:R-:W-:-:S07]  /*26c0*/  LOP3.LUT R54, R54, 0x3, RZ, 0xc0, !PT ;  /* 0x0000000336367812 */ /* 0x000fce00078ec0ff */
.L_x_219:
[----:B------:R-:W-:Y:S01]  /*26d0*/  ISETP.GT.U32.AND P0, PT, R53, R2, PT ;  /* 0x000000023500720c */ /* 0x000fe20003f04070 */
[----:B------:R-:W-:Y:S01]  /*26e0*/  BSSY B0, `(.L_x_203) ;  /* 0x00000aa000007945 */ /* 0x000fe20003800000 */
[----:B0-----:R-:W-:Y:S01]  /*26f0*/  HFMA2.MMA R60, -RZ, RZ, 0, 0 ;  /* 0x00000000ff3c7435 */ /* 0x001fe200000001ff */
[----:B------:R-:W-:Y:S01]  /*2700*/  IMAD.MOV.U32 R55, RZ, RZ, RZ ;  /* 0x000000ffff377224 */ /* 0x000fe200078e00ff */
[----:B------:R-:W-:-:S13]  /*2710*/  ISETP.GT.AND.EX P0, PT, R19, RZ, PT, P0 ;  /* 0x000000ff1300720c */ /* 0x000fda0003f04300 */
[----:B-1234-:R-:W-:Y:S05]  /*2720*/  @!P0 BRA `(.L_x_204) ;  /* 0x0000000800948947 */ /* 0x01efea0003800000 */
[----:B------:R-:W-:Y:S01]  /*2730*/  ISETP.NE.U32.AND P1, PT, R54, RZ, PT ;  /* 0x000000ff3600720c */ /* 0x000fe20003f25070 */
[----:B------:R-:W-:Y:S01]  /*2740*/  BSSY B1, `(.L_x_205) ;  /* 0x0000023000017945 */ /* 0x000fe20003800000 */
[----:B------:R-:W-:Y:S01]  /*2750*/  ISETP.GE.U32.AND P0, PT, R3, 0x1e, PT ;  /* 0x0000001e0300780c */ /* 0x000fe20003f06070 */
[----:B------:R-:W-:Y:S01]  /*2760*/  IMAD.MOV.U32 R60, RZ, RZ, RZ ;  /* 0x000000ffff3c7224 */ /* 0x000fe200078e00ff */
[----:B------:R-:W-:Y:S01]  /*2770*/  ISETP.NE.AND.EX P1, PT, RZ, RZ, PT, P1 ;  /* 0x000000ffff00720c */ /* 0x000fe20003f25310 */
[----:B------:R-:W-:Y:S01]  /*2780*/  IMAD.MOV.U32 R56, RZ, RZ, RZ ;  /* 0x000000ffff387224 */ /* 0x000fe200078e00ff */
[----:B------:R-:W-:Y:S02]  /*2790*/  IADD3 R20, P2, R10, R9, RZ ;  /* 0x000000090a147210 */ /* 0x000fe40007f5e0ff */
[----:B------:R-:W-:Y:S02]  /*27a0*/  ISETP.GE.U32.AND.EX P0, PT, R4, RZ, PT, P0 ;  /* 0x000000ff0400720c */ /* 0x000fe40003f06100 */
[----:B------:R-:W-:-:S02]  /*27b0*/  MOV R58, R2 ;  /* 0x00000002003a7202 */ /* 0x000fc40000000f00 */
[----:B------:R-:W-:Y:S02]  /*27c0*/  MOV R55, RZ ;  /* 0x000000ff00377202 */ /* 0x000fe40000000f00 */
[----:B------:R-:W-:-:S03]  /*27d0*/  LEA.HI.X.SX32 R21, R9, RZ, 0x1, P2 ;  /* 0x000000ff09157211 */ /* 0x000fc600010f0eff */
[----:B------:R-:W-:Y:S05]  /*27e0*/  @!P1 BRA `(.L_x_206) ;  /* 0x0000000000609947 */ /* 0x000fea0003800000 */
        /* <DEDUP_REMOVED lines=16> */
[----:B------:R-:W-:Y:S01]  /*28f0*/  IMAD.MOV.U32 R58, RZ, RZ, R13 ;  /* 0x000000ffff3a7224 */ /* 0x000fe200078e000d */
[----:B------:R-:W-:Y:S01]  /*2900*/  MOV R56, R17 ;  /* 0x0000001100387202 */ /* 0x000fe20000000f00 */
[----:B------:R-:W-:Y:S01]  /*2910*/  @P1 IMAD.MOV.U32 R58, RZ, RZ, R14 ;  /* 0x000000ffff3a1224 */ /* 0x000fe200078e000e */
[----:B------:R-:W-:Y:S01]  /*2920*/  @P1 MOV R56, R18 ;  /* 0x0000001200381202 */ /* 0x000fe20000000f00 */
[----:B--2---:R-:W-:Y:S01]  /*2930*/  FADD.FTZ R55, R55, R24 ;  /* 0x0000001837377221 */ /* 0x004fe20000010000 */
[----:B------:R-:W-:-:S03]  /*2940*/  FADD.FTZ R60, R60, R25 ;  /* 0x000000193c3c7221 */ /* 0x000fc60000010000 */
[----:B---3--:R-:W-:Y:S01]  /*2950*/  @P1 FADD.FTZ R55, R55, R26 ;  /* 0x0000001a37371221 */ /* 0x008fe20000010000 */
[----:B------:R-:W-:-:S07]  /*2960*/  @P1 FADD.FTZ R60, R60, R27 ;  /* 0x0000001b3c3c1221 */ /* 0x000fce0000010000 */
.L_x_206:
[----:B------:R-:W-:Y:S05]  /*2970*/  BSYNC B1 ;  /* 0x0000000000017941 */ /* 0x000fea0003800000 */
.L_x_205:
[----:B------:R-:W-:Y:S05]  /*2980*/  @!P0 BRA `(.L_x_204) ;  /* 0x0000000400fc8947 */ /* 0x000fea0003800000 */
[C---:B------:R-:W-:Y:S01]  /*2990*/  SHF.L.U64.HI R21, R20.reuse, 0x1, R21 ;  /* 0x0000000114157819 */ /* 0x040fe20000010215 */
[----:B------:R-:W-:Y:S01]  /*29a0*/  IMAD.SHL.U32 R20, R20, 0x2, RZ ;  /* 0x0000000214147824 */ /* 0x000fe200078e00ff */
[----:B------:R-:W-:Y:S01]  /*29b0*/  IADD3 R22, P2, -R58, R53, RZ ;  /* 0x000000353a167210 */ /* 0x000fe20007f5e1ff */
[----:B------:R-:W-:Y:S01]  /*29c0*/  IMAD R23, R56, 0x500, RZ ;  /* 0x0000050038177824 */ /* 0x000fe200078e02ff */
[----:B------:R-:W-:Y:S01]  /*29d0*/  ULDC.64 UR6, c[0x0][0x260] ;  /* 0x0000980000067ab9 */ /* 0x000fe20000000a00 */
[----:B------:R-:W-:Y:S01]  /*29e0*/  IMAD.WIDE.U32 R20, R58, 0x500, R20 ;  /* 0x000005003a147825 */ /* 0x000fe200078e0014 */
[----:B------:R-:W-:Y:S01]  /*29f0*/  ISETP.GT.U32.AND P0, PT, R22, 0x78, PT ;  /* 0x000000781600780c */ /* 0x000fe20003f04070 */
[----:B------:R-:W-:Y:S02]  /*2a00*/  BSSY B1, `(.L_x_207) ;  /* 0x0000044000017945 */ /* 0x000fe40003800000 */
[----:B------:R-:W-:Y:S01]  /*2a10*/  IMAD.X R22, R19, 0x1, ~R56, P2 ;  /* 0x0000000113167824 */ /* 0x000fe200010e0e38 */
[----:B------:R-:W-:-:S02]  /*2a20*/  IADD3 R21, R21, R23, RZ ;  /* 0x0000001715157210 */ /* 0x000fc40007ffe0ff */
[----:B------:R-:W-:-:S04]  /*2a30*/  LEA R64, P1, R20, UR6, 0x2 ;  /* 0x0000000614407c11 */ /* 0x000fc8000f8210ff */
[----:B------:R-:W-:Y:S02]  /*2a40*/  LEA.HI.X R20, R20, UR7, R21, 0x2, P1 ;  /* 0x0000000714147c11 */ /* 0x000fe400088f1415 */
[----:B------:R-:W-:Y:S02]  /*2a50*/  ISETP.GT.AND.EX P1, PT, R22, RZ, PT, P0 ;  /* 0x000000ff1600720c */ /* 0x000fe40003f24300 */
[----:B------:R-:W-:Y:S02]  /*2a60*/  IADD3 R64, P2, R64, 0x1d000, RZ ;  /* 0x0001d00040407810 */ /* 0x000fe40007f5e0ff */
[----:B------:R-:W-:Y:S02]  /*2a70*/  PLOP3.LUT P0, PT, PT, PT, PT, 0x80, 0x0 ;  /* 0x000000000000781c */ /* 0x000fe40003f0f070 */
[----:B------:R-:W-:-:S07]  /*2a80*/  IADD3.X R65, RZ, R20, RZ, P2, !PT ;  /* 0x00000014ff417210 */ /* 0x000fce00017fe4ff */
[----:B------:R-:W-:Y:S05]  /*2a90*/  @!P1 BRA `(.L_x_208) ;  /* 0x0000000000e89947 */ /* 0x000fea0003800000 */
[----:B------:R-:W-:Y:S02]  /*2aa0*/  IADD3 R59, P1, R53, -0x78, RZ ;  /* 0xffffff88353b7810 */ /* 0x000fe40007f3e0ff */
[----:B------:R-:W-:Y:S02]  /*2ab0*/  PLOP3.LUT P0, PT, PT, PT, PT, 0x8, 0x0 ;  /* 0x000000000000781c */ /* 0x000fe40003f0e170 */
[----:B------:R-:W-:-:S11]  /*2ac0*/  IADD3.X R57, R19, -0x1, RZ, P1, !PT ;  /* 0xffffffff13397810 */ /* 0x000fd60000ffe4ff */
.L_x_209:
        /* <DEDUP_REMOVED lines=15> */
[----:B------:R0:W5:Y:S01]  /*2bc0*/  LDG.E.64 R50, desc[UR8][R64.64+0xa2800] ;  /* 0x0a28000840327981 */ /* 0x000162000c1e1b00 */
[----:B------:R-:W-:-:S05]  /*2bd0*/  IADD3 R58, P1, R58, 0xa0, RZ ;  /* 0x000000a03a3a7810 */ /* 0x000fca0007f3e0ff */
[----:B------:R-:W-:Y:S01]  /*2be0*/  IMAD.X R56, RZ, RZ, R56, P1 ;  /* 0x000000ffff387224 */ /* 0x000fe200008e0638 */
[----:B------:R-:W-:Y:S02]  /*2bf0*/  ISETP.GE.U32.AND P1, PT, R58, R59, PT ;  /* 0x0000003b3a00720c */ /* 0x000fe40003f26070 */
[----:B0-----:R-:W-:Y:S02]  /*2c00*/  IADD3 R64, P2, R64, 0xc8000, RZ ;  /* 0x000c800040407810 */ /* 0x001fe40007f5e0ff */
[----:B------:R-:W-:Y:S02]  /*2c10*/  ISETP.GE.AND.EX P1, PT, R56, R57, PT, P1 ;  /* 0x000000393800720c */ /* 0x000fe40003f26310 */
[----:B------:R-:W-:Y:S01]  /*2c20*/  IADD3.X R65, RZ, R65, RZ, P2, !PT ;  /* 0x00000041ff417210 */ /* 0x000fe200017fe4ff */
        /* <DEDUP_REMOVED lines=32> */
[----:B------:R-:W-:Y:S06]  /*2e30*/  @!P1 BRA `(.L_x_209) ;  /* 0xfffffffc00249947 */ /* 0x000fec000383ffff */
.L_x_208:
[----:B------:R-:W-:Y:S05]  /*2e40*/  BSYNC B1 ;  /* 0x0000000000017941 */ /* 0x000fea0003800000 */
.L_x_207:
[----:B------:R-:W-:Y:S01]  /*2e50*/  IADD3 R20, P2, -R58, R53, RZ ;  /* 0x000000353a147210 */ /* 0x000fe20007f5e1ff */
[----:B------:R-:W-:Y:S03]  /*2e60*/  BSSY B1, `(.L_x_210) ;  /* 0x0000022000017945 */ /* 0x000fe60003800000 */
[----:B------:R-:W-:Y:S01]  /*2e70*/  ISETP.GT.U32.AND P1, PT, R20, 0x28, PT ;  /* 0x000000281400780c */ /* 0x000fe20003f24070 */
[----:B------:R-:W-:-:S05]  /*2e80*/  IMAD.X R20, R19, 0x1, ~R56, P2 ;  /* 0x0000000113147824 */ /* 0x000fca00010e0e38 */
        /* <DEDUP_REMOVED lines=11> */
[----:B------:R-:W-:-:S03]  /*2f40*/  PLOP3.LUT P0, PT, PT, PT, PT, 0x8, 0x0 ;  /* 0x000000000000781c */ /* 0x000fc60003f0e170 */
[----:B------:R-:W-:Y:S01]  /*2f50*/  IMAD.X R56, RZ, RZ, R56, P2 ;  /* 0x000000ffff387224 */ /* 0x000fe200010e0638 */
[----:B0-----:R-:W-:-:S04]  /*2f60*/  IADD3 R64, P1, R64, 0x64000, RZ ;  /* 0x0006400040407810 */ /* 0x001fc80007f3e0ff */
        /* <DEDUP_REMOVED lines=17> */
.L_x_211:
[----:B------:R-:W-:Y:S05]  /*3080*/  BSYNC B1 ;  /* 0x0000000000017941 */ /* 0x000fea0003800000 */
.L_x_210:
        /* <DEDUP_REMOVED lines=15> */
.L_x_204:
[----:B------:R-:W-:Y:S05]  /*3180*/  BSYNC B0 ;  /* 0x0000000000007941 */ /* 0x000fea0003800000 */
.L_x_203:
[----:B------:R-:W-:Y:S01]  /*3190*/  ISETP.GT.U32.AND P0, PT, R0, 0x1ff, PT ;  /* 0x000001ff0000780c */ /* 0x000fe20003f04070 */
[----:B------:R0:W-:Y:S04]  /*31a0*/  STS [R7], R55 ;  /* 0x0000003707007388 */ /* 0x0001e80000000800 */
[----:B------:R0:W-:Y:S01]  /*31b0*/  STS [R7+0x500], R60 ;  /* 0x0005003c07007388 */ /* 0x0001e20000000800 */
[----:B------:R-:W-:Y:S07]  /*31c0*/  BAR.SYNC.DEFER_BLOCKING 0x0 ;  /* 0x0000000000007b1d */ /* 0x000fee0000010000 */
[----:B------:R-:W-:Y:S05]  /*31d0*/  @P0 BRA `(.L_x_212) ;  /* 0x0000001000780947 */ /* 0x000fea0003800000 */
[----:B------:R-:W-:Y:S01]  /*31e0*/  ISETP.NE.AND P0, PT, R52, RZ, PT ;  /* 0x000000ff3400720c */ /* 0x000fe20003f05270 */
[----:B------:R-:W-:Y:S01]  /*31f0*/  BSSY B0, `(.L_x_213) ;  /* 0x000007d000007945 */ /* 0x000fe20003800000 */
[----:B------:R-:W-:-:S11]  /*3200*/  MOV R24, R5 ;  /* 0x0000000500187202 */ /* 0x000fd60000000f00 */
[----:B------:R-:W-:Y:S05]  /*3210*/  @!P0 BRA `(.L_x_214) ;  /* 0x0000000400e88947 */ /* 0x000fea0003800000 */
[----:B------:R-:W-:Y:S01]  /*3220*/  ISETP.GT.U32.AND P0, PT, R11, 0x9, PT ;  /* 0x000000090b00780c */ /* 0x000fe20003f04070 */
[----:B------:R-:W-:-:S12]  /*3230*/  UMOV UR5, 0xffff ;  /* 0x0000ffff00057882 */ /* 0x000fd80000000000 */
[C---:B------:R-:W-:Y:S01]  /*3240*/  @!P0 IMAD.SHL.U32 R20, R11.reuse, 0x2, RZ ;  /* 0x000000020b148824 */ /* 0x040fe200078e00ff */
[----:B------:R-:W-:Y:S02]  /*3250*/  @!P0 SHF.R.U32.HI R5, RZ, 0x4, R0 ;  /* 0x00000004ff058819 */ /* 0x000fe40000011600 */
[----:B------:R-:W-:Y:S02]  /*3260*/  @!P0 LEA R22, R11, UR4, 0x7 ;  /* 0x000000040b168c11 */ /* 0x000fe4000f8e38ff */
[----:B------:R-:W-:-:S04]  /*3270*/  @!P0 LOP3.LUT R21, R5, R20, RZ, 0x3c, !PT ;  /* 0x0000001405158212 */ /* 0x000fc800078e3cff */
[----:B------:R-:W-:Y:S02]  /*3280*/  @!P0 LEA R22, R21, R22, 0x2 ;  /* 0x0000001615168211 */ /* 0x000fe400078e10ff */
[----:B------:R-:W-:-:S06]  /*3290*/  CS2R R20, SRZ ;  /* 0x0000000000147805 */ /* 0x000fcc000001ff00 */
[----:B------:R1:W2:Y:S04]  /*32a0*/  @!P0 LDS R20, [R22] ;  /* 0x0000000016148984 */ /* 0x0002a80000000800 */
[----:B------:R1:W3:Y:S01]  /*32b0*/  @!P0 LDS R21, [R22+0x500] ;  /* 0x0005000016158984 */ /* 0x0002e20000000800 */
[----:B------:R-:W-:Y:S05]  /*32c0*/  BRA.DIV UR5, `(.L_x_215) ;  /* 0x0000001205547947 */ /* 0x000fea000b800000 */
[----:B------:R-:W-:Y:S01]  /*32d0*/  IMAD.MOV.U32 R25, RZ, RZ, 0xffff ;  /* 0x0000ffffff197424 */ /* 0x000fe200078e00ff */
[----:B------:R-:W-:Y:S01]  /*32e0*/  MOV R26, 0xffff ;  /* 0x0000ffff001a7802 */ /* 0x000fe20000000f00 */
[----:B------:R-:W-:Y:S01]  /*32f0*/  IMAD.MOV.U32 R28, RZ, RZ, 0xffff ;  /* 0x0000ffffff1c7424 */ /* 0x000fe200078e00ff */
[----:B------:R-:W-:Y:S01]  /*3300*/  MOV R27, 0xffff ;  /* 0x0000ffff001b7802 */ /* 0x000fe20000000f00 */
[----:B------:R-:W-:Y:S01]  /*3310*/  IMAD.MOV.U32 R35, RZ, RZ, 0xffff ;  /* 0x0000ffffff237424 */ /* 0x000fe200078e00ff */
[----:B--2---:R-:W2:Y:S01]  /*3320*/  SHFL.BFLY PT, R23, R20, 0x8, 0x101f ;  /* 0x0d101f0014177f89 */ /* 0x004ea200000e0000 */
[----:B------:R-:W-:-:S03]  /*3330*/  IMAD.MOV.U32 R29, RZ, RZ, 0xffff ;  /* 0x0000ffffff1d7424 */ /* 0x000fc600078e00ff */
[----:B-1-3--:R-:W1:Y:S01]  /*3340*/  SHFL.BFLY PT, R22, R21, 0x8, 0x101f ;  /* 0x0d101f0015167f89 */ /* 0x00ae6200000e0000 */
[----:B--2---:R-:W-:Y:S01]  /*3350*/  FADD.FTZ R23, R23, R20 ;  /* 0x0000001417177221 */ /* 0x004fe20000010000 */
[----:B------:R-:W-:Y:S01]  /*3360*/  MOV R20, 0xffff ;  /* 0x0000ffff00147802 */ /* 0x000fe20000000f00 */
[----:B-1----:R-:W-:-:S03]  /*3370*/  FADD.FTZ R22, R22, R21 ;  /* 0x0000001516167221 */ /* 0x002fc60000010000 */
        /* <DEDUP_REMOVED lines=11> */
.L_x_228:
[----:B------:R-:W1:Y:S01]  /*3430*/  LDC.64 R20, c[0x0][0x218] ;  /* 0x00008600ff147b82 */ /* 0x000e620000000a00 */
[----:B------:R-:W-:Y:S01]  /*3440*/  ISETP.NE.AND P1, PT, R11, RZ, PT ;  /* 0x000000ff0b00720c */ /* 0x000fe20003f25270 */
[----:B---3--:R-:W-:Y:S01]  /*3450*/  FADD.FTZ R26, R30, R29 ;  /* 0x0000001d1e1a7221 */ /* 0x008fe20000010000 */
[----:B------:R-:W-:Y:S02]  /*3460*/  LEA.HI R25, R0, R9, RZ, 0x1c ;  /* 0x0000000900197211 */ /* 0x000fe400078fe0ff */
[----:B------:R-:W-:-:S03]  /*3470*/  ISETP.NE.AND P2, PT, R52, 0x1, PT ;  /* 0x000000013400780c */ /* 0x000fc60003f45270 */
[----:B------:R-:W2:Y:S06]  /*3480*/  LDC.64 R22, c[0x0][0x220] ;  /* 0x00008800ff167b82 */ /* 0x000eac0000000a00 */
[----:B------:R-:W-:Y:S02]  /*3490*/  @!P1 F2FP.BF16.F32.PACK_AB R24, RZ, R32 ;  /* 0x00000020ff18923e */ /* 0x000fe400000010ff */
[----:B------:R-:W-:Y:S01]  /*34a0*/  @!P1 F2FP.BF16.F32.PACK_AB R26, RZ, R26 ;  /* 0x0000001aff1a923e */ /* 0x000fe200000010ff */
[----:B-1----:R-:W-:-:S04]  /*34b0*/  IMAD.WIDE R20, R25, 0x2, R20 ;  /* 0x0000000219147825 */ /* 0x002fc800078e0214 */
[----:B--2---:R-:W-:Y:S01]  /*34c0*/  IMAD.WIDE R22, R25, 0x2, R22 ;  /* 0x0000000219167825 */ /* 0x004fe200078e0216 */
[----:B------:R-:W-:Y:S02]  /*34d0*/  PRMT R25, R24, 0x7610, R25 ;  /* 0x0000761018197816 */ /* 0x000fe40000000019 */
[----:B------:R-:W-:-:S03]  /*34e0*/  LEA.HI R24, R0, 0x14, RZ, 0x1c ;  /* 0x0000001400187811 */ /* 0x000fc600078fe0ff */
[----:B------:R1:W-:Y:S04]  /*34f0*/  @!P1 STG.E.U16 desc[UR8][R20.64], R25 ;  /* 0x0000001914009986 */ /* 0x0003e8000c101508 */
[----:B------:R1:W-:Y:S01]  /*3500*/  @!P1 STG.E.U16 desc[UR8][R22.64], R26 ;  /* 0x0000001a16009986 */ /* 0x0003e2000c101508 */
[----:B------:R-:W-:Y:S05]  /*3510*/  @!P2 BRA `(.L_x_214) ;  /* 0x000000040028a947 */ /* 0x000fea0003800000 */
[----:B------:R-:W-:Y:S01]  /*3520*/  HFMA2.MMA R24, -RZ, RZ, 0, 0 ;  /* 0x00000000ff187435 */ /* 0x000fe200000001ff */
[----:B------:R-:W-:Y:S01]  /*3530*/  IMAD.MOV.U32 R30, RZ, RZ, RZ ;  /* 0x000000ffff1e7224 */ /* 0x000fe200078e00ff */
[----:B------:R-:W-:-:S05]  /*3540*/  UMOV UR5, 0xffff ;  /* 0x0000ffff00057882 */ /* 0x000fca0000000000 */
[----:B------:R2:W3:Y:S04]  /*3550*/  @!P0 LDS R30, [R8+0x500] ;  /* 0x00050000081e8984 */ /* 0x0004e80000000800 */
[----:B------:R2:W4:Y:S01]  /*3560*/  @!P0 LDS R24, [R8] ;  /* 0x0000000008188984 */ /* 0x0005220000000800 */
[----:B------:R-:W-:Y:S05]  /*3570*/  BRA.DIV UR5, `(.L_x_216) ;  /* 0x00000012057c7947 */ /* 0x000fea000b800000 */
[----:B-1----:R-:W-:Y:S01]  /*3580*/  MOV R25, 0xffff ;  /* 0x0000ffff00197802 */ /* 0x002fe20000000f00 */
[----:B------:R-:W-:Y:S01]  /*3590*/  IMAD.MOV.U32 R27, RZ, RZ, 0xffff ;  /* 0x0000ffffff1b7424 */ /* 0x000fe200078e00ff */
[----:B------:R-:W-:Y:S01]  /*35a0*/  MOV R26, 0xffff ;  /* 0x0000ffff001a7802 */ /* 0x000fe20000000f00 */
[----:B------:R-:W-:Y:S01]  /*35b0*/  IMAD.MOV.U32 R28, RZ, RZ, 0xffff ;  /* 0x0000ffffff1c7424 */ /* 0x000fe200078e00ff */
[----:B------:R-:W-:Y:S01]  /*35c0*/  MOV R39, 0xffff ;  /* 0x0000ffff00277802 */ /* 0x000fe20000000f00 */
[----:B----4-:R-:W1:Y:S04]  /*35d0*/  SHFL.BFLY PT, R31, R24, 0x8, 0x101f ;  /* 0x0d101f00181f7f89 */ /* 0x010e6800000e0000 */
[----:B---3--:R-:W3:Y:S01]  /*35e0*/  SHFL.BFLY PT, R33, R30, 0x8, 0x101f ;  /* 0x0d101f001e217f89 */ /* 0x008ee200000e0000 */
[----:B-1----:R-:W-:Y:S01]  /*35f0*/  FADD.FTZ R31, R31, R24 ;  /* 0x000000181f1f7221 */ /* 0x002fe20000010000 */
[----:B---3--:R-:W-:-:S04]  /*3600*/  FADD.FTZ R33, R33, R30 ;  /* 0x0000001e21217221 */ /* 0x008fc80000010000 */
[----:B------:R-:W1:Y:S01]  /*3610*/  SHFL.BFLY PT, R32, R31, 0x4, 0x101f ;  /* 0x0c901f001f207f89 */ /* 0x000e6200000e0000 */
[----:B------:R-:W-:-:S03]  /*3620*/  IMAD.MOV.U32 R30, RZ, RZ, 0xffff ;  /* 0x0000ffffff1e7424 */ /* 0x000fc600078e00ff */
[----:B------:R-:W3:Y:S01]  /*3630*/  SHFL.BFLY PT, R34, R33, 0x4, 0x101f ;  /* 0x0c901f0021227f89 */ /* 0x000ee200000e0000 */
[----:B-1----:R-:W-:Y:S01]  /*3640*/  FADD.FTZ R32, R31, R32 ;  /* 0x000000201f207221 */ /* 0x002fe20000010000 */
[----:B---3--:R-:W-:-:S04]  /*3650*/  FADD.FTZ R34, R33, R34 ;  /* 0x0000002221227221 */ /* 0x008fc80000010000 */
[----:B------:R-:W1:Y:S04]  /*3660*/  SHFL.BFLY PT, R35, R32, 0x2, 0x101f ;  /* 0x0c501f0020237f89 */ /* 0x000e6800000e0000 */
[----:B------:R-:W3:Y:S01]  /*3670*/  SHFL.BFLY PT, R37, R34, 0x2, 0x101f ;  /* 0x0c501f0022257f89 */ /* 0x000ee200000e0000 */
[----:B-1----:R-:W-:Y:S01]  /*3680*/  FADD.FTZ R35, R32, R35 ;  /* 0x0000002320237221 */ /* 0x002fe20000010000 */
[----:B---3--:R-:W-:-:S04]  /*3690*/  FADD.FTZ R37, R34, R37 ;  /* 0x0000002522257221 */ /* 0x008fc80000010000 */
[----:B------:R-:W1:Y:S04]  /*36a0*/  SHFL.BFLY PT, R24, R35, 0x1, 0x101f ;  /* 0x0c301f0023187f89 */ /* 0x000e6800000e0000 */
[----:B------:R3:W4:Y:S02]  /*36b0*/  SHFL.BFLY PT, R29, R37, 0x1, 0x101f ;  /* 0x0c301f00251d7f89 */ /* 0x00072400000e0000 */
[----:B-1-3--:R-:W-:-:S07]  /*36c0*/  FADD.FTZ R24, R35, R24 ;  /* 0x0000001823187221 */ /* 0x00afce0000010000 */
.L_x_238:
[----:B----4-:R-:W-:Y:S01]  /*36d0*/  FADD.FTZ R25, R37, R29 ;  /* 0x0000001d25197221 */ /* 0x010fe20000010000 */
        /* <DEDUP_REMOVED lines=8> */
[C---:B---3--:R-:W-:Y:S01]  /*3760*/  @!P0 SHF.L.U32 R25, R11.reuse, 0x1, RZ ;  /* 0x000000010b198819 */ /* 0x048fe200000006ff */
[----:B------:R-:W-:Y:S01]  /*3770*/  IMAD.MOV.U32 R30, RZ, RZ, RZ ;  /* 0x000000ffff1e7224 */ /* 0x000fe200078e00ff */
[----:B------:R-:W-:Y:S01]  /*3780*/  @!P0 LEA R26, R11, UR4, 0x7 ;  /* 0x000000040b1a8c11 */ /* 0x000fe2000f8e38ff */
[----:B------:R-:W-:Y:S01]  /*3790*/  UMOV UR5, 0xffff ;  /* 0x0000ffff00057882 */ /* 0x000fe20000000000 */
[----:B------:R-:W-:Y:S01]  /*37a0*/  @!P0 LOP3.LUT R25, R24, R25, RZ, 0x3c, !PT ;  /* 0x0000001918198212 */ /* 0x000fe200078e3cff */
[----:B------:R-:W-:-:S03]  /*37b0*/  IMAD.MOV.U32 R24, RZ, RZ, RZ ;  /* 0x000000ffff187224 */ /* 0x000fc600078e00ff */
[----:B------:R-:W-:-:S05]  /*37c0*/  @!P0 LEA R25, R25, R26, 0x2 ;  /* 0x0000001a19198211 */ /* 0x000fca00078e10ff */
[----:B------:R1:W3:Y:S04]  /*37d0*/  @!P0 LDS R24, [R25] ;  /* 0x0000000019188984 */ /* 0x0002e80000000800 */
[----:B------:R1:W4:Y:S01]  /*37e0*/  @!P0 LDS R30, [R25+0x500] ;  /* 0x00050000191e8984 */ /* 0x0003220000000800 */
[----:B------:R-:W-:Y:S05]  /*37f0*/  BRA.DIV UR5, `(.L_x_217) ;  /* 0x0000001205c47947 */ /* 0x000fea000b800000 */
[----:B-1----:R-:W-:Y:S01]  /*3800*/  MOV R25, 0xffff ;  /* 0x0000ffff00197802 */ /* 0x002fe20000000f00 */
[----:B------:R-:W-:Y:S01]  /*3810*/  IMAD.MOV.U32 R27, RZ, RZ, 0xffff ;  /* 0x0000ffffff1b7424 */ /* 0x000fe200078e00ff */
[----:B------:R-:W-:Y:S01]  /*3820*/  MOV R26, 0xffff ;  /* 0x0000ffff001a7802 */ /* 0x000fe20000000f00 */
[----:B------:R-:W-:Y:S01]  /*3830*/  IMAD.MOV.U32 R28, RZ, RZ, 0xffff ;  /* 0x0000ffffff1c7424 */ /* 0x000fe200078e00ff */
[----:B------:R-:W-:Y:S01]  /*3840*/  MOV R39, 0xffff ;  /* 0x0000ffff00277802 */ /* 0x000fe20000000f00 */
[----:B---3--:R-:W1:Y:S04]  /*3850*/  SHFL.BFLY PT, R31, R24, 0x8, 0x101f ;  /* 0x0d101f00181f7f89 */ /* 0x008e6800000e0000 */
[----:B----4-:R-:W3:Y:S01]  /*3860*/  SHFL.BFLY PT, R33, R30, 0x8, 0x101f ;  /* 0x0d101f001e217f89 */ /* 0x010ee200000e0000 */
        /* <DEDUP_REMOVED lines=14> */
.L_x_248:
[----:B----4-:R-:W-:Y:S01]  /*3950*/  FADD.FTZ R25, R37, R29 ;  /* 0x0000001d25197221 */ /* 0x010fe20000010000 */
[----:B------:R-:W-:-:S04]  /*3960*/  @!P1 F2FP.BF16.F32.PACK_AB R24, RZ, R24 ;  /* 0x00000018ff18923e */ /* 0x000fc800000010ff */
[----:B------:R-:W-:Y:S02]  /*3970*/  PRMT R26, R24, 0x7610, R26 ;  /* 0x00007610181a7816 */ /* 0x000fe4000000001a */
[----:B------:R-:W-:Y:S02]  /*3980*/  @!P1 F2FP.BF16.F32.PACK_AB R25, RZ, R25 ;  /* 0x00000019ff19923e */ /* 0x000fe400000010ff */
[----:B------:R-:W-:Y:S01]  /*3990*/  MOV R24, R15 ;  /* 0x0000000f00187202 */ /* 0x000fe20000000f00 */
[----:B------:R4:W-:Y:S04]  /*39a0*/  @!P1 STG.E.U16 desc[UR8][R20.64+0x50], R26 ;  /* 0x0000501a14009986 */ /* 0x0009e8000c101508 */
[----:B------:R4:W-:Y:S02]  /*39b0*/  @!P1 STG.E.U16 desc[UR8][R22.64+0x50], R25 ;  /* 0x0000501916009986 */ /* 0x0009e4000c101508 */
.L_x_214:
[----:B------:R-:W-:Y:S05]  /*39c0*/  BSYNC B0 ;  /* 0x0000000000007941 */ /* 0x000fea0003800000 */
.L_x_213:
[----:B------:R-:W-:-:S13]  /*39d0*/  ISETP.GE.U32.AND P0, PT, R6, 0x3c, PT ;  /* 0x0000003c0600780c */ /* 0x000fda0003f06070 */
[----:B------:R-:W-:Y:S05]  /*39e0*/  @!P0 BRA `(.L_x_212) ;  /* 0x0000000800748947 */ /* 0x000fea0003800000 */
[----:B------:R-:W-:Y:S01]  /*39f0*/  ISETP.GT.U32.AND P0, PT, R11, 0x9, PT ;  /* 0x000000090b00780c */ /* 0x000fe20003f04070 */
[----:B------:R-:W-:Y:S01]  /*3a00*/  UMOV UR5, 0xffff ;  /* 0x0000ffff00057882 */ /* 0x000fe20000000000 */
[----:B------:R-:W-:-:S11]  /*3a10*/  MOV R31, RZ ;  /* 0x000000ff001f7202 */ /* 0x000fd60000000f00 */
[C---:B-1-34-:R-:W-:Y:S01]  /*3a20*/  @!P0 IMAD.SHL.U32 R21, R11.reuse, 0x2, RZ ;  /* 0x000000020b158824 */ /* 0x05afe200078e00ff */
[----:B------:R-:W-:-:S04]  /*3a30*/  @!P0 LEA R23, R11, UR4, 0x7 ;  /* 0x000000040b178c11 */ /* 0x000fc8000f8e38ff */
[----:B------:R-:W-:Y:S01]  /*3a40*/  @!P0 LOP3.LUT R20, R24, R21, RZ, 0x3c, !PT ;  /* 0x0000001518148212 */ /* 0x000fe200078e3cff */
[----:B------:R-:W-:-:S04]  /*3a50*/  HFMA2.MMA R21, -RZ, RZ, 0, 0 ;  /* 0x00000000ff157435 */ /* 0x000fc800000001ff */
[----:B------:R-:W-:-:S05]  /*3a60*/  @!P0 IMAD R20, R20, 0x4, R23 ;  /* 0x0000000414148824 */ /* 0x000fca00078e0217 */
[----:B------:R1:W3:Y:S04]  /*3a70*/  @!P0 LDS R31, [R20+0x500] ;  /* 0x00050000141f8984 */ /* 0x0002e80000000800 */
[----:B------:R1:W4:Y:S01]  /*3a80*/  @!P0 LDS R21, [R20] ;  /* 0x0000000014158984 */ /* 0x0003220000000800 */
[----:B------:R-:W-:Y:S05]  /*3a90*/  BRA.DIV UR5, `(.L_x_218) ;  /* 0x0000001605047947 */ /* 0x000fea000b800000 */
[C---:B------:R-:W-:Y:S01]  /*3aa0*/  @!P0 IMAD.SHL.U32 R23, R11.reuse, 0x2, RZ ;  /* 0x000000020b178824 */ /* 0x040fe200078e00ff */
[C---:B-1----:R-:W-:Y:S01]  /*3ab0*/  @!P0 IADD3 R20, R24.reuse, 0x14, RZ ;  /* 0x0000001418148810 */ /* 0x042fe20007ffe0ff */
[C---:B------:R-:W-:Y:S01]  /*3ac0*/  @!P0 IMAD.SHL.U32 R33, R11.reuse, 0x2, RZ ;  /* 0x000000020b218824 */ /* 0x040fe200078e00ff */
[----:B------:R-:W-:Y:S01]  /*3ad0*/  @!P0 IADD3 R22, R24, 0x28, RZ ;  /* 0x0000002818168810 */ /* 0x000fe20007ffe0ff */
[----:B------:R-:W-:Y:S01]  /*3ae0*/  IMAD.MOV.U32 R28, RZ, RZ, 0xffff ;  /* 0x0000ffffff1c7424 */ /* 0x000fe200078e00ff */
[----:B------:R-:W-:Y:S01]  /*3af0*/  @!P0 LOP3.LUT R20, R20, R23, RZ, 0x3c, !PT ;  /* 0x0000001714148212 */ /* 0x000fe200078e3cff */
[----:B------:R-:W-:Y:S01]  /*3b00*/  IMAD.MOV.U32 R43, RZ, RZ, 0xffff ;  /* 0x0000ffffff2b7424 */ /* 0x000fe200078e00ff */
[C---:B------:R-:W-:Y:S01]  /*3b10*/  @!P0 LEA R35, R11.reuse, UR4, 0x7 ;  /* 0x000000040b238c11 */ /* 0x040fe2000f8e38ff */
[----:B------:R-:W-:Y:S01]  /*3b20*/  IMAD.MOV.U32 R42, RZ, RZ, RZ ;  /* 0x000000ffff2a7224 */ /* 0x000fe200078e00ff */
[----:B------:R-:W-:Y:S01]  /*3b30*/  @!P0 LOP3.LUT R22, R22, R33, RZ, 0x3c, !PT ;  /* 0x0000002116168212 */ /* 0x000fe200078e3cff */
[----:B------:R-:W-:Y:S01]  /*3b40*/  IMAD.MOV.U32 R25, RZ, RZ, 0xffff ;  /* 0x0000ffffff197424 */ /* 0x000fe200078e00ff */
[C---:B------:R-:W-:Y:S01]  /*3b50*/  @!P0 LEA R29, R11.reuse, UR4, 0x7 ;  /* 0x000000040b1d8c11 */ /* 0x040fe2000f8e38ff */
[----:B------:R-:W-:Y:S01]  /*3b60*/  @!P0 IMAD R23, R20, 0x4, R35 ;  /* 0x0000000414178824 */ /* 0x000fe200078e0223 */
[C---:B------:R-:W-:Y:S01]  /*3b70*/  @!P0 LEA R39, R11.reuse, UR4, 0x7 ;  /* 0x000000040b278c11 */ /* 0x040fe2000f8e38ff */
[----:B------:R-:W-:Y:S01]  /*3b80*/  IMAD.MOV.U32 R35, RZ, RZ, 0xffff ;  /* 0x0000ffffff237424 */ /* 0x000fe200078e00ff */
[----:B------:R-:W-:Y:S01]  /*3b90*/  @!P0 LEA R20, R22, R29, 0x2 ;  /* 0x0000001d16148211 */ /* 0x000fe200078e10ff */
[----:B------:R-:W-:Y:S01]  /*3ba0*/  @!P0 VIADD R22, R24, 0x3c ;  /* 0x0000003c18168836 */ /* 0x000fe20000000000 */
[----:B------:R-:W1:Y:S01]  /*3bb0*/  @!P0 LDS R30, [R23] ;  /* 0x00000000171e8984 */ /* 0x000e620000000800 */
[----:B------:R-:W-:Y:S01]  /*3bc0*/  @!P0 SHF.L.U32 R29, R11, 0x1, RZ ;  /* 0x000000010b1d8819 */ /* 0x000fe200000006ff */
[----:B------:R-:W-:Y:S01]  /*3bd0*/  IMAD.MOV.U32 R48, RZ, RZ, 0xffff ;  /* 0x0000ffffff307424 */ /* 0x000fe200078e00ff */
[----:B------:R-:W-:Y:S01]  /*3be0*/  MOV R26, 0xffff ;  /* 0x0000ffff001a7802 */ /* 0x000fe20000000f00 */
[----:B------:R-:W5:Y:S01]  /*3bf0*/  @!P0 LDS R40, [R20+0x500] ;  /* 0x0005000014288984 */ /* 0x000f620000000800 */
[----:B------:R-:W-:-:S02]  /*3c00*/  @!P0 LOP3.LUT R22, R22, R29, RZ, 0x3c, !PT ;  /* 0x0000001d16168212 */ /* 0x000fc400078e3cff */
[----:B------:R-:W-:Y:S01]  /*3c10*/  MOV R41, RZ ;  /* 0x000000ff00297202 */ /* 0x000fe20000000f00 */
[----:B------:R-:W0:Y:S01]  /*3c20*/  @!P0 LDS R32, [R23+0x500] ;  /* 0x0005000017208984 */ /* 0x000e220000000800 */
[----:B------:R-:W-:Y:S01]  /*3c30*/  MOV R36, 0xffff ;  /* 0x0000ffff00247802 */ /* 0x000fe20000000f00 */
[----:B------:R-:W-:Y:S01]  /*3c40*/  @!P0 IMAD R44, R22, 0x4, R39 ;  /* 0x00000004162c8824 */ /* 0x000fe200078e0227 */
[----:B------:R-:W-:Y:S01]  /*3c50*/  CS2R R38, SRZ ;  /* 0x0000000000267805 */ /* 0x000fe2000001ff00 */
[----:B------:R-:W-:Y:S01]  /*3c60*/  @!P0 LDS R33, [R20] ;  /* 0x0000000014218984 */ /* 0x000fe20000000800 */
[----:B------:R-:W-:Y:S02]  /*3c70*/  MOV R46, 0xffff ;  /* 0x0000ffff002e7802 */ /* 0x000fe40000000f00 */
[----:B------:R-:W-:Y:S01]  /*3c80*/  MOV R27, 0xffff ;  /* 0x0000ffff001b7802 */ /* 0x000fe20000000f00 */
[----:B------:R-:W-:Y:S01]  /*3c90*/  @!P0 LDS R22, [R44] ;  /* 0x000000002c168984 */ /* 0x000fe20000000800 */
[----:B------:R-:W-:-:S03]  /*3ca0*/  MOV R37, 0xffff ;  /* 0x0000ffff00257802 */ /* 0x000fc60000000f00 */
[----:B------:R2:W-:Y:S04]  /*3cb0*/  @!P0 LDS R23, [R44+0x500] ;  /* 0x000500002c178984 */ /* 0x0005e80000000800 */
[----:B---3--:R-:W3:Y:S04]  /*3cc0*/  SHFL.BFLY PT, R29, R31, 0x8, 0x101f ;  /* 0x0d101f001f1d7f89 */ /* 0x008ee800000e0000 */
[----:B----4-:R-:W4:Y:S01]  /*3cd0*/  SHFL.BFLY PT, R20, R21, 0x8, 0x101f ;  /* 0x0d101f0015147f89 */ /* 0x010f2200000e0000 */
[----:B--2---:R-:W-:Y:S02]  /*3ce0*/  MOV R44, 0xffff ;  /* 0x0000ffff002c7802 */ /* 0x004fe40000000f00 */
[----:B-1----:R-:W-:Y:S01]  /*3cf0*/  @!P0 MOV R41, R30 ;  /* 0x0000001e00298202 */ /* 0x002fe20000000f00 */
[----:B-----5:R-:W-:-:S04]  /*3d00*/  @!P0 IMAD.MOV.U32 R38, RZ, RZ, R40 ;  /* 0x000000ffff268224 */ /* 0x020fc800078e0028 */
[----:B------:R-:W1:Y:S01]  /*3d10*/  SHFL.BFLY PT, R30, R41, 0x8, 0x101f ;  /* 0x0d101f00291e7f89 */ /* 0x000e6200000e0000 */
[----:B0-----:R-:W-:-:S03]  /*3d20*/  @!P0 IMAD.MOV.U32 R42, RZ, RZ, R32 ;  /* 0x000000ffff2a8224 */ /* 0x001fc600078e0020 */
[----:B------:R-:W0:Y:S01]  /*3d30*/  SHFL.BFLY PT, R43, R38, 0x8, 0x101f ;  /* 0x0d101f00262b7f89 */ /* 0x000e2200000e0000 */
[----:B---3--:R-:W-:Y:S01]  /*3d40*/  FADD.FTZ R34, R29, R31 ;  /* 0x0000001f1d227221 */ /* 0x008fe20000010000 */
[----:B------:R-:W-:Y:S01]  /*3d50*/  MOV R29, 0xffff ;  /* 0x0000ffff001d7802 */ /* 0x000fe20000000f00 */
[----:B------:R-:W-:Y:S01]  /*3d60*/  IMAD.MOV.U32 R31, RZ, RZ, 0xffff ;  /* 0x0000ffffff1f7424 */ /* 0x000fe200078e00ff */
[----:B------:R-:W-:Y:S01]  /*3d70*/  @!P0 MOV R39, R33 ;  /* 0x0000002100278202 */ /* 0x000fe20000000f00 */
[----:B------:R-:W2:Y:S01]  /*3d80*/  SHFL.BFLY PT, R35, R42, 0x8, 0x101f ;  /* 0x0d101f002a237f89 */ /* 0x000ea200000e0000 */
[----:B----4-:R-:W-:Y:S01]  /*3d90*/  FADD.FTZ R33, R20, R21 ;  /* 0x0000001514217221 */ /* 0x010fe20000010000 */
[----:B------:R-:W-:Y:S02]  /*3da0*/  CS2R R20, SRZ ;  /* 0x0000000000147805 */ /* 0x000fe4000001ff00 */
[----:B------:R-:W3:Y:S01]  /*3db0*/  SHFL.BFLY PT, R40, R39, 0x8, 0x101f ;  /* 0x0d101f0027287f89 */ /* 0x000ee200000e0000 */
[----:B------:R-:W-:Y:S01]  /*3dc0*/  @!P0 MOV R20, R22 ;  /* 0x0000001600148202 */ /* 0x000fe20000000f00 */
[----:B------:R-:W-:Y:S01]  /*3dd0*/  @!P0 IMAD.MOV.U32 R21, RZ, RZ, R23 ;  /* 0x000000ffff158224 */ /* 0x000fe200078e0017 */
[----:B------:R-:W-:Y:S01]  /*3de0*/  ISETP.NE.AND P0, PT, R11, RZ, PT ;  /* 0x000000ff0b00720c */ /* 0x000fe20003f05270 */
[----:B------:R-:W4:Y:S04]  /*3df0*/  SHFL.BFLY PT, R29, R34, 0x4, 0x101f ;  /* 0x0c901f00221d7f89 */ /* 0x000f2800000e0000 */
[----:B------:R-:W5:Y:S01]  /*3e00*/  SHFL.BFLY PT, R22, R33, 0x4, 0x101f ;  /* 0x0c901f0021167f89 */ /* 0x000f6200000e0000 */
[----:B-1----:R-:W-:-:S03]  /*3e10*/  FADD.FTZ R30, R30, R41 ;  /* 0x000000291e1e7221 */ /* 0x002fc60000010000 */
[----:B------:R-:W1:Y:S01]  /*3e20*/  SHFL.BFLY PT, R45, R20, 0x8, 0x101f ;  /* 0x0d101f00142d7f89 */ /* 0x000e6200000e0000 */
[----:B0-----:R-:W-:Y:S01]  /*3e30*/  FADD.FTZ R41, R43, R38 ;  /* 0x000000262b297221 */ /* 0x001fe20000010000 */
[----:B------:R-:W-:Y:S02]  /*3e40*/  MOV R43, 0xffff ;  /* 0x0000ffff002b7802 */ /* 0x000fe40000000f00 */
[----:B------:R-:W0:Y:S01]  /*3e50*/  SHFL.BFLY PT, R23, R30, 0x4, 0x101f ;  /* 0x0c901f001e177f89 */ /* 0x000e2200000e0000 */
[----:B--2---:R-:W-:-:S03]  /*3e60*/  FADD.FTZ R32, R35, R42 ;  /* 0x0000002a23207221 */ /* 0x004fc60000010000 */
[----:B------:R-:W-:Y:S01]  /*3e70*/  SHFL.BFLY PT, R44, R21, 0x8, 0x101f ;  /* 0x0d101f00152c7f89 */ /* 0x000fe200000e0000 */
[----:B---3--:R-:W-:-:S03]  /*3e80*/  FADD.FTZ R40, R40, R39 ;  /* 0x0000002728287221 */ /* 0x008fc60000010000 */
[----:B------:R-:W2:Y:S01]  /*3e90*/  SHFL.BFLY PT, R42, R41, 0x4, 0x101f ;  /* 0x0c901f00292a7f89 */ /* 0x000ea200000e0000 */
[----:B------:R-:W-:Y:S02]  /*3ea0*/  IMAD.IADD R25, R24, 0x1, R9 ;  /* 0x0000000118197824 */ /* 0x000fe400078e0209 */
[----:B----4-:R-:W-:Y:S01]  /*3eb0*/  FADD.FTZ R36, R34, R29 ;  /* 0x0000001d22247221 */ /* 0x010fe20000010000 */
[----:B------:R-:W3:Y:S01]  /*3ec0*/  SHFL.BFLY PT, R39, R32, 0x4, 0x101f ;  /* 0x0c901f0020277f89 */ /* 0x000ee200000e0000 */
[----:B------:R-:W-:Y:S01]  /*3ed0*/  MOV R29, 0xffff ;  /* 0x0000ffff001d7802 */ /* 0x000fe20000000f00 */
[----:B-----5:R-:W-:Y:S02]  /*3ee0*/  FADD.FTZ R35, R33, R22 ;  /* 0x0000001621237221 */ /* 0x020fe40000010000 */
[----:B------:R-:W4:Y:S01]  /*3ef0*/  SHFL.BFLY PT, R43, R40, 0x4, 0x101f ;  /* 0x0c901f00282b7f89 */ /* 0x000f2200000e0000 */
[----:B------:R-:W-:Y:S02]  /*3f00*/  IMAD.MOV.U32 R33, RZ, RZ, 0xffff ;  /* 0x0000ffffff217424 */ /* 0x000fe400078e00ff */
[----:B-1----:R-:W-:Y:S01]  /*3f10*/  FADD.FTZ R45, R45, R20 ;  /* 0x000000142d2d7221 */ /* 0x002fe20000010000 */
[----:B------:R-:W1:Y:S01]  /*3f20*/  SHFL.BFLY PT, R29, R36, 0x2, 0x101f ;  /* 0x0c501f00241d7f89 */ /* 0x000e6200000e0000 */
[----:B0-----:R-:W-:-:S03]  /*3f30*/  FADD.FTZ R22, R30, R23 ;  /* 0x000000171e167221 */ /* 0x001fc60000010000 */
[----:B------:R-:W0:Y:S04]  /*3f40*/  SHFL.BFLY PT, R20, R35, 0x2, 0x101f ;  /* 0x0c501f0023147f89 */ /* 0x000e2800000e0000 */
[----:B------:R-:W5:Y:S01]  /*3f50*/  SHFL.BFLY PT, R46, R45, 0x4, 0x101f ;  /* 0x0c901f002d2e7f89 */ /* 0x000f6200000e0000 */
[----:B--2---:R-:W-:Y:S01]  /*3f60*/  FADD.FTZ R42, R41, R42 ;  /* 0x0000002a292a7221 */ /* 0x004fe20000010000 */
[----:B------:R-:W-:Y:S01]  /*3f70*/  MOV R41, 0xffff ;  /* 0x0000ffff00297802 */ /* 0x000fe20000000f00 */
[----:B---3--:R-:W-:Y:S01]  /*3f80*/  FADD.FTZ R23, R32, R39 ;  /* 0x0000002720177221 */ /* 0x008fe20000010000 */
[----:B------:R-:W-:-:S04]  /*3f90*/  MOV R32, 0xffff ;  /* 0x0000ffff00207802 */ /* 0x000fc80000000f00 */
[----:B------:R-:W-:Y:S01]  /*3fa0*/  SHFL.BFLY PT, R41, R42, 0x2, 0x101f ;  /* 0x0c501f002a297f89 */ /* 0x000fe200000e0000 */
[----:B----4-:R-:W-:Y:S01]  /*3fb0*/  FADD.FTZ R39, R40, R43 ;  /* 0x0000002b28277221 */ /* 0x010fe20000010000 */
[----:B------:R-:W-:Y:S01]  /*3fc0*/  FADD.FTZ R43, R44, R21 ;  /* 0x000000152c2b7221 */ /* 0x000fe20000010000 */
[----:B------:R-:W-:Y:S01]  /*3fd0*/  IMAD.MOV.U32 R21, RZ, RZ, 0xffff ;  /* 0x0000ffffff157424 */ /* 0x000fe200078e00ff */
[----:B------:R-:W2:Y:S01]  /*3fe0*/  SHFL.BFLY PT, R32, R23, 0x2, 0x101f ;  /* 0x0c501f0017207f89 */ /* 0x000ea200000e0000 */
[----:B-1----:R-:W-:Y:S01]  /*3ff0*/  FADD.FTZ R34, R36, R29 ;  /* 0x0000001d24227221 */ /* 0x002fe20000010000 */
[----:B------:R-:W-:Y:S01]  /*4000*/  MOV R36, 0xffff ;  /* 0x0000ffff00247802 */ /* 0x000fe20000000f00 */
[----:B------:R-:W-:Y:S01]  /*4010*/  IMAD.MOV.U32 R40, RZ, RZ, 0xffff ;  /* 0x0000ffffff287424 */ /* 0x000fe200078e00ff */
[----:B------:R-:W1:Y:S01]  /*4020*/  SHFL.BFLY PT, R38, R39, 0x2, 0x101f ;  /* 0x0c501f0027267f89 */ /* 0x000e6200000e0000 */
[----:B------:R-:W-:Y:S01]  /*4030*/  MOV R44, 0xffff ;  /* 0x0000ffff002c7802 */ /* 0x000fe20000000f00 */
[----:B0-----:R-:W-:-:S02]  /*4040*/  FADD.FTZ R31, R35, R20 ;  /* 0x00000014231f7221 */ /* 0x001fc40000010000 */
[----:B------:R-:W0:Y:S01]  /*4050*/  SHFL.BFLY PT, R21, R22, 0x2, 0x101f ;  /* 0x0c501f0016157f89 */ /* 0x000e2200000e0000 */
[----:B-----5:R-:W-:-:S03]  /*4060*/  FADD.FTZ R45, R45, R46 ;  /* 0x0000002e2d2d7221 */ /* 0x020fc60000010000 */
[----:B------:R-:W3:Y:S04]  /*4070*/  SHFL.BFLY PT, R48, R43, 0x4, 0x101f ;  /* 0x0c901f002b307f89 */ /* 0x000ee800000e0000 */
[----:B------:R-:W4:Y:S04]  /*4080*/  SHFL.BFLY PT, R36, R31, 0x1, 0x101f ;  /* 0x0c301f001f247f89 */ /* 0x000f2800000e0000 */
[----:B------:R-:W5:Y:S01]  /*4090*/  SHFL.BFLY PT, R37, R34, 0x1, 0x101f ;  /* 0x0c301f0022257f89 */ /* 0x000f6200000e0000 */
[----:B--2---:R-:W-:Y:S01]  /*40a0*/  FADD.FTZ R35, R23, R32 ;  /* 0x0000002017237221 */ /* 0x004fe20000010000 */
[----:B------:R-:W-:-:S02]  /*40b0*/  MOV R32, 0xffff ;  /* 0x0000ffff00207802 */ /* 0x000fc40000000f00 */
[----:B------:R-:W2:Y:S01]  /*40c0*/  SHFL.BFLY PT, R44, R45, 0x2, 0x101f ;  /* 0x0c501f002d2c7f89 */ /* 0x000ea200000e0000 */
[----:B-1----:R-:W-:Y:S01]  /*40d0*/  FADD.FTZ R38, R39, R38 ;  /* 0x0000002627267221 */ /* 0x002fe20000010000 */
[----:B------:R-:W-:Y:S01]  /*40e0*/  FADD.FTZ R39, R42, R41 ;  /* 0x000000292a277221 */ /* 0x000fe20000010000 */
[----:B------:R-:W-:Y:S01]  /*40f0*/  MOV R41, 0xffff ;  /* 0x0000ffff00297802 */ /* 0x000fe20000000f00 */
[----:B------:R-:W-:Y:S01]  /*4100*/  SHFL.BFLY PT, R32, R35, 0x1, 0x101f ;  /* 0x0c301f0023207f89 */ /* 0x000fe200000e0000 */
[----:B0-----:R-:W-:Y:S01]  /*4110*/  FADD.FTZ R30, R22, R21 ;  /* 0x00000015161e7221 */ /* 0x001fe20000010000 */
[----:B------:R-:W-:Y:S01]  /*4120*/  MOV R42, 0xffff ;  /* 0x0000ffff002a7802 */ /* 0x000fe20000000f00 */
[----:B------:R-:W0:Y:S01]  /*4130*/  LDC.64 R22, c[0x0][0x218] ;  /* 0x00008600ff167b82 */ /* 0x000e220000000a00 */
[----:B------:R-:W-:Y:S01]  /*4140*/  SHFL.BFLY PT, R40, R39, 0x1, 0x101f ;  /* 0x0c301f0027287f89 */ /* 0x000fe200000e0000 */
[----:B---3--:R-:W-:-:S03]  /*4150*/  FADD.FTZ R43, R43, R48 ;  /* 0x000000302b2b7221 */ /* 0x008fc60000010000 */
[----:B------:R-:W1:Y:S01]  /*4160*/  SHFL.BFLY PT, R33, R30, 0x1, 0x101f ;  /* 0x0c301f001e217f89 */ /* 0x000e6200000e0000 */
[----:B----4-:R-:W-:Y:S02]  /*4170*/  FADD.FTZ R31, R31, R36 ;  /* 0x000000241f1f7221 */ /* 0x010fe40000010000 */
[----:B------:R-:W3:Y:S01]  /*4180*/  LDC.64 R20, c[0x0][0x220] ;  /* 0x00008800ff147b82 */ /* 0x000ee20000000a00 */
[----:B------:R-:W4:Y:S01]  /*4190*/  SHFL.BFLY PT, R41, R38, 0x1, 0x101f ;  /* 0x0c301f0026297f89 */ /* 0x000f2200000e0000 */
[----:B-----5:R-:W-:Y:S01]  /*41a0*/  FADD.FTZ R29, R34, R37 ;  /* 0x00000025221d7221 */ /* 0x020fe20000010000 */
[----:B------:R-:W-:Y:S02]  /*41b0*/  @!P0 F2FP.BF16.F32.PACK_AB R24, RZ, R31 ;  /* 0x0000001fff18823e */ /* 0x000fe400000010ff */
[----:B------:R-:W5:Y:S01]  /*41c0*/  SHFL.BFLY PT, R42, R43, 0x2, 0x101f ;  /* 0x0c501f002b2a7f89 */ /* 0x000f6200000e0000 */
[----:B------:R-:W-:Y:S02]  /*41d0*/  MOV R31, 0xffff ;  /* 0x0000ffff001f7802 */ /* 0x000fe40000000f00 */
[----:B------:R-:W-:Y:S01]  /*41e0*/  PRMT R27, R24, 0x7610, R27 ;  /* 0x00007610181b7816 */ /* 0x000fe2000000001b */
[----:B--2---:R-:W-:Y:S01]  /*41f0*/  FADD.FTZ R44, R45, R44 ;  /* 0x0000002c2d2c7221 */ /* 0x004fe20000010000 */
[----:B------:R-:W-:-:S04]  /*4200*/  @!P0 F2FP.BF16.F32.PACK_AB R29, RZ, R29 ;  /* 0x0000001dff1d823e */ /* 0x000fc800000010ff */
[----:B------:R-:W2:Y:S01]  /*4210*/  SHFL.BFLY PT, R31, R44, 0x1, 0x101f ;  /* 0x0c301f002c1f7f89 */ /* 0x000ea200000e0000 */
[----:B0-----:R-:W-:-:S04]  /*4220*/  IMAD.WIDE R22, R25, 0x2, R22 ;  /* 0x0000000219167825 */ /* 0x001fc800078e0216 */
[----:B-1----:R-:W-:Y:S01]  /*4230*/  FADD.FTZ R24, R30, R33 ;  /* 0x000000211e187221 */ /* 0x002fe20000010000 */
[----:B------:R-:W-:Y:S01]  /*4240*/  FADD.FTZ R30, R39, R40 ;  /* 0x00000028271e7221 */ /* 0x000fe20000010000 */
[----:B------:R0:W-:Y:S01]  /*4250*/  @!P0 STG.E.U16 desc[UR8][R22.64], R27 ;  /* 0x0000001b16008986 */ /* 0x0001e2000c101508 */
[----:B---3--:R-:W-:-:S04]  /*4260*/  IMAD.WIDE R20, R25, 0x2, R20 ;  /* 0x0000000219147825 */ /* 0x008fc800078e0214 */
[----:B------:R-:W-:Y:S01]  /*4270*/  FADD.FTZ R25, R35, R32 ;  /* 0x0000002023197221 */ /* 0x000fe20000010000 */
[----:B------:R-:W-:Y:S01]  /*4280*/  @!P0 F2FP.BF16.F32.PACK_AB R24, RZ, R24 ;  /* 0x00000018ff18823e */ /* 0x000fe200000010ff */
[----:B----4-:R-:W-:Y:S01]  /*4290*/  FADD.FTZ R26, R38, R41 ;  /* 0x00000029261a7221 */ /* 0x010fe20000010000 */
[----:B------:R-:W-:Y:S01]  /*42a0*/  @!P0 F2FP.BF16.F32.PACK_AB R30, RZ, R30 ;  /* 0x0000001eff1e823e */ /* 0x000fe200000010ff */
[----:B------:R1:W-:Y:S01]  /*42b0*/  @!P0 STG.E.U16 desc[UR8][R20.64], R29 ;  /* 0x0000001d14008986 */ /* 0x0003e2000c101508 */
[----:B------:R-:W-:Y:S01]  /*42c0*/  @!P0 F2FP.BF16.F32.PACK_AB R25, RZ, R25 ;  /* 0x00000019ff19823e */ /* 0x000fe200000010ff */
[----:B-----5:R-:W-:Y:S01]  /*42d0*/  FADD.FTZ R42, R43, R42 ;  /* 0x0000002a2b2a7221 */ /* 0x020fe20000010000 */
[----:B------:R-:W-:Y:S02]  /*42e0*/  @!P0 F2FP.BF16.F32.PACK_AB R26, RZ, R26 ;  /* 0x0000001aff1a823e */ /* 0x000fe400000010ff */
[----:B0-----:R-:W-:Y:S01]  /*42f0*/  PRMT R27, R24, 0x7610, R27 ;  /* 0x00007610181b7816 */ /* 0x001fe2000000001b */
[----:B--2---:R-:W-:-:S04]  /*4300*/  FADD.FTZ R24, R44, R31 ;  /* 0x0000001f2c187221 */ /* 0x004fc80000010000 */
[----:B------:R0:W-:Y:S01]  /*4310*/  @!P0 STG.E.U16 desc[UR8][R22.64+0x28], R27 ;  /* 0x0000281b16008986 */ /* 0x0001e2000c101508 */
[----:B-1----:R-:W-:-:S03]  /*4320*/  MOV R29, 0xffff ;  /* 0x0000ffff001d7802 */ /* 0x002fc60000000f00 */
[----:B------:R0:W-:Y:S04]  /*4330*/  @!P0 STG.E.U16 desc[UR8][R20.64+0x28], R25 ;  /* 0x0000281914008986 */ /* 0x0001e8000c101508 */
[----:B------:R0:W-:Y:S04]  /*4340*/  @!P0 STG.E.U16 desc[UR8][R22.64+0x50], R26 ;  /* 0x0000501a16008986 */ /* 0x0001e8000c101508 */
[----:B------:R0:W1:Y:S04]  /*4350*/  SHFL.BFLY PT, R29, R42, 0x1, 0x101f ;  /* 0x0c301f002a1d7f89 */ /* 0x00006800000e0000 */
[----:B------:R0:W-:Y:S02]  /*4360*/  @!P0 STG.E.U16 desc[UR8][R20.64+0x50], R30 ;  /* 0x0000501e14008986 */ /* 0x0001e4000c101508 */
.L_x_282:
[----:B01----:R-:W-:Y:S01]  /*4370*/  FADD.FTZ R25, R42, R29 ;  /* 0x0000001d2a197221 */ /* 0x003fe20000010000 */
[----:B------:R-:W-:-:S04]  /*4380*/  @!P0 F2FP.BF16.F32.PACK_AB R24, RZ, R24 ;  /* 0x00000018ff18823e */ /* 0x000fc800000010ff */
[----:B------:R-:W-:Y:S01]  /*4390*/  @!P0 F2FP.BF16.F32.PACK_AB R25, RZ, R25 ;  /* 0x00000019ff19823e */ /* 0x000fe200000010ff */
[----:B------:R0:W-:Y:S04]  /*43a0*/  @!P0 STG.E.U16 desc[UR8][R22.64+0x78], R24 ;  /* 0x0000781816008986 */ /* 0x0001e8000c101508 */
[----:B------:R0:W-:Y:S02]  /*43b0*/  @!P0 STG.E.U16 desc[UR8][R20.64+0x78], R25 ;  /* 0x0000781914008986 */ /* 0x0001e4000c101508 */
.L_x_212:
[----:B------:R-:W-:Y:S05]  /*43c0*/  WARPSYNC.ALL ;  /* 0x0000000000007948 */ /* 0x000fea0003800000 */
[----:B------:R-:W-:Y:S01]  /*43d0*/  VIADD R9, R9, 0x800 ;  /* 0x0000080009097836 */ /* 0x000fe20000000000 */
[----:B------:R-:W-:Y:S04]  /*43e0*/  BAR.SYNC.DEFER_BLOCKING 0x0 ;  /* 0x0000000000007b1d */ /* 0x000fe80000010000 */
[----:B------:R-:W-:-:S13]  /*43f0*/  ISETP.GE.AND P0, PT, R9, R62, PT ;  /* 0x0000003e0900720c */ /* 0x000fda0003f06270 */
[----:B------:R-:W-:Y:S05]  /*4400*/  @!P0 BRA `(.L_x_219) ;  /* 0xffffffe000b08947 */ /* 0x000fea000383ffff */
[----:B------:R-:W-:Y:S05]  /*4410*/  EXIT ;  /* 0x000000000000794d */ /* 0x000fea0003800000 */
.L_x_215:
[----:B------:R-:W-:Y:S01]  /*4420*/  HFMA2.MMA R27, -RZ, RZ, 0, 4.76837158203125e-07 ;  /* 0x00000008ff1b7435 */ /* 0x000fe200000001ff */
[----:B--2---:R-:W-:Y:S01]  /*4430*/  MOV R28, R20 ;  /* 0x00000014001c7202 */ /* 0x004fe20000000f00 */
[----:B------:R-:W-:Y:S01]  /*4440*/  IMAD.MOV.U32 R26, RZ, RZ, 0x101f ;  /* 0x0000101fff1a7424 */ /* 0x000fe200078e00ff */
[----:B------:R-:W-:-:S08]  /*4450*/  MOV R25, 0xffff ;  /* 0x0000ffff00197802 */ /* 0x000fd00000000f00 */
[----:B01-3--:R-:W-:Y:S05]  /*4460*/  WARPSYNC.COLLECTIVE R25, `(.L_x_220) ;  /* 0x0000000019087348 */ /* 0x00bfea0003c00000 */
[----:B------:R2:W4:Y:S02]  /*4470*/  SHFL.BFLY P2, R29, R28, R27, R26 ;  /* 0x0c00001b1c1d7389 */ /* 0x000524000004001a */
[----:B01234-:R-:W-:Y:S01]  /*4480*/  ENDCOLLECTIVE ;  /* 0x000000000000791b */ /* 0x01ffe20003800000 */
.L_x_220:
[----:B------:R-:W-:Y:S01]  /*4490*/  IMAD.MOV.U32 R28, RZ, RZ, R21 ;  /* 0x000000ffff1c7224 */ /* 0x000fe200078e0015 */
[----:B------:R-:W-:-:S07]  /*44a0*/  MOV R23, R29 ;  /* 0x0000001d00177202 */ /* 0x000fce0000000f00 */
[----:B------:R-:W-:Y:S05]  /*44b0*/  WARPSYNC.COLLECTIVE R25, `(.L_x_221) ;  /* 0x0000000019087348 */ /* 0x000fea0003c00000 */
[----:B------:R0:W1:Y:S02]  /*44c0*/  SHFL.BFLY P2, R29, R28, R27, R26 ;  /* 0x0c00001b1c1d7389 */ /* 0x000064000004001a */
[----:B01----:R-:W-:Y:S01]  /*44d0*/  ENDCOLLECTIVE ;  /* 0x000000000000791b */ /* 0x003fe20003800000 */
.L_x_221:
[----:B------:R-:W-:-:S05]  /*44e0*/  FADD.FTZ R23, R23, R20 ;  /* 0x0000001417177221 */ /* 0x000fca0000010000 */
[----:B------:R-:W-:Y:S01]  /*44f0*/  MOV R28, R23 ;  /* 0x00000017001c7202 */ /* 0x000fe20000000f00 */
[----:B------:R-:W-:Y:S01]  /*4500*/  IMAD.MOV.U32 R27, RZ, RZ, 0x4 ;  /* 0x00000004ff1b7424 */ /* 0x000fe200078e00ff */
[----:B------:R-:W-:-:S07]  /*4510*/  MOV R22, R29 ;  /* 0x0000001d00167202 */ /* 0x000fce0000000f00 */
[----:B------:R-:W-:Y:S05]  /*4520*/  WARPSYNC.COLLECTIVE R25, `(.L_x_222) ;  /* 0x0000000019087348 */ /* 0x000fea0003c00000 */
[----:B------:R0:W1:Y:S02]  /*4530*/  SHFL.BFLY P2, R29, R28, R27, R26 ;  /* 0x0c00001b1c1d7389 */ /* 0x000064000004001a */
[----:B01----:R-:W-:Y:S01]  /*4540*/  ENDCOLLECTIVE ;  /* 0x000000000000791b */ /* 0x003fe20003800000 */
.L_x_222:
[----:B------:R-:W-:-:S05]  /*4550*/  FADD.FTZ R22, R22, R21 ;  /* 0x0000001516167221 */ /* 0x000fca0000010000 */
[----:B------:R-:W-:Y:S02]  /*4560*/  MOV R28, R22 ;  /* 0x00000016001c7202 */ /* 0x000fe40000000f00 */
[----:B------:R-:W-:-:S07]  /*4570*/  MOV R24, R29 ;  /* 0x0000001d00187202 */ /* 0x000fce0000000f00 */
[----:B------:R-:W-:Y:S05]  /*4580*/  WARPSYNC.COLLECTIVE R25, `(.L_x_223) ;  /* 0x0000000019087348 */ /* 0x000fea0003c00000 */
[----:B------:R0:W1:Y:S02]  /*4590*/  SHFL.BFLY P2, R29, R28, R27, R26 ;  /* 0x0c00001b1c1d7389 */ /* 0x000064000004001a */
[----:B01----:R-:W-:Y:S01]  /*45a0*/  ENDCOLLECTIVE ;  /* 0x000000000000791b */ /* 0x003fe20003800000 */
.L_x_223:
[----:B------:R-:W-:Y:S01]  /*45b0*/  FADD.FTZ R24, R23, R24 ;  /* 0x0000001817187221 */ /* 0x000fe20000010000 */
[----:B------:R-:W-:-:S04]  /*45c0*/  HFMA2.MMA R27, -RZ, RZ, 0, 1.1920928955078125e-07 ;  /* 0x00000002ff1b7435 */ /* 0x000fc800000001ff */
[----:B------:R-:W-:Y:S01]  /*45d0*/  MOV R28, R24 ;  /* 0x00000018001c7202 */ /* 0x000fe20000000f00 */
[----:B------:R-:W-:-:S07]  /*45e0*/  IMAD.MOV.U32 R31, RZ, RZ, R29 ;  /* 0x000000ffff1f7224 */ /* 0x000fce00078e001d */
[----:B------:R-:W-:Y:S05]  /*45f0*/  WARPSYNC.COLLECTIVE R25, `(.L_x_224) ;  /* 0x0000000019087348 */ /* 0x000fea0003c00000 */
[----:B------:R0:W1:Y:S02]  /*4600*/  SHFL.BFLY P2, R29, R28, R27, R26 ;  /* 0x0c00001b1c1d7389 */ /* 0x000064000004001a */
[----:B01----:R-:W-:Y:S01]  /*4610*/  ENDCOLLECTIVE ;  /* 0x000000000000791b */ /* 0x003fe20003800000 */
.L_x_224:
[----:B------:R-:W-:-:S05]  /*4620*/  FADD.FTZ R31, R22, R31 ;  /* 0x0000001f161f7221 */ /* 0x000fca0000010000 */
[----:B------:R-:W-:Y:S01]  /*4630*/  MOV R28, R31 ;  /* 0x0000001f001c7202 */ /* 0x000fe20000000f00 */
[----:B------:R-:W-:-:S07]  /*4640*/  IMAD.MOV.U32 R33, RZ, RZ, R29 ;  /* 0x000000ffff217224 */ /* 0x000fce00078e001d */
[----:B------:R-:W-:Y:S05]  /*4650*/  WARPSYNC.COLLECTIVE R25, `(.L_x_225) ;  /* 0x0000000019087348 */ /* 0x000fea0003c00000 */
[----:B------:R0:W1:Y:S02]  /*4660*/  SHFL.BFLY P2, R29, R28, R27, R26 ;  /* 0x0c00001b1c1d7389 */ /* 0x000064000004001a */
[----:B01----:R-:W-:Y:S01]  /*4670*/  ENDCOLLECTIVE ;  /* 0x000000000000791b */ /* 0x003fe20003800000 */
.L_x_225:
[----:B------:R-:W-:Y:S01]  /*4680*/  FADD.FTZ R33, R24, R33 ;  /* 0x0000002118217221 */ /* 0x000fe20000010000 */
[----:B------:R-:W-:-:S03]  /*4690*/  HFMA2.MMA R27, -RZ, RZ, 0, 5.9604644775390625e-08 ;  /* 0x00000001ff1b7435 */ /* 0x000fc600000001ff */
[----:B------:R-:W-:Y:S01]  /*46a0*/  IMAD.MOV.U32 R28, RZ, RZ, R33 ;  /* 0x000000ffff1c7224 */ /* 0x000fe200078e0021 */
[----:B------:R-:W-:-:S07]  /*46b0*/  MOV R20, R29 ;  /* 0x0000001d00147202 */ /* 0x000fce0000000f00 */
[----:B------:R-:W-:Y:S05]  /*46c0*/  WARPSYNC.COLLECTIVE R25, `(.L_x_226) ;  /* 0x0000000019087348 */ /* 0x000fea0003c00000 */
[----:B------:R0:W1:Y:S02]  /*46d0*/  SHFL.BFLY P2, R29, R28, R27, R26 ;  /* 0x0c00001b1c1d7389 */ /* 0x000064000004001a */
[----:B01----:R-:W-:Y:S01]  /*46e0*/  ENDCOLLECTIVE ;  /* 0x000000000000791b */ /* 0x003fe20003800000 */
.L_x_226:
[----:B------:R-:W-:-:S04]  /*46f0*/  FADD.FTZ R30, R31, R20 ;  /* 0x000000141f1e7221 */ /* 0x000fc80000010000 */
[----:B------:R-:W-:Y:S01]  /*4700*/  IMAD.MOV.U32 R28, RZ, RZ, R30 ;  /* 0x000000ffff1c7224 */ /* 0x000fe200078e001e */
[----:B------:R-:W-:-:S07]  /*4710*/  MOV R32, R29 ;  /* 0x0000001d00207202 */ /* 0x000fce0000000f00 */
[----:B------:R-:W-:Y:S05]  /*4720*/  WARPSYNC.COLLECTIVE R25, `(.L_x_227) ;  /* 0x0000000019087348 */ /* 0x000fea0003c00000 */
[----:B------:R0:W1:Y:S02]  /*4730*/  SHFL.BFLY P2, R29, R28, R27, R26 ;  /* 0x0c00001b1c1d7389 */ /* 0x000064000004001a */
[----:B01----:R-:W-:Y:S01]  /*4740*/  ENDCOLLECTIVE ;  /* 0x000000000000791b */ /* 0x003fe20003800000 */
.L_x_227:
[----:B------:R-:W-:Y:S01]  /*4750*/  FADD.FTZ R32, R33, R32 ;  /* 0x0000002021207221 */ /* 0x000fe20000010000 */
[----:B------:R-:W-:Y:S06]  /*4760*/  BRA `(.L_x_228) ;  /* 0xffffffec00307947 */ /* 0x000fec000383ffff */
.L_x_216:
[----:B------:R-:W-:Y:S01]  /*4770*/  BSSY B1, `(.L_x_229) ;  /* 0x0000008000017945 */ /* 0x000fe20003800000 */
[----:B----4-:R-:W-:Y:S01]  /*4780*/  MOV R28, R24 ;  /* 0x00000018001c7202 */ /* 0x010fe20000000f00 */
[----:B-1----:R-:W-:Y:S01]  /*4790*/  IMAD.MOV.U32 R26, RZ, RZ, 0x101f ;  /* 0x0000101fff1a7424 */ /* 0x002fe200078e00ff */
[----:B------:R-:W-:Y:S02]  /*47a0*/  MOV R27, 0x8 ;  /* 0x00000008001b7802 */ /* 0x000fe40000000f00 */
[----:B------:R-:W-:-:S07]  /*47b0*/  MOV R25, 0xffff ;  /* 0x0000ffff00197802 */ /* 0x000fce0000000f00 */
[----:B0-23--:R-:W-:Y:S05]  /*47c0*/  WARPSYNC.COLLECTIVE R25, `(.L_x_230) ;  /* 0x0000000019087348 */ /* 0x00dfea0003c00000 */
[----:B------:R1:W4:Y:S02]  /*47d0*/  SHFL.BFLY P2, R29, R28, R27, R26 ;  /* 0x0c00001b1c1d7389 */ /* 0x000324000004001a */
[----:B01234-:R-:W-:Y:S01]  /*47e0*/  ENDCOLLECTIVE ;  /* 0x000000000000791b */ /* 0x01ffe20003800000 */
.L_x_230:
[----:B------:R-:W-:Y:S05]  /*47f0*/  BSYNC B1 ;  /* 0x0000000000017941 */ /* 0x000fea0003800000 */
.L_x_229:
        /* <DEDUP_REMOVED lines=8> */
.L_x_231:
[----:B------:R-:W-:-:S05]  /*4880*/  FADD.FTZ R31, R31, R24 ;  /* 0x000000181f1f7221 */ /* 0x000fca0000010000 */
[----:B------:R-:W-:Y:S01]  /*4890*/  MOV R28, R31 ;  /* 0x0000001f001c7202 */ /* 0x000fe20000000f00 */
[----:B------:R-:W-:Y:S01]  /*48a0*/  IMAD.MOV.U32 R27, RZ, RZ, 0x4 ;  /* 0x00000004ff1b7424 */ /* 0x000fe200078e00ff */
[----:B------:R-:W-:-:S07]  /*48b0*/  MOV R33, R29 ;  /* 0x0000001d00217202 */ /* 0x000fce0000000f00 */
[----:B------:R-:W-:Y:S05]  /*48c0*/  WARPSYNC.COLLECTIVE R25, `(.L_x_232) ;  /* 0x0000000019087348 */ /* 0x000fea0003c00000 */
[----:B------:R0:W1:Y:S02]  /*48d0*/  SHFL.BFLY P2, R29, R28, R27, R26 ;  /* 0x0c00001b1c1d7389 */ /* 0x000064000004001a */
[----:B01----:R-:W-:Y:S01]  /*48e0*/  ENDCOLLECTIVE ;  /* 0x000000000000791b */ /* 0x003fe20003800000 */
.L_x_232:
[----:B------:R-:W-:-:S05]  /*48f0*/  FADD.FTZ R33, R33, R30 ;  /* 0x0000001e21217221 */ /* 0x000fca0000010000 */
[----:B------:R-:W-:Y:S02]  /*4900*/  MOV R28, R33 ;  /* 0x00000021001c7202 */ /* 0x000fe40000000f00 */
[----:B------:R-:W-:-:S07]  /*4910*/  MOV R32, R29 ;  /* 0x0000001d00207202 */ /* 0x000fce0000000f00 */
[----:B------:R-:W-:Y:S05]  /*4920*/  WARPSYNC.COLLECTIVE R25, `(.L_x_233) ;  /* 0x0000000019087348 */ /* 0x000fea0003c00000 */
[----:B------:R0:W1:Y:S02]  /*4930*/  SHFL.BFLY P2, R29, R28, R27, R26 ;  /* 0x0c00001b1c1d7389 */ /* 0x000064000004001a */
[----:B01----:R-:W-:Y:S01]  /*4940*/  ENDCOLLECTIVE ;  /* 0x000000000000791b */ /* 0x003fe20003800000 */
.L_x_233:
[----:B------:R-:W-:Y:S01]  /*4950*/  FADD.FTZ R32, R31, R32 ;  /* 0x000000201f207221 */ /* 0x000fe20000010000 */
[----:B------:R-:W-:-:S04]  /*4960*/  HFMA2.MMA R27, -RZ, RZ, 0, 1.1920928955078125e-07 ;  /* 0x00000002ff1b7435 */ /* 0x000fc800000001ff */
[----:B------:R-:W-:Y:S01]  /*4970*/  MOV R28, R32 ;  /* 0x00000020001c7202 */ /* 0x000fe20000000f00 */
[----:B------:R-:W-:-:S07]  /*4980*/  IMAD.MOV.U32 R34, RZ, RZ, R29 ;  /* 0x000000ffff227224 */ /* 0x000fce00078e001d */
[----:B------:R-:W-:Y:S05]  /*4990*/  WARPSYNC.COLLECTIVE R25, `(.L_x_234) ;  /* 0x0000000019087348 */ /* 0x000fea0003c00000 */
[----:B------:R0:W1:Y:S02]  /*49a0*/  SHFL.BFLY P2, R29, R28, R27, R26 ;  /* 0x0c00001b1c1d7389 */ /* 0x000064000004001a */
[----:B01----:R-:W-:Y:S01]  /*49b0*/  ENDCOLLECTIVE ;  /* 0x000000000000791b */ /* 0x003fe20003800000 */
.L_x_234:
[----:B------:R-:W-:-:S05]  /*49c0*/  FADD.FTZ R34, R33, R34 ;  /* 0x0000002221227221 */ /* 0x000fca0000010000 */
[----:B------:R-:W-:Y:S01]  /*49d0*/  MOV R28, R34 ;  /* 0x00000022001c7202 */ /* 0x000fe20000000f00 */
[----:B------:R-:W-:-:S07]  /*49e0*/  IMAD.MOV.U32 R35, RZ, RZ, R29 ;  /* 0x000000ffff237224 */ /* 0x000fce00078e001d */
[----:B------:R-:W-:Y:S05]  /*49f0*/  WARPSYNC.COLLECTIVE R25, `(.L_x_235) ;  /* 0x0000000019087348 */ /* 0x000fea0003c00000 */
[----:B------:R0:W1:Y:S02]  /*4a00*/  SHFL.BFLY P2, R29, R28, R27, R26 ;  /* 0x0c00001b1c1d7389 */ /* 0x000064000004001a */
[----:B01----:R-:W-:Y:S01]  /*4a10*/  ENDCOLLECTIVE ;  /* 0x000000000000791b */ /* 0x003fe20003800000 */
.L_x_235:
[----:B------:R-:W-:Y:S01]  /*4a20*/  FADD.FTZ R35, R32, R35 ;  /* 0x0000002320237221 */ /* 0x000fe20000010000 */
[----:B------:R-:W-:-:S03]  /*4a30*/  HFMA2.MMA R27, -RZ, RZ, 0, 5.9604644775390625e-08 ;  /* 0x00000001ff1b7435 */ /* 0x000fc600000001ff */
[----:B------:R-:W-:Y:S01]  /*4a40*/  IMAD.MOV.U32 R28, RZ, RZ, R35 ;  /* 0x000000ffff1c7224 */ /* 0x000fe200078e0023 */
[----:B------:R-:W-:-:S07]  /*4a50*/  MOV R37, R29 ;  /* 0x0000001d00257202 */ /* 0x000fce0000000f00 */
[----:B------:R-:W-:Y:S05]  /*4a60*/  WARPSYNC.COLLECTIVE R25, `(.L_x_236) ;  /* 0x0000000019087348 */ /* 0x000fea0003c00000 */
[----:B------:R0:W1:Y:S02]  /*4a70*/  SHFL.BFLY P2, R29, R28, R27, R26 ;  /* 0x0c00001b1c1d7389 */ /* 0x000064000004001a */
[----:B01----:R-:W-:Y:S01]  /*4a80*/  ENDCOLLECTIVE ;  /* 0x000000000000791b */ /* 0x003fe20003800000 */
.L_x_236:
[----:B------:R-:W-:-:S04]  /*4a90*/  FADD.FTZ R37, R34, R37 ;  /* 0x0000002522257221 */ /* 0x000fc80000010000 */
[----:B------:R-:W-:Y:S01]  /*4aa0*/  IMAD.MOV.U32 R28, RZ, RZ, R37 ;  /* 0x000000ffff1c7224 */ /* 0x000fe200078e0025 */
[----:B------:R-:W-:-:S07]  /*4ab0*/  MOV R24, R29 ;  /* 0x0000001d00187202 */ /* 0x000fce0000000f00 */
[----:B------:R-:W-:Y:S05]  /*4ac0*/  WARPSYNC.COLLECTIVE R25, `(.L_x_237) ;  /* 0x0000000019087348 */ /* 0x000fea0003c00000 */
[----:B------:R0:W1:Y:S02]  /*4ad0*/  SHFL.BFLY P2, R29, R28, R27, R26 ;  /* 0x0c00001b1c1d7389 */ /* 0x000064000004001a */
[----:B01----:R-:W-:Y:S01]  /*4ae0*/  ENDCOLLECTIVE ;  /* 0x000000000000791b */ /* 0x003fe20003800000 */
.L_x_237:
[----:B------:R-:W-:Y:S01]  /*4af0*/  FADD.FTZ R24, R35, R24 ;  /* 0x0000001823187221 */ /* 0x000fe20000010000 */
[----:B------:R-:W-:Y:S06]  /*4b00*/  BRA `(.L_x_238) ;  /* 0xffffffe800f07947 */ /* 0x000fec000383ffff */
.L_x_217:
[----:B------:R-:W-:Y:S01]  /*4b10*/  HFMA2.MMA R27, -RZ, RZ, 0, 4.76837158203125e-07 ;  /* 0x00000008ff1b7435 */ /* 0x000fe200000001ff */
[----:B------:R-:W-:Y:S01]  /*4b20*/  BSSY B1, `(.L_x_239) ;  /* 0x0000007000017945 */ /* 0x000fe20003800000 */
[----:B---3--:R-:W-:Y:S01]  /*4b30*/  MOV R28, R24 ;  /* 0x00000018001c7202 */ /* 0x008fe20000000f00 */
[----:B------:R-:W-:Y:S01]  /*4b40*/  IMAD.MOV.U32 R26, RZ, RZ, 0x101f ;  /* 0x0000101fff1a7424 */ /* 0x000fe200078e00ff */
[----:B-1----:R-:W-:-:S07]  /*4b50*/  MOV R25, 0xffff ;  /* 0x0000ffff00197802 */ /* 0x002fce0000000f00 */
[----:B0-2-4-:R-:W-:Y:S05]  /*4b60*/  WARPSYNC.COLLECTIVE R25, `(.L_x_240) ;  /* 0x0000000019087348 */ /* 0x015fea0003c00000 */
[----:B------:R1:W3:Y:S02]  /*4b70*/  SHFL.BFLY P2, R29, R28, R27, R26 ;  /* 0x0c00001b1c1d7389 */ /* 0x0002e4000004001a */
[----:B01234-:R-:W-:Y:S01]  /*4b80*/  ENDCOLLECTIVE ;  /* 0x000000000000791b */ /* 0x01ffe20003800000 */
.L_x_240:
[----:B------:R-:W-:Y:S05]  /*4b90*/  BSYNC B1 ;  /* 0x0000000000017941 */ /* 0x000fea0003800000 */
.L_x_239:
        /* <DEDUP_REMOVED lines=8> */
.L_x_241:
[----:B------:R-:W-:-:S05]  /*4c20*/  FADD.FTZ R31, R31, R24 ;  /* 0x000000181f1f7221 */ /* 0x000fca0000010000 */
[----:B------:R-:W-:Y:S01]  /*4c30*/  MOV R28, R31 ;  /* 0x0000001f001c7202 */ /* 0x000fe20000000f00 */
[----:B------:R-:W-:Y:S01]  /*4c40*/  IMAD.MOV.U32 R27, RZ, RZ, 0x4 ;  /* 0x00000004ff1b7424 */ /* 0x000fe200078e00ff */
[----:B------:R-:W-:-:S07]  /*4c50*/  MOV R33, R29 ;  /* 0x0000001d00217202 */ /* 0x000fce0000000f00 */
[----:B------:R-:W-:Y:S05]  /*4c60*/  WARPSYNC.COLLECTIVE R25, `(.L_x_242) ;  /* 0x0000000019087348 */ /* 0x000fea0003c00000 */
[----:B------:R0:W1:Y:S02]  /*4c70*/  SHFL.BFLY P2, R29, R28, R27, R26 ;  /* 0x0c00001b1c1d7389 */ /* 0x000064000004001a */
[----:B01----:R-:W-:Y:S01]  /*4c80*/  ENDCOLLECTIVE ;  /* 0x000000000000791b */ /* 0x003fe20003800000 */
.L_x_242:
[----:B------:R-:W-:-:S05]  /*4c90*/  FADD.FTZ R33, R33, R30 ;  /* 0x0000001e21217221 */ /* 0x000fca0000010000 */
[----:B------:R-:W-:Y:S02]  /*4ca0*/  MOV R28, R33 ;  /* 0x00000021001c7202 */ /* 0x000fe40000000f00 */
[----:B------:R-:W-:-:S07]  /*4cb0*/  MOV R32, R29 ;  /* 0x0000001d00207202 */ /* 0x000fce0000000f00 */
[----:B------:R-:W-:Y:S05]  /*4cc0*/  WARPSYNC.COLLECTIVE R25, `(.L_x_243) ;  /* 0x0000000019087348 */ /* 0x000fea0003c00000 */
[----:B------:R0:W1:Y:S02]  /*4cd0*/  SHFL.BFLY P2, R29, R28, R27, R26 ;  /* 0x0c00001b1c1d7389 */ /* 0x000064000004001a */
[----:B01----:R-:W-:Y:S01]  /*4ce0*/  ENDCOLLECTIVE ;  /* 0x000000000000791b */ /* 0x003fe20003800000 */
.L_x_243:
[----:B------:R-:W-:Y:S01]  /*4cf0*/  FADD.FTZ R32, R31, R32 ;  /* 0x000000201f207221 */ /* 0x000fe20000010000 */
[----:B------:R-:W-:-:S04]  /*4d00*/  HFMA2.MMA R27, -RZ, RZ, 0, 1.1920928955078125e-07 ;  /* 0x00000002ff1b7435 */ /* 0x000fc800000001ff */
[----:B------:R-:W-:Y:S01]  /*4d10*/  MOV R28, R32 ;  /* 0x00000020001c7202 */ /* 0x000fe20000000f00 */
[----:B------:R-:W-:-:S07]  /*4d20*/  IMAD.MOV.U32 R34, RZ, RZ, R29 ;  /* 0x000000ffff227224 */ /* 0x000fce00078e001d */
[----:B------:R-:W-:Y:S05]  /*4d30*/  WARPSYNC.COLLECTIVE R25, `(.L_x_244) ;  /* 0x0000000019087348 */ /* 0x000fea0003c00000 */
[----:B------:R0:W1:Y:S02]  /*4d40*/  SHFL.BFLY P2, R29, R28, R27, R26 ;  /* 0x0c00001b1c1d7389 */ /* 0x000064000004001a */
[----:B01----:R-:W-:Y:S01]  /*4d50*/  ENDCOLLECTIVE ;  /* 0x000000000000791b */ /* 0x003fe20003800000 */
.L_x_244:
[----:B------:R-:W-:-:S05]  /*4d60*/  FADD.FTZ R34, R33, R34 ;  /* 0x0000002221227221 */ /* 0x000fca0000010000 */
[----:B------:R-:W-:Y:S01]  /*4d70*/  MOV R28, R34 ;  /* 0x00000022001c7202 */ /* 0x000fe20000000f00 */
[----:B------:R-:W-:-:S07]  /*4d80*/  IMAD.MOV.U32 R35, RZ, RZ, R29 ;  /* 0x000000ffff237224 */ /* 0x000fce00078e001d */
[----:B------:R-:W-:Y:S05]  /*4d90*/  WARPSYNC.COLLECTIVE R25, `(.L_x_245) ;  /* 0x0000000019087348 */ /* 0x000fea0003c00000 */
[----:B------:R0:W1:Y:S02]  /*4da0*/  SHFL.BFLY P2, R29, R28, R27, R26 ;  /* 0x0c00001b1c1d7389 */ /* 0x000064000004001a */
[----:B01----:R-:W-:Y:S01]  /*4db0*/  ENDCOLLECTIVE ;  /* 0x000000000000791b */ /* 0x003fe20003800000 */
.L_x_245:
[----:B------:R-:W-:Y:S01]  /*4dc0*/  FADD.FTZ R35, R32, R35 ;  /* 0x0000002320237221 */ /* 0x000fe20000010000 */
[----:B------:R-:W-:-:S03]  /*4dd0*/  HFMA2.MMA R27, -RZ, RZ, 0, 5.9604644775390625e-08 ;  /* 0x00000001ff1b7435 */ /* 0x000fc600000001ff */
[----:B------:R-:W-:Y:S01]  /*4de0*/  IMAD.MOV.U32 R28, RZ, RZ, R35 ;  /* 0x000000ffff1c7224 */ /* 0x000fe200078e0023 */
[----:B------:R-:W-:-:S07]  /*4df0*/  MOV R37, R29 ;  /* 0x0000001d00257202 */ /* 0x000fce0000000f00 */
[----:B------:R-:W-:Y:S05]  /*4e00*/  WARPSYNC.COLLECTIVE R25, `(.L_x_246) ;  /* 0x0000000019087348 */ /* 0x000fea0003c00000 */
[----:B------:R0:W1:Y:S02]  /*4e10*/  SHFL.BFLY P2, R29, R28, R27, R26 ;  /* 0x0c00001b1c1d7389 */ /* 0x000064000004001a */
[----:B01----:R-:W-:Y:S01]  /*4e20*/  ENDCOLLECTIVE ;  /* 0x000000000000791b */ /* 0x003fe20003800000 */
.L_x_246:
[----:B------:R-:W-:-:S04]  /*4e30*/  FADD.FTZ R37, R34, R37 ;  /* 0x0000002522257221 */ /* 0x000fc80000010000 */
[----:B------:R-:W-:Y:S01]  /*4e40*/  IMAD.MOV.U32 R28, RZ, RZ, R37 ;  /* 0x000000ffff1c7224 */ /* 0x000fe200078e0025 */
[----:B------:R-:W-:-:S07]  /*4e50*/  MOV R24, R29 ;  /* 0x0000001d00187202 */ /* 0x000fce0000000f00 */
[----:B------:R-:W-:Y:S05]  /*4e60*/  WARPSYNC.COLLECTIVE R25, `(.L_x_247) ;  /* 0x0000000019087348 */ /* 0x000fea0003c00000 */
[----:B------:R0:W1:Y:S02]  /*4e70*/  SHFL.BFLY P2, R29, R28, R27, R26 ;  /* 0x0c00001b1c1d7389 */ /* 0x000064000004001a */
[----:B01----:R-:W-:Y:S01]  /*4e80*/  ENDCOLLECTIVE ;  /* 0x000000000000791b */ /* 0x003fe20003800000 */
.L_x_247:
[----:B------:R-:W-:Y:S01]  /*4e90*/  FADD.FTZ R24, R35, R24 ;  /* 0x0000001823187221 */ /* 0x000fe20000010000 */
[----:B------:R-:W-:Y:S06]  /*4ea0*/  BRA `(.L_x_248) ;  /* 0xffffffe800a87947 */ /* 0x000fec000383ffff */
.L_x_218:
[----:B------:R-:W-:Y:S01]  /*4eb0*/  BSSY B0, `(.L_x_249) ;  /* 0x0000008000007945 */ /* 0x000fe20003800000 */
[----:B----4-:R-:W-:Y:S01]  /*4ec0*/  MOV R28, R21 ;  /* 0x00000015001c7202 */ /* 0x010fe20000000f00 */
[----:B------:R-:W-:Y:S01]  /*4ed0*/  IMAD.MOV.U32 R26, RZ, RZ, 0x101f ;  /* 0x0000101fff1a7424 */ /* 0x000fe200078e00ff */
[----:B------:R-:W-:Y:S02]  /*4ee0*/  MOV R27, 0x8 ;  /* 0x00000008001b7802 */ /* 0x000fe40000000f00 */
[----:B------:R-:W-:-:S07]  /*4ef0*/  MOV R25, 0xffff ;  /* 0x0000ffff00197802 */ /* 0x000fce0000000f00 */
[----:B0123--:R-:W-:Y:S05]  /*4f00*/  WARPSYNC.COLLECTIVE R25, `(.L_x_250) ;  /* 0x0000000019087348 */ /* 0x00ffea0003c00000 */
[----:B------:R4:W0:Y:S02]  /*4f10*/  SHFL.BFLY P2, R29, R28, R27, R26 ;  /* 0x0c00001b1c1d7389 */ /* 0x000824000004001a */
[----:B01234-:R-:W-:Y:S01]  /*4f20*/  ENDCOLLECTIVE ;  /* 0x000000000000791b */ /* 0x01ffe20003800000 */
.L_x_250:
[----:B------:R-:W-:Y:S05]  /*4f30*/  BSYNC B0 ;  /* 0x0000000000007941 */ /* 0x000fea0003800000 */
.L_x_249:
[----:B------:R-:W-:Y:S01]  /*4f40*/  HFMA2.MMA R27, -RZ, RZ, 0, 4.76837158203125e-07 ;  /* 0x00000008ff1b7435 */ /* 0x000fe200000001ff */
[----:B------:R-:W-:Y:S01]  /*4f50*/  IMAD.MOV.U32 R28, RZ, RZ, R31 ;  /* 0x000000ffff1c7224 */ /* 0x000fe200078e001f */
[----:B------:R-:W-:Y:S01]  /*4f60*/  MOV R26, 0x101f ;  /* 0x0000101f001a7802 */ /* 0x000fe20000000f00 */
[----:B------:R-:W-:Y:S01]  /*4f70*/  IMAD.MOV.U32 R25, RZ, RZ, 0xffff ;  /* 0x0000ffffff197424 */ /* 0x000fe200078e00ff */
[----:B------:R-:W-:Y:S01]  /*4f80*/  MOV R20, R29 ;  /* 0x0000001d00147202 */ /* 0x000fe20000000f00 */
[----:B------:R-:W-:Y:S01]  /*4f90*/  IMAD.MOV.U32 R41, RZ, RZ, RZ ;  /* 0x000000ffff297224 */ /* 0x000fe200078e00ff */
[----:B------:R-:W-:Y:S01]  /*4fa0*/  @!P0 SHF.L.U32 R23, R11, 0x1, RZ ;  /* 0x000000010b178819 */ /* 0x000fe200000006ff */
[----:B------:R-:W-:-:S11]  /*4fb0*/  HFMA2.MMA R42, -RZ, RZ, 0, 0 ;  /* 0x00000000ff2a7435 */ /* 0x000fd600000001ff */
[----:B------:R-:W-:Y:S05]  /*4fc0*/  WARPSYNC.COLLECTIVE R25, `(.L_x_251) ;  /* 0x0000000019087348 */ /* 0x000fea0003c00000 */
[----:B------:R0:W1:Y:S02]  /*4fd0*/  SHFL.BFLY P2, R29, R28, R27, R26 ;  /* 0x0c00001b1c1d7389 */ /* 0x000064000004001a */
[----:B01----:R-:W-:Y:S01]  /*4fe0*/  ENDCOLLECTIVE ;  /* 0x000000000000791b */ /* 0x003fe20003800000 */
.L_x_251:
[----:B------:R-:W-:Y:S01]  /*4ff0*/  FADD.FTZ R33, R20, R21 ;  /* 0x0000001514217221 */ /* 0x000fe20000010000 */
[----:B------:R-:W-:Y:S01]  /*5000*/  @!P0 VIADD R20, R24, 0x14 ;  /* 0x0000001418148836 */ /* 0x000fe20000000000 */
[----:B------:R-:W-:-:S04]  /*5010*/  @!P0 LEA R35, R11, UR4, 0x7 ;  /* 0x000000040b238c11 */ /* 0x000fc8000f8e38ff */
[----:B------:R-:W-:-:S04]  /*5020*/  @!P0 LOP3.LUT R20, R20, R23, RZ, 0x3c, !PT ;  /* 0x0000001714148212 */ /* 0x000fc800078e3cff */
[----:B------:R-:W-:Y:S02]  /*5030*/  @!P0 LEA R23, R20, R35, 0x2 ;  /* 0x0000002314178211 */ /* 0x000fe400078e10ff */
[----:B------:R-:W-:Y:S01]  /*5040*/  MOV R28, R33 ;  /* 0x00000021001c7202 */ /* 0x000fe20000000f00 */
[----:B------:R-:W-:Y:S02]  /*5050*/  IMAD.MOV.U32 R27, RZ, RZ, 0x4 ;  /* 0x00000004ff1b7424 */ /* 0x000fe400078e00ff */
[----:B------:R0:W1:Y:S04]  /*5060*/  @!P0 LDS R30, [R23] ;  /* 0x00000000171e8984 */ /* 0x0000680000000800 */
[----:B------:R0:W2:Y:S01]  /*5070*/  @!P0 LDS R32, [R23+0x500] ;  /* 0x0005000017208984 */ /* 0x0000a20000000800 */
[----:B------:R-:W-:-:S07]  /*5080*/  FADD.FTZ R34, R29, R31 ;  /* 0x0000001f1d227221 */ /* 0x000fce0000010000 */
[----:B012---:R-:W-:Y:S05]  /*5090*/  WARPSYNC.COLLECTIVE R25, `(.L_x_252) ;  /* 0x0000000019087348 */ /* 0x007fea0003c00000 */
[----:B------:R3:W4:Y:S02]  /*50a0*/  SHFL.BFLY P2, R29, R28, R27, R26 ;  /* 0x0c00001b1c1d7389 */ /* 0x000724000004001a */
[----:B01234-:R-:W-:Y:S01]  /*50b0*/  ENDCOLLECTIVE ;  /* 0x000000000000791b */ /* 0x01ffe20003800000 */
.L_x_252:
[----:B------:R-:W-:Y:S02]  /*50c0*/  MOV R28, R34 ;  /* 0x00000022001c7202 */ /* 0x000fe40000000f00 */
[----:B------:R-:W-:-:S07]  /*50d0*/  MOV R22, R29 ;  /* 0x0000001d00167202 */ /* 0x000fce0000000f00 */
[----:B------:R-:W-:Y:S05]  /*50e0*/  WARPSYNC.COLLECTIVE R25, `(.L_x_253) ;  /* 0x0000000019087348 */ /* 0x000fea0003c00000 */
[----:B------:R0:W1:Y:S02]  /*50f0*/  SHFL.BFLY P2, R29, R28, R27, R26 ;  /* 0x0c00001b1c1d7389 */ /* 0x000064000004001a */
[----:B01----:R-:W-:Y:S01]  /*5100*/  ENDCOLLECTIVE ;  /* 0x000000000000791b */ /* 0x003fe20003800000 */
.L_x_253:
[----:B------:R-:W-:Y:S01]  /*5110*/  FADD.FTZ R35, R33, R22 ;  /* 0x0000001621237221 */ /* 0x000fe20000010000 */
[----:B------:R-:W-:Y:S02]  /*5120*/  @!P0 MOV R41, R30 ;  /* 0x0000001e00298202 */ /* 0x000fe40000000f00 */
[----:B------:R-:W-:Y:S01]  /*5130*/  @!P0 SHF.L.U32 R33, R11, 0x1, RZ ;  /* 0x000000010b218819 */ /* 0x000fe200000006ff */
[----:B------:R-:W-:Y:S01]  /*5140*/  @!P0 IMAD.MOV.U32 R42, RZ, RZ, R32 ;  /* 0x000000ffff2a8224 */ /* 0x000fe200078e0020 */
[----:B------:R-:W-:-:S04]  /*5150*/  @!P0 IADD3 R22, R24, 0x28, RZ ;  /* 0x0000002818168810 */ /* 0x000fc80007ffe0ff */
[----:B------:R-:W-:Y:S01]  /*5160*/  @!P0 LOP3.LUT R22, R22, R33, RZ, 0x3c, !PT ;  /* 0x0000002116168212 */ /* 0x000fe200078e3cff */
[----:B------:R-:W-:Y:S01]  /*5170*/  IMAD.MOV.U32 R27, RZ, RZ, 0x2 ;  /* 0x00000002ff1b7424 */ /* 0x000fe200078e00ff */
[----:B------:R-:W-:Y:S01]  /*5180*/  MOV R28, R35 ;  /* 0x00000023001c7202 */ /* 0x000fe20000000f00 */
[----:B------:R-:W-:-:S07]  /*5190*/  FADD.FTZ R36, R34, R29 ;  /* 0x0000001d22247221 */ /* 0x000fce0000010000 */
[----:B------:R-:W-:Y:S05]  /*51a0*/  WARPSYNC.COLLECTIVE R25, `(.L_x_254) ;  /* 0x0000000019087348 */ /* 0x000fea0003c00000 */
[----:B------:R0:W1:Y:S02]  /*51b0*/  SHFL.BFLY P2, R29, R28, R27, R26 ;  /* 0x0c00001b1c1d7389 */ /* 0x000064000004001a */
[----:B01----:R-:W-:Y:S01]  /*51c0*/  ENDCOLLECTIVE ;  /* 0x000000000000791b */ /* 0x003fe20003800000 */
.L_x_254:
[----:B------:R-:W-:Y:S02]  /*51d0*/  MOV R28, R36 ;  /* 0x00000024001c7202 */ /* 0x000fe40000000f00 */
[----:B------:R-:W-:-:S07]  /*51e0*/  MOV R20, R29 ;  /* 0x0000001d00147202 */ /* 0x000fce0000000f00 */
[----:B------:R-:W-:Y:S05]  /*51f0*/  WARPSYNC.COLLECTIVE R25, `(.L_x_255) ;  /* 0x0000000019087348 */ /* 0x000fea0003c00000 */
[----:B------:R0:W1:Y:S02]  /*5200*/  SHFL.BFLY P2, R29, R28, R27, R26 ;  /* 0x0c00001b1c1d7389 */ /* 0x000064000004001a */
[----:B01----:R-:W-:Y:S01]  /*5210*/  ENDCOLLECTIVE ;  /* 0x000000000000791b */ /* 0x003fe20003800000 */
.L_x_255:
[----:B------:R-:W-:Y:S01]  /*5220*/  FADD.FTZ R31, R35, R20 ;  /* 0x00000014231f7221 */ /* 0x000fe20000010000 */
[----:B------:R-:W-:-:S04]  /*5230*/  HFMA2.MMA R27, -RZ, RZ, 0, 5.9604644775390625e-08 ;  /* 0x00000001ff1b7435 */ /* 0x000fc800000001ff */
[----:B------:R-:W-:Y:S01]  /*5240*/  MOV R28, R31 ;  /* 0x0000001f001c7202 */ /* 0x000fe20000000f00 */
[----:B------:R-:W-:-:S07]  /*5250*/  FADD.FTZ R34, R36, R29 ;  /* 0x0000001d24227221 */ /* 0x000fce0000010000 */
[----:B------:R-:W-:Y:S05]  /*5260*/  WARPSYNC.COLLECTIVE R25, `(.L_x_256) ;  /* 0x0000000019087348 */ /* 0x000fea0003c00000 */
[----:B------:R0:W1:Y:S02]  /*5270*/  SHFL.BFLY P2, R29, R28, R27, R26 ;  /* 0x0c00001b1c1d7389 */ /* 0x000064000004001a */
[----:B01----:R-:W-:Y:S01]  /*5280*/  ENDCOLLECTIVE ;  /* 0x000000000000791b */ /* 0x003fe20003800000 */
.L_x_256:
[----:B------:R-:W-:Y:S01]  /*5290*/  MOV R28, R34 ;  /* 0x00000022001c7202 */ /* 0x000fe20000000f00 */
[----:B------:R-:W-:-:S07]  /*52a0*/  IMAD.MOV.U32 R36, RZ, RZ, R29 ;  /* 0x000000ffff247224 */ /* 0x000fce00078e001d */
[----:B------:R-:W-:Y:S05]  /*52b0*/  WARPSYNC.COLLECTIVE R25, `(.L_x_257) ;  /* 0x0000000019087348 */ /* 0x000fea0003c00000 */
[----:B------:R0:W1:Y:S02]  /*52c0*/  SHFL.BFLY P2, R29, R28, R27, R26 ;  /* 0x0c00001b1c1d7389 */ /* 0x000064000004001a */
[----:B01----:R-:W-:Y:S01]  /*52d0*/  ENDCOLLECTIVE ;  /* 0x000000000000791b */ /* 0x003fe20003800000 */
.L_x_257:
[----:B------:R-:W-:Y:S01]  /*52e0*/  FADD.FTZ R31, R31, R36 ;  /* 0x000000241f1f7221 */ /* 0x000fe20000010000 */
[----:B------:R-:W-:Y:S01]  /*52f0*/  HFMA2.MMA R27, -RZ, RZ, 0, 4.76837158203125e-07 ;  /* 0x00000008ff1b7435 */ /* 0x000fe200000001ff */
[----:B------:R-:W-:Y:S01]  /*5300*/  IMAD.MOV.U32 R28, RZ, RZ, R41 ;  /* 0x000000ffff1c7224 */ /* 0x000fe200078e0029 */
[----:B------:R-:W-:-:S09]  /*5310*/  MOV R37, R29 ;  /* 0x0000001d00257202 */ /* 0x000fd20000000f00 */
[----:B------:R-:W-:Y:S05]  /*5320*/  WARPSYNC.COLLECTIVE R25, `(.L_x_258) ;  /* 0x0000000019087348 */ /* 0x000fea0003c00000 */
[----:B------:R0:W1:Y:S02]  /*5330*/  SHFL.BFLY P2, R29, R28, R27, R26 ;  /* 0x0c00001b1c1d7389 */ /* 0x000064000004001a */
[----:B01----:R-:W-:Y:S01]  /*5340*/  ENDCOLLECTIVE ;  /* 0x000000000000791b */ /* 0x003fe20003800000 */
.L_x_258:
[----:B------:R-:W-:Y:S01]  /*5350*/  FADD.FTZ R34, R34, R37 ;  /* 0x0000002522227221 */ /* 0x000fe20000010000 */
[----:B------:R-:W-:Y:S02]  /*5360*/  IMAD.IADD R37, R24, 0x1, R9 ;  /* 0x0000000118257824 */ /* 0x000fe400078e0209 */
[----:B------:R-:W-:Y:S01]  /*5370*/  IMAD.MOV.U32 R28, RZ, RZ, R42 ;  /* 0x000000ffff1c7224 */ /* 0x000fe200078e002a */
[----:B------:R-:W-:-:S07]  /*5380*/  MOV R30, R29 ;  /* 0x0000001d001e7202 */ /* 0x000fce0000000f00 */
[----:B------:R-:W-:Y:S05]  /*5390*/  WARPSYNC.COLLECTIVE R25, `(.L_x_259) ;  /* 0x0000000019087348 */ /* 0x000fea0003c00000 */
[----:B------:R0:W1:Y:S02]  /*53a0*/  SHFL.BFLY P2, R29, R28, R27, R26 ;  /* 0x0c00001b1c1d7389 */ /* 0x000064000004001a */
[----:B01----:R-:W-:Y:S01]  /*53b0*/  ENDCOLLECTIVE ;  /* 0x000000000000791b */ /* 0x003fe20003800000 */
.L_x_259:
[----:B------:R-:W-:Y:S01]  /*53c0*/  FADD.FTZ R30, R30, R41 ;  /* 0x000000291e1e7221 */ /* 0x000fe20000010000 */
[----:B------:R-:W-:-:S03]  /*53d0*/  HFMA2.MMA R27, -RZ, RZ, 0, 2.384185791015625e-07 ;  /* 0x00000004ff1b7435 */ /* 0x000fc600000001ff */
[----:B------:R-:W-:Y:S01]  /*53e0*/  IMAD.MOV.U32 R28, RZ, RZ, R30 ;  /* 0x000000ffff1c7224 */ /* 0x000fe200078e001e */
[----:B------:R-:W-:-:S07]  /*53f0*/  MOV R35, R29 ;  /* 0x0000001d00237202 */ /* 0x000fce0000000f00 */
[----:B------:R-:W-:Y:S05]  /*5400*/  WARPSYNC.COLLECTIVE R25, `(.L_x_260) ;  /* 0x0000000019087348 */ /* 0x000fea0003c00000 */
[----:B------:R0:W1:Y:S02]  /*5410*/  SHFL.BFLY P2, R29, R28, R27, R26 ;  /* 0x0c00001b1c1d7389 */ /* 0x000064000004001a */
[----:B01----:R-:W-:Y:S01]  /*5420*/  ENDCOLLECTIVE ;  /* 0x000000000000791b */ /* 0x003fe20003800000 */
.L_x_260:
[----:B------:R-:W-:-:S04]  /*5430*/  FADD.FTZ R32, R35, R42 ;  /* 0x0000002a23207221 */ /* 0x000fc80000010000 */
[----:B------:R-:W-:Y:S01]  /*5440*/  IMAD.MOV.U32 R28, RZ, RZ, R32 ;  /* 0x000000ffff1c7224 */ /* 0x000fe200078e0020 */
[----:B------:R-:W-:-:S07]  /*5450*/  MOV R23, R29 ;  /* 0x0000001d00177202 */ /* 0x000fce0000000f00 */
[----:B------:R-:W-:Y:S05]  /*5460*/  WARPSYNC.COLLECTIVE R25, `(.L_x_261) ;  /* 0x0000000019087348 */ /* 0x000fea0003c00000 */
[----:B------:R0:W1:Y:S02]  /*5470*/  SHFL.BFLY P2, R29, R28, R27, R26 ;  /* 0x0c00001b1c1d7389 */ /* 0x000064000004001a */
[----:B01----:R-:W-:Y:S01]  /*5480*/  ENDCOLLECTIVE ;  /* 0x000000000000791b */ /* 0x003fe20003800000 */
.L_x_261:
[----:B------:R-:W-:Y:S01]  /*5490*/  HFMA2.MMA R27, -RZ, RZ, 0, 1.1920928955078125e-07 ;  /* 0x00000002ff1b7435 */ /* 0x000fe200000001ff */
[----:B------:R-:W-:Y:S02]  /*54a0*/  MOV R39, R29 ;  /* 0x0000001d00277202 */ /* 0x000fe40000000f00 */
[----:B------:R-:W-:-:S05]  /*54b0*/  @!P0 LEA R29, R11, UR4, 0x7 ;  /* 0x000000040b1d8c11 */ /* 0x000fca000f8e38ff */
[----:B------:R-:W-:Y:S02]  /*54c0*/  @!P0 IMAD R20, R22, 0x4, R29 ;  /* 0x0000000416148824 */ /* 0x000fe400078e021d */
[----:B------:R-:W-:Y:S01]  /*54d0*/  FADD.FTZ R22, R30, R23 ;  /* 0x000000171e167221 */ /* 0x000fe20000010000 */
[----:B------:R-:W-:Y:S01]  /*54e0*/  FADD.FTZ R23, R32, R39 ;  /* 0x0000002720177221 */ /* 0x000fe20000010000 */
[----:B------:R-:W-:Y:S01]  /*54f0*/  CS2R R38, SRZ ;  /* 0x0000000000267805 */ /* 0x000fe2000001ff00 */
[----:B------:R0:W1:Y:S02]  /*5500*/  @!P0 LDS R33, [R20] ;  /* 0x0000000014218984 */ /* 0x0000640000000800 */
[----:B------:R-:W-:Y:S02]  /*5510*/  MOV R28, R22 ;  /* 0x00000016001c7202 */ /* 0x000fe40000000f00 */
[----:B------:R0:W2:Y:S05]  /*5520*/  @!P0 LDS R40, [R20+0x500] ;  /* 0x0005000014288984 */ /* 0x0000aa0000000800 */
[----:B012---:R-:W-:Y:S05]  /*5530*/  WARPSYNC.COLLECTIVE R25, `(.L_x_262) ;  /* 0x0000000019087348 */ /* 0x007fea0003c00000 */
[----:B------:R3:W4:Y:S02]  /*5540*/  SHFL.BFLY P2, R29, R28, R27, R26 ;  /* 0x0c00001b1c1d7389 */ /* 0x000724000004001a */
[----:B01234-:R-:W-:Y:S01]  /*5550*/  ENDCOLLECTIVE ;  /* 0x000000000000791b */ /* 0x01ffe20003800000 */
.L_x_262:
[----:B------:R-:W-:Y:S01]  /*5560*/  MOV R28, R23 ;  /* 0x00000017001c7202 */ /* 0x000fe20000000f00 */
[----:B------:R-:W-:-:S07]  /*5570*/  IMAD.MOV.U32 R21, RZ, RZ, R29 ;  /* 0x000000ffff157224 */ /* 0x000fce00078e001d */
[----:B------:R-:W-:Y:S05]  /*5580*/  WARPSYNC.COLLECTIVE R25, `(.L_x_263) ;  /* 0x0000000019087348 */ /* 0x000fea0003c00000 */
[----:B------:R0:W1:Y:S02]  /*5590*/  SHFL.BFLY P2, R29, R28, R27, R26 ;  /* 0x0c00001b1c1d7389 */ /* 0x000064000004001a */
[----:B01----:R-:W-:Y:S01]  /*55a0*/  ENDCOLLECTIVE ;  /* 0x000000000000791b */ /* 0x003fe20003800000 */
.L_x_263:
[----:B------:R-:W-:Y:S01]  /*55b0*/  FADD.FTZ R30, R22, R21 ;  /* 0x00000015161e7221 */ /* 0x000fe20000010000 */
[----:B------:R-:W-:Y:S02]  /*55c0*/  @!P0 IADD3 R22, R24, 0x3c, RZ ;  /* 0x0000003c18168810 */ /* 0x000fe40007ffe0ff */
[----:B------:R-:W-:Y:S01]  /*55d0*/  CS2R R20, SRZ ;  /* 0x0000000000147805 */ /* 0x000fe2000001ff00 */
[----:B------:R-:W-:Y:S01]  /*55e0*/  @!P0 IMAD.MOV.U32 R39, RZ, RZ, R33 ;  /* 0x000000ffff278224 */ /* 0x000fe200078e0021 */
[----:B------:R-:W-:Y:S02]  /*55f0*/  @!P0 MOV R38, R40 ;  /* 0x0000002800268202 */ /* 0x000fe40000000f00 */
[----:B------:R-:W-:Y:S01]  /*5600*/  MOV R28, R30 ;  /* 0x0000001e001c7202 */ /* 0x000fe20000000f00 */
[----:B------:R-:W-:Y:S01]  /*5610*/  IMAD.MOV.U32 R27, RZ, RZ, 0x1 ;  /* 0x00000001ff1b7424 */ /* 0x000fe200078e00ff */
[----:B------:R-:W-:-:S07]  /*5620*/  MOV R32, R29 ;  /* 0x0000001d00207202 */ /* 0x000fce0000000f00 */
[----:B------:R-:W-:Y:S05]  /*5630*/  WARPSYNC.COLLECTIVE R25, `(.L_x_264) ;  /* 0x0000000019087348 */ /* 0x000fea0003c00000 */
[----:B------:R0:W1:Y:S02]  /*5640*/  SHFL.BFLY P2, R29, R28, R27, R26 ;  /* 0x0c00001b1c1d7389 */ /* 0x000064000004001a */
[----:B01----:R-:W-:Y:S01]  /*5650*/  ENDCOLLECTIVE ;  /* 0x000000000000791b */ /* 0x003fe20003800000 */
.L_x_264:
[----:B------:R-:W-:-:S05]  /*5660*/  FADD.FTZ R35, R23, R32 ;  /* 0x0000002017237221 */ /* 0x000fca0000010000 */
[----:B------:R-:W-:Y:S02]  /*5670*/  MOV R28, R35 ;  /* 0x00000023001c7202 */ /* 0x000fe40000000f00 */
[----:B------:R-:W-:-:S07]  /*5680*/  MOV R33, R29 ;  /* 0x0000001d00217202 */ /* 0x000fce0000000f00 */
[----:B------:R-:W-:Y:S05]  /*5690*/  WARPSYNC.COLLECTIVE R25, `(.L_x_265) ;  /* 0x0000000019087348 */ /* 0x000fea0003c00000 */
[----:B------:R0:W1:Y:S02]  /*56a0*/  SHFL.BFLY P2, R29, R28, R27, R26 ;  /* 0x0c00001b1c1d7389 */ /* 0x000064000004001a */
[----:B01----:R-:W-:Y:S01]  /*56b0*/  ENDCOLLECTIVE ;  /* 0x000000000000791b */ /* 0x003fe20003800000 */
.L_x_265:
[----:B------:R-:W-:Y:S01]  /*56c0*/  HFMA2.MMA R27, -RZ, RZ, 0, 4.76837158203125e-07 ;  /* 0x00000008ff1b7435 */ /* 0x000fe200000001ff */
[----:B------:R-:W-:Y:S01]  /*56d0*/  MOV R28, R39 ;  /* 0x00000027001c7202 */ /* 0x000fe20000000f00 */
[----:B------:R-:W-:-:S09]  /*56e0*/  IMAD.MOV.U32 R32, RZ, RZ, R29 ;  /* 0x000000ffff207224 */ /* 0x000fd200078e001d */
[----:B------:R-:W-:Y:S05]  /*56f0*/  WARPSYNC.COLLECTIVE R25, `(.L_x_266) ;  /* 0x0000000019087348 */ /* 0x000fea0003c00000 */
[----:B------:R0:W1:Y:S02]  /*5700*/  SHFL.BFLY P2, R29, R28, R27, R26 ;  /* 0x0c00001b1c1d7389 */ /* 0x000064000004001a */
[----:B01----:R-:W-:Y:S01]  /*5710*/  ENDCOLLECTIVE ;  /* 0x000000000000791b */ /* 0x003fe20003800000 */
.L_x_266:
[----:B------:R-:W-:Y:S01]  /*5720*/  FADD.FTZ R32, R35, R32 ;  /* 0x0000002023207221 */ /* 0x000fe20000010000 */
[----:B------:R-:W-:Y:S01]  /*5730*/  MOV R28, R38 ;  /* 0x00000026001c7202 */ /* 0x000fe20000000f00 */
[----:B------:R-:W-:-:S07]  /*5740*/  IMAD.MOV.U32 R40, RZ, RZ, R29 ;  /* 0x000000ffff287224 */ /* 0x000fce00078e001d */
[----:B------:R-:W-:Y:S05]  /*5750*/  WARPSYNC.COLLECTIVE R25, `(.L_x_267) ;  /* 0x0000000019087348 */ /* 0x000fea0003c00000 */
[----:B------:R0:W1:Y:S02]  /*5760*/  SHFL.BFLY P2, R29, R28, R27, R26 ;  /* 0x0c00001b1c1d7389 */ /* 0x000064000004001a */
[----:B01----:R-:W-:Y:S01]  /*5770*/  ENDCOLLECTIVE ;  /* 0x000000000000791b */ /* 0x003fe20003800000 */
.L_x_267:
[----:B------:R-:W-:Y:S01]  /*5780*/  FADD.FTZ R40, R40, R39 ;  /* 0x0000002728287221 */ /* 0x000fe20000010000 */
[----:B------:R-:W-:Y:S01]  /*5790*/  @!P0 LEA R39, R11, UR4, 0x7 ;  /* 0x000000040b278c11 */ /* 0x000fe2000f8e38ff */
[----:B------:R-:W-:Y:S02]  /*57a0*/  HFMA2.MMA R27, -RZ, RZ, 0, 2.384185791015625e-07 ;  /* 0x00000004ff1b7435 */ /* 0x000fe400000001ff */
[----:B------:R-:W-:Y:S01]  /*57b0*/  IMAD.MOV.U32 R28, RZ, RZ, R40 ;  /* 0x000000ffff1c7224 */ /* 0x000fe200078e0028 */
[----:B------:R-:W-:-:S08]  /*57c0*/  MOV R43, R29 ;  /* 0x0000001d002b7202 */ /* 0x000fd00000000f00 */
[----:B------:R-:W-:Y:S05]  /*57d0*/  WARPSYNC.COLLECTIVE R25, `(.L_x_268) ;  /* 0x0000000019087348 */ /* 0x000fea0003c00000 */
[----:B------:R0:W1:Y:S02]  /*57e0*/  SHFL.BFLY P2, R29, R28, R27, R26 ;  /* 0x0c00001b1c1d7389 */ /* 0x000064000004001a */
[----:B01----:R-:W-:Y:S01]  /*57f0*/  ENDCOLLECTIVE ;  /* 0x000000000000791b */ /* 0x003fe20003800000 */
.L_x_268:
[----:B------:R-:W-:-:S04]  /*5800*/  FADD.FTZ R41, R43, R38 ;  /* 0x000000262b297221 */ /* 0x000fc80000010000 */
[----:B------:R-:W-:Y:S01]  /*5810*/  IMAD.MOV.U32 R28, RZ, RZ, R41 ;  /* 0x000000ffff1c7224 */ /* 0x000fe200078e0029 */
[----:B------:R-:W-:-:S07]  /*5820*/  MOV R43, R29 ;  /* 0x0000001d002b7202 */ /* 0x000fce0000000f00 */
[----:B------:R-:W-:Y:S05]  /*5830*/  WARPSYNC.COLLECTIVE R25, `(.L_x_269) ;  /* 0x0000000019087348 */ /* 0x000fea0003c00000 */
[----:B------:R0:W1:Y:S02]  /*5840*/  SHFL.BFLY P2, R29, R28, R27, R26 ;  /* 0x0c00001b1c1d7389 */ /* 0x000064000004001a */
[----:B01----:R-:W-:Y:S01]  /*5850*/  ENDCOLLECTIVE ;  /* 0x000000000000791b */ /* 0x003fe20003800000 */
.L_x_269:
[----:B------:R-:W-:Y:S01]  /*5860*/  IMAD.MOV.U32 R27, RZ, RZ, 0x2 ;  /* 0x00000002ff1b7424 */ /* 0x000fe200078e00ff */
[----:B------:R-:W-:Y:S01]  /*5870*/  MOV R42, R29 ;  /* 0x0000001d002a7202 */ /* 0x000fe20000000f00 */
[----:B------:R-:W-:-:S04]  /*5880*/  @!P0 IMAD.SHL.U32 R29, R11, 0x2, RZ ;  /* 0x000000020b1d8824 */ /* 0x000fc800078e00ff */
[----:B------:R-:W-:Y:S01]  /*5890*/  FADD.FTZ R42, R41, R42 ;  /* 0x0000002a292a7221 */ /* 0x000fe20000010000 */
[----:B------:R-:W-:-:S04]  /*58a0*/  @!P0 LOP3.LUT R22, R22, R29, RZ, 0x3c, !PT ;  /* 0x0000001d16168212 */ /* 0x000fc800078e3cff */
[----:B------:R-:W-:Y:S01]  /*58b0*/  @!P0 LEA R44, R22, R39, 0x2 ;  /* 0x00000027162c8211 */ /* 0x000fe200078e10ff */
[----:B------:R-:W-:-:S04]  /*58c0*/  FADD.FTZ R39, R40, R43 ;  /* 0x0000002b28277221 */ /* 0x000fc80000010000 */
[----:B------:R0:W1:Y:S01]  /*58d0*/  @!P0 LDS R22, [R44] ;  /* 0x000000002c168984 */ /* 0x0000620000000800 */
[----:B------:R-:W-:-:S03]  /*58e0*/  MOV R28, R39 ;  /* 0x00000027001c7202 */ /* 0x000fc60000000f00 */
[----:B------:R0:W2:Y:S04]  /*58f0*/  @!P0 LDS R23, [R44+0x500] ;  /* 0x000500002c178984 */ /* 0x0000a80000000800 */
[----:B012---:R-:W-:Y:S05]  /*5900*/  WARPSYNC.COLLECTIVE R25, `(.L_x_270) ;  /* 0x0000000019087348 */ /* 0x007fea0003c00000 */
[----:B------:R3:W4:Y:S02]  /*5910*/  SHFL.BFLY P2, R29, R28, R27, R26 ;  /* 0x0c00001b1c1d7389 */ /* 0x000724000004001a */
[----:B01234-:R-:W-:Y:S01]  /*5920*/  ENDCOLLECTIVE ;  /* 0x000000000000791b */ /* 0x01ffe20003800000 */
.L_x_270:
[----:B------:R-:W-:Y:S02]  /*5930*/  MOV R28, R42 ;  /* 0x0000002a001c7202 */ /* 0x000fe40000000f00 */
[----:B------:R-:W-:-:S07]  /*5940*/  MOV R38, R29 ;  /* 0x0000001d00267202 */ /* 0x000fce0000000f00 */
[----:B------:R-:W-:Y:S05]  /*5950*/  WARPSYNC.COLLECTIVE R25, `(.L_x_271) ;  /* 0x0000000019087348 */ /* 0x000fea0003c00000 */
[----:B------:R0:W1:Y:S02]  /*5960*/  SHFL.BFLY P2, R29, R28, R27, R26 ;  /* 0x0c00001b1c1d7389 */ /* 0x000064000004001a */
[----:B01----:R-:W-:Y:S01]  /*5970*/  ENDCOLLECTIVE ;  /* 0x000000000000791b */ /* 0x003fe20003800000 */
.L_x_271:
[----:B------:R-:W-:Y:S01]  /*5980*/  FADD.FTZ R38, R39, R38 ;  /* 0x0000002627267221 */ /* 0x000fe20000010000 */
[----:B------:R-:W-:Y:S02]  /*5990*/  @!P0 MOV R20, R22 ;  /* 0x0000001600148202 */ /* 0x000fe40000000f00 */
[----:B------:R-:W-:Y:S02]  /*59a0*/  @!P0 MOV R21, R23 ;  /* 0x0000001700158202 */ /* 0x000fe40000000f00 */
[----:B------:R-:W0:Y:S01]  /*59b0*/  LDC.64 R22, c[0x0][0x218] ;  /* 0x00008600ff167b82 */ /* 0x000e220000000a00 */
[----:B------:R-:W-:Y:S01]  /*59c0*/  ISETP.NE.AND P0, PT, R11, RZ, PT ;  /* 0x000000ff0b00720c */ /* 0x000fe20003f05270 */
[----:B------:R-:W-:Y:S01]  /*59d0*/  IMAD.MOV.U32 R27, RZ, RZ, 0x1 ;  /* 0x00000001ff1b7424 */ /* 0x000fe200078e00ff */
[----:B------:R-:W-:Y:S01]  /*59e0*/  MOV R28, R38 ;  /* 0x00000026001c7202 */ /* 0x000fe20000000f00 */
[----:B------:R-:W-:-:S10]  /*59f0*/  IMAD.MOV.U32 R41, RZ, RZ, R29 ;  /* 0x000000ffff297224 */ /* 0x000fd400078e001d */
[----:B0-----:R-:W-:Y:S05]  /*5a00*/  WARPSYNC.COLLECTIVE R25, `(.L_x_272) ;  /* 0x0000000019087348 */ /* 0x001fea0003c00000 */
[----:B------:R1:W2:Y:S02]  /*5a10*/  SHFL.BFLY P2, R29, R28, R27, R26 ;  /* 0x0c00001b1c1d7389 */ /* 0x0002a4000004001a */
[----:B012---:R-:W-:Y:S01]  /*5a20*/  ENDCOLLECTIVE ;  /* 0x000000000000791b */ /* 0x007fe20003800000 */
.L_x_272:
[----:B------:R-:W-:Y:S01]  /*5a30*/  @!P0 F2FP.BF16.F32.PACK_AB R24, RZ, R31 ;  /* 0x0000001fff18823e */ /* 0x000fe200000010ff */
[----:B------:R-:W-:-:S03]  /*5a40*/  FADD.FTZ R39, R42, R41 ;  /* 0x000000292a277221 */ /* 0x000fc60000010000 */
[----:B------:R-:W-:Y:S01]  /*5a50*/  PRMT R31, R24, 0x7610, R31 ;  /* 0x00007610181f7816 */ /* 0x000fe2000000001f */
[----:B------:R-:W-:Y:S01]  /*5a60*/  FADD.FTZ R24, R30, R33 ;  /* 0x000000211e187221 */ /* 0x000fe20000010000 */
[----:B------:R-:W-:-:S04]  /*5a70*/  IMAD.WIDE R22, R37, 0x2, R22 ;  /* 0x0000000225167825 */ /* 0x000fc800078e0216 */
[----:B------:R-:W-:Y:S02]  /*5a80*/  @!P0 F2FP.BF16.F32.PACK_AB R24, RZ, R24 ;  /* 0x00000018ff18823e */ /* 0x000fe400000010ff */
[----:B------:R-:W-:Y:S01]  /*5a90*/  MOV R28, R39 ;  /* 0x00000027001c7202 */ /* 0x000fe20000000f00 */
[----:B------:R0:W-:Y:S01]  /*5aa0*/  @!P0 STG.E.U16 desc[UR8][R22.64], R31 ;  /* 0x0000001f16008986 */ /* 0x0001e2000c101508 */
[----:B------:R-:W-:-:S07]  /*5ab0*/  MOV R41, R29 ;  /* 0x0000001d00297202 */ /* 0x000fce0000000f00 */
[----:B0-----:R-:W-:Y:S05]  /*5ac0*/  WARPSYNC.COLLECTIVE R25, `(.L_x_273) ;  /* 0x0000000019087348 */ /* 0x001fea0003c00000 */
[----:B------:R1:W2:Y:S02]  /*5ad0*/  SHFL.BFLY P2, R29, R28, R27, R26 ;  /* 0x0c00001b1c1d7389 */ /* 0x0002a4000004001a */
[----:B012---:R-:W-:Y:S01]  /*5ae0*/  ENDCOLLECTIVE ;  /* 0x000000000000791b */ /* 0x007fe20003800000 */
.L_x_273:
[----:B------:R-:W-:Y:S01]  /*5af0*/  HFMA2.MMA R27, -RZ, RZ, 0, 4.76837158203125e-07 ;  /* 0x00000008ff1b7435 */ /* 0x000fe200000001ff */
[----:B------:R-:W-:Y:S01]  /*5b00*/  MOV R28, R20 ;  /* 0x00000014001c7202 */ /* 0x000fe20000000f00 */
[----:B------:R-:W-:-:S09]  /*5b10*/  IMAD.MOV.U32 R40, RZ, RZ, R29 ;  /* 0x000000ffff287224 */ /* 0x000fd200078e001d */
[----:B------:R-:W-:Y:S05]  /*5b20*/  WARPSYNC.COLLECTIVE R25, `(.L_x_274) ;  /* 0x0000000019087348 */ /* 0x000fea0003c00000 */
[----:B------:R0:W1:Y:S02]  /*5b30*/  SHFL.BFLY P2, R29, R28, R27, R26 ;  /* 0x0c00001b1c1d7389 */ /* 0x000064000004001a */
[----:B01----:R-:W-:Y:S01]  /*5b40*/  ENDCOLLECTIVE ;  /* 0x000000000000791b */ /* 0x003fe20003800000 */
.L_x_274:
[----:B------:R-:W-:-:S05]  /*5b50*/  FADD.FTZ R30, R39, R40 ;  /* 0x00000028271e7221 */ /* 0x000fca0000010000 */
[----:B------:R-:W-:Y:S02]  /*5b60*/  @!P0 F2FP.BF16.F32.PACK_AB R30, RZ, R30 ;  /* 0x0000001eff1e823e */ /* 0x000fe400000010ff */
[----:B------:R-:W-:Y:S01]  /*5b70*/  MOV R28, R21 ;  /* 0x00000015001c7202 */ /* 0x000fe20000000f00 */
[----:B------:R-:W-:-:S07]  /*5b80*/  IMAD.MOV.U32 R45, RZ, RZ, R29 ;  /* 0x000000ffff2d7224 */ /* 0x000fce00078e001d */
[----:B------:R-:W-:Y:S05]  /*5b90*/  WARPSYNC.COLLECTIVE R25, `(.L_x_275) ;  /* 0x0000000019087348 */ /* 0x000fea0003c00000 */
[----:B------:R0:W1:Y:S02]  /*5ba0*/  SHFL.BFLY P2, R29, R28, R27, R26 ;  /* 0x0c00001b1c1d7389 */ /* 0x000064000004001a */
[----:B01----:R-:W-:Y:S01]  /*5bb0*/  ENDCOLLECTIVE ;  /* 0x000000000000791b */ /* 0x003fe20003800000 */
.L_x_275:
[----:B------:R-:W-:Y:S01]  /*5bc0*/  FADD.FTZ R45, R45, R20 ;  /* 0x000000142d2d7221 */ /* 0x000fe20000010000 */
[----:B------:R-:W-:-:S04]  /*5bd0*/  HFMA2.MMA R27, -RZ, RZ, 0, 2.384185791015625e-07 ;  /* 0x00000004ff1b7435 */ /* 0x000fc800000001ff */
[----:B------:R-:W-:Y:S01]  /*5be0*/  MOV R28, R45 ;  /* 0x0000002d001c7202 */ /* 0x000fe20000000f00 */
[----:B------:R-:W-:-:S07]  /*5bf0*/  IMAD.MOV.U32 R44, RZ, RZ, R29 ;  /* 0x000000ffff2c7224 */ /* 0x000fce00078e001d */
[----:B------:R-:W-:Y:S05]  /*5c00*/  WARPSYNC.COLLECTIVE R25, `(.L_x_276) ;  /* 0x0000000019087348 */ /* 0x000fea0003c00000 */
[----:B------:R0:W1:Y:S02]  /*5c10*/  SHFL.BFLY P2, R29, R28, R27, R26 ;  /* 0x0c00001b1c1d7389 */ /* 0x000064000004001a */
[----:B01----:R-:W-:Y:S01]  /*5c20*/  ENDCOLLECTIVE ;  /* 0x000000000000791b */ /* 0x003fe20003800000 */
.L_x_276:
[----:B------:R-:W-:Y:S02]  /*5c30*/  FADD.FTZ R43, R44, R21 ;  /* 0x000000152c2b7221 */ /* 0x000fe40000010000 */
[----:B------:R-:W0:Y:S03]  /*5c40*/  LDC.64 R20, c[0x0][0x220] ;  /* 0x00008800ff147b82 */ /* 0x000e260000000a00 */
[----:B------:R-:W-:Y:S01]  /*5c50*/  MOV R28, R43 ;  /* 0x0000002b001c7202 */ /* 0x000fe20000000f00 */
[----:B------:R-:W-:-:S07]  /*5c60*/  IMAD.MOV.U32 R46, RZ, RZ, R29 ;  /* 0x000000ffff2e7224 */ /* 0x000fce00078e001d */
[----:B0-----:R-:W-:Y:S05]  /*5c70*/  WARPSYNC.COLLECTIVE R25, `(.L_x_277) ;  /* 0x0000000019087348 */ /* 0x001fea0003c00000 */
[----:B------:R1:W2:Y:S02]  /*5c80*/  SHFL.BFLY P2, R29, R28, R27, R26 ;  /* 0x0c00001b1c1d7389 */ /* 0x0002a4000004001a */
[----:B012---:R-:W-:Y:S01]  /*5c90*/  ENDCOLLECTIVE ;  /* 0x000000000000791b */ /* 0x007fe20003800000 */
.L_x_277:
[----:B------:R-:W-:Y:S01]  /*5ca0*/  FADD.FTZ R45, R45, R46 ;  /* 0x0000002e2d2d7221 */ /* 0x000fe20000010000 */
[----:B------:R-:W-:Y:S01]  /*5cb0*/  IMAD.WIDE R20, R37, 0x2, R20 ;  /* 0x0000000225147825 */ /* 0x000fe200078e0214 */
[----:B------:R-:W-:-:S03]  /*5cc0*/  HFMA2.MMA R27, -RZ, RZ, 0, 1.1920928955078125e-07 ;  /* 0x00000002ff1b7435 */ /* 0x000fc600000001ff */
[----:B------:R-:W-:Y:S01]  /*5cd0*/  IMAD.MOV.U32 R28, RZ, RZ, R45 ;  /* 0x000000ffff1c7224 */ /* 0x000fe200078e002d */
[----:B------:R-:W-:-:S07]  /*5ce0*/  MOV R48, R29 ;  /* 0x0000001d00307202 */ /* 0x000fce0000000f00 */
[----:B------:R-:W-:Y:S05]  /*5cf0*/  WARPSYNC.COLLECTIVE R25, `(.L_x_278) ;  /* 0x0000000019087348 */ /* 0x000fea0003c00000 */
[----:B------:R0:W1:Y:S02]  /*5d00*/  SHFL.BFLY P2, R29, R28, R27, R26 ;  /* 0x0c00001b1c1d7389 */ /* 0x000064000004001a */
[----:B01----:R-:W-:Y:S01]  /*5d10*/  ENDCOLLECTIVE ;  /* 0x000000000000791b */ /* 0x003fe20003800000 */
.L_x_278:
[----:B------:R-:W-:-:S05]  /*5d20*/  FADD.FTZ R43, R43, R48 ;  /* 0x000000302b2b7221 */ /* 0x000fca0000010000 */
[----:B------:R-:W-:Y:S02]  /*5d30*/  MOV R28, R43 ;  /* 0x0000002b001c7202 */ /* 0x000fe40000000f00 */
[----:B------:R-:W-:-:S07]  /*5d40*/  MOV R44, R29 ;  /* 0x0000001d002c7202 */ /* 0x000fce0000000f00 */
[----:B------:R-:W-:Y:S05]  /*5d50*/  WARPSYNC.COLLECTIVE R25, `(.L_x_279) ;  /* 0x0000000019087348 */ /* 0x000fea0003c00000 */
[----:B------:R0:W1:Y:S02]  /*5d60*/  SHFL.BFLY P2, R29, R28, R27, R26 ;  /* 0x0c00001b1c1d7389 */ /* 0x000064000004001a */
[----:B01----:R-:W-:Y:S01]  /*5d70*/  ENDCOLLECTIVE ;  /* 0x000000000000791b */ /* 0x003fe20003800000 */
.L_x_279:
[----:B------:R-:W-:Y:S01]  /*5d80*/  FADD.FTZ R44, R45, R44 ;  /* 0x0000002c2d2c7221 */ /* 0x000fe20000010000 */
[----:B------:R-:W-:Y:S01]  /*5d90*/  FADD.FTZ R26, R38, R41 ;  /* 0x00000029261a7221 */ /* 0x000fe20000010000 */
[----:B------:R-:W-:Y:S01]  /*5da0*/  @!P0 F2FP.BF16.F32.PACK_AB R25, RZ, R32 ;  /* 0x00000020ff19823e */ /* 0x000fe200000010ff */
[----:B------:R-:W-:Y:S01]  /*5db0*/  HFMA2.MMA R27, -RZ, RZ, 0, 5.9604644775390625e-08 ;  /* 0x00000001ff1b7435 */ /* 0x000fe200000001ff */
[----:B------:R-:W-:Y:S01]  /*5dc0*/  IMAD.MOV.U32 R28, RZ, RZ, R44 ;  /* 0x000000ffff1c7224 */ /* 0x000fe200078e002c */
[----:B------:R-:W-:Y:S02]  /*5dd0*/  PRMT R32, R24, 0x7610, R32 ;  /* 0x0000761018207816 */ /* 0x000fe40000000020 */
[----:B------:R-:W-:Y:S02]  /*5de0*/  @!P0 F2FP.BF16.F32.PACK_AB R26, RZ, R26 ;  /* 0x0000001aff1a823e */ /* 0x000fe400000010ff */
[----:B------:R-:W-:Y:S01]  /*5df0*/  PRMT R33, R25, 0x7610, R33 ;  /* 0x0000761019217816 */ /* 0x000fe20000000021 */
[----:B------:R-:W-:Y:S01]  /*5e00*/  IMAD.MOV.U32 R25, RZ, RZ, 0xffff ;  /* 0x0000ffffff197424 */ /* 0x000fe200078e00ff */
[----:B------:R-:W-:-:S02]  /*5e10*/  MOV R42, R29 ;  /* 0x0000001d002a7202 */ /* 0x000fc40000000f00 */
[----:B------:R-:W-:Y:S02]  /*5e20*/  @!P0 F2FP.BF16.F32.PACK_AB R29, RZ, R34 ;  /* 0x00000022ff1d823e */ /* 0x000fe400000010ff */
[----:B------:R-:W-:Y:S01]  /*5e30*/  PRMT R34, R26, 0x7610, R34 ;  /* 0x000076101a227816 */ /* 0x000fe20000000022 */
[----:B------:R-:W-:Y:S01]  /*5e40*/  FADD.FTZ R42, R43, R42 ;  /* 0x0000002a2b2a7221 */ /* 0x000fe20000010000 */
[----:B------:R-:W-:Y:S01]  /*5e50*/  MOV R26, 0x101f ;  /* 0x0000101f001a7802 */ /* 0x000fe20000000f00 */
[----:B------:R0:W-:Y:S06]  /*5e60*/  @!P0 STG.E.U16 desc[UR8][R20.64], R29 ;  /* 0x0000001d14008986 */ /* 0x0001ec000c101508 */
[----:B0-----:R-:W-:Y:S05]  /*5e70*/  WARPSYNC.COLLECTIVE R25, `(.L_x_280) ;  /* 0x0000000019087348 */ /* 0x001fea0003c00000 */
[----:B0-----:R0:W1:Y:S02]  /*5e80*/  SHFL.BFLY P2, R29, R28, R27, R26 ;  /* 0x0c00001b1c1d7389 */ /* 0x001064000004001a */
[----:B01----:R-:W-:Y:S01]  /*5e90*/  ENDCOLLECTIVE ;  /* 0x000000000000791b */ /* 0x003fe20003800000 */
.L_x_280:
[----:B------:R0:W-:Y:S04]  /*5ea0*/  @!P0 STG.E.U16 desc[UR8][R22.64+0x28], R32 ;  /* 0x0000282016008986 */ /* 0x0001e8000c101508 */
[----:B------:R0:W-:Y:S04]  /*5eb0*/  @!P0 STG.E.U16 desc[UR8][R20.64+0x28], R33 ;  /* 0x0000282114008986 */ /* 0x0001e8000c101508 */
[----:B------:R0:W-:Y:S01]  /*5ec0*/  @!P0 STG.E.U16 desc[UR8][R22.64+0x50], R34 ;  /* 0x0000502216008986 */ /* 0x0001e2000c101508 */
[----:B------:R-:W-:-:S03]  /*5ed0*/  MOV R28, R42 ;  /* 0x0000002a001c7202 */ /* 0x000fc60000000f00 */
[----:B------:R0:W-:Y:S01]  /*5ee0*/  @!P0 STG.E.U16 desc[UR8][R20.64+0x50], R30 ;  /* 0x0000501e14008986 */ /* 0x0001e2000c101508 */
[----:B------:R-:W-:-:S07]  /*5ef0*/  MOV R31, R29 ;  /* 0x0000001d001f7202 */ /* 0x000fce0000000f00 */
[----:B0-----:R-:W-:Y:S05]  /*5f00*/  WARPSYNC.COLLECTIVE R25, `(.L_x_281) ;  /* 0x0000000019087348 */ /* 0x001fea0003c00000 */
[----:B------:R1:W2:Y:S02]  /*5f10*/  SHFL.BFLY P2, R29, R28, R27, R26 ;  /* 0x0c00001b1c1d7389 */ /* 0x0002a4000004001a */
[----:B012---:R-:W-:Y:S01]  /*5f20*/  ENDCOLLECTIVE ;  /* 0x000000000000791b */ /* 0x007fe20003800000 */
.L_x_281:
[----:B------:R-:W-:Y:S01]  /*5f30*/  FADD.FTZ R24, R44, R31 ;  /* 0x0000001f2c187221 */ /* 0x000fe20000010000 */
[----:B------:R-:W-:Y:S06]  /*5f40*/  BRA `(.L_x_282) ;  /* 0xffffffe400087947 */ /* 0x000fec000383ffff */
.L_x_283:
        /* <DEDUP_REMOVED lines=11> */
.L_x_2227:


//--------------------- .text._ZN13group_norm_v218gn_bwd_cuda_kernelI13__nv_bfloat16Li320ELi3ELi16ELi40ELi256ELb1ELb1ELi4ELi320ELi320ELi4ELb1ELi4ELb0ELb0ELNS_15WgradSyncMethodE3ENS_16CompileConditionILi900EEEEEvPT_S6_S6_PKS5_S8_S8_S8_PKfflPfPj --------------------------
	.section	.text._ZN13group_norm_v218gn_bwd_cuda_kernelI13__nv_bfloat16Li320ELi3ELi16ELi40ELi256ELb1ELb1ELi4ELi320ELi320ELi4ELb1ELi4ELb0ELb0ELNS_15WgradSyncMethodE3ENS_16CompileConditionILi900EEEEEvPT_S6_S6_PKS5_S8_S8_S8_PKfflPfPj,"ax",@progbits
	.align	128
        .global         _ZN13group_norm_v218gn_bwd_cuda_kernelI13__nv_bfloat16Li320ELi3ELi16ELi40ELi256ELb1ELb1ELi4ELi320ELi320ELi4ELb1ELi4ELb0ELb0ELNS_15WgradSyncMethodE3ENS_16CompileConditionILi900EEEEEvPT_S6_S6_PKS5_S8_S8_S8_PKfflPfPj
        .type           _ZN13group_norm_v218gn_bwd_cuda_kernelI13__nv_bfloat16Li320ELi3ELi16ELi40ELi256ELb1ELb1ELi4ELi320ELi320ELi4ELb1ELi4ELb0ELb0ELNS_15WgradSyncMethodE3ENS_16CompileConditionILi900EEEEEvPT_S6_S6_PKS5_S8_S8_S8_PKfflPfPj,@function
        .size           _ZN13group_norm_v218gn_bwd_cuda_kernelI13__nv_bfloat16Li320ELi3ELi16ELi40ELi256ELb1ELb1ELi4ELi320ELi320ELi4ELb1ELi4ELb0ELb0ELNS_15WgradSyncMethodE3ENS_16CompileConditionILi900EEEEEvPT_S6_S6_PKS5_S8_S8_S8_PKfflPfPj,(.L_x_2228 - _ZN13group_norm_v218gn_bwd_cuda_kernelI13__nv_bfloat16Li320ELi3ELi16ELi40ELi256ELb1ELb1ELi4ELi320ELi320ELi4ELb1ELi4ELb0ELb0ELNS_15WgradSyncMethodE3ENS_16CompileConditionILi900EEEEEvPT_S6_S6_PKS5_S8_S8_S8_PKfflPfPj)
        .other          _ZN13group_norm_v218gn_bwd_cuda_kernelI13__nv_bfloat16Li320ELi3ELi16ELi40ELi256ELb1ELb1ELi4ELi320ELi320ELi4ELb1ELi4ELb0ELb0ELNS_15WgradSyncMethodE3ENS_16CompileConditionILi900EEEEEvPT_S6_S6_PKS5_S8_S8_S8_PKfflPfPj,@"STO_CUDA_ENTRY STV_DEFAULT"
_ZN13group_norm_v218gn_bwd_cuda_kernelI13__nv_bfloat16Li320ELi3ELi16ELi40ELi256ELb1ELb1ELi4ELi320ELi320ELi4ELb1ELi4ELb0ELb0ELNS_15WgradSyncMethodE3ENS_16CompileConditionILi900EEEEEvPT_S6_S6_PKS5_S8_S8_S8_PKfflPfPj:
.text._ZN13group_norm_v218gn_bwd_cuda_kernelI13__nv_bfloat16Li320ELi3ELi16ELi40ELi256ELb1ELb1ELi4ELi320ELi320ELi4ELb1ELi4ELb0ELb0ELNS_15WgradSyncMethodE3ENS_16CompileConditionILi900EEEEEvPT_S6_S6_PKS5_S8_S8_S8_PKfflPfPj:
        /* <DEDUP_REMOVED lines=30> */
.L_x_286:
[----:B------:R-:W2:Y:S04]  /*01e0*/  LD.E.STRONG.GPU R6, desc[UR8][R4.64] ;  /* 0x0000000804067980 */ /* 0x000ea8000c10f900 */
[----:B--2---:R-:W-:Y:S01]  /*01f0*/  CCTL.IVALL ;  /* 0x00000000ff00798f */ /* 0x004fe20002000000 */
[----:B------:R-:W-:Y:S05]  /*0200*/  YIELD ;  /* 0x0000000000007946 */ /* 0x000fea0003800000 */
[----:B-----5:R-:W-:-:S04]  /*0210*/  LOP3.LUT R6, R6, R3, RZ, 0x3c, !PT ;  /* 0x0000000306067212 */ /* 0x020fc800078e3cff */
[----:B------:R-:W-:-:S13]  /*0220*/  ISETP.GT.AND P0, PT, R6, -0x1, PT ;  /* 0xffffffff0600780c */ /* 0x000fda0003f04270 */
[----:B------:R-:W-:Y:S05]  /*0230*/  @P0 BRA `(.L_x_286) ;  /* 0xfffffffc00e80947 */ /* 0x000fea000383ffff */
.L_x_285:
[----:B------:R-:W-:Y:S05]  /*0240*/  WARPSYNC.ALL ;  /* 0x0000000000007948 */ /* 0x000fea0003800000 */
[----:B------:R-:W-:Y:S06]  /*0250*/  BAR.SYNC.DEFER_BLOCKING 0x0 ;  /* 0x0000000000007b1d */ /* 0x000fec0000010000 */
[----:B------:R-:W-:Y:S05]  /*0260*/  BRA `(.L_x_287) ;  /* 0x0000001c00fc7947 */ /* 0x000fea0003800000 */
.L_x_284:
[----:B------:R-:W0:Y:S01]  /*0270*/  S2R R3, SR_TID.X ;  /* 0x0000000000037919 */ /* 0x000e220000002100 */
[----:B------:R-:W-:Y:S02]  /*0280*/  SHF.L.U32 R7, R2, 0x2, RZ ;  /* 0x0000000202077819 */ /* 0x000fe400000006ff */
[----:B------:R-:W-:Y:S02]  /*0290*/  CS2R R22, SRZ ;  /* 0x0000000000167805 */ /* 0x000fe4000001ff00 */
[----:B------:R-:W-:Y:S01]  /*02a0*/  CS2R R20, SRZ ;  /* 0x0000000000147805 */ /* 0x000fe2000001ff00 */
[----:B------:R-:W1:Y:S01]  /*02b0*/  S2R R6, SR_CgaCtaId ;  /* 0x0000000000067919 */ /* 0x000e620000008800 */
[----:B------:R-:W-:Y:S01]  /*02c0*/  LOP3.LUT R7, R7, 0xfc, RZ, 0xc0, !PT ;  /* 0x000000fc07077812 */ /* 0x000fe200078ec0ff */
[----:B------:R-:W-:Y:S01]  /*02d0*/  UMOV UR4, URZ ;  /* 0x0000003f00047c82 */ /* 0x000fe20008000000 */
[----:B0-----:R-:W-:Y:S01]  /*02e0*/  IMAD.WIDE.U32 R4, R3, -0x33333333, RZ ;  /* 0xcccccccd03047825 */ /* 0x001fe200078e00ff */
[----:B------:R-:W-:-:S02]  /*02f0*/  MOV R4, 0x400 ;  /* 0x0000040000047802 */ /* 0x000fc40000000f00 */
[----:B------:R-:W-:Y:S02]  /*0300*/  SHF.R.S32.HI R10, RZ, 0x1f, R3 ;  /* 0x0000001fff0a7819 */ /* 0x000fe40000011403 */
[----:B------:R-:W-:Y:S01]  /*0310*/  SHF.R.U32.HI R16, RZ, 0x6, R5 ;  /* 0x00000006ff107819 */ /* 0x000fe20000011605 */
[----:B------:R-:W-:Y:S01]  /*0320*/  VIADD R5, R4, 0x2800 ;  /* 0x0000280004057836 */ /* 0x000fe20000000000 */
[----:B------:R-:W-:Y:S02]  /*0330*/  LEA.HI R9, R10, R3, RZ, 0x2 ;  /* 0x000000030a097211 */ /* 0x000fe400078f10ff */
[----:B------:R-:W-:Y:S02]  /*0340*/  IADD3 R12, R7, R16, RZ ;  /* 0x00000010070c7210 */ /* 0x000fe40007ffe0ff */
[----:B------:R-:W-:Y:S02]  /*0350*/  SHF.R.S32.HI R4, RZ, 0x2, R9 ;  /* 0x00000002ff047819 */ /* 0x000fe40000011409 */
[----:B-1----:R-:W-:Y:S01]  /*0360*/  LEA R5, R6, R5, 0x18 ;  /* 0x0000000506057211 */ /* 0x002fe200078ec0ff */
[----:B------:R-:W-:Y:S01]  /*0370*/  IMAD R6, R16, -0x50, R3 ;  /* 0xffffffb010067824 */ /* 0x000fe200078e0203 */
[C---:B------:R-:W-:Y:S01]  /*0380*/  IADD3 R15, R4.reuse, 0xf0, RZ ;  /* 0x000000f0040f7810 */ /* 0x040fe20007ffe0ff */
[----:B------:R-:W-:Y:S01]  /*0390*/  VIADD R11, R4, 0x50 ;  /* 0x00000050040b7836 */ /* 0x000fe20000000000 */
[----:B------:R-:W-:Y:S01]  /*03a0*/  LEA.HI R10, R10, R3, RZ, 0x4 ;  /* 0x000000030a0a7211 */ /* 0x000fe200078f20ff */
[----:B------:R-:W-:Y:S01]  /*03b0*/  IMAD R8, R6, 0x28, R5 ;  /* 0x0000002806087824 */ /* 0x000fe200078e0205 */
[----:B------:R-:W-:Y:S01]  /*03c0*/  SHF.R.S32.HI R18, RZ, 0x1f, R15 ;  /* 0x0000001fff127819 */ /* 0x000fe2000001140f */
[----:B------:R-:W-:Y:S01]  /*03d0*/  VIADD R13, R4, 0xa0 ;  /* 0x000000a0040d7836 */ /* 0x000fe20000000000 */
[----:B------:R-:W-:Y:S01]  /*03e0*/  SHF.R.S32.HI R14, RZ, 0x1f, R11 ;  /* 0x0000001fff0e7819 */ /* 0x000fe2000001140b */
[----:B------:R-:W-:Y:S01]  /*03f0*/  IMAD R7, R16, 0x8, R8 ;  /* 0x0000000810077824 */ /* 0x000fe200078e0208 */
[----:B------:R-:W-:Y:S01]  /*0400*/  LOP3.LUT R8, R9, 0xfffffffc, RZ, 0xc0, !PT ;  /* 0xfffffffc09087812 */ /* 0x000fe200078ec0ff */
[----:B------:R-:W-:Y:S01]  /*0410*/  IMAD R12, R12, 0x280, RZ ;  /* 0x000002800c0c7824 */ /* 0x000fe200078e02ff */
[----:B------:R-:W-:-:S02]  /*0420*/  SHF.R.S32.HI R16, RZ, 0x1f, R13 ;  /* 0x0000001fff107819 */ /* 0x000fc4000001140d */
[----:B------:R-:W-:Y:S02]  /*0430*/  LEA.HI R14, R14, R11, RZ, 0x2 ;  /* 0x0000000b0e0e7211 */ /* 0x000fe400078f10ff */
[----:B------:R-:W-:Y:S02]  /*0440*/  LEA.HI R16, R16, R13, RZ, 0x2 ;  /* 0x0000000d10107211 */ /* 0x000fe400078f10ff */
[----:B------:R-:W-:Y:S02]  /*0450*/  LEA.HI R18, R18, R15, RZ, 0x2 ;  /* 0x0000000f12127211 */ /* 0x000fe400078f10ff */
[----:B------:R-:W-:Y:S02]  /*0460*/  SHF.R.U32.HI R10, RZ, 0x4, R10 ;  /* 0x00000004ff0a7819 */ /* 0x000fe4000001160a */
[----:B------:R-:W-:Y:S02]  /*0470*/  IADD3 R11, -R8, R3, RZ ;  /* 0x00000003080b7210 */ /* 0x000fe40007ffe1ff */
[----:B------:R-:W-:-:S02]  /*0480*/  SHF.R.U32.HI R14, RZ, 0x2, R14 ;  /* 0x00000002ff0e7819 */ /* 0x000fc4000001160e */
[----:B------:R-:W-:Y:S02]  /*0490*/  SHF.R.U32.HI R16, RZ, 0x2, R16 ;  /* 0x00000002ff107819 */ /* 0x000fe40000011610 */
[----:B------:R-:W-:Y:S02]  /*04a0*/  SHF.R.U32.HI R18, RZ, 0x2, R18 ;  /* 0x00000002ff127819 */ /* 0x000fe40000011612 */
[C---:B------:R-:W-:Y:S02]  /*04b0*/  LOP3.LUT R8, R11.reuse, 0x3, R10, 0x78, !PT ;  /* 0x000000030b087812 */ /* 0x040fe400078e780a */
[C---:B------:R-:W-:Y:S02]  /*04c0*/  LOP3.LUT R9, R11.reuse, 0x3, R14, 0x78, !PT ;  /* 0x000000030b097812 */ /* 0x040fe400078e780e */
[----:B------:R-:W-:Y:S02]  /*04d0*/  LOP3.LUT R10, R11, 0x3, R16, 0x78, !PT ;  /* 0x000000030b0a7812 */ /* 0x000fe400078e7810 */
[----:B------:R-:W-:-:S02]  /*04e0*/  CS2R R16, SRZ ;  /* 0x0000000000107805 */ /* 0x000fc4000001ff00 */
[----:B------:R-:W-:Y:S02]  /*04f0*/  LOP3.LUT R11, R11, 0x3, R18, 0x78, !PT ;  /* 0x000000030b0b7812 */ /* 0x000fe400078e7812 */
[----:B------:R-:W-:-:S07]  /*0500*/  CS2R R18, SRZ ;  /* 0x0000000000127805 */ /* 0x000fce000001ff00 */
.L_x_299:
[C---:B------:R-:W-:Y:S01]  /*0510*/  LOP3.LUT R45, R54.reuse, 0x1, RZ, 0xc0, !PT ;  /* 0x00000001362d7812 */ /* 0x040fe200078ec0ff */
[----:B------:R-:W-:Y:S01]  /*0520*/  ULDC.64 UR12, c[0x0][0x248] ;  /* 0x00009200000c7ab9 */ /* 0x000fe20000000a00 */
[--C-:B------:R-:W-:Y:S01]  /*0530*/  SHF.R.U64 R33, R54, 0x1, R48.reuse ;  /* 0x0000000136217819 */ /* 0x100fe20000001230 */
[----:B------:R-:W0:Y:S01]  /*0540*/  LDC.64 R26, c[0x0][0x238] ;  /* 0x00008e00ff1a7b82 */ /* 0x000e220000000a00 */
[----:B------:R-:W-:Y:S01]  /*0550*/  SHF.R.U32.HI R28, RZ, 0x1, R48 ;  /* 0x00000001ff1c7819 */ /* 0x000fe20000011630 */
[----:B------:R-:W-:Y:S01]  /*0560*/  IMAD R45, R45, 0x140, RZ ;  /* 0x000001402d2d7824 */ /* 0x000fe200078e02ff */
[----:B------:R-:W-:-:S03]  /*0570*/  ULDC UR5, c[0x0][0x250] ;  /* 0x0000940000057ab9 */ /* 0x000fc60000000800 */
[----:B------:R-:W-:Y:S02]  /*0580*/  IMAD R29, R6, 0x4, R45 ;  /* 0x00000004061d7824 */ /* 0x000fe400078e022d */
[----:B-1----:R-:W1:Y:S01]  /*0590*/  LDC.64 R24, c[0x0][0x240] ;  /* 0x00009000ff187b82 */ /* 0x002e620000000a00 */
        /* <DEDUP_REMOVED lines=23> */
[----:B------:R0:W4:Y:S04]  /*0710*/  LDG.E.64.CONSTANT R26, desc[UR8][R36.64] ;  /* 0x00000008241a7981 */ /* 0x000128000c1e9b00 */
[----:B------:R-:W5:Y:S01]  /*0720*/  LDG.E.64.CONSTANT R28, desc[UR8][R28.64] ;  /* 0x000000081c1c7981 */ /* 0x000f62000c1e9b00 */
[----:B------:R-:W-:-:S04]  /*0730*/  IADD3 R30, P0, R14, UR12, RZ ;  /* 0x0000000c0e1e7c10 */ /* 0x000fc8000ff1e0ff */
[----:B------:R-:W-:-:S06]  /*0740*/  IADD3.X R31, R15, UR13, RZ, P0, !PT ;  /* 0x0000000d0f1f7c10 */ /* 0x000fcc00087fe4ff */
[----:B------:R-:W5:Y:S01]  /*0750*/  LDG.E.64.CONSTANT R30, desc[UR8][R30.64] ;  /* 0x000000081e1e7981 */ /* 0x000f62000c1e9b00 */
[----:B------:R-:W-:Y:S01]  /*0760*/  ISETP.GT.U32.AND P1, PT, R3, 0x1f, PT ;  /* 0x0000001f0300780c */ /* 0x000fe20003f24070 */
[----:B--2---:R-:W-:-:S06]  /*0770*/  FADD.FTZ R33, R33, UR5 ;  /* 0x0000000521217e21 */ /* 0x004fcc0008010000 */
[----:B------:R-:W1:Y:S01]  /*0780*/  MUFU.RSQ R33, R33 ;  /* 0x0000002100217308 */ /* 0x000e620000001400 */
[C---:B---3--:R-:W-:Y:S01]  /*0790*/  PRMT R34, R24.reuse, 0x7632, R34 ;  /* 0x0000763218227816 */ /* 0x048fe20000000022 */
[----:B------:R-:W-:Y:S01]  /*07a0*/  IMAD.U32 R52, R24, 0x10000, RZ ;  /* 0x0001000018347824 */ /* 0x000fe200078e00ff */
[C---:B0-----:R-:W-:Y:S01]  /*07b0*/  PRMT R36, R25.reuse, 0x7632, R36 ;  /* 0x0000763219247816 */ /* 0x041fe20000000024 */
[----:B------:R-:W-:Y:S01]  /*07c0*/  IMAD.U32 R50, R25, 0x10000, RZ ;  /* 0x0001000019327824 */ /* 0x000fe200078e00ff */
[----:B----4-:R-:W-:Y:S01]  /*07d0*/  SHF.L.U32 R37, R26, 0x10, RZ ;  /* 0x000000101a257819 */ /* 0x010fe200000006ff */
[----:B------:R-:W-:Y:S01]  /*07e0*/  IMAD.U32 R34, R34, 0x10000, RZ ;  /* 0x0001000022227824 */ /* 0x000fe200078e00ff */
[----:B------:R-:W-:Y:S01]  /*07f0*/  PRMT R35, R26, 0x7632, R35 ;  /* 0x000076321a237816 */ /* 0x000fe20000000023 */
[----:B------:R-:W-:Y:S01]  /*0800*/  IMAD.U32 R36, R36, 0x10000, RZ ;  /* 0x0001000024247824 */ /* 0x000fe200078e00ff */
[----:B------:R-:W-:Y:S01]  /*0810*/  SHF.L.U32 R39, R27, 0x10, RZ ;  /* 0x000000101b277819 */ /* 0x000fe200000006ff */
[--C-:B------:R-:W-:Y:S01]  /*0820*/  FADD.FTZ R38, -R32, R37.reuse ;  /* 0x0000002520267221 */ /* 0x100fe20000010100 */
[C---:B-----5:R-:W-:Y:S01]  /*0830*/  PRMT R37, R28.reuse, 0x7632, R37 ;  /* 0x000076321c257816 */ /* 0x060fe20000000025 */
[----:B------:R-:W-:Y:S01]  /*0840*/  IMAD.U32 R35, R35, 0x10000, RZ ;  /* 0x0001000023237824 */ /* 0x000fe200078e00ff */
[----:B------:R-:W-:-:S02]  /*0850*/  SHF.L.U32 R42, R28, 0x10, RZ ;  /* 0x000000101c2a7819 */ /* 0x000fc400000006ff */
[----:B------:R-:W-:Y:S01]  /*0860*/  SHF.L.U32 R40, R29, 0x10, RZ ;  /* 0x000000101d287819 */ /* 0x000fe200000006ff */
[----:B-1----:R-:W-:Y:S01]  /*0870*/  FMUL.FTZ R57, R33, R38 ;  /* 0x0000002621397220 */ /* 0x002fe20000410000 */
[----:B------:R-:W-:Y:S01]  /*0880*/  FADD.FTZ R44, -R32, R35 ;  /* 0x00000023202c7221 */ /* 0x000fe20000010100 */
[----:B------:R-:W-:Y:S01]  /*0890*/  PRMT R38, R27, 0x7632, R38 ;  /* 0x000076321b267816 */ /* 0x000fe20000000026 */
[----:B------:R-:W-:Y:S02]  /*08a0*/  IMAD.U32 R46, R37, 0x10000, RZ ;  /* 0x00010000252e7824 */ /* 0x000fe400078e00ff */
[----:B------:R-:W-:Y:S01]  /*08b0*/  FFMA.FTZ R35, R57, R52, R42 ;  /* 0x0000003439237223 */ /* 0x000fe2000001002a */
[----:B------:R-:W-:Y:S01]  /*08c0*/  FMUL.FTZ R37, R33, R44 ;  /* 0x0000002c21257220 */ /* 0x000fe20000410000 */
[----:B------:R-:W-:Y:S01]  /*08d0*/  SHF.L.U32 R41, R38, 0x10, RZ ;  /* 0x0000001026297819 */ /* 0x000fe200000006ff */
[C-C-:B------:R-:W-:Y:S01]  /*08e0*/  FADD.FTZ R44, -R32.reuse, R39.reuse ;  /* 0x00000027202c7221 */ /* 0x140fe20000010100 */
[----:B------:R-:W-:Y:S01]  /*08f0*/  PRMT R39, R29, 0x7632, R39 ;  /* 0x000076321d277816 */ /* 0x000fe20000000027 */
[----:B------:R-:W-:Y:S01]  /*0900*/  FFMA.FTZ R38, R37, R34, R46 ;  /* 0x0000002225267223 */ /* 0x000fe2000001002e */
[----:B------:R-:W-:Y:S01]  /*0910*/  FMUL.FTZ R42, R35, -1.4426950216293334961 ;  /* 0xbfb8aa3b232a7820 */ /* 0x000fe20000410000 */
[----:B------:R-:W-:Y:S01]  /*0920*/  FADD.FTZ R46, -R32, R41 ;  /* 0x00000029202e7221 */ /* 0x000fe20000010100 */
[----:B------:R-:W-:Y:S01]  /*0930*/  SHF.L.U32 R56, R39, 0x10, RZ ;  /* 0x0000001027387819 */ /* 0x000fe200000006ff */
[C---:B------:R-:W-:Y:S01]  /*0940*/  FMUL.FTZ R53, R33.reuse, R44 ;  /* 0x0000002c21357220 */ /* 0x040fe20000410000 */
[----:B------:R-:W-:Y:S01]  /*0950*/  FMUL.FTZ R44, R38, -1.4426950216293334961 ;  /* 0xbfb8aa3b262c7820 */ /* 0x000fe20000410000 */
[----:B------:R-:W-:Y:S01]  /*0960*/  FMUL.FTZ R39, R33, R46 ;  /* 0x0000002e21277220 */ /* 0x000fe20000410000 */
[----:B------:R-:W0:Y:S01]  /*0970*/  MUFU.EX2 R42, R42 ;  /* 0x0000002a002a7308 */ /* 0x000e220000000800 */
[----:B------:R-:W-:Y:S01]  /*0980*/  FFMA.FTZ R40, R53, R50, R40 ;  /* 0x0000003235287223 */ /* 0x000fe20000010028 */
[----:B------:R-:W-:-:S02]  /*0990*/  IMAD.U32 R55, R30, 0x10000, RZ ;  /* 0x000100001e377824 */ /* 0x000fc400078e00ff */
[----:B------:R-:W-:Y:S01]  /*09a0*/  FFMA.FTZ R41, R39, R36, R56 ;  /* 0x0000002427297223 */ /* 0x000fe20000010038 */
[----:B------:R-:W-:-:S03]  /*09b0*/  FMUL.FTZ R47, R40, -1.4426950216293334961 ;  /* 0xbfb8aa3b282f7820 */ /* 0x000fc60000410000 */
        /* <DEDUP_REMOVED lines=12> */
[----:B------:R-:W-:-:S03]  /*0a80*/  FFMA.FTZ R56, R35, R56, 1 ;  /* 0x3f80000023387423 */ /* 0x000fc60000010038 */
[----:B------:R-:W1:Y:S01]  /*0a90*/  MUFU.RCP R46, R46 ;  /* 0x0000002e002e7308 */ /* 0x000e620000001000 */
[----:B--2---:R-:W-:Y:S01]  /*0aa0*/  FADD.FTZ R35, -R42, 1 ;  /* 0x3f8000002a237421 */ /* 0x004fe20000010100 */
[----:B------:R-:W-:-:S03]  /*0ab0*/  FMUL.FTZ R56, R43, R56 ;  /* 0x000000382b387220 */ /* 0x000fc60000410000 */
[----:B------:R-:W-:Y:S01]  /*0ac0*/  FFMA.FTZ R47, R38, R35, 1 ;  /* 0x3f800000262f7423 */ /* 0x000fe20000010023 */
[----:B------:R-:W-:Y:S01]  /*0ad0*/  PRMT R35, R30, 0x7632, R35 ;  /* 0x000076321e237816 */ /* 0x000fe20000000023 */
[----:B------:R-:W-:Y:S01]  /*0ae0*/  FMUL.FTZ R55, R55, R56 ;  /* 0x0000003837377220 */ /* 0x000fe20000410000 */
[----:B0-----:R-:W-:Y:S01]  /*0af0*/  FADD.FTZ R58, -R44, 1 ;  /* 0x3f8000002c3a7421 */ /* 0x001fe20000010100 */
[----:B------:R-:W-:Y:S02]  /*0b00*/  FMUL.FTZ R42, R42, R47 ;  /* 0x0000002f2a2a7220 */ /* 0x000fe40000410000 */
[-C--:B------:R-:W-:Y:S01]  /*0b10*/  FMUL.FTZ R38, R52, R55.reuse ;  /* 0x0000003734267220 */ /* 0x080fe20000410000 */
[----:B------:R-:W-:Y:S01]  /*0b20*/  FFMA.FTZ R22, R57, R55, R22 ;  /* 0x0000003739167223 */ /* 0x000fe20000010016 */
[----:B------:R-:W-:Y:S01]  /*0b30*/  FFMA.FTZ R51, R41, R58, 1 ;  /* 0x3f80000029337423 */ /* 0x000fe2000001003a */
[----:B------:R-:W-:Y:S01]  /*0b40*/  SHF.L.U32 R41, R35, 0x10, RZ ;  /* 0x0000001023297819 */ /* 0x000fe200000006ff */
[----:B------:R-:W-:Y:S01]  /*0b50*/  FFMA.FTZ R38, R57, R38, RZ ;  /* 0x0000002639267223 */ /* 0x000fe200000100ff */
[----:B------:R-:W-:Y:S01]  /*0b60*/  PRMT R35, R31, 0x7632, R35 ;  /* 0x000076321f237816 */ /* 0x000fe20000000023 */
[----:B-1----:R-:W-:Y:S01]  /*0b70*/  FADD.FTZ R49, -R46, 1 ;  /* 0x3f8000002e317421 */ /* 0x002fe20000010100 */
[----:B------:R-:W-:Y:S01]  /*0b80*/  FMUL.FTZ R43, R44, R51 ;  /* 0x000000332c2b7220 */ /* 0x000fe20000410000 */
[----:B------:R-:W-:Y:S01]  /*0b90*/  FMUL.FTZ R41, R41, R42 ;  /* 0x0000002a29297220 */ /* 0x000fe20000410000 */
[----:B------:R-:W-:-:S02]  /*0ba0*/  IMAD.U32 R51, R31, 0x10000, RZ ;  /* 0x000100001f337824 */ /* 0x000fc400078e00ff */
[----:B------:R-:W-:Y:S01]  /*0bb0*/  FFMA.FTZ R49, R40, R49, 1 ;  /* 0x3f80000028317423 */ /* 0x000fe20000010031 */
[----:B------:R-:W-:Y:S01]  /*0bc0*/  SHF.L.U32 R42, R35, 0x10, RZ ;  /* 0x00000010232a7819 */ /* 0x000fe200000006ff */
[----:B------:R-:W-:Y:S01]  /*0bd0*/  FFMA.FTZ R35, R52, R55, RZ ;  /* 0x0000003734237223 */ /* 0x000fe200000100ff */
[----:B------:R-:W-:Y:S01]  /*0be0*/  FMUL.FTZ R40, R34, R41 ;  /* 0x0000002922287220 */ /* 0x000fe20000410000 */
[----:B------:R-:W-:Y:S01]  /*0bf0*/  FMUL.FTZ R46, R46, R49 ;  /* 0x000000312e2e7220 */ /* 0x000fe20000410000 */
[----:B------:R-:W-:Y:S01]  /*0c00*/  IADD3 R49, P0, R54, 0x4, RZ ;  /* 0x0000000436317810 */ /* 0x000fe20007f1e0ff */
[----:B------:R-:W-:Y:S01]  /*0c10*/  FFMA.FTZ R35, R34, R41, R35 ;  /* 0x0000002922237223 */ /* 0x000fe20000010023 */
[----:B------:R-:W-:Y:S01]  /*0c20*/  FMUL.FTZ R42, R42, R43 ;  /* 0x0000002b2a2a7220 */ /* 0x000fe20000410000 */
[----:B------:R-:W-:Y:S01]  /*0c30*/  FMUL.FTZ R51, R51, R46 ;  /* 0x0000002e33337220 */ /* 0x000fe20000410000 */
[----:B------:R-:W-:Y:S01]  /*0c40*/  FFMA.FTZ R38, R37, R40, R38 ;  /* 0x0000002825267223 */ /* 0x000fe20000010026 */
[----:B------:R-:W-:Y:S01]  /*0c50*/  IMAD.X R48, RZ, RZ, R48, P0 ;  /* 0x000000ffff307224 */ /* 0x000fe200000e0630 */
[----:B------:R-:W-:Y:S01]  /*0c60*/  ISETP.GE.U32.AND P0, PT, R49, UR10, PT ;  /* 0x0000000a31007c0c */ /* 0x000fe2000bf06070 */
[CC--:B------:R-:W-:Y:S01]  /*0c70*/  FMUL.FTZ R34, R50.reuse, R51.reuse ;  /* 0x0000003332227220 */ /* 0x0c0fe20000410000 */
[----:B------:R-:W-:Y:S01]  /*0c80*/  FFMA.FTZ R35, R50, R51, R35 ;  /* 0x0000003332237223 */ /* 0x000fe20000010023 */
[----:B------:R-:W-:Y:S01]  /*0c90*/  FMUL.FTZ R40, R36, R42 ;  /* 0x0000002a24287220 */ /* 0x000fe20000410000 */
[----:B------:R-:W-:Y:S01]  /*0ca0*/  ISETP.GE.AND.EX P0, PT, R48, UR6, PT, P0 ;  /* 0x0000000630007c0c */ /* 0x000fe2000bf06300 */
[----:B------:R-:W-:Y:S01]  /*0cb0*/  FFMA.FTZ R38, R53, R34, R38 ;  /* 0x0000002235267223 */ /* 0x000fe20000010026 */
[----:B------:R-:W-:Y:S01]  /*0cc0*/  FFMA.FTZ R34, R36, R42, R35 ;  /* 0x0000002a24227223 */ /* 0x000fe20000010023 */
[----:B------:R-:W-:Y:S01]  /*0cd0*/  FFMA.FTZ R20, R37, R41, R20 ;  /* 0x0000002925147223 */ /* 0x000fe20000010014 */
[----:B------:R-:W-:Y:S01]  /*0ce0*/  FADD.FTZ R21, R41, R21 ;  /* 0x0000001529157221 */ /* 0x000fe20000010000 */
[C---:B------:R-:W-:Y:S01]  /*0cf0*/  FFMA.FTZ R35, R39.reuse, R40, R38 ;  /* 0x0000002827237223 */ /* 0x040fe20000010026 */
[----:B------:R-:W-:Y:S01]  /*0d00*/  FFMA.FTZ R16, R39, R42, R16 ;  /* 0x0000002a27107223 */ /* 0x000fe20000010010 */
[----:B------:R-:W-:Y:S01]  /*0d10*/  FADD.FTZ R17, R42, R17 ;  /* 0x000000112a117221 */ /* 0x000fe20000010000 */
[----:B------:R-:W-:Y:S01]  /*0d20*/  FADD.FTZ R23, R55, R23 ;  /* 0x0000001737177221 */ /* 0x000fe20000010000 */
[----:B------:R-:W-:Y:S01]  /*0d30*/  FFMA.FTZ R18, R53, R51, R18 ;  /* 0x0000003335127223 */ /* 0x000fe20000010012 */
[----:B------:R0:W-:Y:S01]  /*0d40*/  STS.64 [R7], R34 ;  /* 0x0000002207007388 */ /* 0x0001e20000000a00 */
[----:B------:R-:W-:Y:S01]  /*0d50*/  FADD.FTZ R19, R51, R19 ;  /* 0x0000001333137221 */ /* 0x000fe20000010000 */
[----:B------:R-:W-:Y:S06]  /*0d60*/  BAR.SYNC.DEFER_BLOCKING 0x0 ;  /* 0x0000000000007b1d */ /* 0x000fec0000010000 */
[----:B------:R-:W-:Y:S05]  /*0d70*/  @!P0 BRA `(.L_x_288) ;  /* 0x0000000000b08947 */ /* 0x000fea0003800000 */
[----:B------:R-:W1:Y:S01]  /*0d80*/  S2UR UR7, SR_CgaCtaId ;  /* 0x00000000000779c3 */ /* 0x000e620000008800 */
[----:B------:R-:W-:Y:S01]  /*0d90*/  UMOV UR5, 0x400 ;  /* 0x0000040000057882 */ /* 0x000fe20000000000 */
[----:B0-----:R-:W-:Y:S02]  /*0da0*/  SHF.L.U32 R34, R3, 0x1, RZ ;  /* 0x0000000103227819 */ /* 0x001fe400000006ff */
[----:B------:R-:W-:Y:S02]  /*0db0*/  SHF.R.U32.HI R46, RZ, 0x1, R0 ;  /* 0x00000001ff2e7819 */ /* 0x000fe40000011600 */
[----:B------:R-:W-:-:S03]  /*0dc0*/  LOP3.LUT R35, R34, 0x18, RZ, 0xc0, !PT ;  /* 0x0000001822237812 */ /* 0x000fc600078ec0ff */
[----:B------:R-:W-:Y:S01]  /*0dd0*/  IMAD.SHL.U32 R47, R46, 0x40, RZ ;  /* 0x000000402e2f7824 */ /* 0x000fe200078e00ff */
        /* <DEDUP_REMOVED lines=15> */
[----:B------:R-:W-:Y:S04]  /*0ed0*/  STS.64 [R40], R20 ;  /* 0x0000001428007388 */ /* 0x000fe80000000a00 */
[----:B------:R0:W-:Y:S04]  /*0ee0*/  STS.64 [R42], R18 ;  /* 0x000000122a007388 */ /* 0x0001e80000000a00 */
[----:B------:R1:W-:Y:S01]  /*0ef0*/  STS.64 [R44], R16 ;  /* 0x000000102c007388 */ /* 0x0003e20000000a00 */
[----:B------:R-:W-:Y:S08]  /*0f00*/  BAR.SYNC.DEFER_BLOCKING 0x0 ;  /* 0x0000000000007b1d */ /* 0x000ff00000010000 */
[----:B0-----:R-:W0:Y:S01]  /*0f10*/  LDC.64 R42, c[0x0][0x260] ;  /* 0x00009800ff2a7b82 */ /* 0x001e220000000a00 */
[----:B-1----:R-:W-:-:S05]  /*0f20*/  LOP3.LUT R44, R47, 0xffffffc0, R2, 0xe2, !PT ;  /* 0xffffffc02f2c7812 */ /* 0x002fca00078ee202 */
[----:B------:R-:W-:-:S05]  /*0f30*/  IMAD R46, R44, 0x280, R3 ;  /* 0x000002802c2e7824 */ /* 0x000fca00078e0203 */
[----:B------:R-:W-:Y:S01]  /*0f40*/  IADD3 R46, R45, R46, RZ ;  /* 0x0000002e2d2e7210 */ /* 0x000fe20007ffe0ff */
[----:B------:R-:W1:Y:S04]  /*0f50*/  LDS.64 R34, [R34] ;  /* 0x0000000022227984 */ /* 0x000e680000000a00 */
[----:B------:R-:W2:Y:S04]  /*0f60*/  LDS.64 R36, [R36+0xa00] ;  /* 0x000a000024247984 */ /* 0x000ea80000000a00 */
[----:B------:R-:W3:Y:S04]  /*0f70*/  LDS.64 R38, [R39+0x1400] ;  /* 0x0014000027267984 */ /* 0x000ee80000000a00 */
[----:B------:R-:W4:Y:S01]  /*0f80*/  LDS.64 R40, [R41+0x1e00] ;  /* 0x001e000029287984 */ /* 0x000f220000000a00 */
[----:B-1----:R-:W-:Y:S01]  /*0f90*/  FADD.FTZ R44, RZ, R35 ;  /* 0x00000023ff2c7221 */ /* 0x002fe20000010000 */
[----:B------:R-:W-:-:S03]  /*0fa0*/  FADD.FTZ R35, RZ, R34 ;  /* 0x00000022ff237221 */ /* 0x000fc60000010000 */
[----:B--2---:R-:W-:Y:S01]  /*0fb0*/  FADD.FTZ R44, R44, R37 ;  /* 0x000000252c2c7221 */ /* 0x004fe20000010000 */
[----:B------:R-:W-:Y:S01]  /*0fc0*/  FADD.FTZ R35, R35, R36 ;  /* 0x0000002423237221 */ /* 0x000fe20000010000 */
[----:B------:R-:W-:Y:S02]  /*0fd0*/  IMAD.SHL.U32 R37, R46, 0x2, RZ ;  /* 0x000000022e257824 */ /* 0x000fe400078e00ff */
[----:B---3--:R-:W-:Y:S01]  /*0fe0*/  FADD.FTZ R44, R44, R39 ;  /* 0x000000272c2c7221 */ /* 0x008fe20000010000 */
[----:B------:R-:W-:Y:S01]  /*0ff0*/  FADD.FTZ R35, R35, R38 ;  /* 0x0000002623237221 */ /* 0x000fe20000010000 */
[----:B0-----:R-:W-:-:S04]  /*1000*/  IMAD.WIDE.U32 R42, R37, 0x4, R42 ;  /* 0x00000004252a7825 */ /* 0x001fc800078e002a */
[----:B----4-:R-:W-:Y:S01]  /*1010*/  FADD.FTZ R41, R44, R41 ;  /* 0x000000292c297221 */ /* 0x010fe20000010000 */
[----:B------:R-:W-:-:S05]  /*1020*/  FADD.FTZ R40, R35, R40 ;  /* 0x0000002823287221 */ /* 0x000fca0000010000 */
[----:B------:R1:W-:Y:S02]  /*1030*/  STG.E.64 desc[UR8][R42.64+0x8000], R40 ;  /* 0x008000282a007986 */ /* 0x0003e4000c101b08 */
.L_x_288:
[----:B------:R-:W-:Y:S01]  /*1040*/  BSSY B0, `(.L_x_289) ;  /* 0x0000062000007945 */ /* 0x000fe20003800000 */
[----:B------:R-:W-:-:S03]  /*1050*/  CS2R R46, SRZ ;  /* 0x00000000002e7805 */ /* 0x000fc6000001ff00 */
[----:B------:R-:W-:Y:S05]  /*1060*/  @P1 BRA `(.L_x_290) ;  /* 0x00000004007c1947 */ /* 0x000fea0003800000 */
[----:B0-----:R-:W-:Y:S02]  /*1070*/  SHF.L.U32 R34, R54, 0x3, RZ ;  /* 0x0000000336227819 */ /* 0x001fe400000006ff */
[C---:B------:R-:W-:Y:S02]  /*1080*/  SHF.L.U32 R46, R3.reuse, 0x3, RZ ;  /* 0x00000003032e7819 */ /* 0x040fe400000006ff */
[----:B------:R-:W-:Y:S02]  /*1090*/  LOP3.LUT R34, R34, 0x8, RZ, 0xc0, !PT ;  /* 0x0000000822227812 */ /* 0x000fe400078ec0ff */
[----:B------:R-:W-:Y:S02]  /*10a0*/  LOP3.LUT R46, R46, 0x18, RZ, 0xc0, !PT ;  /* 0x000000182e2e7812 */ /* 0x000fe400078ec0ff */
[----:B------:R-:W-:-:S05]  /*10b0*/  LEA.HI R34, R3, R34, RZ, 0x1e ;  /* 0x0000002203227211 */ /* 0x000fca00078ff0ff */
[----:B------:R-:W-:-:S04]  /*10c0*/  IMAD R45, R34, 0x28, -R45 ;  /* 0x00000028222d7824 */ /* 0x000fc800078e0a2d */
[C---:B------:R-:W-:Y:S01]  /*10d0*/  VIADD R35, R45.reuse, 0x4 ;  /* 0x000000042d237836 */ /* 0x040fe20000000000 */
[----:B------:R-:W-:Y:S01]  /*10e0*/  SHF.R.S32.HI R38, RZ, 0x1f, R45 ;  /* 0x0000001fff267819 */ /* 0x000fe2000001142d */
[C---:B------:R-:W-:Y:S01]  /*10f0*/  VIADD R39, R45.reuse, 0xc ;  /* 0x0000000c2d277836 */ /* 0x040fe20000000000 */
[C---:B------:R-:W-:Y:S01]  /*1100*/  IADD3 R36, R45.reuse, 0x8, RZ ;  /* 0x000000082d247810 */ /* 0x040fe20007ffe0ff */
[C---:B------:R-:W-:Y:S01]  /*1110*/  VIADD R58, R45.reuse, 0x14 ;  /* 0x000000142d3a7836 */ /* 0x040fe20000000000 */
[----:B------:R-:W-:Y:S01]  /*1120*/  SHF.R.S32.HI R34, RZ, 0x1f, R35 ;  /* 0x0000001fff227819 */ /* 0x000fe20000011423 */
[C---:B------:R-:W-:Y:S01]  /*1130*/  VIADD R60, R45.reuse, 0x18 ;  /* 0x000000182d3c7836 */ /* 0x040fe20000000000 */
[----:B------:R-:W-:Y:S01]  /*1140*/  LEA.HI R38, R38, R45, RZ, 0x2 ;  /* 0x0000002d26267211 */ /* 0x000fe200078f10ff */
[----:B------:R-:W-:Y:S01]  /*1150*/  VIADD R44, R45, 0x24 ;  /* 0x000000242d2c7836 */ /* 0x000fe20000000000 */
[----:B-1----:R-:W-:Y:S02]  /*1160*/  SHF.R.S32.HI R40, RZ, 0x1f, R39 ;  /* 0x0000001fff287819 */ /* 0x002fe40000011427 */
[----:B------:R-:W-:-:S02]  /*1170*/  SHF.R.S32.HI R37, RZ, 0x1f, R36 ;  /* 0x0000001fff257819 */ /* 0x000fc40000011424 */
[----:B------:R-:W-:Y:S02]  /*1180*/  LEA.HI R35, R34, R35, RZ, 0x2 ;  /* 0x0000002322237211 */ /* 0x000fe400078f10ff */
[----:B------:R-:W-:Y:S02]  /*1190*/  IADD3 R56, R45, 0x10, RZ ;  /* 0x000000102d387810 */ /* 0x000fe40007ffe0ff */
[----:B------:R-:W-:Y:S02]  /*11a0*/  SHF.R.S32.HI R38, RZ, 0x2, R38 ;  /* 0x00000002ff267819 */ /* 0x000fe40000011426 */
[----:B------:R-:W-:Y:S02]  /*11b0*/  LEA.HI R34, R40, R39, RZ, 0x2 ;  /* 0x0000002728227211 */ /* 0x000fe400078f10ff */
[----:B------:R-:W-:Y:S02]  /*11c0*/  LEA.HI R36, R37, R36, RZ, 0x2 ;  /* 0x0000002425247211 */ /* 0x000fe400078f10ff */
[----:B------:R-:W-:-:S02]  /*11d0*/  SHF.R.S32.HI R39, RZ, 0x1f, R58 ;  /* 0x0000001fff277819 */ /* 0x000fc4000001143a */
[----:B------:R-:W-:Y:S02]  /*11e0*/  SHF.R.S32.HI R37, RZ, 0x1f, R56 ;  /* 0x0000001fff257819 */ /* 0x000fe40000011438 */
[----:B------:R-:W-:Y:S01]  /*11f0*/  SHF.R.S32.HI R40, RZ, 0x2, R35 ;  /* 0x00000002ff287819 */ /* 0x000fe20000011423 */
[--C-:B------:R-:W-:Y:S01]  /*1200*/  IMAD R35, R38, 0x28, R5.reuse ;  /* 0x0000002826237824 */ /* 0x100fe200078e0205 */
[----:B------:R-:W-:Y:S02]  /*1210*/  LEA.HI R58, R39, R58, RZ, 0x2 ;  /* 0x0000003a273a7211 */ /* 0x000fe400078f10ff */
[----:B------:R-:W-:Y:S01]  /*1220*/  LEA.HI R56, R37, R56, RZ, 0x2 ;  /* 0x0000003825387211 */ /* 0x000fe200078f10ff */
[--C-:B------:R-:W-:Y:S01]  /*1230*/  IMAD R37, R40, 0x28, R5.reuse ;  /* 0x0000002828257824 */ /* 0x100fe200078e0205 */
[----:B------:R-:W-:Y:S02]  /*1240*/  SHF.R.S32.HI R39, RZ, 0x1f, R60 ;  /* 0x0000001fff277819 */ /* 0x000fe4000001143c */
[----:B------:R-:W-:Y:S01]  /*1250*/  SHF.R.S32.HI R38, RZ, 0x2, R36 ;  /* 0x00000002ff267819 */ /* 0x000fe20000011424 */
[----:B------:R-:W-:Y:S01]  /*1260*/  IMAD.IADD R36, R35, 0x1, R46 ;  /* 0x0000000123247824 */ /* 0x000fe200078e022e */
[----:B------:R-:W-:Y:S01]  /*1270*/  LEA.HI R60, R39, R60, RZ, 0x2 ;  /* 0x0000003c273c7211 */ /* 0x000fe200078f10ff */
[C---:B------:R-:W-:Y:S01]  /*1280*/  VIADD R35, R45.reuse, 0x20 ;  /* 0x000000202d237836 */ /* 0x040fe20000000000 */
[----:B------:R-:W-:Y:S01]  /*1290*/  IADD3 R42, R45, 0x1c, RZ ;  /* 0x0000001c2d2a7810 */ /* 0x000fe20007ffe0ff */
[----:B------:R-:W-:Y:S01]  /*12a0*/  IMAD R39, R38, 0x28, R5 ;  /* 0x0000002826277824 */ /* 0x000fe200078e0205 */
[----:B------:R-:W-:-:S02]  /*12b0*/  IADD3 R38, R46, R37, RZ ;  /* 0x000000252e267210 */ /* 0x000fc40007ffe0ff */
[----:B------:R-:W0:Y:S01]  /*12c0*/  LDS.64 R36, [R36] ;  /* 0x0000000024247984 */ /* 0x000e220000000a00 */
[----:B------:R-:W-:Y:S02]  /*12d0*/  SHF.R.S32.HI R34, RZ, 0x2, R34 ;  /* 0x00000002ff227819 */ /* 0x000fe40000011422 */
[----:B------:R-:W-:Y:S02]  /*12e0*/  IADD3 R40, R46, R39, RZ ;  /* 0x000000272e287210 */ /* 0x000fe40007ffe0ff */
[----:B------:R-:W1:Y:S01]  /*12f0*/  LDS.64 R38, [R38] ;  /* 0x0000000026267984 */ /* 0x000e620000000a00 */
[----:B------:R-:W-:Y:S01]  /*1300*/  SHF.R.S32.HI R41, RZ, 0x1f, R42 ;  /* 0x0000001fff297819 */ /* 0x000fe2000001142a */
[----:B------:R-:W-:Y:S01]  /*1310*/  IMAD R43, R34, 0x28, R5 ;  /* 0x00000028222b7824 */ /* 0x000fe200078e0205 */
[----:B------:R-:W-:Y:S02]  /*1320*/  SHF.R.S32.HI R34, RZ, 0x1f, R35 ;  /* 0x0000001fff227819 */ /* 0x000fe40000011423 */
[----:B------:R-:W-:-:S02]  /*1330*/  LEA.HI R42, R41, R42, RZ, 0x2 ;  /* 0x0000002a292a7211 */ /* 0x000fc400078f10ff */
[----:B------:R-:W2:Y:S01]  /*1340*/  LDS.64 R40, [R40] ;  /* 0x0000000028287984 */ /* 0x000ea20000000a00 */
[----:B------:R-:W-:Y:S02]  /*1350*/  LEA.HI R45, R34, R35, RZ, 0x2 ;  /* 0x00000023222d7211 */ /* 0x000fe400078f10ff */
[----:B------:R-:W-:Y:S02]  /*1360*/  IADD3 R34, R46, R43, RZ ;  /* 0x0000002b2e227210 */ /* 0x000fe40007ffe0ff */
[----:B------:R-:W-:Y:S02]  /*1370*/  SHF.R.S32.HI R35, RZ, 0x1f, R44 ;  /* 0x0000001fff237819 */ /* 0x000fe4000001142c */
[----:B------:R-:W-:Y:S02]  /*1380*/  SHF.R.S32.HI R43, RZ, 0x2, R42 ;  /* 0x00000002ff2b7819 */ /* 0x000fe4000001142a */
[----:B------:R-:W-:Y:S02]  /*1390*/  LEA.HI R44, R35, R44, RZ, 0x2 ;  /* 0x0000002c232c7211 */ /* 0x000fe400078f10ff */
[----:B------:R-:W3:Y:S01]  /*13a0*/  LDS.64 R34, [R34] ;  /* 0x0000000022227984 */ /* 0x000ee20000000a00 */
[----:B------:R-:W-:Y:S01]  /*13b0*/  SHF.R.S32.HI R56, RZ, 0x2, R56 ;  /* 0x00000002ff387819 */ /* 0x000fe20000011438 */
[----:B------:R-:W-:Y:S01]  /*13c0*/  IMAD R43, R43, 0x28, R5 ;  /* 0x000000282b2b7824 */ /* 0x000fe200078e0205 */
[----:B------:R-:W-:-:S02]  /*13d0*/  SHF.R.S32.HI R42, RZ, 0x2, R45 ;  /* 0x00000002ff2a7819 */ /* 0x000fc4000001142d */
[----:B------:R-:W-:Y:S01]  /*13e0*/  SHF.R.S32.HI R58, RZ, 0x2, R58 ;  /* 0x00000002ff3a7819 */ /* 0x000fe2000001143a */
[--C-:B------:R-:W-:Y:S01]  /*13f0*/  IMAD R59, R56, 0x28, R5.reuse ;  /* 0x00000028383b7824 */ /* 0x100fe200078e0205 */
[----:B------:R-:W-:Y:S01]  /*1400*/  SHF.R.S32.HI R60, RZ, 0x2, R60 ;  /* 0x00000002ff3c7819 */ /* 0x000fe2000001143c */
[--C-:B------:R-:W-:Y:S01]  /*1410*/  IMAD R45, R42, 0x28, R5.reuse ;  /* 0x000000282a2d7824 */ /* 0x100fe200078e0205 */
[----:B------:R-:W-:Y:S01]  /*1420*/  IADD3 R42, R46, R43, RZ ;  /* 0x0000002b2e2a7210 */ /* 0x000fe20007ffe0ff */
[----:B------:R-:W-:Y:S01]  /*1430*/  IMAD R61, R58, 0x28, R5 ;  /* 0x000000283a3d7824 */ /* 0x000fe200078e0205 */
[----:B------:R-:W-:Y:S01]  /*1440*/  SHF.R.S32.HI R44, RZ, 0x2, R44 ;  /* 0x00000002ff2c7819 */ /* 0x000fe2000001142c */
[----:B------:R-:W-:Y:S02]  /*1450*/  IMAD.IADD R59, R46, 0x1, R59 ;  /* 0x000000012e3b7824 */ /* 0x000fe400078e023b */
[--C-:B------:R-:W-:Y:S01]  /*1460*/  IMAD R56, R60, 0x28, R5.reuse ;  /* 0x000000283c387824 */ /* 0x100fe200078e0205 */
[----:B------:R-:W-:Y:S01]  /*1470*/  IADD3 R58, R46, R61, RZ ;  /* 0x0000003d2e3a7210 */ /* 0x000fe20007ffe0ff */
[----:B------:R-:W-:-:S02]  /*1480*/  IMAD R47, R44, 0x28, R5 ;  /* 0x000000282c2f7824 */ /* 0x000fc400078e0205 */
[----:B0-----:R-:W-:Y:S01]  /*1490*/  FADD.FTZ R43, RZ, R36 ;  /* 0x00000024ff2b7221 */ /* 0x001fe20000010000 */
[----:B------:R-:W-:Y:S01]  /*14a0*/  FADD.FTZ R36, RZ, R37 ;  /* 0x00000025ff247221 */ /* 0x000fe20000010000 */
[C---:B------:R-:W-:Y:S02]  /*14b0*/  IMAD.IADD R56, R46.reuse, 0x1, R56 ;  /* 0x000000012e387824 */ /* 0x040fe400078e0238 */
[----:B------:R-:W-:Y:S02]  /*14c0*/  IMAD.IADD R44, R46, 0x1, R45 ;  /* 0x000000012e2c7824 */ /* 0x000fe400078e022d */
[----:B-1----:R-:W-:Y:S01]  /*14d0*/  FADD.FTZ R60, R36, R39 ;  /* 0x00000027243c7221 */ /* 0x002fe20000010000 */
[----:B------:R-:W-:Y:S01]  /*14e0*/  FADD.FTZ R43, R43, R38 ;  /* 0x000000262b2b7221 */ /* 0x000fe20000010000 */
[----:B------:R-:W0:Y:S01]  /*14f0*/  LDS.64 R36, [R59] ;  /* 0x000000003b247984 */ /* 0x000e220000000a00 */
[----:B------:R-:W-:-:S03]  /*1500*/  IADD3 R46, R46, R47, RZ ;  /* 0x0000002f2e2e7210 */ /* 0x000fc60007ffe0ff */
[----:B------:R-:W1:Y:S01]  /*1510*/  LDS.64 R38, [R58] ;  /* 0x000000003a267984 */ /* 0x000e620000000a00 */
[----:B--2---:R-:W-:Y:S01]  /*1520*/  FADD.FTZ R45, R43, R40 ;  /* 0x000000282b2d7221 */ /* 0x004fe20000010000 */
[----:B------:R-:W-:Y:S02]  /*1530*/  FADD.FTZ R60, R60, R41 ;  /* 0x000000293c3c7221 */ /* 0x000fe40000010000 */
[----:B------:R-:W2:Y:S04]  /*1540*/  LDS.64 R40, [R56] ;  /* 0x0000000038287984 */ /* 0x000ea80000000a00 */
[----:B------:R-:W4:Y:S01]  /*1550*/  LDS.64 R42, [R42] ;  /* 0x000000002a2a7984 */ /* 0x000f220000000a00 */
[----:B---3--:R-:W-:-:S03]  /*1560*/  FADD.FTZ R61, R45, R34 ;  /* 0x000000222d3d7221 */ /* 0x008fc60000010000 */
[----:B------:R-:W-:Y:S01]  /*1570*/  LDS.64 R46, [R46] ;  /* 0x000000002e2e7984 */ /* 0x000fe20000000a00 */
[----:B------:R-:W-:-:S03]  /*1580*/  FADD.FTZ R60, R60, R35 ;  /* 0x000000233c3c7221 */ /* 0x000fc60000010000 */
[----:B------:R-:W3:Y:S01]  /*1590*/  LDS.64 R44, [R44] ;  /* 0x000000002c2c7984 */ /* 0x000ee20000000a00 */
[----:B0-----:R-:W-:Y:S01]  /*15a0*/  FADD.FTZ R61, R61, R36 ;  /* 0x000000243d3d7221 */ /* 0x001fe20000010000 */
[----:B------:R-:W-:-:S03]  /*15b0*/  FADD.FTZ R60, R60, R37 ;  /* 0x000000253c3c7221 */ /* 0x000fc60000010000 */
[----:B-1----:R-:W-:Y:S01]  /*15c0*/  FADD.FTZ R61, R61, R38 ;  /* 0x000000263d3d7221 */ /* 0x002fe20000010000 */
[----:B------:R-:W-:-:S03]  /*15d0*/  FADD.FTZ R60, R60, R39 ;  /* 0x000000273c3c7221 */ /* 0x000fc60000010000 */
[----:B--2---:R-:W-:Y:S01]  /*15e0*/  FADD.FTZ R61, R61, R40 ;  /* 0x000000283d3d7221 */ /* 0x004fe20000010000 */
[----:B------:R-:W-:-:S03]  /*15f0*/  FADD.FTZ R60, R60, R41 ;  /* 0x000000293c3c7221 */ /* 0x000fc60000010000 */
[----:B----4-:R-:W-:Y:S01]  /*1600*/  FADD.FTZ R61, R61, R42 ;  /* 0x0000002a3d3d7221 */ /* 0x010fe20000010000 */
[----:B------:R-:W-:-:S03]  /*1610*/  FADD.FTZ R60, R60, R43 ;  /* 0x0000002b3c3c7221 */ /* 0x000fc60000010000 */
[----:B---3--:R-:W-:Y:S01]  /*1620*/  FADD.FTZ R61, R61, R44 ;  /* 0x0000002c3d3d7221 */ /* 0x008fe20000010000 */
[----:B------:R-:W-:-:S03]  /*1630*/  FADD.FTZ R60, R60, R45 ;  /* 0x0000002d3c3c7221 */ /* 0x000fc60000010000 */
[----:B------:R-:W-:Y:S01]  /*1640*/  FADD.FTZ R46, R61, R46 ;  /* 0x0000002e3d2e7221 */ /* 0x000fe20000010000 */
[----:B------:R-:W-:-:S07]  /*1650*/  FADD.FTZ R47, R60, R47 ;  /* 0x0000002f3c2f7221 */ /* 0x000fce0000010000 */
.L_x_290:
[----:B------:R-:W-:Y:S05]  /*1660*/  BSYNC B0 ;  /* 0x0000000000007941 */ /* 0x000fea0003800000 */
.L_x_289:
        /* <DEDUP_REMOVED lines=23> */
.L_x_292:
[----:B------:R-:W-:Y:S05]  /*17e0*/  BSYNC B0 ;  /* 0x0000000000007941 */ /* 0x000fea0003800000 */
.L_x_291:
        /* <DEDUP_REMOVED lines=21> */
.L_x_295:
[----:B------:R-:W2:Y:S04]  /*1940*/  LD.E.STRONG.GPU R26, desc[UR8][R24.64] ;  /* 0x00000008181a7980 */ /* 0x000ea8000c10f900 */
[----:B--2---:R-:W-:Y:S01]  /*1950*/  CCTL.IVALL ;  /* 0x00000000ff00798f */ /* 0x004fe20002000000 */
[----:B------:R-:W-:Y:S05]  /*1960*/  YIELD ;  /* 0x0000000000007946 */ /* 0x000fea0003800000 */
[----:B-----5:R-:W-:-:S04]  /*1970*/  LOP3.LUT R26, R26, R27, RZ, 0x3c, !PT ;  /* 0x0000001b1a1a7212 */ /* 0x020fc800078e3cff */
[----:B------:R-:W-:-:S13]  /*1980*/  ISETP.GT.AND P1, PT, R26, -0x1, PT ;  /* 0xffffffff1a00780c */ /* 0x000fda0003f24270 */
[----:B------:R-:W-:Y:S05]  /*1990*/  @P1 BRA `(.L_x_295) ;  /* 0xfffffffc00e81947 */ /* 0x000fea000383ffff */
.L_x_294:
[----:B------:R-:W-:Y:S05]  /*19a0*/  WARPSYNC.ALL ;  /* 0x0000000000007948 */ /* 0x000fea0003800000 */
[----:B------:R-:W-:Y:S06]  /*19b0*/  BAR.SYNC.DEFER_BLOCKING 0x0 ;  /* 0x0000000000007b1d */ /* 0x000fec0000010000 */
[----:B------:R-:W-:Y:S05]  /*19c0*/  BRA `(.L_x_296) ;  /* 0x0000000000607947 */ /* 0x000fea0003800000 */
.L_x_293:
        /* <DEDUP_REMOVED lines=16> */
.L_x_298:
[----:B------:R-:W2:Y:S04]  /*1ad0*/  LD.E.STRONG.GPU R26, desc[UR8][R24.64] ;  /* 0x00000008181a7980 */ /* 0x000ea8000c10f900 */
[----:B--2---:R-:W-:Y:S01]  /*1ae0*/  CCTL.IVALL ;  /* 0x00000000ff00798f */ /* 0x004fe20002000000 */
[----:B------:R-:W-:Y:S05]  /*1af0*/  YIELD ;  /* 0x0000000000007946 */ /* 0x000fea0003800000 */
[----:B-----5:R-:W-:-:S04]  /*1b00*/  LOP3.LUT R26, R26, R27, RZ, 0x3c, !PT ;  /* 0x0000001b1a1a7212 */ /* 0x020fc800078e3cff */
[----:B------:R-:W-:-:S13]  /*1b10*/  ISETP.GT.AND P1, PT, R26, -0x1, PT ;  /* 0xffffffff1a00780c */ /* 0x000fda0003f24270 */
[----:B------:R-:W-:Y:S05]  /*1b20*/  @P1 BRA `(.L_x_298) ;  /* 0xfffffffc00e81947 */ /* 0x000fea000383ffff */
.L_x_297:
[----:B------:R-:W-:Y:S05]  /*1b30*/  WARPSYNC.ALL ;  /* 0x0000000000007948 */ /* 0x000fea0003800000 */
[----:B------:R-:W-:Y:S06]  /*1b40*/  BAR.SYNC.DEFER_BLOCKING 0x0 ;  /* 0x0000000000007b1d */ /* 0x000fec0000010000 */
.L_x_296:
[----:B------:R-:W-:Y:S01]  /*1b50*/  ISETP.GT.U32.AND P1, PT, R3, 0xff, PT ;  /* 0x000000ff0300780c */ /* 0x000fe20003f24070 */
[----:B------:R-:W-:Y:S01]  /*1b60*/  HFMA2.MMA R39, -RZ, RZ, 0, 0 ;  /* 0x00000000ff277435 */ /* 0x000fe200000001ff */
[----:B------:R-:W1:Y:S01]  /*1b70*/  S2UR UR7, SR_CgaCtaId ;  /* 0x00000000000779c3 */ /* 0x000e620000008800 */
[----:B------:R-:W-:Y:S01]  /*1b80*/  SHF.L.U32 R54, R54, 0x3, RZ ;  /* 0x0000000336367819 */ /* 0x000fe200000006ff */
[----:B------:R-:W-:Y:S01]  /*1b90*/  UMOV UR5, 0x400 ;  /* 0x0000040000057882 */ /* 0x000fe20000000000 */
[----:B------:R-:W-:Y:S01]  /*1ba0*/  IMAD.U32 R29, R29, 0x10000, RZ ;  /* 0x000100001d1d7824 */ /* 0x000fe200078e00ff */
[----:B------:R-:W-:Y:S01]  /*1bb0*/  SHF.L.U32 R30, R30, 0x10, RZ ;  /* 0x000000101e1e7819 */ /* 0x000fe200000006ff */
[----:B------:R-:W-:Y:S01]  /*1bc0*/  IMAD.U32 R31, R31, 0x10000, RZ ;  /* 0x000100001f1f7824 */ /* 0x000fe200078e00ff */
[----:B------:R-:W-:-:S05]  /*1bd0*/  ULDC.64 UR12, c[0x0][0x210] ;  /* 0x00008400000c7ab9 */ /* 0x000fca0000000a00 */
[----:B0-----:R-:W0:Y:S01]  /*1be0*/  @!P1 LDC R25, c[0x0][0x10] ;  /* 0x00000400ff199b82 */ /* 0x001e220000000800 */
[----:B------:R-:W-:-:S07]  /*1bf0*/  @!P1 IMAD.SHL.U32 R37, R3, 0x2, RZ ;  /* 0x0000000203259824 */ /* 0x000fce00078e00ff */
[----:B------:R-:W2:Y:S01]  /*1c00*/  @!P1 LDC.64 R26, c[0x0][0x260] ;  /* 0x00009800ff1a9b82 */ /* 0x000ea20000000a00 */
[----:B0-----:R-:W-:Y:S01]  /*1c10*/  @!P1 IMAD R24, R25, UR4, R0 ;  /* 0x0000000419189c24 */ /* 0x001fe2000f8e0200 */
[----:B------:R-:W-:Y:S02]  /*1c20*/  @!P1 LOP3.LUT R25, R37, 0x7fffffc0, RZ, 0xc0, !PT ;  /* 0x7fffffc025199812 */ /* 0x000fe400078ec0ff */
[----:B------:R-:W-:Y:S02]  /*1c30*/  @!P1 LOP3.LUT R37, R3, 0x1f, RZ, 0xc0, !PT ;  /* 0x0000001f03259812 */ /* 0x000fe400078ec0ff */
        /* <DEDUP_REMOVED lines=9> */
[----:B------:R-:W-:Y:S02]  /*1cd0*/  UIADD3 UR5, UR5, 0x3480, URZ ;  /* 0x0000348005057890 */ /* 0x000fe4000fffe03f */
[----:B------:R-:W-:-:S02]  /*1ce0*/  ULOP3.LUT UR4, UR4, 0x1, URZ, 0x3c, !UPT ;  /* 0x0000000104047892 */ /* 0x000fc4000f8e3c3f */
[----:B-1----:R-:W-:Y:S01]  /*1cf0*/  ULEA UR5, UR7, UR5, 0x18 ;  /* 0x0000000507057291 */ /* 0x002fe2000f8ec03f */
        /* <DEDUP_REMOVED lines=9> */
[----:B------:R-:W0:Y:S01]  /*1d90*/  SHFL.BFLY PT, R25, R40, 0x8, 0x1f ;  /* 0x0d001f0028197f89 */ /* 0x000e2200000e0000 */
[----:B------:R-:W-:-:S03]  /*1da0*/  SHF.L.U32 R37, R36, 0x10, RZ ;  /* 0x0000001024257819 */ /* 0x000fc600000006ff */
[----:B------:R-:W1:Y:S01]  /*1db0*/  SHFL.BFLY PT, R27, R42, 0x8, 0x1f ;  /* 0x0d001f002a1b7f89 */ /* 0x000e6200000e0000 */
[----:B0-----:R-:W-:Y:S01]  /*1dc0*/  FADD.FTZ R26, R40, R25 ;  /* 0x00000019281a7221 */ /* 0x001fe20000010000 */
[----:B-1----:R-:W-:-:S04]  /*1dd0*/  FADD.FTZ R27, R42, R27 ;  /* 0x0000001b2a1b7221 */ /* 0x002fc80000010000 */
[----:B------:R-:W0:Y:S04]  /*1de0*/  SHFL.BFLY PT, R25, R26, 0x4, 0x1f ;  /* 0x0c801f001a197f89 */ /* 0x000e2800000e0000 */
[----:B------:R-:W1:Y:S01]  /*1df0*/  SHFL.BFLY PT, R24, R27, 0x4, 0x1f ;  /* 0x0c801f001b187f89 */ /* 0x000e6200000e0000 */
[----:B0-----:R-:W-:Y:S01]  /*1e00*/  FADD.FTZ R41, R26, R25 ;  /* 0x000000191a297221 */ /* 0x001fe20000010000 */
[----:B------:R-:W-:Y:S01]  /*1e10*/  FADD.FTZ R26, -R32, R37 ;  /* 0x00000025201a7221 */ /* 0x000fe20000010100 */
[----:B------:R-:W-:Y:S01]  /*1e20*/  IMAD.U32 R37, R35, 0x10000, RZ ;  /* 0x0001000023257824 */ /* 0x000fe200078e00ff */
[----:B------:R-:W-:Y:S01]  /*1e30*/  SHF.L.U32 R35, R38, 0x10, RZ ;  /* 0x0000001026237819 */ /* 0x000fe200000006ff */
[----:B-1----:R-:W-:Y:S01]  /*1e40*/  FADD.FTZ R39, R27, R24 ;  /* 0x000000181b277221 */ /* 0x002fe20000010000 */
[----:B------:R-:W-:Y:S01]  /*1e50*/  IMAD.U32 R27, R34, 0x10000, RZ ;  /* 0x00010000221b7824 */ /* 0x000fe200078e00ff */
[----:B------:R-:W0:Y:S01]  /*1e60*/  SHFL.BFLY PT, R24, R41, 0x2, 0x1f ;  /* 0x0c401f0029187f89 */ /* 0x000e2200000e0000 */
[C---:B------:R-:W-:Y:S01]  /*1e70*/  FMUL.FTZ R34, R33.reuse, R26 ;  /* 0x0000001a21227220 */ /* 0x040fe20000410000 */
[----:B------:R-:W-:Y:S01]  /*1e80*/  FADD.FTZ R26, -R32, R37 ;  /* 0x00000025201a7221 */ /* 0x000fe20000010100 */
[----:B------:R-:W-:Y:S01]  /*1e90*/  SHF.L.U32 R37, R28, 0x10, RZ ;  /* 0x000000101c257819 */ /* 0x000fe200000006ff */
[----:B------:R-:W1:Y:S01]  /*1ea0*/  SHFL.BFLY PT, R44, R39, 0x2, 0x1f ;  /* 0x0c401f00272c7f89 */ /* 0x000e6200000e0000 */
[----:B------:R-:W-:Y:S01]  /*1eb0*/  FFMA.FTZ R32, R34, R35, R27 ;  /* 0x0000002322207223 */ /* 0x000fe2000001001b */
[----:B------:R-:W-:Y:S01]  /*1ec0*/  FMUL.FTZ R28, R33, R26 ;  /* 0x0000001a211c7220 */ /* 0x000fe20000410000 */
[----:B------:R-:W-:-:S02]  /*1ed0*/  LOP3.LUT R26, R54, 0x8, RZ, 0xc0, !PT ;  /* 0x00000008361a7812 */ /* 0x000fc400078ec0ff */
[----:B------:R-:W-:Y:S01]  /*1ee0*/  FMUL.FTZ R27, R32, -1.4426950216293334961 ;  /* 0xbfb8aa3b201b7820 */ /* 0x000fe20000410000 */
[----:B------:R-:W-:Y:S01]  /*1ef0*/  FFMA.FTZ R29, R28, R37, R29 ;  /* 0x000000251c1d7223 */ /* 0x000fe2000001001d */
[----:B------:R-:W-:Y:S01]  /*1f00*/  MOV R54, R49 ;  /* 0x0000003100367202 */ /* 0x000fe20000000f00 */
[----:B------:R-:W-:Y:S01]  /*1f10*/  IMAD.IADD R26, R13, 0x1, -R26 ;  /* 0x000000010d1a7824 */ /* 0x000fe200078e0a1a */
[----:B------:R-:W2:Y:S01]  /*1f20*/  MUFU.EX2 R36, R27 ;  /* 0x0000001b00247308 */ /* 0x000ea20000000800 */
[----:B------:R-:W-:-:S03]  /*1f30*/  FMUL.FTZ R38, R29, -1.4426950216293334961 ;  /* 0xbfb8aa3b1d267820 */ /* 0x000fc60000410000 */
[----:B------:R-:W-:-:S04]  /*1f40*/  LEA R26, R26, UR5, 0x3 ;  /* 0x000000051a1a7c11 */ /* 0x000fc8000f8e18ff */
[----:B------:R-:W3:Y:S01]  /*1f50*/  MUFU.EX2 R38, R38 ;  /* 0x0000002600267308 */ /* 0x000ee20000000800 */
[----:B0-----:R-:W-:Y:S01]  /*1f60*/  FADD.FTZ R43, R41, R24 ;  /* 0x00000018292b7221 */ /* 0x001fe20000010000 */
[----:B-1----:R-:W-:-:S04]  /*1f70*/  FADD.FTZ R24, R39, R44 ;  /* 0x0000002c27187221 */ /* 0x002fc80000010000 */
[----:B------:R-:W0:Y:S01]  /*1f80*/  SHFL.BFLY PT, R40, R43, 0x1, 0x1f ;  /* 0x0c201f002b287f89 */ /* 0x000e2200000e0000 */
[----:B--2---:R-:W-:-:S03]  /*1f90*/  FADD.FTZ R36, R36, 1 ;  /* 0x3f80000024247421 */ /* 0x004fc60000010000 */
[----:B------:R-:W1:Y:S03]  /*1fa0*/  SHFL.BFLY PT, R25, R24, 0x1, 0x1f ;  /* 0x0c201f0018197f89 */ /* 0x000e6600000e0000 */
[----:B------:R-:W2:Y:S01]  /*1fb0*/  MUFU.RCP R36, R36 ;  /* 0x0000002400247308 */ /* 0x000ea20000001000 */
[----:B---3--:R-:W-:-:S07]  /*1fc0*/  FADD.FTZ R38, R38, 1 ;  /* 0x3f80000026267421 */ /* 0x008fce0000010000 */
[----:B------:R-:W3:Y:S01]  /*1fd0*/  MUFU.RCP R38, R38 ;  /* 0x0000002600267308 */ /* 0x000ee20000001000 */
[----:B0-----:R-:W-:Y:S01]  /*1fe0*/  FADD.FTZ R40, R43, R40 ;  /* 0x000000282b287221 */ /* 0x001fe20000010000 */
[----:B--2---:R-:W-:Y:S01]  /*1ff0*/  FADD.FTZ R39, -R36, 1 ;  /* 0x3f80000024277421 */ /* 0x004fe20000010100 */
[----:B-1----:R-:W-:Y:S01]  /*2000*/  FADD.FTZ R25, R24, R25 ;  /* 0x0000001918197221 */ /* 0x002fe20000010000 */
[----:B------:R-:W-:Y:S02]  /*2010*/  @!P1 SHF.R.U32.HI R24, RZ, 0x2, R3 ;  /* 0x00000002ff189819 */ /* 0x000fe40000011603 */
[----:B------:R-:W-:Y:S01]  /*2020*/  FFMA.FTZ R39, R32, R39, 1 ;  /* 0x3f80000020277423 */ /* 0x000fe20000010027 */
[----:B------:R-:W-:Y:S01]  /*2030*/  @!P1 FMUL.FTZ R25, R25, 9.7656251455191522837e-05 ;  /* 0x38cccccd19199820 */ /* 0x000fe20000410000 */
[----:B------:R-:W-:Y:S01]  /*2040*/  @!P1 LOP3.LUT R13, R24, 0x3ffffff8, RZ, 0xc0, !PT ;  /* 0x3ffffff8180d9812 */ /* 0x000fe200078ec0ff */
[----:B------:R-:W-:Y:S01]  /*2050*/  @!P1 FMUL.FTZ R24, R40, 9.7656251455191522837e-05 ;  /* 0x38cccccd28189820 */ /* 0x000fe20000410000 */
[----:B---3--:R-:W-:Y:S01]  /*2060*/  FADD.FTZ R40, -R38, 1 ;  /* 0x3f80000026287421 */ /* 0x008fe20000010100 */
[----:B------:R-:W-:-:S03]  /*2070*/  FMUL.FTZ R39, R36, R39 ;  /* 0x0000002724277220 */ /* 0x000fc60000410000 */
[----:B------:R0:W-:Y:S01]  /*2080*/  @!P1 STS.64 [R13+UR5], R24 ;  /* 0x000000180d009988 */ /* 0x0001e20008000a05 */
[----:B------:R-:W-:Y:S01]  /*2090*/  FFMA.FTZ R29, R29, R40, 1 ;  /* 0x3f8000001d1d7423 */ /* 0x000fe20000010028 */
[----:B------:R-:W-:Y:S01]  /*20a0*/  FMUL.FTZ R30, R30, R39 ;  /* 0x000000271e1e7220 */ /* 0x000fe20000410000 */
[----:B------:R-:W-:Y:S01]  /*20b0*/  BAR.SYNC.DEFER_BLOCKING 0x0 ;  /* 0x0000000000007b1d */ /* 0x000fe20000010000 */
[----:B------:R-:W-:-:S04]  /*20c0*/  IADD3 R14, P1, R14, UR12, RZ ;  /* 0x0000000c0e0e7c10 */ /* 0x000fc8000ff3e0ff */
[----:B------:R-:W-:Y:S01]  /*20d0*/  IADD3.X R15, R15, UR13, RZ, P1, !PT ;  /* 0x0000000d0f0f7c10 */ /* 0x000fe20008ffe4ff */
[----:B0-----:R-:W-:-:S04]  /*20e0*/  FMUL.FTZ R24, R38, R29 ;  /* 0x0000001d26187220 */ /* 0x001fc80000410000 */
[----:B------:R-:W-:Y:S01]  /*20f0*/  FMUL.FTZ R24, R31, R24 ;  /* 0x000000181f187220 */ /* 0x000fe20000410000 */
[----:B------:R-:W0:Y:S02]  /*2100*/  LDS.64 R26, [R26] ;  /* 0x000000001a1a7984 */ /* 0x000e240000000a00 */
[--C-:B0-----:R-:W-:Y:S01]  /*2110*/  FFMA.FTZ R52, R52, R55, -R26.reuse ;  /* 0x0000003734347223 */ /* 0x101fe2000001081a */
        /* <DEDUP_REMOVED lines=13> */
[----:B------:R-:W-:Y:S01]  /*21f0*/  PRMT R13, R52, 0x7632, R13 ;  /* 0x00007632340d7816 */ /* 0x000fe2000000000d */
[----:B------:R1:W-:Y:S01]  /*2200*/  STG.E.U16 desc[UR8][R14.64], R52 ;  /* 0x000000340e007986 */ /* 0x0003e2000c101508 */
[----:B------:R-:W-:-:S03]  /*2210*/  PRMT R24, R50, 0x7632, R24 ;  /* 0x0000763232187816 */ /* 0x000fc60000000018 */
[----:B------:R1:W-:Y:S04]  /*2220*/  STG.E.U16 desc[UR8][R14.64+0x2], R13 ;  /* 0x0000020d0e007986 */ /* 0x0003e8000c101508 */
[----:B------:R1:W-:Y:S04]  /*2230*/  STG.E.U16 desc[UR8][R14.64+0x4], R50 ;  /* 0x000004320e007986 */ /* 0x0003e8000c101508 */
[----:B------:R1:W-:Y:S01]  /*2240*/  STG.E.U16 desc[UR8][R14.64+0x6], R24 ;  /* 0x000006180e007986 */ /* 0x0003e2000c101508 */
[----:B------:R-:W-:Y:S05]  /*2250*/  @!P0 BRA `(.L_x_299) ;  /* 0xffffffe000ac8947 */ /* 0x000fea000383ffff */
.L_x_287:
        /* <DEDUP_REMOVED lines=55> */
.L_x_316:
        /* <DEDUP_REMOVED lines=45> */
.L_x_303:
[----:B------:R-:W-:Y:S05]  /*28a0*/  BSYNC B1 ;  /* 0x0000000000017941 */ /* 0x000fea0003800000 */
.L_x_302:
        /* <DEDUP_REMOVED lines=21> */
.L_x_306:
        /* <DEDUP_REMOVED lines=55> */
.L_x_305:
[----:B------:R-:W-:Y:S05]  /*2d70*/  BSYNC B1 ;  /* 0x0000000000017941 */ /* 0x000fea0003800000 */
.L_x_304:
        /* <DEDUP_REMOVED lines=35> */
.L_x_308:
[----:B------:R-:W-:Y:S05]  /*2fb0*/  BSYNC B1 ;  /* 0x0000000000017941 */ /* 0x000fea0003800000 */
.L_x_307:
        /* <DEDUP_REMOVED lines=15> */
.L_x_301:
[----:B------:R-:W-:Y:S05]  /*30b0*/  BSYNC B0 ;  /* 0x0000000000007941 */ /* 0x000fea0003800000 */
.L_x_300:
        /* <DEDUP_REMOVED lines=50> */
.L_x_325:
        /* <DEDUP_REMOVED lines=47> */
.L_x_335:
        /* <DEDUP_REMOVED lines=41> */
.L_x_345:
[----:B--2---:R-:W-:Y:S01]  /*3960*/  FADD.FTZ R17, R16, R34 ;  /* 0x0000002210117221 */ /* 0x004fe20000010000 */
[----:B------:R-:W-:-:S04]  /*3970*/  @!P1 F2FP.BF16.F32.PACK_AB R16, RZ, R26 ;  /* 0x0000001aff10923e */ /* 0x000fc800000010ff */
[----:B------:R-:W-:Y:S02]  /*3980*/  PRMT R22, R16, 0x7610, R22 ;  /* 0x0000761010167816 */ /* 0x000fe40000000016 */
[----:B------:R-:W-:Y:S02]  /*3990*/  @!P1 F2FP.BF16.F32.PACK_AB R17, RZ, R17 ;  /* 0x00000011ff11923e */ /* 0x000fe400000010ff */
[----:B------:R-:W-:Y:S01]  /*39a0*/  LEA.HI R16, R2, 0x3c, RZ, 0x1c ;  /* 0x0000003c02107811 */ /* 0x000fe200078fe0ff */
[----:B------:R2:W-:Y:S04]  /*39b0*/  @!P1 STG.E.U16 desc[UR8][R18.64+0x50], R22 ;  /* 0x0000501612009986 */ /* 0x0005e8000c101508 */
[----:B------:R2:W-:Y:S02]  /*39c0*/  @!P1 STG.E.U16 desc[UR8][R20.64+0x50], R17 ;  /* 0x0000501114009986 */ /* 0x0005e4000c101508 */
.L_x_311:
[----:B------:R-:W-:Y:S05]  /*39d0*/  BSYNC B0 ;  /* 0x0000000000007941 */ /* 0x000fea0003800000 */
.L_x_310:
[----:B------:R-:W-:-:S13]  /*39e0*/  ISETP.GE.U32.AND P0, PT, R7, 0x3c, PT ;  /* 0x0000003c0700780c */ /* 0x000fda0003f06070 */
[----:B------:R-:W-:Y:S05]  /*39f0*/  @!P0 BRA `(.L_x_309) ;  /* 0x0000000800ac8947 */ /* 0x000fea0003800000 */
[----:B------:R-:W-:Y:S01]  /*3a00*/  ISETP.GT.U32.AND P0, PT, R12, 0x9, PT ;  /* 0x000000090c00780c */ /* 0x000fe20003f04070 */
[----:B012---:R-:W-:Y:S01]  /*3a10*/  HFMA2.MMA R18, -RZ, RZ, 0, 0 ;  /* 0x00000000ff127435 */ /* 0x007fe200000001ff */
[----:B------:R-:W-:-:S11]  /*3a20*/  UMOV UR5, 0xffff ;  /* 0x0000ffff00057882 */ /* 0x000fd60000000000 */
[C---:B------:R-:W-:Y:S02]  /*3a30*/  @!P0 SHF.L.U32 R17, R12.reuse, 0x1, RZ ;  /* 0x000000010c118819 */ /* 0x040fe400000006ff */
[----:B------:R-:W-:Y:S02]  /*3a40*/  @!P0 LEA R20, R12, UR4, 0x7 ;  /* 0x000000040c148c11 */ /* 0x000fe4000f8e38ff */
[----:B------:R-:W-:-:S05]  /*3a50*/  @!P0 LOP3.LUT R17, R16, R17, RZ, 0x3c, !PT ;  /* 0x0000001110118212 */ /* 0x000fca00078e3cff */
[----:B------:R-:W-:Y:S01]  /*3a60*/  @!P0 IMAD R19, R17, 0x4, R20 ;  /* 0x0000000411138824 */ /* 0x000fe200078e0214 */
[----:B------:R-:W-:-:S04]  /*3a70*/  MOV R17, RZ ;  /* 0x000000ff00117202 */ /* 0x000fc80000000f00 */
        /* <DEDUP_REMOVED lines=9> */
[----:B------:R-:W-:Y:S01]  /*3b10*/  IMAD.MOV.U32 R33, RZ, RZ, 0xffff ;  /* 0x0000ffffff217424 */ /* 0x000fe200078e00ff */
        /* <DEDUP_REMOVED lines=12> */
[----:B------:R-:W-:-:S02]  /*3be0*/  @!P0 LOP3.LUT R26, R26, R27, RZ, 0x3c, !PT ;  /* 0x0000001b1a1a8212 */ /* 0x000fc400078e3cff */
[----:B------:R-:W-:Y:S01]  /*3bf0*/  @!P0 LEA R43, R12, UR4, 0x7 ;  /* 0x000000040c2b8c11 */ /* 0x000fe2000f8e38ff */
[----:B------:R-:W-:Y:S01]  /*3c00*/  @!P0 LDS R25, [R22] ;  /* 0x0000000016198984 */ /* 0x000fe20000000800 */
[----:B------:R-:W-:Y:S02]  /*3c10*/  MOV R29, 0xffff ;  /* 0x0000ffff001d7802 */ /* 0x000fe40000000f00 */
[----:B------:R-:W-:Y:S01]  /*3c20*/  @!P0 LEA R43, R26, R43, 0x2 ;  /* 0x0000002b1a2b8211 */ /* 0x000fe200078e10ff */
[----:B------:R3:W-:Y:S01]  /*3c30*/  @!P0 LDS R24, [R21+0x500] ;  /* 0x0005000015188984 */ /* 0x0007e20000000800 */
[----:B------:R-:W-:Y:S02]  /*3c40*/  MOV R26, RZ ;  /* 0x000000ff001a7202 */ /* 0x000fe40000000f00 */
[----:B------:R-:W-:Y:S01]  /*3c50*/  MOV R30, 0xffff ;  /* 0x0000ffff001e7802 */ /* 0x000fe20000000f00 */
[----:B------:R4:W-:Y:S01]  /*3c60*/  @!P0 LDS R28, [R22+0x500] ;  /* 0x00050000161c8984 */ /* 0x0009e20000000800 */
[----:B------:R-:W-:-:S02]  /*3c70*/  MOV R36, RZ ;  /* 0x000000ff00247202 */ /* 0x000fc40000000f00 */
[----:B------:R-:W-:Y:S01]  /*3c80*/  MOV R41, 0xffff ;  /* 0x0000ffff00297802 */ /* 0x000fe20000000f00 */
[----:B01----:R-:W0:Y:S01]  /*3c90*/  SHFL.BFLY PT, R19, R18, 0x8, 0x101f ;  /* 0x0d101f0012137f89 */ /* 0x003e2200000e0000 */
[----:B------:R-:W-:Y:S01]  /*3ca0*/  MOV R31, 0xffff ;  /* 0x0000ffff001f7802 */ /* 0x000fe20000000f00 */
        /* <DEDUP_REMOVED lines=19> */
[----:B------:R-:W-:Y:S01]  /*3de0*/  MOV R24, RZ ;  /* 0x000000ff00187202 */ /* 0x000fe20000000f00 */
        /* <DEDUP_REMOVED lines=99> */
.L_x_379:
        /* <DEDUP_REMOVED lines=9> */
.L_x_309:
        /* <DEDUP_REMOVED lines=8> */
.L_x_312:
[----:B------:R-:W-:Y:S01]  /*4530*/  HFMA2.MMA R32, -RZ, RZ, 0, 4.76837158203125e-07 ;  /* 0x00000008ff207435 */ /* 0x000fe200000001ff */
[----:B-1----:R-:W-:Y:S01]  /*4540*/  MOV R33, R16 ;  /* 0x0000001000217202 */ /* 0x002fe20000000f00 */
[----:B------:R-:W-:Y:S01]  /*4550*/  IMAD.MOV.U32 R31, RZ, RZ, 0x101f ;  /* 0x0000101fff1f7424 */ /* 0x000fe200078e00ff */
[----:B------:R-:W-:-:S08]  /*4560*/  MOV R30, 0xffff ;  /* 0x0000ffff001e7802 */ /* 0x000fd00000000f00 */
[----:B0-2---:R-:W-:Y:S05]  /*4570*/  WARPSYNC.COLLECTIVE R30, `(.L_x_317) ;  /* 0x000000001e087348 */ /* 0x005fea0003c00000 */
[----:B------:R1:W3:Y:S02]  /*4580*/  SHFL.BFLY P2, R34, R33, R32, R31 ;  /* 0x0c00002021227389 */ /* 0x0002e4000004001f */
[----:B0123--:R-:W-:Y:S01]  /*4590*/  ENDCOLLECTIVE ;  /* 0x000000000000791b */ /* 0x00ffe20003800000 */
.L_x_317:
[----:B------:R-:W-:Y:S01]  /*45a0*/  IMAD.MOV.U32 R33, RZ, RZ, R17 ;  /* 0x000000ffff217224 */ /* 0x000fe200078e0011 */
[----:B------:R-:W-:-:S07]  /*45b0*/  MOV R19, R34 ;  /* 0x0000002200137202 */ /* 0x000fce0000000f00 */
[----:B------:R-:W-:Y:S05]  /*45c0*/  WARPSYNC.COLLECTIVE R30, `(.L_x_318) ;  /* 0x000000001e087348 */ /* 0x000fea0003c00000 */
[----:B------:R0:W1:Y:S02]  /*45d0*/  SHFL.BFLY P2, R34, R33, R32, R31 ;  /* 0x0c00002021227389 */ /* 0x000064000004001f */
[----:B01----:R-:W-:Y:S01]  /*45e0*/  ENDCOLLECTIVE ;  /* 0x000000000000791b */ /* 0x003fe20003800000 */
.L_x_318:
[----:B------:R-:W-:-:S05]  /*45f0*/  FADD.FTZ R19, R19, R16 ;  /* 0x0000001013137221 */ /* 0x000fca0000010000 */
[----:B------:R-:W-:Y:S01]  /*4600*/  MOV R33, R19 ;  /* 0x0000001300217202 */ /* 0x000fe20000000f00 */
[----:B------:R-:W-:Y:S01]  /*4610*/  IMAD.MOV.U32 R32, RZ, RZ, 0x4 ;  /* 0x00000004ff207424 */ /* 0x000fe200078e00ff */
[----:B------:R-:W-:-:S07]  /*4620*/  MOV R18, R34 ;  /* 0x0000002200127202 */ /* 0x000fce0000000f00 */
[----:B------:R-:W-:Y:S05]  /*4630*/  WARPSYNC.COLLECTIVE R30, `(.L_x_319) ;  /* 0x000000001e087348 */ /* 0x000fea0003c00000 */
[----:B------:R0:W1:Y:S02]  /*4640*/  SHFL.BFLY P2, R34, R33, R32, R31 ;  /* 0x0c00002021227389 */ /* 0x000064000004001f */
[----:B01----:R-:W-:Y:S01]  /*4650*/  ENDCOLLECTIVE ;  /* 0x000000000000791b */ /* 0x003fe20003800000 */
.L_x_319:
[----:B------:R-:W-:-:S05]  /*4660*/  FADD.FTZ R18, R18, R17 ;  /* 0x0000001112127221 */ /* 0x000fca0000010000 */
[----:B------:R-:W-:Y:S02]  /*4670*/  MOV R33, R18 ;  /* 0x0000001200217202 */ /* 0x000fe40000000f00 */
[----:B------:R-:W-:-:S07]  /*4680*/  MOV R20, R34 ;  /* 0x0000002200147202 */ /* 0x000fce0000000f00 */
[----:B------:R-:W-:Y:S05]  /*4690*/  WARPSYNC.COLLECTIVE R30, `(.L_x_320) ;  /* 0x000000001e087348 */ /* 0x000fea0003c00000 */
[----:B------:R0:W1:Y:S02]  /*46a0*/  SHFL.BFLY P2, R34, R33, R32, R31 ;  /* 0x0c00002021227389 */ /* 0x000064000004001f */
[----:B01----:R-:W-:Y:S01]  /*46b0*/  ENDCOLLECTIVE ;  /* 0x000000000000791b */ /* 0x003fe20003800000 */
.L_x_320:
[----:B------:R-:W-:Y:S01]  /*46c0*/  FADD.FTZ R20, R19, R20 ;  /* 0x0000001413147221 */ /* 0x000fe20000010000 */
[----:B------:R-:W-:-:S04]  /*46d0*/  HFMA2.MMA R32, -RZ, RZ, 0, 1.1920928955078125e-07 ;  /* 0x00000002ff207435 */ /* 0x000fc800000001ff */
[----:B------:R-:W-:Y:S01]  /*46e0*/  MOV R33, R20 ;  /* 0x0000001400217202 */ /* 0x000fe20000000f00 */
[----:B------:R-:W-:-:S07]  /*46f0*/  IMAD.MOV.U32 R21, RZ, RZ, R34 ;  /* 0x000000ffff157224 */ /* 0x000fce00078e0022 */
[----:B------:R-:W-:Y:S05]  /*4700*/  WARPSYNC.COLLECTIVE R30, `(.L_x_321) ;  /* 0x000000001e087348 */ /* 0x000fea0003c00000 */
[----:B------:R0:W1:Y:S02]  /*4710*/  SHFL.BFLY P2, R34, R33, R32, R31 ;  /* 0x0c00002021227389 */ /* 0x000064000004001f */
[----:B01----:R-:W-:Y:S01]  /*4720*/  ENDCOLLECTIVE ;  /* 0x000000000000791b */ /* 0x003fe20003800000 */
.L_x_321:
[----:B------:R-:W-:-:S05]  /*4730*/  FADD.FTZ R21, R18, R21 ;  /* 0x0000001512157221 */ /* 0x000fca0000010000 */
[----:B------:R-:W-:Y:S01]  /*4740*/  MOV R33, R21 ;  /* 0x0000001500217202 */ /* 0x000fe20000000f00 */
[----:B------:R-:W-:-:S07]  /*4750*/  IMAD.MOV.U32 R23, RZ, RZ, R34 ;  /* 0x000000ffff177224 */ /* 0x000fce00078e0022 */
[----:B------:R-:W-:Y:S05]  /*4760*/  WARPSYNC.COLLECTIVE R30, `(.L_x_322) ;  /* 0x000000001e087348 */ /* 0x000fea0003c00000 */
[----:B------:R0:W1:Y:S02]  /*4770*/  SHFL.BFLY P2, R34, R33, R32, R31 ;  /* 0x0c00002021227389 */ /* 0x000064000004001f */
[----:B01----:R-:W-:Y:S01]  /*4780*/  ENDCOLLECTIVE ;  /* 0x000000000000791b */ /* 0x003fe20003800000 */
.L_x_322:
[----:B------:R-:W-:Y:S01]  /*4790*/  FADD.FTZ R23, R20, R23 ;  /* 0x0000001714177221 */ /* 0x000fe20000010000 */
[----:B------:R-:W-:-:S03]  /*47a0*/  HFMA2.MMA R32, -RZ, RZ, 0, 5.9604644775390625e-08 ;  /* 0x00000001ff207435 */ /* 0x000fc600000001ff */
[----:B------:R-:W-:Y:S01]  /*47b0*/  IMAD.MOV.U32 R33, RZ, RZ, R23 ;  /* 0x000000ffff217224 */ /* 0x000fe200078e0017 */
[----:B------:R-:W-:-:S07]  /*47c0*/  MOV R16, R34 ;  /* 0x0000002200107202 */ /* 0x000fce0000000f00 */
[----:B------:R-:W-:Y:S05]  /*47d0*/  WARPSYNC.COLLECTIVE R30, `(.L_x_323) ;  /* 0x000000001e087348 */ /* 0x000fea0003c00000 */
[----:B------:R0:W1:Y:S02]  /*47e0*/  SHFL.BFLY P2, R34, R33, R32, R31 ;  /* 0x0c00002021227389 */ /* 0x000064000004001f */
[----:B01----:R-:W-:Y:S01]  /*47f0*/  ENDCOLLECTIVE ;  /* 0x000000000000791b */ /* 0x003fe20003800000 */
.L_x_323:
[----:B------:R-:W-:-:S04]  /*4800*/  FADD.FTZ R16, R21, R16 ;  /* 0x0000001015107221 */ /* 0x000fc80000010000 */
[----:B------:R-:W-:Y:S01]  /*4810*/  IMAD.MOV.U32 R33, RZ, RZ, R16 ;  /* 0x000000ffff217224 */ /* 0x000fe200078e0010 */
[----:B------:R-:W-:-:S07]  /*4820*/  MOV R22, R34 ;  /* 0x0000002200167202 */ /* 0x000fce0000000f00 */
[----:B------:R-:W-:Y:S05]  /*4830*/  WARPSYNC.COLLECTIVE R30, `(.L_x_324) ;  /* 0x000000001e087348 */ /* 0x000fea0003c00000 */
[----:B------:R0:W1:Y:S02]  /*4840*/  SHFL.BFLY P2, R34, R33, R32, R31 ;  /* 0x0c00002021227389 */ /* 0x000064000004001f */
[----:B01----:R-:W-:Y:S01]  /*4850*/  ENDCOLLECTIVE ;  /* 0x000000000000791b */ /* 0x003fe20003800000 */
.L_x_324:
[----:B------:R-:W-:Y:S01]  /*4860*/  FADD.FTZ R22, R23, R22 ;  /* 0x0000001617167221 */ /* 0x000fe20000010000 */
[----:B------:R-:W-:Y:S06]  /*4870*/  BRA `(.L_x_325) ;  /* 0xffffffe800d87947 */ /* 0x000fec000383ffff */
.L_x_313:
        /* <DEDUP_REMOVED lines=8> */
.L_x_327:
[----:B------:R-:W-:Y:S05]  /*4900*/  BSYNC B1 ;  /* 0x0000000000017941 */ /* 0x000fea0003800000 */
.L_x_326:
        /* <DEDUP_REMOVED lines=8> */
.L_x_328:
[----:B------:R-:W-:-:S05]  /*4990*/  FADD.FTZ R23, R23, R16 ;  /* 0x0000001017177221 */ /* 0x000fca0000010000 */
[----:B------:R-:W-:Y:S01]  /*49a0*/  MOV R33, R23 ;  /* 0x0000001700217202 */ /* 0x000fe20000000f00 */
[----:B------:R-:W-:Y:S01]  /*49b0*/  IMAD.MOV.U32 R32, RZ, RZ, 0x4 ;  /* 0x00000004ff207424 */ /* 0x000fe200078e00ff */
[----:B------:R-:W-:-:S07]  /*49c0*/  MOV R22, R34 ;  /* 0x0000002200167202 */ /* 0x000fce0000000f00 */
[----:B------:R-:W-:Y:S05]  /*49d0*/  WARPSYNC.COLLECTIVE R30, `(.L_x_329) ;  /* 0x000000001e087348 */ /* 0x000fea0003c00000 */
[----:B------:R0:W1:Y:S02]  /*49e0*/  SHFL.BFLY P2, R34, R33, R32, R31 ;  /* 0x0c00002021227389 */ /* 0x000064000004001f */
[----:B01----:R-:W-:Y:S01]  /*49f0*/  ENDCOLLECTIVE ;  /* 0x000000000000791b */ /* 0x003fe20003800000 */
.L_x_329:
[----:B------:R-:W-:-:S05]  /*4a00*/  FADD.FTZ R22, R22, R17 ;  /* 0x0000001116167221 */ /* 0x000fca0000010000 */
[----:B------:R-:W-:Y:S02]  /*4a10*/  MOV R33, R22 ;  /* 0x0000001600217202 */ /* 0x000fe40000000f00 */
[----:B------:R-:W-:-:S07]  /*4a20*/  MOV R24, R34 ;  /* 0x0000002200187202 */ /* 0x000fce0000000f00 */
[----:B------:R-:W-:Y:S05]  /*4a30*/  WARPSYNC.COLLECTIVE R30, `(.L_x_330) ;  /* 0x000000001e087348 */ /* 0x000fea0003c00000 */
[----:B------:R0:W1:Y:S02]  /*4a40*/  SHFL.BFLY P2, R34, R33, R32, R31 ;  /* 0x0c00002021227389 */ /* 0x000064000004001f */
[----:B01----:R-:W-:Y:S01]  /*4a50*/  ENDCOLLECTIVE ;  /* 0x000000000000791b */ /* 0x003fe20003800000 */
.L_x_330:
[----:B------:R-:W-:Y:S01]  /*4a60*/  FADD.FTZ R24, R23, R24 ;  /* 0x0000001817187221 */ /* 0x000fe20000010000 */
[----:B------:R-:W-:-:S04]  /*4a70*/  HFMA2.MMA R32, -RZ, RZ, 0, 1.1920928955078125e-07 ;  /* 0x00000002ff207435 */ /* 0x000fc800000001ff */
[----:B------:R-:W-:Y:S01]  /*4a80*/  MOV R33, R24 ;  /* 0x0000001800217202 */ /* 0x000fe20000000f00 */
[----:B------:R-:W-:-:S07]  /*4a90*/  IMAD.MOV.U32 R25, RZ, RZ, R34 ;  /* 0x000000ffff197224 */ /* 0x000fce00078e0022 */
[----:B------:R-:W-:Y:S05]  /*4aa0*/  WARPSYNC.COLLECTIVE R30, `(.L_x_331) ;  /* 0x000000001e087348 */ /* 0x000fea0003c00000 */
[----:B------:R0:W1:Y:S02]  /*4ab0*/  SHFL.BFLY P2, R34, R33, R32, R31 ;  /* 0x0c00002021227389 */ /* 0x000064000004001f */
[----:B01----:R-:W-:Y:S01]  /*4ac0*/  ENDCOLLECTIVE ;  /* 0x000000000000791b */ /* 0x003fe20003800000 */
.L_x_331:
[----:B------:R-:W-:-:S05]  /*4ad0*/  FADD.FTZ R25, R22, R25 ;  /* 0x0000001916197221 */ /* 0x000fca0000010000 */
[----:B------:R-:W-:Y:S01]  /*4ae0*/  MOV R33, R25 ;  /* 0x0000001900217202 */ /* 0x000fe20000000f00 */
[----:B------:R-:W-:-:S07]  /*4af0*/  IMAD.MOV.U32 R27, RZ, RZ, R34 ;  /* 0x000000ffff1b7224 */ /* 0x000fce00078e0022 */
[----:B------:R-:W-:Y:S05]  /*4b00*/  WARPSYNC.COLLECTIVE R30, `(.L_x_332) ;  /* 0x000000001e087348 */ /* 0x000fea0003c00000 */
[----:B------:R0:W1:Y:S02]  /*4b10*/  SHFL.BFLY P2, R34, R33, R32, R31 ;  /* 0x0c00002021227389 */ /* 0x000064000004001f */
[----:B01----:R-:W-:Y:S01]  /*4b20*/  ENDCOLLECTIVE ;  /* 0x000000000000791b */ /* 0x003fe20003800000 */
.L_x_332:
[----:B------:R-:W-:Y:S01]  /*4b30*/  FADD.FTZ R27, R24, R27 ;  /* 0x0000001b181b7221 */ /* 0x000fe20000010000 */
[----:B------:R-:W-:-:S03]  /*4b40*/  HFMA2.MMA R32, -RZ, RZ, 0, 5.9604644775390625e-08 ;  /* 0x00000001ff207435 */ /* 0x000fc600000001ff */
[----:B------:R-:W-:Y:S01]  /*4b50*/  IMAD.MOV.U32 R33, RZ, RZ, R27 ;  /* 0x000000ffff217224 */ /* 0x000fe200078e001b */
[----:B------:R-:W-:-:S07]  /*4b60*/  MOV R16, R34 ;  /* 0x0000002200107202 */ /* 0x000fce0000000f00 */
[----:B------:R-:W-:Y:S05]  /*4b70*/  WARPSYNC.COLLECTIVE R30, `(.L_x_333) ;  /* 0x000000001e087348 */ /* 0x000fea0003c00000 */
[----:B------:R0:W1:Y:S02]  /*4b80*/  SHFL.BFLY P2, R34, R33, R32, R31 ;  /* 0x0c00002021227389 */ /* 0x000064000004001f */
[----:B01----:R-:W-:Y:S01]  /*4b90*/  ENDCOLLECTIVE ;  /* 0x000000000000791b */ /* 0x003fe20003800000 */
.L_x_333:
[----:B------:R-:W-:-:S04]  /*4ba0*/  FADD.FTZ R16, R25, R16 ;  /* 0x0000001019107221 */ /* 0x000fc80000010000 */
[----:B------:R-:W-:Y:S01]  /*4bb0*/  IMAD.MOV.U32 R33, RZ, RZ, R16 ;  /* 0x000000ffff217224 */ /* 0x000fe200078e0010 */
[----:B------:R-:W-:-:S07]  /*4bc0*/  MOV R26, R34 ;  /* 0x00000022001a7202 */ /* 0x000fce0000000f00 */
[----:B------:R-:W-:Y:S05]  /*4bd0*/  WARPSYNC.COLLECTIVE R30, `(.L_x_334) ;  /* 0x000000001e087348 */ /* 0x000fea0003c00000 */
[----:B------:R0:W1:Y:S02]  /*4be0*/  SHFL.BFLY P2, R34, R33, R32, R31 ;  /* 0x0c00002021227389 */ /* 0x000064000004001f */
[----:B01----:R-:W-:Y:S01]  /*4bf0*/  ENDCOLLECTIVE ;  /* 0x000000000000791b */ /* 0x003fe20003800000 */
.L_x_334:
[----:B------:R-:W-:Y:S01]  /*4c00*/  FADD.FTZ R26, R27, R26 ;  /* 0x0000001a1b1a7221 */ /* 0x000fe20000010000 */
[----:B------:R-:W-:Y:S06]  /*4c10*/  BRA `(.L_x_335) ;  /* 0xffffffe800ac7947 */ /* 0x000fec000383ffff */
.L_x_314:
        /* <DEDUP_REMOVED lines=8> */
.L_x_337:
[----:B------:R-:W-:Y:S05]  /*4ca0*/  BSYNC B1 ;  /* 0x0000000000017941 */ /* 0x000fea0003800000 */
.L_x_336:
        /* <DEDUP_REMOVED lines=8> */
.L_x_338:
[----:B------:R-:W-:-:S05]  /*4d30*/  FADD.FTZ R23, R23, R16 ;  /* 0x0000001017177221 */ /* 0x000fca0000010000 */
[----:B------:R-:W-:Y:S01]  /*4d40*/  MOV R33, R23 ;  /* 0x0000001700217202 */ /* 0x000fe20000000f00 */
[----:B------:R-:W-:Y:S01]  /*4d50*/  IMAD.MOV.U32 R32, RZ, RZ, 0x4 ;  /* 0x00000004ff207424 */ /* 0x000fe200078e00ff */
[----:B------:R-:W-:-:S07]  /*4d60*/  MOV R22, R34 ;  /* 0x0000002200167202 */ /* 0x000fce0000000f00 */
[----:B------:R-:W-:Y:S05]  /*4d70*/  WARPSYNC.COLLECTIVE R30, `(.L_x_339) ;  /* 0x000000001e087348 */ /* 0x000fea0003c00000 */
[----:B------:R0:W1:Y:S02]  /*4d80*/  SHFL.BFLY P2, R34, R33, R32, R31 ;  /* 0x0c00002021227389 */ /* 0x000064000004001f */
[----:B01----:R-:W-:Y:S01]  /*4d90*/  ENDCOLLECTIVE ;  /* 0x000000000000791b */ /* 0x003fe20003800000 */
.L_x_339:
[----:B------:R-:W-:-:S05]  /*4da0*/  FADD.FTZ R22, R22, R17 ;  /* 0x0000001116167221 */ /* 0x000fca0000010000 */
[----:B------:R-:W-:Y:S02]  /*4db0*/  MOV R33, R22 ;  /* 0x0000001600217202 */ /* 0x000fe40000000f00 */
[----:B------:R-:W-:-:S07]  /*4dc0*/  MOV R24, R34 ;  /* 0x0000002200187202 */ /* 0x000fce0000000f00 */
[----:B------:R-:W-:Y:S05]  /*4dd0*/  WARPSYNC.COLLECTIVE R30, `(.L_x_340) ;  /* 0x000000001e087348 */ /* 0x000fea0003c00000 */
[----:B------:R0:W1:Y:S02]  /*4de0*/  SHFL.BFLY P2, R34, R33, R32, R31 ;  /* 0x0c00002021227389 */ /* 0x000064000004001f */
[----:B01----:R-:W-:Y:S01]  /*4df0*/  ENDCOLLECTIVE ;  /* 0x000000000000791b */ /* 0x003fe20003800000 */
.L_x_340:
[----:B------:R-:W-:Y:S01]  /*4e00*/  FADD.FTZ R24, R23, R24 ;  /* 0x0000001817187221 */ /* 0x000fe20000010000 */
[----:B------:R-:W-:-:S04]  /*4e10*/  HFMA2.MMA R32, -RZ, RZ, 0, 1.1920928955078125e-07 ;  /* 0x00000002ff207435 */ /* 0x000fc800000001ff */
[----:B------:R-:W-:Y:S01]  /*4e20*/  MOV R33, R24 ;  /* 0x0000001800217202 */ /* 0x000fe20000000f00 */
[----:B------:R-:W-:-:S07]  /*4e30*/  IMAD.MOV.U32 R25, RZ, RZ, R34 ;  /* 0x000000ffff197224 */ /* 0x000fce00078e0022 */
[----:B------:R-:W-:Y:S05]  /*4e40*/  WARPSYNC.COLLECTIVE R30, `(.L_x_341) ;  /* 0x000000001e087348 */ /* 0x000fea0003c00000 */
[----:B------:R0:W1:Y:S02]  /*4e50*/  SHFL.BFLY P2, R34, R33, R32, R31 ;  /* 0x0c00002021227389 */ /* 0x000064000004001f */
[----:B01----:R-:W-:Y:S01]  /*4e60*/  ENDCOLLECTIVE ;  /* 0x000000000000791b */ /* 0x003fe20003800000 */
.L_x_341:
[----:B------:R-:W-:-:S05]  /*4e70*/  FADD.FTZ R25, R22, R25 ;  /* 0x0000001916197221 */ /* 0x000fca0000010000 */
[----:B------:R-:W-:Y:S01]  /*4e80*/  MOV R33, R25 ;  /* 0x0000001900217202 */ /* 0x000fe20000000f00 */
[----:B------:R-:W-:-:S07]  /*4e90*/  IMAD.MOV.U32 R27, RZ, RZ, R34 ;  /* 0x000000ffff1b7224 */ /* 0x000fce00078e0022 */
[----:B------:R-:W-:Y:S05]  /*4ea0*/  WARPSYNC.COLLECTIVE R30, `(.L_x_342) ;  /* 0x000000001e087348 */ /* 0x000fea0003c00000 */
[----:B------:R0:W1:Y:S02]  /*4eb0*/  SHFL.BFLY P2, R34, R33, R32, R31 ;  /* 0x0c00002021227389 */ /* 0x000064000004001f */
[----:B01----:R-:W-:Y:S01]  /*4ec0*/  ENDCOLLECTIVE ;  /* 0x000000000000791b */ /* 0x003fe20003800000 */
.L_x_342:
[----:B------:R-:W-:Y:S01]  /*4ed0*/  FADD.FTZ R27, R24, R27 ;  /* 0x0000001b181b7221 */ /* 0x000fe20000010000 */
[----:B------:R-:W-:-:S03]  /*4ee0*/  HFMA2.MMA R32, -RZ, RZ, 0, 5.9604644775390625e-08 ;  /* 0x00000001ff207435 */ /* 0x000fc600000001ff */
[----:B------:R-:W-:Y:S01]  /*4ef0*/  IMAD.MOV.U32 R33, RZ, RZ, R27 ;  /* 0x000000ffff217224 */ /* 0x000fe200078e001b */
[----:B------:R-:W-:-:S07]  /*4f00*/  MOV R16, R34 ;  /* 0x0000002200107202 */ /* 0x000fce0000000f00 */
[----:B------:R-:W-:Y:S05]  /*4f10*/  WARPSYNC.COLLECTIVE R30, `(.L_x_343) ;  /* 0x000000001e087348 */ /* 0x000fea0003c00000 */
[----:B------:R0:W1:Y:S02]  /*4f20*/  SHFL.BFLY P2, R34, R33, R32, R31 ;  /* 0x0c00002021227389 */ /* 0x000064000004001f */
[----:B01----:R-:W-:Y:S01]  /*4f30*/  ENDCOLLECTIVE ;  /* 0x000000000000791b */ /* 0x003fe20003800000 */
.L_x_343:
[----:B------:R-:W-:-:S04]  /*4f40*/  FADD.FTZ R16, R25, R16 ;  /* 0x0000001019107221 */ /* 0x000fc80000010000 */
[----:B------:R-:W-:Y:S01]  /*4f50*/  IMAD.MOV.U32 R33, RZ, RZ, R16 ;  /* 0x000000ffff217224 */ /* 0x000fe200078e0010 */
[----:B------:R-:W-:-:S07]  /*4f60*/  MOV R26, R34 ;  /* 0x00000022001a7202 */ /* 0x000fce0000000f00 */
[----:B------:R-:W-:Y:S05]  /*4f70*/  WARPSYNC.COLLECTIVE R30, `(.L_x_344) ;  /* 0x000000001e087348 */ /* 0x000fea0003c00000 */
[----:B------:R0:W1:Y:S02]  /*4f80*/  SHFL.BFLY P2, R34, R33, R32, R31 ;  /* 0x0c00002021227389 */ /* 0x000064000004001f */
[----:B01----:R-:W-:Y:S01]  /*4f90*/  ENDCOLLECTIVE ;  /* 0x000000000000791b */ /* 0x003fe20003800000 */
.L_x_344:
[----:B------:R-:W-:Y:S01]  /*4fa0*/  FADD.FTZ R26, R27, R26 ;  /* 0x0000001a1b1a7221 */ /* 0x000fe20000010000 */
[----:B------:R-:W-:Y:S06]  /*4fb0*/  BRA `(.L_x_345) ;  /* 0xffffffe800687947 */ /* 0x000fec000383ffff */
.L_x_315:
[----:B------:R-:W-:Y:S01]  /*4fc0*/  BSSY B0, `(.L_x_346) ;  /* 0x0000008000007945 */ /* 0x000fe20003800000 */
[----:B-1----:R-:W-:Y:S01]  /*4fd0*/  MOV R33, R18 ;  /* 0x0000001200217202 */ /* 0x002fe20000000f00 */
[----:B------:R-:W-:Y:S01]  /*4fe0*/  IMAD.MOV.U32 R31, RZ, RZ, 0x101f ;  /* 0x0000101fff1f7424 */ /* 0x000fe200078e00ff */
[----:B------:R-:W-:Y:S02]  /*4ff0*/  MOV R32, 0x8 ;  /* 0x0000000800207802 */ /* 0x000fe40000000f00 */
[----:B------:R-:W-:-:S07]  /*5000*/  MOV R30, 0xffff ;  /* 0x0000ffff001e7802 */ /* 0x000fce0000000f00 */
[----:B0-2---:R-:W-:Y:S05]  /*5010*/  WARPSYNC.COLLECTIVE R30, `(.L_x_347) ;  /* 0x000000001e087348 */ /* 0x005fea0003c00000 */
[----:B------:R1:W3:Y:S02]  /*5020*/  SHFL.BFLY P2, R34, R33, R32, R31 ;  /* 0x0c00002021227389 */ /* 0x0002e4000004001f */
[----:B0123--:R-:W-:Y:S01]  /*5030*/  ENDCOLLECTIVE ;  /* 0x000000000000791b */ /* 0x00ffe20003800000 */
.L_x_347:
[----:B------:R-:W-:Y:S05]  /*5040*/  BSYNC B0 ;  /* 0x0000000000007941 */ /* 0x000fea0003800000 */
.L_x_346:
        /* <DEDUP_REMOVED lines=11> */
.L_x_348:
        /* <DEDUP_REMOVED lines=16> */
.L_x_349:
[----:B------:R-:W-:Y:S02]  /*5200*/  MOV R33, R18 ;  /* 0x0000001200217202 */ /* 0x000fe40000000f00 */
[----:B------:R-:W-:-:S07]  /*5210*/  MOV R20, R34 ;  /* 0x0000002200147202 */ /* 0x000fce0000000f00 */
[----:B------:R-:W-:Y:S05]  /*5220*/  WARPSYNC.COLLECTIVE R30, `(.L_x_350) ;  /* 0x000000001e087348 */ /* 0x000fea0003c00000 */
[----:B------:R0:W1:Y:S02]  /*5230*/  SHFL.BFLY P2, R34, R33, R32, R31 ;  /* 0x0c00002021227389 */ /* 0x000064000004001f */
[----:B01----:R-:W-:Y:S01]  /*5240*/  ENDCOLLECTIVE ;  /* 0x000000000000791b */ /* 0x003fe20003800000 */
.L_x_350:
        /* <DEDUP_REMOVED lines=14> */
.L_x_351:
[----:B------:R-:W-:Y:S01]  /*5330*/  HFMA2.MMA R22, -RZ, RZ, 0, 0 ;  /* 0x00000000ff167435 */ /* 0x000fe200000001ff */
[----:B------:R-:W-:Y:S02]  /*5340*/  MOV R33, R17 ;  /* 0x0000001100217202 */ /* 0x000fe40000000f00 */
[----:B------:R-:W-:-:S08]  /*5350*/  MOV R19, R34 ;  /* 0x0000002200137202 */ /* 0x000fd00000000f00 */
[----:B------:R-:W-:Y:S05]  /*5360*/  WARPSYNC.COLLECTIVE R30, `(.L_x_352) ;  /* 0x000000001e087348 */ /* 0x000fea0003c00000 */
[----:B------:R0:W1:Y:S02]  /*5370*/  SHFL.BFLY P2, R34, R33, R32, R31 ;  /* 0x0c00002021227389 */ /* 0x000064000004001f */
[----:B01----:R-:W-:Y:S01]  /*5380*/  ENDCOLLECTIVE ;  /* 0x000000000000791b */ /* 0x003fe20003800000 */
.L_x_352:
        /* <DEDUP_REMOVED lines=8> */
.L_x_353:
[----:B------:R-:W-:Y:S01]  /*5410*/  MOV R33, R18 ;  /* 0x0000001200217202 */ /* 0x000fe20000000f00 */
[----:B------:R-:W-:-:S07]  /*5420*/  IMAD.MOV.U32 R20, RZ, RZ, R34 ;  /* 0x000000ffff147224 */ /* 0x000fce00078e0022 */
[----:B------:R-:W-:Y:S05]  /*5430*/  WARPSYNC.COLLECTIVE R30, `(.L_x_354) ;  /* 0x000000001e087348 */ /* 0x000fea0003c00000 */
[----:B------:R0:W1:Y:S02]  /*5440*/  SHFL.BFLY P2, R34, R33, R32, R31 ;  /* 0x0c00002021227389 */ /* 0x000064000004001f */
[----:B01----:R-:W-:Y:S01]  /*5450*/  ENDCOLLECTIVE ;  /* 0x000000000000791b */ /* 0x003fe20003800000 */
.L_x_354:
[----:B------:R-:W-:Y:S01]  /*5460*/  FADD.FTZ R19, R19, R20 ;  /* 0x0000001413137221 */ /* 0x000fe20000010000 */
[----:B------:R-:W-:Y:S01]  /*5470*/  HFMA2.MMA R32, -RZ, RZ, 0, 4.76837158203125e-07 ;  /* 0x00000008ff207435 */ /* 0x000fe200000001ff */
[----:B------:R-:W-:Y:S01]  /*5480*/  IMAD.MOV.U32 R33, RZ, RZ, R35 ;  /* 0x000000ffff217224 */ /* 0x000fe200078e0023 */
[----:B------:R-:W-:-:S09]  /*5490*/  MOV R17, R34 ;  /* 0x0000002200117202 */ /* 0x000fd20000000f00 */
[----:B------:R-:W-:Y:S05]  /*54a0*/  WARPSYNC.COLLECTIVE R30, `(.L_x_355) ;  /* 0x000000001e087348 */ /* 0x000fea0003c00000 */
[----:B------:R0:W1:Y:S02]  /*54b0*/  SHFL.BFLY P2, R34, R33, R32, R31 ;  /* 0x0c00002021227389 */ /* 0x000064000004001f */
[----:B01----:R-:W-:Y:S01]  /*54c0*/  ENDCOLLECTIVE ;  /* 0x000000000000791b */ /* 0x003fe20003800000 */
.L_x_355:
[----:B------:R-:W-:Y:S01]  /*54d0*/  FADD.FTZ R46, R18, R17 ;  /* 0x00000011122e7221 */ /* 0x000fe20000010000 */
[----:B------:R-:W-:Y:S01]  /*54e0*/  IMAD.MOV.U32 R33, RZ, RZ, R36 ;  /* 0x000000ffff217224 */ /* 0x000fe200078e0024 */
[----:B------:R-:W-:-:S07]  /*54f0*/  MOV R24, R34 ;  /* 0x0000002200187202 */ /* 0x000fce0000000f00 */
[----:B------:R-:W-:Y:S05]  /*5500*/  WARPSYNC.COLLECTIVE R30, `(.L_x_356) ;  /* 0x000000001e087348 */ /* 0x000fea0003c00000 */
[----:B------:R0:W1:Y:S02]  /*5510*/  SHFL.BFLY P2, R34, R33, R32, R31 ;  /* 0x0c00002021227389 */ /* 0x000064000004001f */
[----:B01----:R-:W-:Y:S01]  /*5520*/  ENDCOLLECTIVE ;  /* 0x000000000000791b */ /* 0x003fe20003800000 */
.L_x_356:
[----:B------:R-:W-:Y:S01]  /*5530*/  FADD.FTZ R27, R24, R35 ;  /* 0x00000023181b7221 */ /* 0x000fe20000010000 */
[----:B------:R-:W-:-:S03]  /*5540*/  HFMA2.MMA R32, -RZ, RZ, 0, 2.384185791015625e-07 ;  /* 0x00000004ff207435 */ /* 0x000fc600000001ff */
[----:B------:R-:W-:Y:S01]  /*5550*/  IMAD.MOV.U32 R33, RZ, RZ, R27 ;  /* 0x000000ffff217224 */ /* 0x000fe200078e001b */
[----:B------:R-:W-:-:S07]  /*5560*/  MOV R29, R34 ;  /* 0x00000022001d7202 */ /* 0x000fce0000000f00 */
[----:B------:R-:W-:Y:S05]  /*5570*/  WARPSYNC.COLLECTIVE R30, `(.L_x_357) ;  /* 0x000000001e087348 */ /* 0x000fea0003c00000 */
[----:B------:R0:W1:Y:S02]  /*5580*/  SHFL.BFLY P2, R34, R33, R32, R31 ;  /* 0x0c00002021227389 */ /* 0x000064000004001f */
[----:B01----:R-:W-:Y:S01]  /*5590*/  ENDCOLLECTIVE ;  /* 0x000000000000791b */ /* 0x003fe20003800000 */
.L_x_357:
[----:B------:R-:W-:-:S04]  /*55a0*/  FADD.FTZ R29, R29, R36 ;  /* 0x000000241d1d7221 */ /* 0x000fc80000010000 */
[----:B------:R-:W-:Y:S01]  /*55b0*/  IMAD.MOV.U32 R33, RZ, RZ, R29 ;  /* 0x000000ffff217224 */ /* 0x000fe200078e001d */
[----:B------:R-:W-:-:S07]  /*55c0*/  MOV R26, R34 ;  /* 0x00000022001a7202 */ /* 0x000fce0000000f00 */
[----:B------:R-:W-:Y:S05]  /*55d0*/  WARPSYNC.COLLECTIVE R30, `(.L_x_358) ;  /* 0x000000001e087348 */ /* 0x000fea0003c00000 */
[----:B------:R0:W1:Y:S02]  /*55e0*/  SHFL.BFLY P2, R34, R33, R32, R31 ;  /* 0x0c00002021227389 */ /* 0x000064000004001f */
[----:B01----:R-:W-:Y:S01]  /*55f0*/  ENDCOLLECTIVE ;  /* 0x000000000000791b */ /* 0x003fe20003800000 */
.L_x_358:
        /* <DEDUP_REMOVED lines=10> */
.L_x_359:
[----:B------:R-:W-:-:S05]  /*56a0*/  FADD.FTZ R38, R29, R38 ;  /* 0x000000261d267221 */ /* 0x000fca0000010000 */
[----:B------:R-:W-:Y:S01]  /*56b0*/  MOV R33, R38 ;  /* 0x0000002600217202 */ /* 0x000fe20000000f00 */
[----:B------:R-:W-:-:S07]  /*56c0*/  IMAD.MOV.U32 R24, RZ, RZ, R34 ;  /* 0x000000ffff187224 */ /* 0x000fce00078e0022 */
[----:B------:R-:W-:Y:S05]  /*56d0*/  WARPSYNC.COLLECTIVE R30, `(.L_x_360) ;  /* 0x000000001e087348 */ /* 0x000fea0003c00000 */
[----:B------:R0:W1:Y:S02]  /*56e0*/  SHFL.BFLY P2, R34, R33, R32, R31 ;  /* 0x0c00002021227389 */ /* 0x000064000004001f */
[----:B01----:R-:W-:Y:S01]  /*56f0*/  ENDCOLLECTIVE ;  /* 0x000000000000791b */ /* 0x003fe20003800000 */
.L_x_360:
        /* <DEDUP_REMOVED lines=8> */
.L_x_361:
[----:B------:R-:W-:Y:S01]  /*5780*/  FADD.FTZ R38, R38, R21 ;  /* 0x0000001526267221 */ /* 0x000fe20000010000 */
[----:B------:R-:W-:-:S04]  /*5790*/  HFMA2.MMA R21, -RZ, RZ, 0, 0 ;  /* 0x00000000ff157435 */ /* 0x000fc800000001ff */
[----:B------:R-:W-:Y:S01]  /*57a0*/  MOV R33, R38 ;  /* 0x0000002600217202 */ /* 0x000fe20000000f00 */
[----:B------:R-:W-:-:S07]  /*57b0*/  IMAD.MOV.U32 R36, RZ, RZ, R34 ;  /* 0x000000ffff247224 */ /* 0x000fce00078e0022 */
[----:B------:R-:W-:Y:S05]  /*57c0*/  WARPSYNC.COLLECTIVE R30, `(.L_x_362) ;  /* 0x000000001e087348 */ /* 0x000fea0003c00000 */
[----:B------:R0:W1:Y:S02]  /*57d0*/  SHFL.BFLY P2, R34, R33, R32, R31 ;  /* 0x0c00002021227389 */ /* 0x000064000004001f */
[----:B01----:R-:W-:Y:S01]  /*57e0*/  ENDCOLLECTIVE ;  /* 0x000000000000791b */ /* 0x003fe20003800000 */
.L_x_362:
[----:B------:R-:W-:Y:S01]  /*57f0*/  FADD.FTZ R36, R37, R36 ;  /* 0x0000002425247221 */ /* 0x000fe20000010000 */
[----:B------:R-:W-:Y:S01]  /*5800*/  HFMA2.MMA R32, -RZ, RZ, 0, 4.76837158203125e-07 ;  /* 0x00000008ff207435 */ /* 0x000fe200000001ff */
[----:B------:R-:W-:Y:S01]  /*5810*/  IMAD.MOV.U32 R33, RZ, RZ, R26 ;  /* 0x000000ffff217224 */ /* 0x000fe200078e001a */
[----:B------:R-:W-:-:S09]  /*5820*/  MOV R35, R34 ;  /* 0x0000002200237202 */ /* 0x000fd20000000f00 */
[----:B------:R-:W-:Y:S05]  /*5830*/  WARPSYNC.COLLECTIVE R30, `(.L_x_363) ;  /* 0x000000001e087348 */ /* 0x000fea0003c00000 */
[----:B------:R0:W1:Y:S02]  /*5840*/  SHFL.BFLY P2, R34, R33, R32, R31 ;  /* 0x0c00002021227389 */ /* 0x000064000004001f */
[----:B01----:R-:W-:Y:S01]  /*5850*/  ENDCOLLECTIVE ;  /* 0x000000000000791b */ /* 0x003fe20003800000 */
.L_x_363:
[----:B------:R-:W-:Y:S01]  /*5860*/  FADD.FTZ R35, R38, R35 ;  /* 0x0000002326237221 */ /* 0x000fe20000010000 */
[----:B------:R-:W-:Y:S01]  /*5870*/  IMAD.MOV.U32 R33, RZ, RZ, R22 ;  /* 0x000000ffff217224 */ /* 0x000fe200078e0016 */
[----:B------:R-:W-:-:S07]  /*5880*/  MOV R39, R34 ;  /* 0x0000002200277202 */ /* 0x000fce0000000f00 */
[----:B------:R-:W-:Y:S05]  /*5890*/  WARPSYNC.COLLECTIVE R30, `(.L_x_364) ;  /* 0x000000001e087348 */ /* 0x000fea0003c00000 */
[----:B------:R0:W1:Y:S02]  /*58a0*/  SHFL.BFLY P2, R34, R33, R32, R31 ;  /* 0x0c00002021227389 */ /* 0x000064000004001f */
[----:B01----:R-:W-:Y:S01]  /*58b0*/  ENDCOLLECTIVE ;  /* 0x000000000000791b */ /* 0x003fe20003800000 */
.L_x_364:
        /* <DEDUP_REMOVED lines=12> */
.L_x_365:
[----:B------:R-:W-:Y:S01]  /*5980*/  FADD.FTZ R39, R41, R22 ;  /* 0x0000001629277221 */ /* 0x000fe20000010000 */
[----:B------:R-:W-:-:S03]  /*5990*/  IADD3 R43, R16, R9, RZ ;  /* 0x00000009102b7210 */ /* 0x000fc60007ffe0ff */
[----:B------:R-:W-:Y:S01]  /*59a0*/  IMAD.MOV.U32 R33, RZ, RZ, R39 ;  /* 0x000000ffff217224 */ /* 0x000fe200078e0027 */
[----:B------:R-:W-:-:S07]  /*59b0*/  MOV R41, R34 ;  /* 0x0000002200297202 */ /* 0x000fce0000000f00 */
[----:B------:R-:W-:Y:S05]  /*59c0*/  WARPSYNC.COLLECTIVE R30, `(.L_x_366) ;  /* 0x000000001e087348 */ /* 0x000fea0003c00000 */
[----:B------:R0:W1:Y:S02]  /*59d0*/  SHFL.BFLY P2, R34, R33, R32, R31 ;  /* 0x0c00002021227389 */ /* 0x000064000004001f */
[----:B01----:R-:W-:Y:S01]  /*59e0*/  ENDCOLLECTIVE ;  /* 0x000000000000791b */ /* 0x003fe20003800000 */
.L_x_366:
        /* <DEDUP_REMOVED lines=11> */
.L_x_367:
        /* <DEDUP_REMOVED lines=8> */
.L_x_368:
[----:B------:R-:W-:-:S04]  /*5b20*/  FADD.FTZ R40, R40, R27 ;  /* 0x0000001b28287221 */ /* 0x000fc80000010000 */
[----:B------:R-:W-:Y:S01]  /*5b30*/  IMAD.MOV.U32 R33, RZ, RZ, R40 ;  /* 0x000000ffff217224 */ /* 0x000fe200078e0028 */
[----:B------:R-:W-:Y:S02]  /*5b40*/  MOV R32, 0x1 ;  /* 0x0000000100207802 */ /* 0x000fe40000000f00 */
[----:B------:R-:W-:-:S07]  /*5b50*/  MOV R39, R34 ;  /* 0x0000002200277202 */ /* 0x000fce0000000f00 */
[----:B------:R-:W-:Y:S05]  /*5b60*/  WARPSYNC.COLLECTIVE R30, `(.L_x_369) ;  /* 0x000000001e087348 */ /* 0x000fea0003c00000 */
[----:B------:R0:W1:Y:S02]  /*5b70*/  SHFL.BFLY P2, R34, R33, R32, R31 ;  /* 0x0c00002021227389 */ /* 0x000064000004001f */
[----:B01----:R-:W-:Y:S01]  /*5b80*/  ENDCOLLECTIVE ;  /* 0x000000000000791b */ /* 0x003fe20003800000 */
.L_x_369:
[----:B------:R-:W-:Y:S02]  /*5b90*/  FADD.FTZ R39, R26, R39 ;  /* 0x000000271a277221 */ /* 0x000fe40000010000 */
[----:B------:R-:W0:Y:S02]  /*5ba0*/  @!P0 LDC.64 R26, c[0x0][0x218] ;  /* 0x00008600ff1a8b82 */ /* 0x000e240000000a00 */
[----:B------:R-:W-:Y:S01]  /*5bb0*/  IMAD.MOV.U32 R33, RZ, RZ, R39 ;  /* 0x000000ffff217224 */ /* 0x000fe200078e0027 */
[----:B------:R-:W-:-:S07]  /*5bc0*/  MOV R41, R34 ;  /* 0x0000002200297202 */ /* 0x000fce0000000f00 */
[----:B0-----:R-:W-:Y:S05]  /*5bd0*/  WARPSYNC.COLLECTIVE R30, `(.L_x_370) ;  /* 0x000000001e087348 */ /* 0x001fea0003c00000 */
[----:B------:R1:W2:Y:S02]  /*5be0*/  SHFL.BFLY P2, R34, R33, R32, R31 ;  /* 0x0c00002021227389 */ /* 0x0002a4000004001f */
[----:B012---:R-:W-:Y:S01]  /*5bf0*/  ENDCOLLECTIVE ;  /* 0x000000000000791b */ /* 0x007fe20003800000 */
.L_x_370:
        /* <DEDUP_REMOVED lines=8> */
.L_x_371:
[----:B------:R-:W-:Y:S01]  /*5c80*/  FADD.FTZ R39, R39, R42 ;  /* 0x0000002a27277221 */ /* 0x000fe20000010000 */
[----:B------:R-:W-:Y:S01]  /*5c90*/  IMAD.MOV.U32 R33, RZ, RZ, R21 ;  /* 0x000000ffff217224 */ /* 0x000fe200078e0015 */
[----:B------:R-:W-:-:S07]  /*5ca0*/  MOV R25, R34 ;  /* 0x0000002200197202 */ /* 0x000fce0000000f00 */
[----:B------:R-:W-:Y:S05]  /*5cb0*/  WARPSYNC.COLLECTIVE R30, `(.L_x_372) ;  /* 0x000000001e087348 */ /* 0x000fea0003c00000 */
[----:B------:R0:W1:Y:S02]  /*5cc0*/  SHFL.BFLY P2, R34, R33, R32, R31 ;  /* 0x0c00002021227389 */ /* 0x000064000004001f */
[----:B01----:R-:W-:Y:S01]  /*5cd0*/  ENDCOLLECTIVE ;  /* 0x000000000000791b */ /* 0x003fe20003800000 */
.L_x_372:
        /* <DEDUP_REMOVED lines=8> */
.L_x_373:
        /* <DEDUP_REMOVED lines=8> */
.L_x_374:
        /* <DEDUP_REMOVED lines=8> */
.L_x_375:
        /* <DEDUP_REMOVED lines=12> */
.L_x_376:
        /* <DEDUP_REMOVED lines=17> */
.L_x_377:
        /* <DEDUP_REMOVED lines=8> */
.L_x_378:
[----:B------:R-:W-:Y:S01]  /*60b0*/  FADD.FTZ R37, R44, R37 ;  /* 0x000000252c257221 */ /* 0x000fe20000010000 */
[----:B------:R-:W-:Y:S06]  /*60c0*/  BRA `(.L_x_379) ;  /* 0xffffffe000d47947 */ /* 0x000fec000383ffff */
.L_x_380:
        /* <DEDUP_REMOVED lines=11> */
.L_x_2228:


//--------------------- .text._ZN13group_norm_v218gn_bwd_cuda_kernelI13__nv_bfloat16Li320ELi1ELi16ELi40ELi256ELb1ELb1ELi8ELi320ELi320ELi4ELb1ELi4ELb0ELb0ELNS_15WgradSyncMethodE3ENS_16CompileConditionILi900EEEEEvPT_S6_S6_PKS5_S8_S8_S8_PKfflPfPj --------------------------
	.section	.text._ZN13group_norm_v218gn_bwd_cuda_kernelI13__nv_bfloat16Li320ELi1ELi16ELi40ELi256ELb1ELb1ELi8ELi320ELi320ELi4ELb1ELi4ELb0ELb0ELNS_15WgradSyncMethodE3ENS_16CompileConditionILi900EEEEEvPT_S6_S6_PKS5_S8_S8_S8_PKfflPfPj,"ax",@progbits
	.align	128
        .global         _ZN13group_norm_v218gn_bwd_cuda_kernelI13__nv_bfloat16Li320ELi1ELi16ELi40ELi256ELb1ELb1ELi8ELi320ELi320ELi4ELb1ELi4ELb0ELb0ELNS_15WgradSyncMethodE3ENS_16CompileConditionILi900EEEEEvPT_S6_S6_PKS5_S8_S8_S8_PKfflPfPj
        .type           _ZN13group_norm_v218gn_bwd_cuda_kernelI13__nv_bfloat16Li320ELi1ELi16ELi40ELi256ELb1ELb1ELi8ELi320ELi320ELi4ELb1ELi4ELb0ELb0ELNS_15WgradSyncMethodE3ENS_16CompileConditionILi900EEEEEvPT_S6_S6_PKS5_S8_S8_S8_PKfflPfPj,@function
        .size           _ZN13group_norm_v218gn_bwd_cuda_kernelI13__nv_bfloat16Li320ELi1ELi16ELi40ELi256ELb1ELb1ELi8ELi320ELi320ELi4ELb1ELi4ELb0ELb0ELNS_15WgradSyncMethodE3ENS_16CompileConditionILi900EEEEEvPT_S6_S6_PKS5_S8_S8_S8_PKfflPfPj,(.L_x_2229 - _ZN13group_norm_v218gn_bwd_cuda_kernelI13__nv_bfloat16Li320ELi1ELi16ELi40ELi256ELb1ELb1ELi8ELi320ELi320ELi4ELb1ELi4ELb0ELb0ELNS_15WgradSyncMethodE3ENS_16CompileConditionILi900EEEEEvPT_S6_S6_PKS5_S8_S8_S8_PKfflPfPj)
        .other          _ZN13group_norm_v218gn_bwd_cuda_kernelI13__nv_bfloat16Li320ELi1ELi16ELi40ELi256ELb1ELb1ELi8ELi320ELi320ELi4ELb1ELi4ELb0ELb0ELNS_15WgradSyncMethodE3ENS_16CompileConditionILi900EEEEEvPT_S6_S6_PKS5_S8_S8_S8_PKfflPfPj,@"STO_CUDA_ENTRY STV_DEFAULT"
_ZN13group_norm_v218gn_bwd_cuda_kernelI13__nv_bfloat16Li320ELi1ELi16ELi40ELi256ELb1ELb1ELi8ELi320ELi320ELi4ELb1ELi4ELb0ELb0ELNS_15WgradSyncMethodE3ENS_16CompileConditionILi900EEEEEvPT_S6_S6_PKS5_S8_S8_S8_PKfflPfPj:
.text._ZN13group_norm_v218gn_bwd_cuda_kernelI13__nv_bfloat16Li320ELi1ELi16ELi40ELi256ELb1ELb1ELi8ELi320ELi320ELi4ELb1ELi4ELb0ELb0ELNS_15WgradSyncMethodE3ENS_16CompileConditionILi900EEEEEvPT_S6_S6_PKS5_S8_S8_S8_PKfflPfPj:
[----:B------:R-:W-:Y:S01]  /*0000*/  LDC R1, c[0x0][0x28] ;  /* 0x00000a00ff017b82 */ /* 0x000fe20000000800 */
[----:B------:R-:W0:Y:S01]  /*0010*/  S2R R0, SR_CTAID.Y ;  /* 0x0000000000007919 */ /* 0x000e220000002600 */
[----:B------:R-:W-:Y:S01]  /*0020*/  ULDC.64 UR6, c[0x0][0x258] ;  /* 0x0000960000067ab9 */ /* 0x000fe20000000a00 */
[----:B------:R-:W-:Y:S01]  /*0030*/  ULDC.64 UR8, c[0x0][0x208] ;  /* 0x0000820000087ab9 */ /* 0x000fe20000000a00 */
[----:B------:R-:W-:Y:S01]  /*0040*/  USHF.L.U32 UR10, UR6, 0x1, URZ ;  /* 0x00000001060a7899 */ /* 0x000fe2000800063f */
[----:B------:R-:W1:Y:S01]  /*0050*/  S2R R2, SR_CTAID.X ;  /* 0x0000000000027919 */ /* 0x000e620000002500 */
[----:B------:R-:W-:Y:S01]  /*0060*/  USHF.L.U64.HI UR6, UR6, 0x1, UR7 ;  /* 0x0000000106067899 */ /* 0x000fe20008010207 */
[----:B------:R-:W-:-:S05]  /*0070*/  HFMA2.MMA R70, -RZ, RZ, 0, 0 ;  /* 0x00000000ff467435 */ /* 0x000fca00000001ff */
[----:B------:R-:W-:Y:S02]  /*0080*/  MOV R3, UR6 ;  /* 0x0000000600037c02 */ /* 0x000fe40008000f00 */
[----:B0-----:R-:W-:-:S04]  /*0090*/  ISETP.LT.U32.AND P0, PT, R0, UR10, PT ;  /* 0x0000000a00007c0c */ /* 0x001fc8000bf01070 */
[----:B------:R-:W-:Y:S01]  /*00a0*/  ISETP.GT.AND.EX P0, PT, R3, RZ, PT, P0 ;  /* 0x000000ff0300720c */ /* 0x000fe20003f04300 */
[----:B------:R-:W-:-:S12]  /*00b0*/  IMAD.MOV.U32 R3, RZ, RZ, R0 ;  /* 0x000000ffff037224 */ /* 0x000fd800078e0000 */
[----:B-1----:R-:W-:Y:S05]  /*00c0*/  @P0 BRA `(.L_x_381) ;  /* 0x0000000000680947 */ /* 0x002fea0003800000 */
[----:B------:R-:W0:Y:S01]  /*00d0*/  S2R R4, SR_TID.X ;  /* 0x0000000000047919 */ /* 0x000e220000002100 */
[----:B------:R-:W-:Y:S01]  /*00e0*/  BAR.SYNC.DEFER_BLOCKING 0x0 ;  /* 0x0000000000007b1d */ /* 0x000fe20000010000 */
[----:B0-----:R-:W-:-:S13]  /*00f0*/  ISETP.NE.AND P0, PT, R4, RZ, PT ;  /* 0x000000ff0400720c */ /* 0x001fda0003f05270 */
[----:B------:R-:W-:Y:S05]  /*0100*/  @P0 BRA `(.L_x_382) ;  /* 0x00000000004c0947 */ /* 0x000fea0003800000 */
[----:B------:R-:W0:Y:S01]  /*0110*/  LDC.64 R4, c[0x0][0x268] ;  /* 0x00009a00ff047b82 */ /* 0x000e220000000a00 */
[----:B------:R-:W-:Y:S02]  /*0120*/  SHF.R.U32.HI R6, RZ, 0x1, R3 ;  /* 0x00000001ff067819 */ /* 0x000fe40000011603 */
[----:B------:R-:W-:Y:S02]  /*0130*/  LOP3.LUT R3, R0, 0x1, RZ, 0xc0, !PT ;  /* 0x0000000100037812 */ /* 0x000fe400078ec0ff */
[----:B------:R-:W-:Y:S02]  /*0140*/  IADD3 R7, -R6, RZ, RZ ;  /* 0x000000ff06077210 */ /* 0x000fe40007ffe1ff */
[----:B------:R-:W-:Y:S02]  /*0150*/  LOP3.LUT R3, R3, 0x4, RZ, 0xfc, !PT ;  /* 0x0000000403037812 */ /* 0x000fe400078efcff */
[----:B------:R-:W-:Y:S02]  /*0160*/  ISETP.NE.AND P0, PT, R2, R7, PT ;  /* 0x000000070200720c */ /* 0x000fe40003f05270 */
[----:B------:R-:W-:Y:S01]  /*0170*/  MOV R6, 0x7fffffc1 ;  /* 0x7fffffc100067802 */ /* 0x000fe20000000f00 */
[----:B0-----:R-:W-:-:S03]  /*0180*/  IMAD.WIDE.U32 R4, R3, 0x4, R4 ;  /* 0x0000000403047825 */ /* 0x001fc600078e0004 */
[----:B------:R-:W-:Y:S01]  /*0190*/  SEL R3, R6, 0x1, !P0 ;  /* 0x0000000106037807 */ /* 0x000fe20004000000 */
[----:B------:R-:W-:Y:S06]  /*01a0*/  MEMBAR.ALL.GPU ;  /* 0x0000000000007992 */ /* 0x000fec000000a000 */
[----:B------:R-:W-:-:S00]  /*01b0*/  ERRBAR ;  /* 0x00000000000079ab */ /* 0x000fc00000000000 */
[----:B------:R-:W-:Y:S06]  /*01c0*/  CGAERRBAR ;  /* 0x00000000000075ab */ /* 0x000fec0000000000 */
[----:B------:R0:W5:Y:S02]  /*01d0*/  ATOM.E.ADD.STRONG.GPU PT, R3, desc[UR8][R4.64], R3 ;  /* 0x000000030403798a */ /* 0x00016400081ee1c8 */
.L_x_383:
[----:B------:R-:W2:Y:S04]  /*01e0*/  LD.E.STRONG.GPU R6, desc[UR8][R4.64] ;  /* 0x0000000804067980 */ /* 0x000ea8000c10f900 */
[----:B--2---:R-:W-:Y:S01]  /*01f0*/  CCTL.IVALL ;  /* 0x00000000ff00798f */ /* 0x004fe20002000000 */
[----:B------:R-:W-:Y:S05]  /*0200*/  YIELD ;  /* 0x0000000000007946 */ /* 0x000fea0003800000 */
[----:B-----5:R-:W-:-:S04]  /*0210*/  LOP3.LUT R6, R6, R3, RZ, 0x3c, !PT ;  /* 0x0000000306067212 */ /* 0x020fc800078e3cff */
[----:B------:R-:W-:-:S13]  /*0220*/  ISETP.GT.AND P0, PT, R6, -0x1, PT ;  /* 0xffffffff0600780c */ /* 0x000fda0003f04270 */
[----:B------:R-:W-:Y:S05]  /*0230*/  @P0 BRA `(.L_x_383) ;  /* 0xfffffffc00e80947 */ /* 0x000fea000383ffff */
.L_x_382:
[----:B------:R-:W-:Y:S05]  /*0240*/  WARPSYNC.ALL ;  /* 0x0000000000007948 */ /* 0x000fea0003800000 */
[----:B------:R-:W-:Y:S06]  /*0250*/  BAR.SYNC.DEFER_BLOCKING 0x0 ;  /* 0x0000000000007b1d */ /* 0x000fec0000010000 */
[----:B------:R-:W-:Y:S05]  /*0260*/  BRA `(.L_x_384) ;  /* 0x0000002800087947 */ /* 0x000fea0003800000 */
.L_x_381:
[----:B------:R-:W0:Y:S01]  /*0270*/  S2R R4, SR_TID.X ;  /* 0x0000000000047919 */ /* 0x000e220000002100 */
[----:B------:R-:W-:Y:S02]  /*0280*/  MOV R5, 0x400 ;  /* 0x0000040000057802 */ /* 0x000fe40000000f00 */
[----:B------:R-:W-:Y:S02]  /*0290*/  CS2R R24, SRZ ;  /* 0x0000000000187805 */ /* 0x000fe4000001ff00 */
[----:B------:R-:W-:Y:S01]  /*02a0*/  SHF.L.U32 R8, R2, 0x3, RZ ;  /* 0x0000000302087819 */ /* 0x000fe200000006ff */
[----:B------:R-:W1:Y:S01]  /*02b0*/  S2R R9, SR_CgaCtaId ;  /* 0x0000000000097919 */ /* 0x000e620000008800 */
[----:B------:R-:W-:Y:S02]  /*02c0*/  CS2R R22, SRZ ;  /* 0x0000000000167805 */ /* 0x000fe4000001ff00 */
[----:B------:R-:W-:Y:S02]  /*02d0*/  CS2R R20, SRZ ;  /* 0x0000000000147805 */ /* 0x000fe4000001ff00 */
[----:B------:R-:W-:Y:S01]  /*02e0*/  LOP3.LUT R8, R8, 0xf8, RZ, 0xc0, !PT ;  /* 0x000000f808087812 */ /* 0x000fe200078ec0ff */
[----:B------:R-:W-:Y:S01]  /*02f0*/  UMOV UR4, URZ ;  /* 0x0000003f00047c82 */ /* 0x000fe20008000000 */
[----:B0-----:R-:W-:Y:S01]  /*0300*/  IMAD.WIDE.U32 R6, R4, -0x33333333, RZ ;  /* 0xcccccccd04067825 */ /* 0x001fe200078e00ff */
[----:B------:R-:W-:-:S03]  /*0310*/  SHF.R.S32.HI R11, RZ, 0x1f, R4 ;  /* 0x0000001fff0b7819 */ /* 0x000fc60000011404 */
[----:B------:R-:W-:Y:S01]  /*0320*/  VIADD R6, R5, 0x2800 ;  /* 0x0000280005067836 */ /* 0x000fe20000000000 */
[----:B------:R-:W-:Y:S02]  /*0330*/  SHF.R.U32.HI R17, RZ, 0x6, R7 ;  /* 0x00000006ff117819 */ /* 0x000fe40000011607 */
[----:B------:R-:W-:Y:S02]  /*0340*/  LEA.HI R10, R11, R4, RZ, 0x2 ;  /* 0x000000040b0a7211 */ /* 0x000fe400078f10ff */
[----:B-1----:R-:W-:Y:S01]  /*0350*/  LEA R6, R9, R6, 0x18 ;  /* 0x0000000609067211 */ /* 0x002fe200078ec0ff */
[----:B------:R-:W-:Y:S01]  /*0360*/  IMAD R7, R17, -0x50, R4 ;  /* 0xffffffb011077824 */ /* 0x000fe200078e0204 */
[----:B------:R-:W-:Y:S01]  /*0370*/  SHF.R.S32.HI R5, RZ, 0x2, R10 ;  /* 0x00000002ff057819 */ /* 0x000fe2000001140a */
[----:B------:R-:W-:Y:S01]  /*0380*/  IMAD.IADD R13, R8, 0x1, R17 ;  /* 0x00000001080d7824 */ /* 0x000fe200078e0211 */
[----:B------:R-:W-:Y:S01]  /*0390*/  LEA.HI R11, R11, R4, RZ, 0x4 ;  /* 0x000000040b0b7211 */ /* 0x000fe200078f20ff */
[----:B------:R-:W-:Y:S01]  /*03a0*/  IMAD R9, R7, 0x28, R6 ;  /* 0x0000002807097824 */ /* 0x000fe200078e0206 */
[----:B------:R-:W-:Y:S01]  /*03b0*/  IADD3 R12, R5, 0x50, RZ ;  /* 0x00000050050c7810 */ /* 0x000fe20007ffe0ff */
[----:B------:R-:W-:Y:S01]  /*03c0*/  IMAD R13, R13, 0x280, RZ ;  /* 0x000002800d0d7824 */ /* 0x000fe200078e02ff */
[----:B------:R-:W-:Y:S01]  /*03d0*/  IADD3 R14, R5, 0xa0, RZ ;  /* 0x000000a0050e7810 */ /* 0x000fe20007ffe0ff */
[----:B------:R-:W-:Y:S01]  /*03e0*/  IMAD R8, R17, 0x8, R9 ;  /* 0x0000000811087824 */ /* 0x000fe200078e0209 */
[----:B------:R-:W-:-:S02]  /*03f0*/  IADD3 R16, R5, 0xf0, RZ ;  /* 0x000000f005107810 */ /* 0x000fc40007ffe0ff */
[----:B------:R-:W-:Y:S02]  /*0400*/  SHF.R.S32.HI R15, RZ, 0x1f, R12 ;  /* 0x0000001fff0f7819 */ /* 0x000fe4000001140c */
[----:B------:R-:W-:Y:S02]  /*0410*/  SHF.R.S32.HI R17, RZ, 0x1f, R14 ;  /* 0x0000001fff117819 */ /* 0x000fe4000001140e */
[----:B------:R-:W-:Y:S02]  /*0420*/  SHF.R.S32.HI R19, RZ, 0x1f, R16 ;  /* 0x0000001fff137819 */ /* 0x000fe40000011410 */
[----:B------:R-:W-:Y:S02]  /*0430*/  LOP3.LUT R9, R10, 0xfffffffc, RZ, 0xc0, !PT ;  /* 0xfffffffc0a097812 */ /* 0x000fe400078ec0ff */
[----:B------:R-:W-:Y:S02]  /*0440*/  LEA.HI R15, R15, R12, RZ, 0x2 ;  /* 0x0000000c0f0f7211 */ /* 0x000fe400078f10ff */
[----:B------:R-:W-:-:S02]  /*0450*/  LEA.HI R17, R17, R14, RZ, 0x2 ;  /* 0x0000000e11117211 */ /* 0x000fc400078f10ff */
[----:B------:R-:W-:Y:S02]  /*0460*/  LEA.HI R19, R19, R16, RZ, 0x2 ;  /* 0x0000001013137211 */ /* 0x000fe400078f10ff */
[----:B------:R-:W-:Y:S02]  /*0470*/  SHF.R.U32.HI R11, RZ, 0x4, R11 ;  /* 0x00000004ff0b7819 */ /* 0x000fe4000001160b */
[----:B------:R-:W-:Y:S02]  /*0480*/  IADD3 R12, -R9, R4, RZ ;  /* 0x00000004090c7210 */ /* 0x000fe40007ffe1ff */
[----:B------:R-:W-:Y:S02]  /*0490*/  SHF.R.U32.HI R15, RZ, 0x2, R15 ;  /* 0x00000002ff0f7819 */ /* 0x000fe4000001160f */
[----:B------:R-:W-:Y:S02]  /*04a0*/  SHF.R.U32.HI R17, RZ, 0x2, R17 ;  /* 0x00000002ff117819 */ /* 0x000fe40000011611 */
[----:B------:R-:W-:-:S02]  /*04b0*/  SHF.R.U32.HI R19, RZ, 0x2, R19 ;  /* 0x00000002ff137819 */ /* 0x000fc40000011613 */
[C---:B------:R-:W-:Y:S02]  /*04c0*/  LOP3.LUT R9, R12.reuse, 0x3, R11, 0x78, !PT ;  /* 0x000000030c097812 */ /* 0x040fe400078e780b */
[C---:B------:R-:W-:Y:S02]  /*04d0*/  LOP3.LUT R10, R12.reuse, 0x3, R15, 0x78, !PT ;  /* 0x000000030c0a7812 */ /* 0x040fe400078e780f */
[C---:B------:R-:W-:Y:S02]  /*04e0*/  LOP3.LUT R11, R12.reuse, 0x3, R17, 0x78, !PT ;  /* 0x000000030c0b7812 */ /* 0x040fe400078e7811 */
[----:B------:R-:W-:Y:S02]  /*04f0*/  LOP3.LUT R12, R12, 0x3, R19, 0x78, !PT ;  /* 0x000000030c0c7812 */ /* 0x000fe400078e7813 */
[----:B------:R-:W-:-:S07]  /*0500*/  CS2R R18, SRZ ;  /* 0x0000000000127805 */ /* 0x000fce000001ff00 */
.L_x_396:
[C---:B------:R-:W-:Y:S01]  /*0510*/  LOP3.LUT R50, R3.reuse, 0x1, RZ, 0xc0, !PT ;  /* 0x0000000103327812 */ /* 0x040fe200078ec0ff */
[----:B------:R-:W0:Y:S01]  /*0520*/  LDC.64 R26, c[0x0][0x238] ;  /* 0x00008e00ff1a7b82 */ /* 0x000e220000000a00 */
[--C-:B------:R-:W-:Y:S01]  /*0530*/  SHF.R.U64 R33, R3, 0x1, R70.reuse ;  /* 0x0000000103217819 */ /* 0x100fe20000001246 */
[----:B------:R-:W-:Y:S01]  /*0540*/  ULDC.64 UR12, c[0x0][0x248] ;  /* 0x00009200000c7ab9 */ /* 0x000fe20000000a00 */
[----:B--2---:R-:W-:Y:S01]  /*0550*/  SHF.R.U32.HI R30, RZ, 0x1, R70 ;  /* 0x00000001ff1e7819 */ /* 0x004fe20000011646 */
[----:B------:R-:W-:Y:S01]  /*0560*/  IMAD R50, R50, 0x140, RZ ;  /* 0x0000014032327824 */ /* 0x000fe200078e02ff */
[----:B------:R-:W-:-:S04]  /*0570*/  ULDC UR5, c[0x0][0x250] ;  /* 0x0000940000057ab9 */ /* 0x000fc80000000800 */
[----:B------:R-:W-:-:S04]  /*0580*/  LEA R28, R7, R50, 0x2 ;  /* 0x00000032071c7211 */ /* 0x000fc800078e10ff */
[----:B------:R-:W-:Y:S01]  /*0590*/  SHF.R.S32.HI R29, RZ, 0x1f, R28 ;  /* 0x0000001fff1d7819 */ /* 0x000fe2000001141c */
[----:B------:R-:W-:-:S04]  /*05a0*/  IMAD.WIDE.U32 R14, R28, -0x33333333, RZ ;  /* 0xcccccccd1c0e7825 */ /* 0x000fc800078e00ff */
[----:B------:R-:W-:Y:S01]  /*05b0*/  IMAD.WIDE.U32 R16, R33, 0x28000, R28 ;  /* 0x0002800021107825 */ /* 0x000fe200078e001c */
[----:B------:R-:W-:-:S03]  /*05c0*/  SHF.R.U32.HI R14, RZ, 0x5, R15 ;  /* 0x00000005ff0e7819 */ /* 0x000fc6000001160f */
[----:B------:R-:W-:Y:S01]  /*05d0*/  IMAD R29, R30, 0x28000, RZ ;  /* 0x000280001e1d7824 */ /* 0x000fe200078e02ff */
[----:B------:R-:W-:Y:S01]  /*05e0*/  LEA R32, P0, R33, R14, 0x4 ;  /* 0x0000000e21207211 */ /* 0x000fe200078020ff */
[----:B------:R-:W-:-:S03]  /*05f0*/  VIADD R15, R13, 0xa00 ;  /* 0x00000a000d0f7836 */ /* 0x000fc60000000000 */
[----:B------:R-:W-:Y:S02]  /*0600*/  IADD3 R29, R17, R29, RZ ;  /* 0x0000001d111d7210 */ /* 0x000fe40007ffe0ff */
[-C--:B------:R-:W-:Y:S02]  /*0610*/  IADD3 R17, P1, R13, R16.reuse, RZ ;  /* 0x000000100d117210 */ /* 0x080fe40007f3e0ff */
[----:B------:R-:W-:Y:S02]  /*0620*/  LEA.HI.X R33, R33, RZ, R30, 0x4, P0 ;  /* 0x000000ff21217211 */ /* 0x000fe400000f241e */
[----:B------:R-:W-:Y:S01]  /*0630*/  IADD3 R60, P2, R15, R16, RZ ;  /* 0x000000100f3c7210 */ /* 0x000fe20007f5e0ff */
[----:B------:R-:W1:Y:S01]  /*0640*/  LDC.64 R30, c[0x0][0x240] ;  /* 0x00009000ff1e7b82 */ /* 0x000e620000000a00 */
[----:B------:R-:W-:Y:S01]  /*0650*/  LEA R38, P0, R32, UR12, 0x3 ;  /* 0x0000000c20267c11 */ /* 0x000fe2000f8018ff */
[----:B------:R-:W-:Y:S01]  /*0660*/  IMAD.SHL.U32 R15, R17, 0x2, RZ ;  /* 0x00000002110f7824 */ /* 0x000fe200078e00ff */
[----:B------:R-:W-:-:S02]  /*0670*/  IADD3.X R16, RZ, R29, RZ, P1, !PT ;  /* 0x0000001dff107210 */ /* 0x000fc40000ffe4ff */
[----:B------:R-:W-:Y:S01]  /*0680*/  LEA.HI.X R39, R32, UR13, R33, 0x3, P0 ;  /* 0x0000000d20277c11 */ /* 0x000fe200080f1c21 */
[----:B------:R-:W-:Y:S01]  /*0690*/  ULDC.64 UR12, c[0x0][0x230] ;  /* 0x00008c00000c7ab9 */ /* 0x000fe20000000a00 */
[----:B------:R-:W-:Y:S02]  /*06a0*/  SHF.L.U64.HI R16, R17, 0x1, R16 ;  /* 0x0000000111107819 */ /* 0x000fe40000010210 */
[----:B------:R-:W-:Y:S02]  /*06b0*/  IADD3.X R17, RZ, R29, RZ, P2, !PT ;  /* 0x0000001dff117210 */ /* 0x000fe400017fe4ff */
[----:B------:R-:W-:Y:S01]  /*06c0*/  IADD3 R40, P0, R15, UR12, RZ ;  /* 0x0000000c0f287c10 */ /* 0x000fe2000ff1e0ff */
[----:B------:R-:W2:Y:S01]  /*06d0*/  LDG.E.64.CONSTANT R38, desc[UR8][R38.64] ;  /* 0x0000000826267981 */ /* 0x000ea2000c1e9b00 */
[----:B------:R-:W-:Y:S01]  /*06e0*/  SHF.L.U64.HI R17, R60, 0x1, R17 ;  /* 0x000000013c117819 */ /* 0x000fe20000010211 */
[----:B0-----:R-:W-:Y:S01]  /*06f0*/  IMAD.WIDE R36, R28, 0x2, R26 ;  /* 0x000000021c247825 */ /* 0x001fe200078e021a */
[----:B------:R-:W-:-:S02]  /*0700*/  SHF.L.U32 R60, R60, 0x1, RZ ;  /* 0x000000013c3c7819 */ /* 0x000fc400000006ff */
[----:B------:R-:W-:Y:S02]  /*0710*/  IADD3.X R41, R16, UR13, RZ, P0, !PT ;  /* 0x0000000d10297c10 */ /* 0x000fe400087fe4ff */
[----:B------:R-:W-:-:S03]  /*0720*/  IADD3 R32, P0, R60, UR12, RZ ;  /* 0x0000000c3c207c10 */ /* 0x000fc6000ff1e0ff */
[----:B------:R0:W3:Y:S01]  /*0730*/  LDG.E.64.CONSTANT R26, desc[UR8][R40.64] ;  /* 0x00000008281a7981 */ /* 0x0000e2000c1e9b00 */
[----:B------:R-:W-:Y:S01]  /*0740*/  IADD3.X R33, R17, UR13, RZ, P0, !PT ;  /* 0x0000000d11217c10 */ /* 0x000fe200087fe4ff */
[----:B-1----:R-:W-:Y:S01]  /*0750*/  IMAD.WIDE R30, R28, 0x2, R30 ;  /* 0x000000021c1e7825 */ /* 0x002fe200078e021e */
[----:B------:R-:W-:Y:S01]  /*0760*/  ULDC.64 UR12, c[0x0][0x228] ;  /* 0x00008a00000c7ab9 */ /* 0x000fe20000000a00 */
[----:B------:R-:W4:Y:S04]  /*0770*/  LDG.E.64.CONSTANT R28, desc[UR8][R36.64] ;  /* 0x00000008241c7981 */ /* 0x000f28000c1e9b00 */
[----:B------:R-:W5:Y:S04]  /*0780*/  LDG.E.64.CONSTANT R32, desc[UR8][R32.64] ;  /* 0x0000000820207981 */ /* 0x000f68000c1e9b00 */
[----:B------:R-:W4:Y:S01]  /*0790*/  LDG.E.64.CONSTANT R30, desc[UR8][R30.64] ;  /* 0x000000081e1e7981 */ /* 0x000f22000c1e9b00 */
[----:B------:R-:W-:-:S04]  /*07a0*/  IADD3 R34, P0, R15, UR12, RZ ;  /* 0x0000000c0f227c10 */ /* 0x000fc8000ff1e0ff */
[----:B------:R-:W-:-:S06]  /*07b0*/  IADD3.X R35, R16, UR13, RZ, P0, !PT ;  /* 0x0000000d10237c10 */ /* 0x000fcc00087fe4ff */
[----:B------:R-:W4:Y:S01]  /*07c0*/  LDG.E.64.CONSTANT R34, desc[UR8][R34.64] ;  /* 0x0000000822227981 */ /* 0x000f22000c1e9b00 */
[----:B0-----:R-:W-:-:S04]  /*07d0*/  IADD3 R40, P0, R60, UR12, RZ ;  /* 0x0000000c3c287c10 */ /* 0x001fc8000ff1e0ff */
[----:B------:R-:W-:-:S05]  /*07e0*/  IADD3.X R41, R17, UR13, RZ, P0, !PT ;  /* 0x0000000d11297c10 */ /* 0x000fca00087fe4ff */
[----:B------:R0:W4:Y:S01]  /*07f0*/  LDG.E.64.CONSTANT R36, desc[UR8][R40.64] ;  /* 0x0000000828247981 */ /* 0x000122000c1e9b00 */
[----:B------:R-:W-:Y:S01]  /*0800*/  ISETP.GT.U32.AND P1, PT, R4, 0x1f, PT ;  /* 0x0000001f0400780c */ /* 0x000fe20003f24070 */
[----:B--2---:R-:W-:-:S06]  /*0810*/  FADD.FTZ R39, R39, UR5 ;  /* 0x0000000527277e21 */ /* 0x004fcc0008010000 */
[----:B------:R-:W1:Y:S01]  /*0820*/  MUFU.RSQ R39, R39 ;  /* 0x0000002700277308 */ /* 0x000e620000001400 */
[----:B---3--:R-:W-:Y:S02]  /*0830*/  IMAD.U32 R47, R27, 0x10000, RZ ;  /* 0x000100001b2f7824 */ /* 0x008fe400078e00ff */
[----:B------:R-:W-:Y:S02]  /*0840*/  IMAD.U32 R43, R26, 0x10000, RZ ;  /* 0x000100001a2b7824 */ /* 0x000fe400078e00ff */
[----:B0-----:R-:W-:Y:S01]  /*0850*/  FADD.FTZ R40, -R38, R47 ;  /* 0x0000002f26287221 */ /* 0x001fe20000010100 */
[----:B-----5:R-:W-:Y:S01]  /*0860*/  SHF.L.U32 R47, R32, 0x10, RZ ;  /* 0x00000010202f7819 */ /* 0x020fe200000006ff */
[----:B------:R-:W-:Y:S01]  /*0870*/  FADD.FTZ R44, -R38, R43 ;  /* 0x0000002b262c7221 */ /* 0x000fe20000010100 */
[----:B----4-:R-:W-:-:S03]  /*0880*/  SHF.L.U32 R68, R28, 0x10, RZ ;  /* 0x000000101c447819 */ /* 0x010fc600000006ff */
[----:B------:R-:W-:Y:S01]  /*0890*/  FADD.FTZ R62, -R38, R47 ;  /* 0x0000002f263e7221 */ /* 0x000fe20000010100 */
[----:B------:R-:W-:Y:S01]  /*08a0*/  SHF.L.U32 R45, R30, 0x10, RZ ;  /* 0x000000101e2d7819 */ /* 0x000fe200000006ff */
[----:B-1----:R-:W-:Y:S01]  /*08b0*/  FMUL.FTZ R71, R39, R44 ;  /* 0x0000002c27477220 */ /* 0x002fe20000410000 */
[----:B------:R-:W-:Y:S01]  /*08c0*/  SHF.L.U32 R47, R33, 0x10, RZ ;  /* 0x00000010212f7819 */ /* 0x000fe200000006ff */
[----:B------:R-:W-:Y:S01]  /*08d0*/  FMUL.FTZ R62, R39, R62 ;  /* 0x0000003e273e7220 */ /* 0x000fe20000410000 */
[----:B------:R-:W-:Y:S01]  /*08e0*/  PRMT R44, R26, 0x7632, R44 ;  /* 0x000076321a2c7816 */ /* 0x000fe2000000002c */
[--C-:B------:R-:W-:Y:S02]  /*08f0*/  FFMA.FTZ R53, R71, R68, R45.reuse ;  /* 0x0000004447357223 */ /* 0x100fe4000001002d */
[--C-:B------:R-:W-:Y:S01]  /*0900*/  FFMA.FTZ R46, R68, R62, R45.reuse ;  /* 0x0000003e442e7223 */ /* 0x100fe2000001002d */
[----:B------:R-:W-:Y:S01]  /*0910*/  PRMT R45, R27, 0x7632, R45 ;  /* 0x000076321b2d7816 */ /* 0x000fe2000000002d */
[----:B------:R-:W-:Y:S01]  /*0920*/  FADD.FTZ R64, -R38, R47 ;  /* 0x0000002f26407221 */ /* 0x000fe20000010100 */
[----:B------:R-:W-:Y:S01]  /*0930*/  IMAD.U32 R47, R44, 0x10000, RZ ;  /* 0x000100002c2f7824 */ /* 0x000fe200078e00ff */
[----:B------:R-:W-:-:S02]  /*0940*/  PRMT R43, R30, 0x7632, R43 ;  /* 0x000076321e2b7816 */ /* 0x000fc4000000002b */
[----:B------:R-:W-:Y:S01]  /*0950*/  PRMT R48, R32, 0x7632, R48 ;  /* 0x0000763220307816 */ /* 0x000fe20000000030 */
[----:B------:R-:W-:Y:S01]  /*0960*/  IMAD.U32 R56, R31, 0x10000, RZ ;  /* 0x000100001f387824 */ /* 0x000fe200078e00ff */
[----:B------:R-:W-:Y:S01]  /*0970*/  SHF.L.U32 R61, R29, 0x10, RZ ;  /* 0x000000101d3d7819 */ /* 0x000fe200000006ff */
[----:B------:R-:W-:Y:S01]  /*0980*/  FMUL.FTZ R63, R39, R40 ;  /* 0x00000028273f7220 */ /* 0x000fe20000410000 */
[----:B------:R-:W-:Y:S01]  /*0990*/  SHF.L.U32 R45, R45, 0x10, RZ ;  /* 0x000000102d2d7819 */ /* 0x000fe200000006ff */
[----:B------:R-:W-:Y:S01]  /*09a0*/  FADD.FTZ R54, -R38, R47 ;  /* 0x0000002f26367221 */ /* 0x000fe20000010100 */
[----:B------:R-:W-:Y:S02]  /*09b0*/  PRMT R42, R28, 0x7632, R42 ;  /* 0x000076321c2a7816 */ /* 0x000fe4000000002a */
[----:B------:R-:W-:Y:S01]  /*09c0*/  SHF.L.U32 R51, R43, 0x10, RZ ;  /* 0x000000102b337819 */ /* 0x000fe200000006ff */
[----:B------:R-:W-:Y:S01]  /*09d0*/  IMAD.U32 R43, R48, 0x10000, RZ ;  /* 0x00010000302b7824 */ /* 0x000fe200078e00ff */
[----:B------:R-:W-:Y:S01]  /*09e0*/  PRMT R41, R29, 0x7632, R41 ;  /* 0x000076321d297816 */ /* 0x000fe20000000029 */
[----:B------:R-:W-:Y:S01]  /*09f0*/  FFMA.FTZ R58, R63, R61, R56 ;  /* 0x0000003d3f3a7223 */ /* 0x000fe20000010038 */
[----:B------:R-:W-:Y:S01]  /*0a00*/  PRMT R52, R31, 0x7632, R52 ;  /* 0x000076321f347816 */ /* 0x000fe20000000034 */
[----:B------:R-:W-:Y:S01]  /*0a10*/  FADD.FTZ R48, -R38, R45 ;  /* 0x0000002d26307221 */ /* 0x000fe20000010100 */
[----:B------:R-:W-:Y:S01]  /*0a20*/  SHF.L.U32 R40, R42, 0x10, RZ ;  /* 0x000000102a287819 */ /* 0x000fe200000006ff */
[----:B------:R-:W-:Y:S01]  /*0a30*/  FMUL.FTZ R49, R53, -1.4426950216293334961 ;  /* 0xbfb8aa3b35317820 */ /* 0x000fe20000410000 */
[----:B------:R-:W-:Y:S01]  /*0a40*/  FMUL.FTZ R47, R39, R54 ;  /* 0x00000036272f7220 */ /* 0x000fe20000410000 */
[----:B------:R-:W-:Y:S01]  /*0a50*/  SHF.L.U32 R41, R41, 0x10, RZ ;  /* 0x0000001029297819 */ /* 0x000fe200000006ff */
[----:B------:R-:W-:Y:S01]  /*0a60*/  FMUL.FTZ R42, R58, -1.4426950216293334961 ;  /* 0xbfb8aa3b3a2a7820 */ /* 0x000fe20000410000 */
[----:B------:R-:W-:Y:S01]  /*0a70*/  SHF.L.U32 R52, R52, 0x10, RZ ;  /* 0x0000001034347819 */ /* 0x000fe200000006ff */
[----:B------:R-:W-:Y:S01]  /*0a80*/  FMUL.FTZ R45, R39, R48 ;  /* 0x00000030272d7220 */ /* 0x000fe20000410000 */
[----:B------:R-:W-:Y:S01]  /*0a90*/  FFMA.FTZ R55, R47, R40, R51 ;  /* 0x000000282f377223 */ /* 0x000fe20000010033 */
[----:B------:R-:W0:Y:S01]  /*0aa0*/  MUFU.EX2 R49, R49 ;  /* 0x0000003100317308 */ /* 0x000e220000000800 */
[----:B------:R-:W-:Y:S01]  /*0ab0*/  FADD.FTZ R48, -R38, R43 ;  /* 0x0000002b26307221 */ /* 0x000fe20000010100 */
[----:B------:R-:W-:Y:S01]  /*0ac0*/  FFMA.FTZ R57, R45, R41, R52 ;  /* 0x000000292d397223 */ /* 0x000fe20000010034 */
[----:B------:R-:W-:-:S02]  /*0ad0*/  FMUL.FTZ R65, R55, -1.4426950216293334961 ;  /* 0xbfb8aa3b37417820 */ /* 0x000fc40000410000 */
[----:B------:R-:W-:Y:S01]  /*0ae0*/  FMUL.FTZ R43, R39, R48 ;  /* 0x00000030272b7220 */ /* 0x000fe20000410000 */
[----:B------:R-:W-:Y:S02]  /*0af0*/  FMUL.FTZ R69, R57, -1.4426950216293334961 ;  /* 0xbfb8aa3b39457820 */ /* 0x000fe40000410000 */
[----:B------:R-:W1:Y:S01]  /*0b00*/  MUFU.EX2 R42, R42 ;  /* 0x0000002a002a7308 */ /* 0x000e620000000800 */
[----:B------:R-:W-:-:S07]  /*0b10*/  FFMA.FTZ R48, R40, R43, R51 ;  /* 0x0000002b28307223 */ /* 0x000fce0000010033 */
[----:B------:R-:W2:Y:S08]  /*0b20*/  MUFU.EX2 R65, R65 ;  /* 0x0000004100417308 */ /* 0x000eb00000000800 */
[----:B------:R-:W3:Y:S01]  /*0b30*/  MUFU.EX2 R51, R69 ;  /* 0x0000004500337308 */ /* 0x000ee20000000800 */
[----:B0-----:R-:W-:Y:S01]  /*0b40*/  FADD.FTZ R66, R49, 1 ;  /* 0x3f80000031427421 */ /* 0x001fe20000010000 */
[----:B------:R-:W-:Y:S01]  /*0b50*/  PRMT R49, R33, 0x7632, R49 ;  /* 0x0000763221317816 */ /* 0x000fe20000000031 */
[----:B-1----:R-:W-:Y:S01]  /*0b60*/  FADD.FTZ R67, R42, 1 ;  /* 0x3f8000002a437421 */ /* 0x002fe20000010000 */
[----:B------:R-:W-:-:S03]  /*0b70*/  FMUL.FTZ R64, R39, R64 ;  /* 0x0000004027407220 */ /* 0x000fc60000410000 */
[----:B------:R-:W-:Y:S01]  /*0b80*/  IMAD.U32 R49, R49, 0x10000, RZ ;  /* 0x0001000031317824 */ /* 0x000fe200078e00ff */
[----:B------:R-:W0:Y:S01]  /*0b90*/  MUFU.RCP R66, R66 ;  /* 0x0000004200427308 */ /* 0x000e220000001000 */
[----:B--2---:R-:W-:Y:S01]  /*0ba0*/  FADD.FTZ R65, R65, 1 ;  /* 0x3f80000041417421 */ /* 0x004fe20000010000 */
[----:B------:R-:W-:Y:S01]  /*0bb0*/  FFMA.FTZ R44, R61, R64, R56 ;  /* 0x000000403d2c7223 */ /* 0x000fe20000010038 */
[----:B------:R-:W-:Y:S01]  /*0bc0*/  FADD.FTZ R42, -R38, R49 ;  /* 0x00000031262a7221 */ /* 0x000fe20000010100 */
[----:B------:R-:W-:-:S04]  /*0bd0*/  FMUL.FTZ R59, R46, -1.4426950216293334961 ;  /* 0xbfb8aa3b2e3b7820 */ /* 0x000fc80000410000 */
[----:B------:R-:W1:Y:S01]  /*0be0*/  MUFU.RCP R67, R67 ;  /* 0x0000004300437308 */ /* 0x000e620000001000 */
[----:B---3--:R-:W-:Y:S01]  /*0bf0*/  FADD.FTZ R51, R51, 1 ;  /* 0x3f80000033337421 */ /* 0x008fe20000010000 */
[----:B------:R-:W-:Y:S01]  /*0c00*/  FMUL.FTZ R56, R44, -1.4426950216293334961 ;  /* 0xbfb8aa3b2c387820 */ /* 0x000fe20000410000 */
[----:B------:R-:W-:Y:S01]  /*0c10*/  FMUL.FTZ R42, R39, R42 ;  /* 0x0000002a272a7220 */ /* 0x000fe20000410000 */
[----:B------:R-:W-:-:S04]  /*0c20*/  FMUL.FTZ R54, R48, -1.4426950216293334961 ;  /* 0xbfb8aa3b30367820 */ /* 0x000fc80000410000 */
[----:B------:R-:W2:Y:S01]  /*0c30*/  MUFU.RCP R65, R65 ;  /* 0x0000004100417308 */ /* 0x000ea20000001000 */
[----:B------:R-:W-:-:S07]  /*0c40*/  FFMA.FTZ R49, R41, R42, R52 ;  /* 0x0000002a29317223 */ /* 0x000fce0000010034 */
[----:B------:R-:W3:Y:S01]  /*0c50*/  MUFU.RCP R51, R51 ;  /* 0x0000003300337308 */ /* 0x000ee20000001000 */
[----:B------:R-:W-:Y:S01]  /*0c60*/  FMUL.FTZ R52, R49, -1.4426950216293334961 ;  /* 0xbfb8aa3b31347820 */ /* 0x000fe20000410000 */
[----:B0-----:R-:W-:-:S06]  /*0c70*/  FADD.FTZ R72, -R66, 1 ;  /* 0x3f80000042487421 */ /* 0x001fcc0000010100 */
[----:B------:R-:W0:Y:S01]  /*0c80*/  MUFU.EX2 R59, R59 ;  /* 0x0000003b003b7308 */ /* 0x000e220000000800 */
[----:B-1----:R-:W-:-:S07]  /*0c90*/  FADD.FTZ R73, -R67, 1 ;  /* 0x3f80000043497421 */ /* 0x002fce0000010100 */
[----:B------:R-:W1:Y:S01]  /*0ca0*/  MUFU.EX2 R56, R56 ;  /* 0x0000003800387308 */ /* 0x000e620000000800 */
[----:B------:R-:W-:Y:S01]  /*0cb0*/  FFMA.FTZ R69, R53, R72, 1 ;  /* 0x3f80000035457423 */ /* 0x000fe20000010048 */
[----:B------:R-:W-:-:S06]  /*0cc0*/  FFMA.FTZ R72, R58, R73, 1 ;  /* 0x3f8000003a487423 */ /* 0x000fcc0000010049 */
[----:B------:R-:W4:Y:S01]  /*0cd0*/  MUFU.EX2 R54, R54 ;  /* 0x0000003600367308 */ /* 0x000f220000000800 */
[----:B--2---:R-:W-:Y:S01]  /*0ce0*/  FADD.FTZ R58, -R65, 1 ;  /* 0x3f800000413a7421 */ /* 0x004fe20000010100 */
[----:B---3--:R-:W-:-:S06]  /*0cf0*/  FADD.FTZ R76, -R51, 1 ;  /* 0x3f800000334c7421 */ /* 0x008fcc0000010100 */
[----:B------:R-:W2:Y:S01]  /*0d00*/  MUFU.EX2 R52, R52 ;  /* 0x0000003400347308 */ /* 0x000ea20000000800 */
[----:B------:R-:W-:Y:S01]  /*0d10*/  FFMA.FTZ R74, R55, R58, 1 ;  /* 0x3f800000374a7423 */ /* 0x000fe2000001003a */
[----:B0-----:R-:W-:Y:S01]  /*0d20*/  FADD.FTZ R59, R59, 1 ;  /* 0x3f8000003b3b7421 */ /* 0x001fe20000010000 */
[----:B------:R-:W-:Y:S01]  /*0d30*/  FMUL.FTZ R69, R66, R69 ;  /* 0x0000004542457220 */ /* 0x000fe20000410000 */
[----:B------:R-:W-:Y:S01]  /*0d40*/  FFMA.FTZ R58, R57, R76, 1 ;  /* 0x3f800000393a7423 */ /* 0x000fe2000001004c */
[----:B-1----:R-:W-:Y:S01]  /*0d50*/  FADD.FTZ R56, R56, 1 ;  /* 0x3f80000038387421 */ /* 0x002fe20000010000 */
[----:B------:R-:W-:Y:S01]  /*0d60*/  FMUL.FTZ R66, R67, R72 ;  /* 0x0000004843427220 */ /* 0x000fe20000410000 */
[----:B------:R-:W-:Y:S02]  /*0d70*/  SHF.L.U32 R57, R35, 0x10, RZ ;  /* 0x0000001023397819 */ /* 0x000fe400000006ff */
[C---:B------:R-:W-:Y:S02]  /*0d80*/  SHF.L.U32 R72, R34.reuse, 0x10, RZ ;  /* 0x0000001022487819 */ /* 0x040fe400000006ff */
[----:B------:R-:W-:Y:S01]  /*0d90*/  PRMT R55, R34, 0x7632, R55 ;  /* 0x0000763222377816 */ /* 0x000fe20000000037 */
[----:B------:R0:W1:Y:S01]  /*0da0*/  MUFU.RCP R53, R59 ;  /* 0x0000003b00357308 */ /* 0x0000620000001000 */
[----:B----4-:R-:W-:Y:S01]  /*0db0*/  FADD.FTZ R54, R54, 1 ;  /* 0x3f80000036367421 */ /* 0x010fe20000010000 */
[----:B------:R-:W-:Y:S01]  /*0dc0*/  FMUL.FTZ R66, R57, R66 ;  /* 0x0000004239427220 */ /* 0x000fe20000410000 */
[----:B------:R-:W-:Y:S01]  /*0dd0*/  FMUL.FTZ R74, R65, R74 ;  /* 0x0000004a414a7220 */ /* 0x000fe20000410000 */
[----:B------:R-:W-:Y:S01]  /*0de0*/  FMUL.FTZ R69, R72, R69 ;  /* 0x0000004548457220 */ /* 0x000fe20000410000 */
[----:B------:R-:W-:Y:S01]  /*0df0*/  IMAD.U32 R55, R55, 0x10000, RZ ;  /* 0x0001000037377824 */ /* 0x000fe200078e00ff */
[----:B------:R-:W-:-:S02]  /*0e00*/  PRMT R57, R35, 0x7632, R57 ;  /* 0x0000763223397816 */ /* 0x000fc40000000039 */
[----:B------:R-:W3:Y:S01]  /*0e10*/  MUFU.RCP R56, R56 ;  /* 0x0000003800387308 */ /* 0x000ee20000001000 */
[----:B--2---:R-:W-:Y:S01]  /*0e20*/  FADD.FTZ R67, R52, 1 ;  /* 0x3f80000034437421 */ /* 0x004fe20000010000 */
[----:B------:R-:W-:Y:S01]  /*0e30*/  FMUL.FTZ R72, R68, R69 ;  /* 0x0000004544487220 */ /* 0x000fe20000410000 */
[----:B------:R-:W-:Y:S01]  /*0e40*/  FMUL.FTZ R55, R55, R74 ;  /* 0x0000004a37377220 */ /* 0x000fe20000410000 */
[----:B0-----:R-:W-:-:S04]  /*0e50*/  SHF.L.U32 R59, R57, 0x10, RZ ;  /* 0x00000010393b7819 */ /* 0x001fc800000006ff */
[----:B------:R-:W0:Y:S01]  /*0e60*/  MUFU.RCP R54, R54 ;  /* 0x0000003600367308 */ /* 0x000e220000001000 */
[----:B------:R-:W-:Y:S01]  /*0e70*/  FFMA.FTZ R72, R71, R72, RZ ;  /* 0x0000004847487223 */ /* 0x000fe200000100ff */
[----:B------:R-:W-:Y:S01]  /*0e80*/  FMUL.FTZ R52, R40, R55 ;  /* 0x0000003728347220 */ /* 0x000fe20000410000 */
[----:B------:R-:W-:-:S05]  /*0e90*/  FMUL.FTZ R58, R51, R58 ;  /* 0x0000003a333a7220 */ /* 0x000fca0000410000 */
[----:B------:R2:W4:Y:S01]  /*0ea0*/  MUFU.RCP R57, R67 ;  /* 0x0000004300397308 */ /* 0x0005220000001000 */
[----:B------:R-:W-:Y:S01]  /*0eb0*/  FFMA.FTZ R72, R47, R52, R72 ;  /* 0x000000342f487223 */ /* 0x000fe20000010048 */
[----:B------:R-:W-:Y:S01]  /*0ec0*/  FMUL.FTZ R52, R59, R58 ;  /* 0x0000003a3b347220 */ /* 0x000fe20000410000 */
[----:B-1----:R-:W-:Y:S01]  /*0ed0*/  FADD.FTZ R59, -R53, 1 ;  /* 0x3f800000353b7421 */ /* 0x002fe20000010100 */
[----:B---3--:R-:W-:-:S03]  /*0ee0*/  FADD.FTZ R65, -R56, 1 ;  /* 0x3f80000038417421 */ /* 0x008fc60000010100 */
[----:B------:R-:W-:Y:S01]  /*0ef0*/  FFMA.FTZ R46, R46, R59, 1 ;  /* 0x3f8000002e2e7423 */ /* 0x000fe2000001003b */
[----:B0-----:R-:W-:Y:S01]  /*0f00*/  FADD.FTZ R59, -R54, 1 ;  /* 0x3f800000363b7421 */ /* 0x001fe20000010100 */
[----:B--2---:R-:W-:Y:S02]  /*0f10*/  FFMA.FTZ R67, R44, R65, 1 ;  /* 0x3f8000002c437423 */ /* 0x004fe40000010041 */
[----:B------:R-:W-:Y:S01]  /*0f20*/  FMUL.FTZ R65, R53, R46 ;  /* 0x0000002e35417220 */ /* 0x000fe20000410000 */
[----:B------:R-:W-:Y:S01]  /*0f30*/  FFMA.FTZ R53, R68, R69, RZ ;  /* 0x0000004544357223 */ /* 0x000fe200000100ff */
[----:B------:R-:W-:Y:S01]  /*0f40*/  FFMA.FTZ R59, R48, R59, 1 ;  /* 0x3f800000303b7423 */ /* 0x000fe2000001003b */
[----:B------:R-:W-:Y:S01]  /*0f50*/  FMUL.FTZ R67, R56, R67 ;  /* 0x0000004338437220 */ /* 0x000fe20000410000 */
[----:B----4-:R-:W-:Y:S01]  /*0f60*/  FADD.FTZ R46, -R57, 1 ;  /* 0x3f800000392e7421 */ /* 0x010fe20000010100 */
[C---:B------:R-:W-:Y:S01]  /*0f70*/  SHF.L.U32 R48, R36.reuse, 0x10, RZ ;  /* 0x0000001024307819 */ /* 0x040fe200000006ff */
[----:B------:R-:W-:Y:S01]  /*0f80*/  FMUL.FTZ R51, R61, R66 ;  /* 0x000000423d337220 */ /* 0x000fe20000410000 */
[----:B------:R-:W-:Y:S01]  /*0f90*/  PRMT R44, R36, 0x7632, R44 ;  /* 0x00007632242c7816 */ /* 0x000fe2000000002c */
[----:B------:R-:W-:Y:S01]  /*0fa0*/  FFMA.FTZ R56, R49, R46, 1 ;  /* 0x3f80000031387423 */ /* 0x000fe2000001002e */
[----:B------:R-:W-:Y:S01]  /*0fb0*/  FFMA.FTZ R46, R40, R55, R53 ;  /* 0x00000037282e7223 */ /* 0x000fe20000010035 */
[----:B------:R-:W-:Y:S01]  /*0fc0*/  FMUL.FTZ R65, R48, R65 ;  /* 0x0000004130417220 */ /* 0x000fe20000410000 */
[----:B------:R-:W-:Y:S01]  /*0fd0*/  FFMA.FTZ R72, R63, R51, R72 ;  /* 0x000000333f487223 */ /* 0x000fe20000010048 */
[----:B------:R-:W-:-:S02]  /*0fe0*/  IMAD.U32 R49, R44, 0x10000, RZ ;  /* 0x000100002c317824 */ /* 0x000fc400078e00ff */
[----:B------:R-:W-:Y:S01]  /*0ff0*/  FMUL.FTZ R54, R54, R59 ;  /* 0x0000003b36367220 */ /* 0x000fe20000410000 */
[--C-:B------:R-:W-:Y:S01]  /*1000*/  FFMA.FTZ R48, R61, R66, R46.reuse ;  /* 0x000000423d307223 */ /* 0x100fe2000001002e */
[----:B------:R-:W-:Y:S01]  /*1010*/  FMUL.FTZ R51, R41, R52 ;  /* 0x0000003429337220 */ /* 0x000fe20000410000 */
[----:B------:R-:W-:Y:S01]  /*1020*/  PRMT R46, R37, 0x7632, R46 ;  /* 0x00007632252e7816 */ /* 0x000fe2000000002e */
[----:B------:R-:W-:Y:S01]  /*1030*/  FMUL.FTZ R49, R49, R54 ;  /* 0x0000003631317220 */ /* 0x000fe20000410000 */
[----:B------:R-:W-:Y:S01]  /*1040*/  FFMA.FTZ R53, R41, R52, R48 ;  /* 0x0000003429357223 */ /* 0x000fe20000010030 */
[----:B------:R-:W-:Y:S01]  /*1050*/  FFMA.FTZ R51, R45, R51, R72 ;  /* 0x000000332d337223 */ /* 0x000fe20000010048 */
[-C--:B------:R-:W-:Y:S01]  /*1060*/  FMUL.FTZ R54, R68, R65.reuse ;  /* 0x0000004144367220 */ /* 0x080fe20000410000 */
[----:B------:R-:W-:Y:S01]  /*1070*/  SHF.L.U32 R48, R37, 0x10, RZ ;  /* 0x0000001025307819 */ /* 0x000fe200000006ff */
[----:B------:R-:W-:Y:S01]  /*1080*/  FMUL.FTZ R44, R57, R56 ;  /* 0x00000038392c7220 */ /* 0x000fe20000410000 */
[----:B------:R-:W-:Y:S01]  /*1090*/  IADD3 R72, P0, R3, 0x4, RZ ;  /* 0x0000000403487810 */ /* 0x000fe20007f1e0ff */
[----:B------:R-:W-:Y:S01]  /*10a0*/  FFMA.FTZ R54, R62, R54, R51 ;  /* 0x000000363e367223 */ /* 0x000fe20000010033 */
[----:B------:R-:W-:Y:S01]  /*10b0*/  SHF.L.U32 R57, R46, 0x10, RZ ;  /* 0x000000102e397819 */ /* 0x000fe200000006ff */
[----:B------:R-:W-:Y:S01]  /*10c0*/  FFMA.FTZ R53, R68, R65, R53 ;  /* 0x0000004144357223 */ /* 0x000fe20000010035 */
[----:B------:R-:W-:Y:S01]  /*10d0*/  FMUL.FTZ R46, R40, R49 ;  /* 0x00000031282e7220 */ /* 0x000fe20000410000 */
[----:B------:R-:W-:Y:S01]  /*10e0*/  FMUL.FTZ R67, R48, R67 ;  /* 0x0000004330437220 */ /* 0x000fe20000410000 */
[----:B------:R-:W-:Y:S01]  /*10f0*/  IMAD.X R70, RZ, RZ, R70, P0 ;  /* 0x000000ffff467224 */ /* 0x000fe200000e0646 */
[----:B------:R-:W-:Y:S01]  /*1100*/  ISETP.GE.U32.AND P0, PT, R72, UR10, PT ;  /* 0x0000000a48007c0c */ /* 0x000fe2000bf06070 */
[----:B------:R-:W-:Y:S01]  /*1110*/  FFMA.FTZ R40, R40, R49, R53 ;  /* 0x0000003128287223 */ /* 0x000fe20000010035 */
[----:B------:R-:W-:Y:S01]  /*1120*/  FFMA.FTZ R51, R43, R46, R54 ;  /* 0x0000002e2b337223 */ /* 0x000fe20000010036 */
[----:B------:R-:W-:Y:S01]  /*1130*/  FMUL.FTZ R44, R57, R44 ;  /* 0x0000002c392c7220 */ /* 0x000fe20000410000 */
[CC--:B------:R-:W-:Y:S01]  /*1140*/  FMUL.FTZ R46, R61.reuse, R67.reuse ;  /* 0x000000433d2e7220 */ /* 0x0c0fe20000410000 */
[----:B------:R-:W-:Y:S01]  /*1150*/  ISETP.GE.AND.EX P0, PT, R70, UR6, PT, P0 ;  /* 0x0000000646007c0c */ /* 0x000fe2000bf06300 */
[----:B------:R-:W-:Y:S01]  /*1160*/  FFMA.FTZ R40, R61, R67, R40 ;  /* 0x000000433d287223 */ /* 0x000fe20000010028 */
[----:B------:R-:W-:Y:S01]  /*1170*/  FMUL.FTZ R48, R41, R44 ;  /* 0x0000002c29307220 */ /* 0x000fe20000410000 */
[----:B------:R-:W-:-:S02]  /*1180*/  FFMA.FTZ R51, R64, R46, R51 ;  /* 0x0000002e40337223 */ /* 0x000fc40000010033 */
[----:B------:R-:W-:Y:S02]  /*1190*/  FFMA.FTZ R40, R41, R44, R40 ;  /* 0x0000002c29287223 */ /* 0x000fe40000010028 */
[----:B------:R-:W-:Y:S01]  /*11a0*/  FFMA.FTZ R41, R42, R48, R51 ;  /* 0x000000302a297223 */ /* 0x000fe20000010033 */
[----:B------:R-:W-:Y:S01]  /*11b0*/  FFMA.FTZ R22, R47, R55, R22 ;  /* 0x000000372f167223 */ /* 0x000fe20000010016 */
[----:B------:R-:W-:Y:S01]  /*11c0*/  FFMA.FTZ R51, R45, R52, R18 ;  /* 0x000000342d337223 */ /* 0x000fe20000010012 */
[----:B------:R-:W-:Y:S01]  /*11d0*/  FADD.FTZ R19, R52, R19 ;  /* 0x0000001334137221 */ /* 0x000fe20000010000 */
[----:B------:R-:W-:Y:S01]  /*11e0*/  FADD.FTZ R48, R55, R23 ;  /* 0x0000001737307221 */ /* 0x000fe20000010000 */
[----:B------:R0:W-:Y:S01]  /*11f0*/  STS.64 [R8], R40 ;  /* 0x0000002808007388 */ /* 0x0001e20000000a00 */
[----:B------:R-:W-:Y:S01]  /*1200*/  FFMA.FTZ R45, R71, R69, R24 ;  /* 0x00000045472d7223 */ /* 0x000fe20000010018 */
[----:B------:R-:W-:Y:S01]  /*1210*/  FADD.FTZ R46, R69, R25 ;  /* 0x00000019452e7221 */ /* 0x000fe20000010000 */
[----:B------:R-:W-:Y:S01]  /*1220*/  FFMA.FTZ R47, R63, R66, R20 ;  /* 0x000000423f2f7223 */ /* 0x000fe20000010014 */
[----:B------:R-:W-:Y:S01]  /*1230*/  FADD.FTZ R52, R66, R21 ;  /* 0x0000001542347221 */ /* 0x000fe20000010000 */
[----:B------:R-:W-:Y:S01]  /*1240*/  FFMA.FTZ R22, R43, R49, R22 ;  /* 0x000000312b167223 */ /* 0x000fe20000010016 */
[----:B------:R-:W-:Y:S01]  /*1250*/  FADD.FTZ R23, R48, R49 ;  /* 0x0000003130177221 */ /* 0x000fe20000010000 */
[----:B------:R-:W-:Y:S01]  /*1260*/  FFMA.FTZ R18, R42, R44, R51 ;  /* 0x0000002c2a127223 */ /* 0x000fe20000010033 */
[----:B------:R-:W-:Y:S01]  /*1270*/  FADD.FTZ R19, R19, R44 ;  /* 0x0000002c13137221 */ /* 0x000fe20000010000 */
[----:B------:R-:W-:Y:S01]  /*1280*/  CS2R R58, SRZ ;  /* 0x00000000003a7805 */ /* 0x000fe2000001ff00 */
[----:B------:R-:W-:Y:S01]  /*1290*/  FFMA.FTZ R24, R62, R65, R45 ;  /* 0x000000413e187223 */ /* 0x000fe2000001002d */
[----:B------:R-:W-:Y:S01]  /*12a0*/  FADD.FTZ R25, R46, R65 ;  /* 0x000000412e197221 */ /* 0x000fe20000010000 */
[----:B------:R-:W-:Y:S01]  /*12b0*/  FFMA.FTZ R20, R64, R67, R47 ;  /* 0x0000004340147223 */ /* 0x000fe2000001002f */
[----:B------:R-:W-:Y:S01]  /*12c0*/  FADD.FTZ R21, R52, R67 ;  /* 0x0000004334157221 */ /* 0x000fe20000010000 */
[----:B------:R-:W-:Y:S06]  /*12d0*/  BAR.SYNC.DEFER_BLOCKING 0x0 ;  /* 0x0000000000007b1d */ /* 0x000fec0000010000 */
[----:B0-----:R-:W-:Y:S05]  /*12e0*/  @!P0 BRA `(.L_x_385) ;  /* 0x0000000000b08947 */ /* 0x001fea0003800000 */
[----:B------:R-:W0:Y:S01]  /*12f0*/  S2UR UR7, SR_CgaCtaId ;  /* 0x00000000000779c3 */ /* 0x000e220000008800 */
[----:B------:R-:W-:Y:S01]  /*1300*/  UMOV UR5, 0x400 ;  /* 0x0000040000057882 */ /* 0x000fe20000000000 */
[----:B------:R-:W-:Y:S02]  /*1310*/  SHF.L.U32 R40, R4, 0x1, RZ ;  /* 0x0000000104287819 */ /* 0x000fe400000006ff */
[----:B------:R-:W-:Y:S02]  /*1320*/  SHF.R.U32.HI R52, RZ, 0x1, R0 ;  /* 0x00000001ff347819 */ /* 0x000fe40000011600 */
[----:B------:R-:W-:Y:S02]  /*1330*/  LOP3.LUT R41, R40, 0x18, RZ, 0xc0, !PT ;  /* 0x0000001828297812 */ /* 0x000fe400078ec0ff */
[----:B------:R-:W-:Y:S02]  /*1340*/  SHF.L.U32 R53, R52, 0x5, RZ ;  /* 0x0000000534357819 */ /* 0x000fe400000006ff */
[----:B------:R-:W-:-:S02]  /*1350*/  LOP3.LUT R43, R41, 0x8, RZ, 0x3c, !PT ;  /* 0x00000008292b7812 */ /* 0x000fc400078e3cff */
[C---:B------:R-:W-:Y:S02]  /*1360*/  LOP3.LUT R45, R41.reuse, 0x10, RZ, 0x3c, !PT ;  /* 0x00000010292d7812 */ /* 0x040fe400078e3cff */
[----:B------:R-:W-:Y:S01]  /*1370*/  LOP3.LUT R47, R41, 0x18, RZ, 0x3c, !PT ;  /* 0x00000018292f7812 */ /* 0x000fe200078e3cff */
[----:B0-----:R-:W-:-:S06]  /*1380*/  ULEA UR5, UR7, UR5, 0x18 ;  /* 0x0000000507057291 */ /* 0x001fcc000f8ec03f */
[----:B------:R-:W-:Y:S02]  /*1390*/  LEA R40, R4, UR5, 0x5 ;  /* 0x0000000504287c11 */ /* 0x000fe4000f8e28ff */
[----:B------:R-:W-:Y:S02]  /*13a0*/  LEA R49, R5, UR5, 0x5 ;  /* 0x0000000505317c11 */ /* 0x000fe4000f8e28ff */
[C---:B------:R-:W-:Y:S01]  /*13b0*/  IADD3 R44, R40.reuse, R41, RZ ;  /* 0x00000029282c7210 */ /* 0x040fe20007ffe0ff */
[C---:B------:R-:W-:Y:S01]  /*13c0*/  IMAD.IADD R46, R40.reuse, 0x1, R43 ;  /* 0x00000001282e7824 */ /* 0x040fe200078e022b */
[C---:B------:R-:W-:Y:S02]  /*13d0*/  IADD3 R48, R40.reuse, R45, RZ ;  /* 0x0000002d28307210 */ /* 0x040fe40007ffe0ff */
[----:B------:R-:W-:Y:S01]  /*13e0*/  IADD3 R51, R40, R47, RZ ;  /* 0x0000002f28337210 */ /* 0x000fe20007ffe0ff */
[----:B------:R-:W-:Y:S01]  /*13f0*/  STS.64 [R44], R24 ;  /* 0x000000182c007388 */ /* 0x000fe20000000a00 */
[--C-:B------:R-:W-:Y:S01]  /*1400*/  IMAD R40, R9, 0x8, R49.reuse ;  /* 0x0000000809287824 */ /* 0x100fe200078e0231 */
[-C--:B------:R-:W-:Y:S01]  /*1410*/  LEA R42, R10, R49.reuse, 0x3 ;  /* 0x000000310a2a7211 */ /* 0x080fe200078e18ff */
[----:B------:R-:W-:Y:S01]  /*1420*/  IMAD R47, R12, 0x8, R49 ;  /* 0x000000080c2f7824 */ /* 0x000fe200078e0231 */
[----:B------:R-:W-:Y:S01]  /*1430*/  STS.64 [R46], R22 ;  /* 0x000000162e007388 */ /* 0x000fe20000000a00 */
[----:B------:R-:W-:-:S03]  /*1440*/  LEA R45, R11, R49, 0x3 ;  /* 0x000000310b2d7211 */ /* 0x000fc600078e18ff */
[----:B------:R0:W-:Y:S04]  /*1450*/  STS.64 [R48], R20 ;  /* 0x0000001430007388 */ /* 0x0001e80000000a00 */
        /* <DEDUP_REMOVED lines=21> */
.L_x_385:
[----:B------:R-:W-:Y:S04]  /*15b0*/  BSSY B0, `(.L_x_386) ;  /* 0x0000061000007945 */ /* 0x000fe80003800000 */
[----:B------:R-:W-:Y:S05]  /*15c0*/  @P1 BRA `(.L_x_387) ;  /* 0x00000004007c1947 */ /* 0x000fea0003800000 */
[----:B------:R-:W-:Y:S02]  /*15d0*/  SHF.L.U32 R40, R3, 0x3, RZ ;  /* 0x0000000303287819 */ /* 0x000fe400000006ff */
[----:B------:R-:W-:Y:S02]  /*15e0*/  SHF.L.U32 R56, R4, 0x3, RZ ;  /* 0x0000000304387819 */ /* 0x000fe400000006ff */
[----:B------:R-:W-:Y:S02]  /*15f0*/  LOP3.LUT R41, R40, 0x8, RZ, 0xc0, !PT ;  /* 0x0000000828297812 */ /* 0x000fe400078ec0ff */
[----:B------:R-:W-:Y:S02]  /*1600*/  LOP3.LUT R56, R56, 0x18, RZ, 0xc0, !PT ;  /* 0x0000001838387812 */ /* 0x000fe400078ec0ff */
[----:B------:R-:W-:-:S05]  /*1610*/  LEA.HI R41, R4, R41, RZ, 0x1e ;  /* 0x0000002904297211 */ /* 0x000fca00078ff0ff */
[----:B------:R-:W-:-:S04]  /*1620*/  IMAD R41, R41, 0x28, -R50 ;  /* 0x0000002829297824 */ /* 0x000fc800078e0a32 */
[C---:B------:R-:W-:Y:S01]  /*1630*/  VIADD R43, R41.reuse, 0x8 ;  /* 0x00000008292b7836 */ /* 0x040fe20000000000 */
[C---:B------:R-:W-:Y:S01]  /*1640*/  IADD3 R45, R41.reuse, 0x4, RZ ;  /* 0x00000004292d7810 */ /* 0x040fe20007ffe0ff */
[C---:B0-----:R-:W-:Y:S01]  /*1650*/  VIADD R46, R41.reuse, 0x14 ;  /* 0x00000014292e7836 */ /* 0x041fe20000000000 */
[C---:B------:R-:W-:Y:S01]  /*1660*/  IADD3 R42, R41.reuse, 0xc, RZ ;  /* 0x0000000c292a7810 */ /* 0x040fe20007ffe0ff */
[C---:B------:R-:W-:Y:S01]  /*1670*/  VIADD R52, R41.reuse, 0x20 ;  /* 0x0000002029347836 */ /* 0x040fe20000000000 */
[----:B------:R-:W-:Y:S02]  /*1680*/  SHF.R.S32.HI R40, RZ, 0x1f, R45 ;  /* 0x0000001fff287819 */ /* 0x000fe4000001142d */
[----:B------:R-:W-:Y:S02]  /*1690*/  IADD3 R44, R41, 0x10, RZ ;  /* 0x00000010292c7810 */ /* 0x000fe40007ffe0ff */
[----:B------:R-:W-:Y:S02]  /*16a0*/  LEA.HI R45, R40, R45, RZ, 0x2 ;  /* 0x0000002d282d7211 */ /* 0x000fe400078f10ff */
[----:B------:R-:W-:-:S02]  /*16b0*/  SHF.R.S32.HI R40, RZ, 0x1f, R43 ;  /* 0x0000001fff287819 */ /* 0x000fc4000001142b */
[----:B------:R-:W-:Y:S02]  /*16c0*/  SHF.R.S32.HI R47, RZ, 0x1f, R42 ;  /* 0x0000001fff2f7819 */ /* 0x000fe4000001142a */
[----:B------:R-:W-:Y:S02]  /*16d0*/  SHF.R.S32.HI R49, RZ, 0x1f, R44 ;  /* 0x0000001fff317819 */ /* 0x000fe4000001142c */
[----:B------:R-:W-:Y:S02]  /*16e0*/  SHF.R.S32.HI R51, RZ, 0x1f, R46 ;  /* 0x0000001fff337819 */ /* 0x000fe4000001142e */
[----:B------:R-:W-:Y:S02]  /*16f0*/  LEA.HI R43, R40, R43, RZ, 0x2 ;  /* 0x0000002b282b7211 */ /* 0x000fe400078f10ff */
[----:B------:R-:W-:Y:S02]  /*1700*/  LEA.HI R40, R47, R42, RZ, 0x2 ;  /* 0x0000002a2f287211 */ /* 0x000fe400078f10ff */
[----:B------:R-:W-:-:S02]  /*1710*/  LEA.HI R42, R49, R44, RZ, 0x2 ;  /* 0x0000002c312a7211 */ /* 0x000fc400078f10ff */
[----:B------:R-:W-:Y:S02]  /*1720*/  LEA.HI R44, R51, R46, RZ, 0x2 ;  /* 0x0000002e332c7211 */ /* 0x000fe400078f10ff */
[----:B------:R-:W-:Y:S02]  /*1730*/  SHF.R.S32.HI R46, RZ, 0x1f, R41 ;  /* 0x0000001fff2e7819 */ /* 0x000fe40000011429 */
[C---:B------:R-:W-:Y:S02]  /*1740*/  IADD3 R48, R41.reuse, 0x18, RZ ;  /* 0x0000001829307810 */ /* 0x040fe40007ffe0ff */
[----:B------:R-:W-:Y:S02]  /*1750*/  IADD3 R50, R41, 0x1c, RZ ;  /* 0x0000001c29327810 */ /* 0x000fe40007ffe0ff */
[----:B------:R-:W-:Y:S02]  /*1760*/  LEA.HI R47, R46, R41, RZ, 0x2 ;  /* 0x000000292e2f7211 */ /* 0x000fe400078f10ff */
[----:B------:R-:W-:-:S02]  /*1770*/  SHF.R.S32.HI R49, RZ, 0x1f, R48 ;  /* 0x0000001fff317819 */ /* 0x000fc40000011430 */
[----:B------:R-:W-:Y:S02]  /*1780*/  SHF.R.S32.HI R51, RZ, 0x1f, R50 ;  /* 0x0000001fff337819 */ /* 0x000fe40000011432 */
[----:B------:R-:W-:Y:S02]  /*1790*/  SHF.R.S32.HI R53, RZ, 0x1f, R52 ;  /* 0x0000001fff357819 */ /* 0x000fe40000011434 */
[----:B------:R-:W-:Y:S02]  /*17a0*/  SHF.R.S32.HI R47, RZ, 0x2, R47 ;  /* 0x00000002ff2f7819 */ /* 0x000fe4000001142f */
[----:B------:R-:W-:Y:S02]  /*17b0*/  LEA.HI R46, R49, R48, RZ, 0x2 ;  /* 0x00000030312e7211 */ /* 0x000fe400078f10ff */
[----:B------:R-:W-:Y:S01]  /*17c0*/  LEA.HI R48, R51, R50, RZ, 0x2 ;  /* 0x0000003233307211 */ /* 0x000fe200078f10ff */
[----:B------:R-:W-:Y:S01]  /*17d0*/  IMAD R47, R47, 0x28, R6 ;  /* 0x000000282f2f7824 */ /* 0x000fe200078e0206 */
[----:B------:R-:W-:-:S02]  /*17e0*/  LEA.HI R50, R53, R52, RZ, 0x2 ;  /* 0x0000003435327211 */ /* 0x000fc400078f10ff */
[----:B------:R-:W-:Y:S01]  /*17f0*/  IADD3 R52, R41, 0x24, RZ ;  /* 0x0000002429347810 */ /* 0x000fe20007ffe0ff */
[----:B------:R-:W-:Y:S01]  /*1800*/  IMAD.IADD R41, R47, 0x1, R56 ;  /* 0x000000012f297824 */ /* 0x000fe200078e0238 */
[----:B------:R-:W-:Y:S02]  /*1810*/  SHF.R.S32.HI R45, RZ, 0x2, R45 ;  /* 0x00000002ff2d7819 */ /* 0x000fe4000001142d */
        /* <DEDUP_REMOVED lines=10> */
[----:B------:R-:W-:-:S02]  /*18c0*/  IADD3 R45, R56, R47, RZ ;  /* 0x0000002f382d7210 */ /* 0x000fc40007ffe0ff */
[----:B------:R-:W1:Y:S01]  /*18d0*/  LDS.64 R42, [R43] ;  /* 0x000000002b2a7984 */ /* 0x000e620000000a00 */
[----:B------:R-:W-:Y:S01]  /*18e0*/  SHF.R.S32.HI R53, RZ, 0x2, R44 ;  /* 0x00000002ff357819 */ /* 0x000fe2000001142c */
[----:B------:R-:W-:Y:S01]  /*18f0*/  IMAD R51, R51, 0x28, R6 ;  /* 0x0000002833337824 */ /* 0x000fe200078e0206 */
[----:B------:R-:W-:Y:S01]  /*1900*/  SHF.R.S32.HI R55, RZ, 0x2, R46 ;  /* 0x00000002ff377819 */ /* 0x000fe2000001142e */
[C---:B------:R-:W-:Y:S01]  /*1910*/  IMAD.IADD R47, R56.reuse, 0x1, R49 ;  /* 0x00000001382f7824 */ /* 0x040fe200078e0231 */
[----:B------:R-:W2:Y:S01]  /*1920*/  LDS.64 R44, [R45] ;  /* 0x000000002d2c7984 */ /* 0x000ea20000000a00 */
[--C-:B------:R-:W-:Y:S01]  /*1930*/  IMAD R53, R53, 0x28, R6.reuse ;  /* 0x0000002835357824 */ /* 0x100fe200078e0206 */
[C---:B------:R-:W-:Y:S01]  /*1940*/  IADD3 R49, R56.reuse, R51, RZ ;  /* 0x0000003338317210 */ /* 0x040fe20007ffe0ff */
[----:B------:R-:W-:Y:S01]  /*1950*/  IMAD R55, R55, 0x28, R6 ;  /* 0x0000002837377824 */ /* 0x000fe200078e0206 */
[----:B------:R-:W-:Y:S01]  /*1960*/  SHF.R.S32.HI R57, RZ, 0x2, R48 ;  /* 0x00000002ff397819 */ /* 0x000fe20000011430 */
[----:B------:R-:W3:Y:S01]  /*1970*/  LDS.64 R46, [R47] ;  /* 0x000000002f2e7984 */ /* 0x000ee20000000a00 */
[C---:B------:R-:W-:Y:S01]  /*1980*/  IADD3 R51, R56.reuse, R53, RZ ;  /* 0x0000003538337210 */ /* 0x040fe20007ffe0ff */
[----:B------:R-:W-:Y:S01]  /*1990*/  IMAD.IADD R53, R56, 0x1, R55 ;  /* 0x0000000138357824 */ /* 0x000fe200078e0237 */
[----:B------:R-:W-:Y:S01]  /*19a0*/  SHF.R.S32.HI R59, RZ, 0x2, R50 ;  /* 0x00000002ff3b7819 */ /* 0x000fe20000011432 */
[----:B------:R-:W4:Y:S01]  /*19b0*/  LDS.64 R48, [R49] ;  /* 0x0000000031307984 */ /* 0x000f220000000a00 */
[----:B------:R-:W-:Y:S01]  /*19c0*/  IMAD R57, R57, 0x28, R6 ;  /* 0x0000002839397824 */ /* 0x000fe200078e0206 */
[----:B------:R-:W-:-:S02]  /*19d0*/  SHF.R.S32.HI R55, RZ, 0x2, R52 ;  /* 0x00000002ff377819 */ /* 0x000fc40000011434 */
[----:B------:R-:W5:Y:S01]  /*19e0*/  LDS.64 R50, [R51] ;  /* 0x0000000033327984 */ /* 0x000f620000000a00 */
[--C-:B------:R-:W-:Y:S01]  /*19f0*/  IMAD R59, R59, 0x28, R6.reuse ;  /* 0x000000283b3b7824 */ /* 0x100fe200078e0206 */
[C---:B------:R-:W-:Y:S01]  /*1a00*/  IADD3 R54, R56.reuse, R57, RZ ;  /* 0x0000003938367210 */ /* 0x040fe20007ffe0ff */
[----:B------:R-:W-:Y:S01]  /*1a10*/  IMAD R73, R55, 0x28, R6 ;  /* 0x0000002837497824 */ /* 0x000fe200078e0206 */
[----:B------:R-:W5:Y:S02]  /*1a20*/  LDS.64 R52, [R53] ;  /* 0x0000000035347984 */ /* 0x000f640000000a00 */
[C---:B------:R-:W-:Y:S01]  /*1a30*/  IADD3 R57, R56.reuse, R59, RZ ;  /* 0x0000003b38397210 */ /* 0x040fe20007ffe0ff */
[----:B------:R-:W-:Y:S01]  /*1a40*/  IMAD.IADD R58, R56, 0x1, R73 ;  /* 0x00000001383a7824 */ /* 0x000fe200078e0249 */
[----:B------:R-:W5:Y:S04]  /*1a50*/  LDS.64 R54, [R54] ;  /* 0x0000000036367984 */ /* 0x000f680000000a00 */
        /* <DEDUP_REMOVED lines=22> */
.L_x_387:
[----:B------:R-:W-:Y:S05]  /*1bc0*/  BSYNC B0 ;  /* 0x0000000000007941 */ /* 0x000fea0003800000 */
.L_x_386:
[----:B------:R-:W1:Y:S01]  /*1bd0*/  SHFL.BFLY PT, R41, R58, 0x2, 0x1f ;  /* 0x0c401f003a297f89 */ /* 0x000e6200000e0000 */
[----:B------:R-:W-:Y:S01]  /*1be0*/  LOP3.LUT P1, RZ, R4, 0xffffffe3, RZ, 0xc0, !PT ;  /* 0xffffffe304ff7812 */ /* 0x000fe2000782c0ff */
[----:B------:R-:W-:Y:S01]  /*1bf0*/  BSSY B0, `(.L_x_388) ;  /* 0x0000015000007945 */ /* 0x000fe20003800000 */
[----:B------:R-:W-:Y:S01]  /*1c00*/  PRMT R42, R28, 0x7632, R42 ;  /* 0x000076321c2a7816 */ /* 0x000fe2000000002a */
[----:B------:R-:W2:Y:S01]  /*1c10*/  SHFL.BFLY PT, R40, R59, 0x2, 0x1f ;  /* 0x0c401f003b287f89 */ /* 0x000ea200000e0000 */
[----:B------:R-:W-:Y:S01]  /*1c20*/  PRMT R43, R29, 0x7632, R43 ;  /* 0x000076321d2b7816 */ /* 0x000fe2000000002b */
[----:B-1----:R-:W-:Y:S01]  /*1c30*/  FADD.FTZ R41, R41, R58 ;  /* 0x0000003a29297221 */ /* 0x002fe20000010000 */
[----:B--2---:R-:W-:-:S04]  /*1c40*/  FADD.FTZ R40, R40, R59 ;  /* 0x0000003b28287221 */ /* 0x004fc80000010000 */
[----:B------:R-:W1:Y:S04]  /*1c50*/  SHFL.BFLY PT, R44, R41, 0x1, 0x1f ;  /* 0x0c201f00292c7f89 */ /* 0x000e6800000e0000 */
[----:B------:R-:W2:Y:S01]  /*1c60*/  SHFL.BFLY PT, R45, R40, 0x1, 0x1f ;  /* 0x0c201f00282d7f89 */ /* 0x000ea200000e0000 */
[----:B-1----:R-:W-:Y:S01]  /*1c70*/  FADD.FTZ R28, R41, R44 ;  /* 0x0000002c291c7221 */ /* 0x002fe20000010000 */
[----:B--2---:R-:W-:Y:S01]  /*1c80*/  FADD.FTZ R29, R40, R45 ;  /* 0x0000002d281d7221 */ /* 0x004fe20000010000 */
[----:B------:R-:W-:Y:S06]  /*1c90*/  @P1 BRA `(.L_x_389) ;  /* 0x0000000000281947 */ /* 0x000fec0003800000 */
[----:B------:R-:W1:Y:S01]  /*1ca0*/  LDC R45, c[0x0][0x10] ;  /* 0x00000400ff2d7b82 */ /* 0x000e620000000800 */
[----:B------:R-:W-:-:S04]  /*1cb0*/  SHF.R.U32.HI R44, RZ, 0x2, R4 ;  /* 0x00000002ff2c7819 */ /* 0x000fc80000011604 */
[----:B0-----:R-:W-:-:S03]  /*1cc0*/  SHF.L.U32 R47, R44, 0x5, RZ ;  /* 0x000000052c2f7819 */ /* 0x001fc600000006ff */
[----:B------:R-:W0:Y:S01]  /*1cd0*/  LDC.64 R40, c[0x0][0x260] ;  /* 0x00009800ff287b82 */ /* 0x000e220000000a00 */
[----:B-1----:R-:W-:Y:S01]  /*1ce0*/  IMAD R44, R45, UR4, R0 ;  /* 0x000000042d2c7c24 */ /* 0x002fe2000f8e0200 */
[----:B------:R-:W-:-:S04]  /*1cf0*/  LOP3.LUT R45, R47, 0xffffffe0, R2, 0xe2, !PT ;  /* 0xffffffe02f2d7812 */ /* 0x000fc800078ee202 */
[----:B------:R-:W-:-:S05]  /*1d00*/  LEA R44, R44, R45, 0x8 ;  /* 0x0000002d2c2c7211 */ /* 0x000fca00078e40ff */
[----:B------:R-:W-:-:S04]  /*1d10*/  IMAD.SHL.U32 R45, R44, 0x2, RZ ;  /* 0x000000022c2d7824 */ /* 0x000fc800078e00ff */
[----:B0-----:R-:W-:-:S05]  /*1d20*/  IMAD.WIDE.U32 R40, R45, 0x4, R40 ;  /* 0x000000042d287825 */ /* 0x001fca00078e0028 */
[----:B------:R1:W-:Y:S02]  /*1d30*/  STG.E.64 desc[UR8][R40.64], R28 ;  /* 0x0000001c28007986 */ /* 0x0003e4000c101b08 */
.L_x_389:
[----:B------:R-:W-:Y:S05]  /*1d40*/  BSYNC B0 ;  /* 0x0000000000007941 */ /* 0x000fea0003800000 */
.L_x_388:
[----:B------:R-:W-:Y:S02]  /*1d50*/  ISETP.GE.U32.AND P1, PT, R72, UR10, PT ;  /* 0x0000000a48007c0c */ /* 0x000fe4000bf26070 */
[----:B------:R-:W-:Y:S02]  /*1d60*/  PRMT R30, R30, 0x7632, R30 ;  /* 0x000076321e1e7816 */ /* 0x000fe4000000001e */
[----:B------:R-:W-:Y:S02]  /*1d70*/  ISETP.GE.AND.EX P1, PT, R70, UR6, PT, P1 ;  /* 0x0000000646007c0c */ /* 0x000fe4000bf26310 */
[----:B------:R-:W-:Y:S02]  /*1d80*/  PRMT R31, R31, 0x7632, R31 ;  /* 0x000076321f1f7816 */ /* 0x000fe4000000001f */
[----:B-1----:R-:W-:Y:S02]  /*1d90*/  PRMT R29, R26, 0x7632, R29 ;  /* 0x000076321a1d7816 */ /* 0x002fe4000000001d */
[----:B------:R-:W-:-:S02]  /*1da0*/  PRMT R28, R27, 0x7632, R28 ;  /* 0x000076321b1c7816 */ /* 0x000fc4000000001c */
[----:B------:R-:W-:Y:S02]  /*1db0*/  PRMT R34, R34, 0x7632, R34 ;  /* 0x0000763222227816 */ /* 0x000fe40000000022 */
[----:B------:R-:W-:Y:S02]  /*1dc0*/  PRMT R35, R35, 0x7632, R35 ;  /* 0x0000763223237816 */ /* 0x000fe40000000023 */
[----:B------:R-:W-:Y:S02]  /*1dd0*/  PRMT R32, R32, 0x7632, R32 ;  /* 0x0000763220207816 */ /* 0x000fe40000000020 */
        /* <DEDUP_REMOVED lines=9> */
[----:B------:R-:W-:-:S04]  /*1e70*/  MOV R41, 0x7fffffe1 ;  /* 0x7fffffe100297802 */ /* 0x000fc80000000f00 */
[----:B------:R-:W-:Y:S01]  /*1e80*/  SEL R41, R41, 0x1, !P1 ;  /* 0x0000000129297807 */ /* 0x000fe20004800000 */
[----:B-1----:R-:W-:Y:S01]  /*1e90*/  IMAD.WIDE.U32 R26, R0, 0x4, R26 ;  /* 0x00000004001a7825 */ /* 0x002fe200078e001a */
[----:B------:R-:W-:Y:S06]  /*1ea0*/  MEMBAR.ALL.GPU ;  /* 0x0000000000007992 */ /* 0x000fec000000a000 */
[----:B------:R-:W-:-:S00]  /*1eb0*/  ERRBAR ;  /* 0x00000000000079ab */ /* 0x000fc00000000000 */
[----:B------:R-:W-:Y:S06]  /*1ec0*/  CGAERRBAR ;  /* 0x00000000000075ab */ /* 0x000fec0000000000 */
[----:B------:R1:W5:Y:S02]  /*1ed0*/  ATOM.E.ADD.STRONG.GPU PT, R41, desc[UR8][R26.64], R41 ;  /* 0x000000291a29798a */ /* 0x00036400081ee1c8 */
.L_x_392:
[----:B------:R-:W2:Y:S04]  /*1ee0*/  LD.E.STRONG.GPU R40, desc[UR8][R26.64] ;  /* 0x000000081a287980 */ /* 0x000ea8000c10f900 */
[----:B--2---:R-:W-:Y:S01]  /*1ef0*/  CCTL.IVALL ;  /* 0x00000000ff00798f */ /* 0x004fe20002000000 */
[----:B------:R-:W-:Y:S05]  /*1f00*/  YIELD ;  /* 0x0000000000007946 */ /* 0x000fea0003800000 */
[----:B-----5:R-:W-:-:S04]  /*1f10*/  LOP3.LUT R40, R40, R41, RZ, 0x3c, !PT ;  /* 0x0000002928287212 */ /* 0x020fc800078e3cff */
[----:B------:R-:W-:-:S13]  /*1f20*/  ISETP.GT.AND P1, PT, R40, -0x1, PT ;  /* 0xffffffff2800780c */ /* 0x000fda0003f24270 */
[----:B------:R-:W-:Y:S05]  /*1f30*/  @P1 BRA `(.L_x_392) ;  /* 0xfffffffc00e81947 */ /* 0x000fea000383ffff */
.L_x_391:
[----:B------:R-:W-:Y:S05]  /*1f40*/  WARPSYNC.ALL ;  /* 0x0000000000007948 */ /* 0x000fea0003800000 */
[----:B------:R-:W-:Y:S06]  /*1f50*/  BAR.SYNC.DEFER_BLOCKING 0x0 ;  /* 0x0000000000007b1d */ /* 0x000fec0000010000 */
[----:B------:R-:W-:Y:S05]  /*1f60*/  BRA `(.L_x_393) ;  /* 0x0000000000607947 */ /* 0x000fea0003800000 */
.L_x_390:
[----:B------:R-:W-:Y:S01]  /*1f70*/  BAR.SYNC.DEFER_BLOCKING 0x0 ;  /* 0x0000000000007b1d */ /* 0x000fe20000010000 */
[----:B------:R-:W-:-:S13]  /*1f80*/  ISETP.NE.AND P1, PT, R4, RZ, PT ;  /* 0x000000ff0400720c */ /* 0x000fda0003f25270 */
[----:B------:R-:W-:Y:S05]  /*1f90*/  @P1 BRA `(.L_x_394) ;  /* 0x00000000004c1947 */ /* 0x000fea0003800000 */
[----:B------:R-:W1:Y:S01]  /*1fa0*/  LDC.64 R26, c[0x0][0x268] ;  /* 0x00009a00ff1a7b82 */ /* 0x000e620000000a00 */
[----:B------:R-:W-:Y:S02]  /*1fb0*/  SHF.R.U32.HI R41, RZ, 0x1, R0 ;  /* 0x00000001ff297819 */ /* 0x000fe40000011600 */
[----:B------:R-:W-:Y:S02]  /*1fc0*/  LOP3.LUT R40, R0, 0x1, RZ, 0xc0, !PT ;  /* 0x0000000100287812 */ /* 0x000fe400078ec0ff */
[----:B------:R-:W-:Y:S02]  /*1fd0*/  IADD3 R41, -R41, RZ, RZ ;  /* 0x000000ff29297210 */ /* 0x000fe40007ffe1ff */
[----:B------:R-:W-:Y:S02]  /*1fe0*/  LOP3.LUT R45, R40, 0x4, RZ, 0xfc, !PT ;  /* 0x00000004282d7812 */ /* 0x000fe400078efcff */
[----:B------:R-:W-:Y:S01]  /*1ff0*/  ISETP.NE.AND P1, PT, R2, R41, PT ;  /* 0x000000290200720c */ /* 0x000fe20003f25270 */
[----:B------:R-:W-:-:S05]  /*2000*/  IMAD.MOV.U32 R41, RZ, RZ, 0x7fffffc1 ;  /* 0x7fffffc1ff297424 */ /* 0x000fca00078e00ff */
[----:B------:R-:W-:Y:S01]  /*2010*/  SEL R41, R41, 0x1, !P1 ;  /* 0x0000000129297807 */ /* 0x000fe20004800000 */
[----:B-1----:R-:W-:Y:S01]  /*2020*/  IMAD.WIDE.U32 R26, R45, 0x4, R26 ;  /* 0x000000042d1a7825 */ /* 0x002fe200078e001a */
[----:B------:R-:W-:Y:S06]  /*2030*/  MEMBAR.ALL.GPU ;  /* 0x0000000000007992 */ /* 0x000fec000000a000 */
[----:B------:R-:W-:-:S00]  /*2040*/  ERRBAR ;  /* 0x00000000000079ab */ /* 0x000fc00000000000 */
[----:B------:R-:W-:Y:S06]  /*2050*/  CGAERRBAR ;  /* 0x00000000000075ab */ /* 0x000fec0000000000 */
[----:B------:R1:W5:Y:S02]  /*2060*/  ATOM.E.ADD.STRONG.GPU PT, R41, desc[UR8][R26.64], R41 ;  /* 0x000000291a29798a */ /* 0x00036400081ee1c8 */
.L_x_395:
[----:B------:R-:W2:Y:S04]  /*2070*/  LD.E.STRONG.GPU R40, desc[UR8][R26.64] ;  /* 0x000000081a287980 */ /* 0x000ea8000c10f900 */
[----:B--2---:R-:W-:Y:S01]  /*2080*/  CCTL.IVALL ;  /* 0x00000000ff00798f */ /* 0x004fe20002000000 */
[----:B------:R-:W-:Y:S05]  /*2090*/  YIELD ;  /* 0x0000000000007946 */ /* 0x000fea0003800000 */
[----:B-----5:R-:W-:-:S04]  /*20a0*/  LOP3.LUT R40, R40, R41, RZ, 0x3c, !PT ;  /* 0x0000002928287212 */ /* 0x020fc800078e3cff */
[----:B------:R-:W-:-:S13]  /*20b0*/  ISETP.GT.AND P1, PT, R40, -0x1, PT ;  /* 0xffffffff2800780c */ /* 0x000fda0003f24270 */
[----:B------:R-:W-:Y:S05]  /*20c0*/  @P1 BRA `(.L_x_395) ;  /* 0xfffffffc00e81947 */ /* 0x000fea000383ffff */
.L_x_394:
[----:B------:R-:W-:Y:S05]  /*20d0*/  WARPSYNC.ALL ;  /* 0x0000000000007948 */ /* 0x000fea0003800000 */
[----:B------:R-:W-:Y:S06]  /*20e0*/  BAR.SYNC.DEFER_BLOCKING 0x0 ;  /* 0x0000000000007b1d */ /* 0x000fec0000010000 */
.L_x_393:
[----:B------:R-:W-:Y:S01]  /*20f0*/  ISETP.GT.U32.AND P1, PT, R4, 0xff, PT ;  /* 0x000000ff0400780c */ /* 0x000fe20003f24070 */
[----:B------:R-:W2:Y:S01]  /*2100*/  S2UR UR7, SR_CgaCtaId ;  /* 0x00000000000779c3 */ /* 0x000ea20000008800 */
[----:B------:R-:W-:Y:S01]  /*2110*/  SHF.L.U32 R29, R29, 0x10, RZ ;  /* 0x000000101d1d7819 */ /* 0x000fe200000006ff */
[----:B------:R-:W-:Y:S01]  /*2120*/  IMAD.SHL.U32 R3, R3, 0x8, RZ ;  /* 0x0000000803037824 */ /* 0x000fe200078e00ff */
[----:B------:R-:W-:Y:S01]  /*2130*/  SHF.L.U32 R33, R33, 0x10, RZ ;  /* 0x0000001021217819 */ /* 0x000fe200000006ff */
[----:B------:R-:W-:Y:S01]  /*2140*/  UMOV UR5, 0x400 ;  /* 0x0000040000057882 */ /* 0x000fe20000000000 */
[----:B------:R-:W-:Y:S01]  /*2150*/  SHF.L.U32 R43, R43, 0x10, RZ ;  /* 0x000000102b2b7819 */ /* 0x000fe200000006ff */
[----:B------:R-:W-:Y:S01]  /*2160*/  IMAD.U32 R35, R35, 0x10000, RZ ;  /* 0x0001000023237824 */ /* 0x000fe200078e00ff */
[----:B------:R-:W-:Y:S01]  /*2170*/  SHF.L.U32 R34, R34, 0x10, RZ ;  /* 0x0000001022227819 */ /* 0x000fe200000006ff */
[----:B------:R-:W-:-:S04]  /*2180*/  ULDC.64 UR12, c[0x0][0x210] ;  /* 0x00008400000c7ab9 */ /* 0x000fc80000000a00 */
[----:B------:R-:W3:Y:S01]  /*2190*/  @!P1 LDC R41, c[0x0][0x10] ;  /* 0x00000400ff299b82 */ /* 0x000ee20000000800 */
[----:B------:R-:W-:-:S07]  /*21a0*/  @!P1 LOP3.LUT R45, R4, 0x1f, RZ, 0xc0, !PT ;  /* 0x0000001f042d9812 */ /* 0x000fce00078ec0ff */
[----:B-1----:R-:W1:Y:S01]  /*21b0*/  @!P1 LDC.64 R26, c[0x0][0x260] ;  /* 0x00009800ff1a9b82 */ /* 0x002e620000000a00 */
[----:B---3--:R-:W-:Y:S01]  /*21c0*/  @!P1 IMAD R40, R41, UR4, R0 ;  /* 0x0000000429289c24 */ /* 0x008fe2000f8e0200 */
[----:B------:R-:W-:-:S04]  /*21d0*/  @!P1 LOP3.LUT R41, R4, 0x7fffffe0, RZ, 0xc0, !PT ;  /* 0x7fffffe004299812 */ /* 0x000fc800078ec0ff */
[----:B------:R-:W-:-:S04]  /*21e0*/  @!P1 LEA R40, R40, R41, 0x8 ;  /* 0x0000002928289211 */ /* 0x000fc800078e40ff */
[----:B------:R-:W-:-:S05]  /*21f0*/  @!P1 IADD3 R40, R40, R45, RZ ;  /* 0x0000002d28289210 */ /* 0x000fca0007ffe0ff */
[----:B------:R-:W-:-:S04]  /*2200*/  @!P1 IMAD.SHL.U32 R41, R40, 0x2, RZ ;  /* 0x0000000228299824 */ /* 0x000fc800078e00ff */
[----:B-1----:R-:W-:-:S06]  /*2210*/  @!P1 IMAD.WIDE.U32 R26, R41, 0x4, R26 ;  /* 0x00000004291a9825 */ /* 0x002fcc00078e001a */
[----:B------:R-:W3:Y:S01]  /*2220*/  @!P1 LDG.E.64 R26, desc[UR8][R26.64] ;  /* 0x000000081a1a9981 */ /* 0x000ee2000c1e1b00 */
[----:B------:R-:W-:Y:S02]  /*2230*/  CS2R R40, SRZ ;  /* 0x0000000000287805 */ /* 0x000fe4000001ff00 */
[----:B------:R-:W-:Y:S01]  /*2240*/  LOP3.LUT R51, R3, 0x8, RZ, 0xc0, !PT ;  /* 0x0000000803337812 */ /* 0x000fe200078ec0ff */
[----:B------:R-:W-:Y:S01]  /*2250*/  UIADD3 UR5, UR5, 0x3480, URZ ;  /* 0x0000348005057890 */ /* 0x000fe2000fffe03f */
[----:B------:R-:W-:Y:S01]  /*2260*/  SHF.L.U32 R36, R36, 0x10, RZ ;  /* 0x0000001024247819 */ /* 0x000fe200000006ff */
[----:B------:R-:W-:Y:S01]  /*2270*/  ULOP3.LUT UR4, UR4, 0x1, URZ, 0x3c, !UPT ;  /* 0x0000000104047892 */ /* 0x000fe2000f8e3c3f */
[----:B------:R-:W-:Y:S01]  /*2280*/  SHF.L.U32 R37, R37, 0x10, RZ ;  /* 0x0000001025257819 */ /* 0x000fe200000006ff */
[----:B--2---:R-:W-:Y:S01]  /*2290*/  ULEA UR5, UR7, UR5, 0x18 ;  /* 0x0000000507057291 */ /* 0x004fe2000f8ec03f */
[----:B---3--:R-:W-:Y:S01]  /*22a0*/  @!P1 FADD.FTZ R41, RZ, R26 ;  /* 0x0000001aff299221 */ /* 0x008fe20000010000 */
[----:B------:R-:W-:Y:S01]  /*22b0*/  @!P1 FADD.FTZ R40, RZ, R27 ;  /* 0x0000001bff289221 */ /* 0x000fe20000010000 */
[----:B------:R-:W-:-:S03]  /*22c0*/  LOP3.LUT P1, RZ, R4, 0xffffff1f, RZ, 0xc0, !PT ;  /* 0xffffff1f04ff7812 */ /* 0x000fc6000782c0ff */
[----:B------:R-:W1:Y:S04]  /*22d0*/  SHFL.BFLY PT, R44, R41, 0x10, 0x1f ;  /* 0x0e001f00292c7f89 */ /* 0x000e6800000e0000 */
[----:B------:R-:W2:Y:S01]  /*22e0*/  SHFL.BFLY PT, R45, R40, 0x10, 0x1f ;  /* 0x0e001f00282d7f89 */ /* 0x000ea200000e0000 */
[----:B-1----:R-:W-:Y:S01]  /*22f0*/  FADD.FTZ R44, R44, R41 ;  /* 0x000000292c2c7221 */ /* 0x002fe20000010000 */
[----:B------:R-:W-:Y:S01]  /*2300*/  SHF.L.U32 R41, R42, 0x10, RZ ;  /* 0x000000102a297819 */ /* 0x000fe200000006ff */
[----:B--2---:R-:W-:-:S03]  /*2310*/  FADD.FTZ R45, R45, R40 ;  /* 0x000000282d2d7221 */ /* 0x004fc60000010000 */
[----:B0-----:R-:W0:Y:S01]  /*2320*/  SHFL.BFLY PT, R47, R44, 0x8, 0x1f ;  /* 0x0d001f002c2f7f89 */ /* 0x001e2200000e0000 */
[----:B------:R-:W-:Y:S01]  /*2330*/  FADD.FTZ R40, -R38, R29 ;  /* 0x0000001d26287221 */ /* 0x000fe20000010100 */
[----:B------:R-:W-:Y:S01]  /*2340*/  IMAD.U32 R29, R28, 0x10000, RZ ;  /* 0x000100001c1d7824 */ /* 0x000fe200078e00ff */
[----:B------:R-:W-:Y:S01]  /*2350*/  SHF.L.U32 R28, R30, 0x10, RZ ;  /* 0x000000101e1c7819 */ /* 0x000fe200000006ff */
[----:B------:R-:W1:Y:S01]  /*2360*/  SHFL.BFLY PT, R46, R45, 0x8, 0x1f ;  /* 0x0d001f002d2e7f89 */ /* 0x000e6200000e0000 */
[----:B------:R-:W-:Y:S01]  /*2370*/  FMUL.FTZ R30, R39, R40 ;  /* 0x00000028271e7220 */ /* 0x000fe20000410000 */
[----:B------:R-:W-:-:S03]  /*2380*/  FADD.FTZ R42, -R38, R29 ;  /* 0x0000001d262a7221 */ /* 0x000fc60000010100 */
[----:B------:R-:W-:-:S04]  /*2390*/  FFMA.FTZ R40, R30, R41, R28 ;  /* 0x000000291e287223 */ /* 0x000fc8000001001c */
[----:B------:R-:W-:-:S06]  /*23a0*/  FMUL.FTZ R29, R40, -1.4426950216293334961 ;  /* 0xbfb8aa3b281d7820 */ /* 0x000fcc0000410000 */
[----:B------:R-:W2:Y:S01]  /*23b0*/  MUFU.EX2 R29, R29 ;  /* 0x0000001d001d7308 */ /* 0x000ea20000000800 */
[----:B0-----:R-:W-:Y:S01]  /*23c0*/  FADD.FTZ R47, R44, R47 ;  /* 0x0000002f2c2f7221 */ /* 0x001fe20000010000 */
[----:B------:R-:W-:Y:S01]  /*23d0*/  SHF.L.U32 R44, R31, 0x10, RZ ;  /* 0x000000101f2c7819 */ /* 0x000fe200000006ff */
[----:B-1----:R-:W-:-:S03]  /*23e0*/  FADD.FTZ R46, R45, R46 ;  /* 0x0000002e2d2e7221 */ /* 0x002fc60000010000 */
[----:B------:R-:W0:Y:S01]  /*23f0*/  SHFL.BFLY PT, R26, R47, 0x4, 0x1f ;  /* 0x0c801f002f1a7f89 */ /* 0x000e2200000e0000 */
[----:B------:R-:W-:Y:S02]  /*2400*/  IMAD.U32 R45, R32, 0x10000, RZ ;  /* 0x00010000202d7824 */ /* 0x000fe400078e00ff */
[----:B------:R-:W-:Y:S01]  /*2410*/  FMUL.FTZ R32, R39, R42 ;  /* 0x0000002a27207220 */ /* 0x000fe20000410000 */
[----:B------:R-:W1:Y:S01]  /*2420*/  SHFL.BFLY PT, R27, R46, 0x4, 0x1f ;  /* 0x0c801f002e1b7f89 */ /* 0x000e6200000e0000 */
[C---:B------:R-:W-:Y:S01]  /*2430*/  FADD.FTZ R42, -R38.reuse, R45 ;  /* 0x0000002d262a7221 */ /* 0x040fe20000010100 */
[----:B------:R-:W-:Y:S01]  /*2440*/  FADD.FTZ R38, -R38, R33 ;  /* 0x0000002126267221 */ /* 0x000fe20000010100 */
[----:B------:R-:W-:Y:S01]  /*2450*/  FFMA.FTZ R31, R32, R43, R44 ;  /* 0x0000002b201f7223 */ /* 0x000fe2000001002c */
[----:B--2---:R-:W-:Y:S01]  /*2460*/  FADD.FTZ R3, R29, 1 ;  /* 0x3f8000001d037421 */ /* 0x004fe20000010000 */
[C---:B------:R-:W-:Y:S01]  /*2470*/  FMUL.FTZ R42, R39.reuse, R42 ;  /* 0x0000002a272a7220 */ /* 0x040fe20000410000 */
[----:B------:R-:W-:-:S03]  /*2480*/  FMUL.FTZ R38, R39, R38 ;  /* 0x0000002627267220 */ /* 0x000fc60000410000 */
[----:B------:R-:W-:Y:S01]  /*2490*/  FFMA.FTZ R33, R41, R42, R28 ;  /* 0x0000002a29217223 */ /* 0x000fe2000001001c */
[----:B------:R-:W-:Y:S01]  /*24a0*/  IADD3 R28, -R51, R14, RZ ;  /* 0x0000000e331c7210 */ /* 0x000fe20007ffe1ff */
[----:B------:R-:W-:Y:S01]  /*24b0*/  FFMA.FTZ R44, R43, R38, R44 ;  /* 0x000000262b2c7223 */ /* 0x000fe2000001002c */
[----:B------:R-:W-:Y:S01]  /*24c0*/  @!P1 SHF.R.U32.HI R14, RZ, 0x2, R4 ;  /* 0x00000002ff0e9819 */ /* 0x000fe20000011604 */
[----:B------:R-:W-:Y:S01]  /*24d0*/  MUFU.RCP R3, R3 ;  /* 0x0000000300037308 */ /* 0x000fe20000001000 */
[----:B------:R-:W-:Y:S01]  /*24e0*/  LEA R28, R28, UR5, 0x3 ;  /* 0x000000051c1c7c11 */ /* 0x000fe2000f8e18ff */
[----:B------:R-:W-:Y:S01]  /*24f0*/  FMUL.FTZ R45, R44, -1.4426950216293334961 ;  /* 0xbfb8aa3b2c2d7820 */ /* 0x000fe20000410000 */
[----:B------:R-:W-:Y:S01]  /*2500*/  @!P1 LOP3.LUT R14, R14, 0x3ffffff8, RZ, 0xc0, !PT ;  /* 0x3ffffff80e0e9812 */ /* 0x000fe200078ec0ff */
[----:B0-----:R-:W-:Y:S01]  /*2510*/  FADD.FTZ R26, R47, R26 ;  /* 0x0000001a2f1a7221 */ /* 0x001fe20000010000 */
[----:B------:R-:W-:-:S03]  /*2520*/  FMUL.FTZ R47, R33, -1.4426950216293334961 ;  /* 0xbfb8aa3b212f7820 */ /* 0x000fc60000410000 */
[----:B------:R-:W-:Y:S01]  /*2530*/  MUFU.EX2 R45, R45 ;  /* 0x0000002d002d7308 */ /* 0x000fe20000000800 */
[----:B-1----:R-:W-:Y:S01]  /*2540*/  FADD.FTZ R27, R46, R27 ;  /* 0x0000001b2e1b7221 */ /* 0x002fe20000010000 */
[----:B------:R-:W0:Y:S01]  /*2550*/  SHFL.BFLY PT, R49, R26, 0x2, 0x1f ;  /* 0x0c401f001a317f89 */ /* 0x000e2200000e0000 */
[----:B------:R-:W-:-:S03]  /*2560*/  FMUL.FTZ R46, R31, -1.4426950216293334961 ;  /* 0xbfb8aa3b1f2e7820 */ /* 0x000fc60000410000 */
[----:B------:R-:W1:Y:S02]  /*2570*/  SHFL.BFLY PT, R48, R27, 0x2, 0x1f ;  /* 0x0c401f001b307f89 */ /* 0x000e6400000e0000 */
[----:B------:R-:W2:Y:S08]  /*2580*/  MUFU.EX2 R47, R47 ;  /* 0x0000002f002f7308 */ /* 0x000eb00000000800 */
[----:B------:R-:W3:Y:S01]  /*2590*/  MUFU.EX2 R46, R46 ;  /* 0x0000002e002e7308 */ /* 0x000ee20000000800 */
[----:B--2---:R-:W-:Y:S01]  /*25a0*/  FADD.FTZ R47, R47, 1 ;  /* 0x3f8000002f2f7421 */ /* 0x004fe20000010000 */
[----:B0-----:R-:W-:Y:S01]  /*25b0*/  FADD.FTZ R49, R26, R49 ;  /* 0x000000311a317221 */ /* 0x001fe20000010000 */
[----:B-1----:R-:W-:-:S04]  /*25c0*/  FADD.FTZ R48, R27, R48 ;  /* 0x000000301b307221 */ /* 0x002fc80000010000 */
[----:B------:R-:W0:Y:S01]  /*25d0*/  SHFL.BFLY PT, R26, R49, 0x1, 0x1f ;  /* 0x0c201f00311a7f89 */ /* 0x000e2200000e0000 */
[----:B---3--:R-:W-:Y:S01]  /*25e0*/  FADD.FTZ R46, R46, 1 ;  /* 0x3f8000002e2e7421 */ /* 0x008fe20000010000 */
[----:B------:R-:W1:Y:S02]  /*25f0*/  MUFU.RCP R47, R47 ;  /* 0x0000002f002f7308 */ /* 0x000e640000001000 */
[----:B------:R-:W2:Y:S06]  /*2600*/  SHFL.BFLY PT, R27, R48, 0x1, 0x1f ;  /* 0x0c201f00301b7f89 */ /* 0x000eac00000e0000 */
[----:B------:R-:W3:Y:S01]  /*2610*/  MUFU.RCP R46, R46 ;  /* 0x0000002e002e7308 */ /* 0x000ee20000001000 */
[----:B-1----:R-:W-:-:S04]  /*2620*/  FADD.FTZ R50, -R47, 1 ;  /* 0x3f8000002f327421 */ /* 0x002fc80000010100 */
[----:B------:R-:W-:Y:S01]  /*2630*/  FFMA.FTZ R50, R33, R50, 1 ;  /* 0x3f80000021327423 */ /* 0x000fe20000010032 */
[----:B0-----:R-:W-:Y:S01]  /*2640*/  FADD.FTZ R26, R49, R26 ;  /* 0x0000001a311a7221 */ /* 0x001fe20000010000 */
[----:B------:R-:W-:Y:S01]  /*2650*/  FADD.FTZ R49, R45, 1 ;  /* 0x3f8000002d317421 */ /* 0x000fe20000010000 */
[----:B------:R-:W-:Y:S01]  /*2660*/  FADD.FTZ R45, -R3, 1 ;  /* 0x3f800000032d7421 */ /* 0x000fe20000010100 */
[----:B------:R-:W-:Y:S01]  /*2670*/  FMUL.FTZ R47, R47, R50 ;  /* 0x000000322f2f7220 */ /* 0x000fe20000410000 */
[----:B--2---:R-:W-:Y:S01]  /*2680*/  FADD.FTZ R27, R48, R27 ;  /* 0x0000001b301b7221 */ /* 0x004fe20000010000 */
[----:B------:R-:W-:Y:S01]  /*2690*/  @!P1 FMUL.FTZ R26, R26, 9.7656251455191522837e-05 ;  /* 0x38cccccd1a1a9820 */ /* 0x000fe20000410000 */
[----:B---3--:R-:W-:Y:S01]  /*26a0*/  FADD.FTZ R48, -R46, 1 ;  /* 0x3f8000002e307421 */ /* 0x008fe20000010100 */
[----:B------:R-:W0:Y:S01]  /*26b0*/  MUFU.RCP R49, R49 ;  /* 0x0000003100317308 */ /* 0x000e220000001000 */
[----:B------:R-:W-:Y:S01]  /*26c0*/  @!P1 FMUL.FTZ R27, R27, 9.7656251455191522837e-05 ;  /* 0x38cccccd1b1b9820 */ /* 0x000fe20000410000 */
[----:B------:R-:W-:Y:S01]  /*26d0*/  FFMA.FTZ R40, R40, R45, 1 ;  /* 0x3f80000028287423 */ /* 0x000fe2000001002d */
[----:B------:R-:W-:Y:S01]  /*26e0*/  FFMA.FTZ R31, R31, R48, 1 ;  /* 0x3f8000001f1f7423 */ /* 0x000fe20000010030 */
[----:B------:R-:W-:-:S02]  /*26f0*/  FMUL.FTZ R47, R36, R47 ;  /* 0x0000002f242f7220 */ /* 0x000fc40000410000 */
[----:B------:R-:W-:Y:S01]  /*2700*/  @!P1 STS.64 [R14+UR5], R26 ;  /* 0x0000001a0e009988 */ /* 0x000fe20008000a05 */
[----:B------:R-:W-:Y:S01]  /*2710*/  FMUL.FTZ R46, R46, R31 ;  /* 0x0000001f2e2e7220 */ /* 0x000fe20000410000 */
[----:B------:R-:W-:Y:S01]  /*2720*/  FMUL.FTZ R3, R3, R40 ;  /* 0x0000002803037220 */ /* 0x000fe20000410000 */
[----:B------:R-:W-:Y:S02]  /*2730*/  BAR.SYNC.DEFER_BLOCKING 0x0 ;  /* 0x0000000000007b1d */ /* 0x000fe40000010000 */
[----:B------:R-:W-:Y:S01]  /*2740*/  FMUL.FTZ R35, R35, R46 ;  /* 0x0000002e23237220 */ /* 0x000fe20000410000 */
[----:B------:R-:W-:Y:S01]  /*2750*/  FMUL.FTZ R3, R34, R3 ;  /* 0x0000000322037220 */ /* 0x000fe20000410000 */
[----:B0-----:R-:W-:-:S04]  /*2760*/  FADD.FTZ R51, -R49, 1 ;  /* 0x3f80000031337421 */ /* 0x001fc80000010100 */
[----:B------:R-:W-:-:S04]  /*2770*/  FFMA.FTZ R44, R44, R51, 1 ;  /* 0x3f8000002c2c7423 */ /* 0x000fc80000010033 */
[----:B------:R-:W-:-:S04]  /*2780*/  FMUL.FTZ R44, R49, R44 ;  /* 0x0000002c312c7220 */ /* 0x000fc80000410000 */
[----:B------:R-:W-:Y:S01]  /*2790*/  FMUL.FTZ R37, R37, R44 ;  /* 0x0000002c25257220 */ /* 0x000fe20000410000 */
[----:B------:R-:W0:Y:S02]  /*27a0*/  LDS.64 R28, [R28] ;  /* 0x000000001c1c7984 */ /* 0x000e240000000a00 */
[--C-:B0-----:R-:W-:Y:S01]  /*27b0*/  FFMA.FTZ R66, R61, R66, -R28.reuse ;  /* 0x000000423d427223 */ /* 0x101fe2000001081c */
[--C-:B------:R-:W-:Y:S01]  /*27c0*/  FFMA.FTZ R35, R43, R35, -R28.reuse ;  /* 0x000000232b237223 */ /* 0x100fe2000001081c */
[C-C-:B------:R-:W-:Y:S01]  /*27d0*/  FFMA.FTZ R14, R68.reuse, R69, -R28.reuse ;  /* 0x00000045440e7223 */ /* 0x140fe2000001081c */
[----:B------:R-:W-:Y:S01]  /*27e0*/  FFMA.FTZ R26, R41, R3, -R28 ;  /* 0x00000003291a7223 */ /* 0x000fe2000001081c */
[-C--:B------:R-:W-:Y:S01]  /*27f0*/  FFMA.FTZ R66, R63, -R29.reuse, R66 ;  /* 0x8000001d3f427223 */ /* 0x080fe20000010042 */
[----:B------:R-:W-:Y:S01]  /*2800*/  FFMA.FTZ R32, -R29, R32, R35 ;  /* 0x000000201d207223 */ /* 0x000fe20000010123 */
[----:B------:R-:W-:Y:S01]  /*2810*/  FFMA.FTZ R14, R71, -R29, R14 ;  /* 0x8000001d470e7223 */ /* 0x000fe2000001000e */
[----:B------:R-:W-:Y:S01]  /*2820*/  FFMA.FTZ R26, -R29, R30, R26 ;  /* 0x0000001e1d1a7223 */ /* 0x000fe2000001011a */
[--C-:B------:R-:W-:Y:S01]  /*2830*/  FFMA.FTZ R65, R68, R65, -R28.reuse ;  /* 0x0000004144417223 */ /* 0x100fe2000001081c */
[--C-:B------:R-:W-:Y:S01]  /*2840*/  FFMA.FTZ R47, R41, R47, -R28.reuse ;  /* 0x0000002f292f7223 */ /* 0x100fe2000001081c */
[--C-:B------:R-:W-:Y:S01]  /*2850*/  FFMA.FTZ R61, R61, R67, -R28.reuse ;  /* 0x000000433d3d7223 */ /* 0x100fe2000001081c */
[----:B------:R-:W-:Y:S01]  /*2860*/  FFMA.FTZ R28, R43, R37, -R28 ;  /* 0x000000252b1c7223 */ /* 0x000fe2000001081c */
[C---:B------:R-:W-:Y:S01]  /*2870*/  FMUL.FTZ R66, R39.reuse, R66 ;  /* 0x0000004227427220 */ /* 0x040fe20000410000 */
[C---:B------:R-:W-:Y:S01]  /*2880*/  FMUL.FTZ R27, R39.reuse, R32 ;  /* 0x00000020271b7220 */ /* 0x040fe20000410000 */
[C---:B------:R-:W-:Y:S01]  /*2890*/  FMUL.FTZ R3, R39.reuse, R14 ;  /* 0x0000000e27037220 */ /* 0x040fe20000410000 */
[----:B------:R-:W-:Y:S01]  /*28a0*/  FMUL.FTZ R26, R39, R26 ;  /* 0x0000001a271a7220 */ /* 0x000fe20000410000 */
[-C--:B------:R-:W-:Y:S01]  /*28b0*/  FFMA.FTZ R62, R62, -R29.reuse, R65 ;  /* 0x8000001d3e3e7223 */ /* 0x080fe20000010041 */
[C---:B------:R-:W-:Y:S01]  /*28c0*/  FFMA.FTZ R42, -R29.reuse, R42, R47 ;  /* 0x0000002a1d2a7223 */ /* 0x040fe2000001012f */
[----:B------:R-:W-:Y:S01]  /*28d0*/  FFMA.FTZ R64, R64, -R29, R61 ;  /* 0x8000001d40407223 */ /* 0x000fe2000001003d */
[----:B------:R-:W-:Y:S01]  /*28e0*/  FFMA.FTZ R28, -R29, R38, R28 ;  /* 0x000000261d1c7223 */ /* 0x000fe2000001011c */
[----:B------:R-:W-:Y:S01]  /*28f0*/  IADD3 R14, P1, R15, UR12, RZ ;  /* 0x0000000c0f0e7c10 */ /* 0x000fe2000ff3e0ff */
[----:B------:R-:W-:Y:S01]  /*2900*/  FMUL.FTZ R62, R39, R62 ;  /* 0x0000003e273e7220 */ /* 0x000fe20000410000 */
[----:B------:R-:W-:Y:S01]  /*2910*/  F2FP.BF16.F32.PACK_AB R66, R27, R66 ;  /* 0x000000421b42723e */ /* 0x000fe200000010ff */
[C---:B------:R-:W-:Y:S01]  /*2920*/  FMUL.FTZ R27, R39.reuse, R42 ;  /* 0x0000002a271b7220 */ /* 0x040fe20000410000 */
[----:B------:R-:W-:Y:S01]  /*2930*/  F2FP.BF16.F32.PACK_AB R3, R26, R3 ;  /* 0x000000031a03723e */ /* 0x000fe200000010ff */
[C---:B------:R-:W-:Y:S01]  /*2940*/  FMUL.FTZ R64, R39.reuse, R64 ;  /* 0x0000004027407220 */ /* 0x040fe20000410000 */
[----:B------:R-:W-:Y:S01]  /*2950*/  FMUL.FTZ R39, R39, R28 ;  /* 0x0000001c27277220 */ /* 0x000fe20000410000 */
[----:B------:R-:W-:-:S02]  /*2960*/  IADD3.X R15, R16, UR13, RZ, P1, !PT ;  /* 0x0000000d100f7c10 */ /* 0x000fc40008ffe4ff */
[----:B------:R-:W-:Y:S02]  /*2970*/  PRMT R16, R3, 0x7632, R16 ;  /* 0x0000763203107816 */ /* 0x000fe40000000010 */
[----:B------:R-:W-:Y:S01]  /*2980*/  PRMT R26, R66, 0x7632, R26 ;  /* 0x00007632421a7816 */ /* 0x000fe2000000001a */
[----:B------:R0:W-:Y:S01]  /*2990*/  STG.E.U16 desc[UR8][R14.64], R3 ;  /* 0x000000030e007986 */ /* 0x0001e2000c101508 */
[----:B------:R-:W-:Y:S02]  /*29a0*/  IADD3 R60, P1, R60, UR12, RZ ;  /* 0x0000000c3c3c7c10 */ /* 0x000fe4000ff3e0ff */
[----:B------:R-:W-:Y:S01]  /*29b0*/  F2FP.BF16.F32.PACK_AB R62, R27, R62 ;  /* 0x0000003e1b3e723e */ /* 0x000fe200000010ff */
[----:B------:R-:W-:Y:S01]  /*29c0*/  STG.E.U16 desc[UR8][R14.64+0x2], R16 ;  /* 0x000002100e007986 */ /* 0x000fe2000c101508 */
[----:B------:R-:W-:Y:S02]  /*29d0*/  F2FP.BF16.F32.PACK_AB R64, R39, R64 ;  /* 0x000000402740723e */ /* 0x000fe400000010ff */
[----:B------:R-:W-:Y:S01]  /*29e0*/  IADD3.X R61, R17, UR13, RZ, P1, !PT ;  /* 0x0000000d113d7c10 */ /* 0x000fe20008ffe4ff */
[----:B------:R-:W-:Y:S01]  /*29f0*/  STG.E.U16 desc[UR8][R14.64+0x4], R66 ;  /* 0x000004420e007986 */ /* 0x000fe2000c101508 */
[----:B------:R-:W-:-:S03]  /*2a00*/  PRMT R30, R62, 0x7632, R30 ;  /* 0x000076323e1e7816 */ /* 0x000fc6000000001e */
[----:B------:R1:W-:Y:S01]  /*2a10*/  STG.E.U16 desc[UR8][R14.64+0x6], R26 ;  /* 0x0000061a0e007986 */ /* 0x0003e2000c101508 */
[----:B0-----:R-:W-:-:S03]  /*2a20*/  IMAD.MOV.U32 R3, RZ, RZ, R72 ;  /* 0x000000ffff037224 */ /* 0x001fc600078e0048 */
[----:B------:R2:W-:Y:S04]  /*2a30*/  STG.E.U16 desc[UR8][R60.64], R62 ;  /* 0x0000003e3c007986 */ /* 0x0005e8000c101508 */
[----:B------:R2:W-:Y:S01]  /*2a40*/  STG.E.U16 desc[UR8][R60.64+0x2], R30 ;  /* 0x0000021e3c007986 */ /* 0x0005e2000c101508 */
[----:B-1----:R-:W-:-:S03]  /*2a50*/  PRMT R15, R64, 0x7632, R15 ;  /* 0x00007632400f7816 */ /* 0x002fc6000000000f */
[----:B------:R2:W-:Y:S04]  /*2a60*/  STG.E.U16 desc[UR8][R60.64+0x4], R64 ;  /* 0x000004403c007986 */ /* 0x0005e8000c101508 */
[----:B------:R2:W-:Y:S01]  /*2a70*/  STG.E.U16 desc[UR8][R60.64+0x6], R15 ;  /* 0x0000060f3c007986 */ /* 0x0005e2000c101508 */
[----:B------:R-:W-:Y:S05]  /*2a80*/  @!P0 BRA `(.L_x_396) ;  /* 0xffffffd800a08947 */ /* 0x000fea000383ffff */
.L_x_384:
[C---:B------:R-:W-:Y:S02]  /*2a90*/  SHF.L.U32 R3, R0.reuse, 0x4, RZ ;  /* 0x0000000400037819 */ /* 0x040fe400000006ff */
[----:B------:R-:W-:Y:S02]  /*2aa0*/  LOP3.LUT R49, R0, 0x1, RZ, 0xc0, !PT ;  /* 0x0000000100317812 */ /* 0x000fe400078ec0ff */
[----:B------:R-:W-:-:S03]  /*2ab0*/  LOP3.LUT R3, R3, 0x7ffffe0, RZ, 0xc0, !PT ;  /* 0x07ffffe003037812 */ /* 0x000fc600078ec0ff */
[----:B------:R-:W-:Y:S01]  /*2ac0*/  IMAD R0, R49, 0x140, RZ ;  /* 0x0000014031007824 */ /* 0x000fe200078e02ff */
[----:B------:R-:W-:-:S03]  /*2ad0*/  IADD3 R3, R3, R2, RZ ;  /* 0x0000000203037210 */ /* 0x000fc60007ffe0ff */
[----:B------:R-:W-:Y:S01]  /*2ae0*/  VIADD R2, R0, 0x140 ;  /* 0x0000014000027836 */ /* 0x000fe20000000000 */
[----:B------:R-:W-:-:S04]  /*2af0*/  LEA R43, R3, R0, 0x5 ;  /* 0x00000000032b7211 */ /* 0x000fc800078e28ff */
[----:B------:R-:W-:-:S13]  /*2b00*/  ISETP.GE.AND P0, PT, R43, R2, PT ;  /* 0x000000022b00720c */ /* 0x000fda0003f06270 */
[----:B------:R-:W-:Y:S05]  /*2b10*/  @P0 EXIT ;  /* 0x000000000000094d */ /* 0x000fea0003800000 */
[----:B------:R-:W1:Y:S01]  /*2b20*/  LDC.64 R12, c[0x0][0x258] ;  /* 0x00009600ff0c7b82 */ /* 0x000e620000000a00 */
[----:B------:R-:W3:Y:S01]  /*2b30*/  S2R R50, SR_TID.X ;  /* 0x0000000000327919 */ /* 0x000ee20000002100 */
[----:B------:R-:W-:Y:S01]  /*2b40*/  IMAD.MOV.U32 R11, RZ, RZ, -0x1 ;  /* 0xffffffffff0b7424 */ /* 0x000fe200078e00ff */
[----:B------:R-:W-:Y:S01]  /*2b50*/  HFMA2.MMA R44, -RZ, RZ, 0, 1.1920928955078125e-06 ;  /* 0x00000014ff2c7435 */ /* 0x000fe200000001ff */
[----:B-1----:R-:W-:Y:S02]  /*2b60*/  LOP3.LUT R46, RZ, R12, RZ, 0x33, !PT ;  /* 0x0000000cff2e7212 */ /* 0x002fe400078e33ff */
[----:B------:R-:W-:Y:S02]  /*2b70*/  LOP3.LUT R3, RZ, R13, RZ, 0x33, !PT ;  /* 0x0000000dff037212 */ /* 0x000fe400078e33ff */
[----:B------:R-:W-:-:S04]  /*2b80*/  ISETP.GT.U32.AND P0, PT, R46, -0x3, PT ;  /* 0xfffffffd2e00780c */ /* 0x000fc80003f04070 */
[C---:B------:R-:W-:Y:S02]  /*2b90*/  ISETP.GT.AND.EX P0, PT, R3.reuse, -0x1, PT, P0 ;  /* 0xffffffff0300780c */ /* 0x040fe40003f04300 */
[----:B---3--:R-:W-:Y:S02]  /*2ba0*/  SHF.R.U32.HI R48, RZ, 0x5, R50 ;  /* 0x00000005ff307819 */ /* 0x008fe40000011632 */
[----:B------:R-:W-:Y:S02]  /*2bb0*/  SEL R46, R46, 0xfffffffd, P0 ;  /* 0xfffffffd2e2e7807 */ /* 0x000fe40000000000 */
[----:B------:R-:W-:Y:S02]  /*2bc0*/  SEL R3, R3, 0xffffffff, P0 ;  /* 0xffffffff03037807 */ /* 0x000fe40000000000 */
[C---:B------:R-:W-:Y:S02]  /*2bd0*/  SHF.L.U32 R47, R46.reuse, 0x5, RZ ;  /* 0x000000052e2f7819 */ /* 0x040fe400000006ff */
[----:B------:R-:W-:-:S02]  /*2be0*/  SHF.L.U64.HI R46, R46, 0x5, R3 ;  /* 0x000000052e2e7819 */ /* 0x000fc40000010203 */
[----:B------:R-:W-:Y:S02]  /*2bf0*/  IADD3 R7, P0, P1, -R47, -0x21, -R48 ;  /* 0xffffffdf2f077810 */ /* 0x000fe4000791e930 */
[----:B------:R-:W-:Y:S02]  /*2c00*/  SHF.R.U32.HI R45, RZ, 0x4, R50 ;  /* 0x00000004ff2d7819 */ /* 0x000fe40000011632 */
[----:B------:R-:W-:Y:S02]  /*2c10*/  IADD3.X R11, ~R46, -0x1, R11, P0, P1 ;  /* 0xffffffff2e0b7810 */ /* 0x000fe400007e250b */
[----:B------:R-:W-:Y:S02]  /*2c20*/  VIADDMNMX.U32 R44, R45, R44, 0x20, !PT ;  /* 0x000000202d2c7446 */ /* 0x000fe4000780002c */
[----:B------:R-:W-:Y:S01]  /*2c30*/  LOP3.LUT R9, RZ, R45, RZ, 0x33, !PT ;  /* 0x0000002dff097212 */ /* 0x000fe200078e33ff */
[----:B------:R-:W-:Y:S01]  /*2c40*/  IMAD.WIDE.U32 R2, R11, -0x33333333, RZ ;  /* 0xcccccccd0b027825 */ /* 0x000fe200078e00ff */
[----:B------:R-:W-:-:S02]  /*2c50*/  IADD3 R57, P2, R48, 0x1e, RZ ;  /* 0x0000001e30397810 */ /* 0x000fc40007f5e0ff */
[----:B------:R-:W-:Y:S01]  /*2c60*/  LOP3.LUT R56, R50, 0xf, RZ, 0xc0, !PT ;  /* 0x0000000f32387812 */ /* 0x000fe200078ec0ff */
[----:B------:R-:W-:Y:S01]  /*2c70*/  IMAD.IADD R44, R44, 0x1, R9 ;  /* 0x000000012c2c7824 */ /* 0x000fe200078e0209 */
[----:B------:R-:W-:Y:S01]  /*2c80*/  IADD3.X R55, RZ, RZ, RZ, P2, !PT ;  /* 0x000000ffff377210 */ /* 0x000fe200017fe4ff */
[----:B0-----:R-:W-:-:S04]  /*2c90*/  IMAD.WIDE.U32 R4, P0, R7, -0x33333334, R2 ;  /* 0xcccccccc07047825 */ /* 0x001fc80007800002 */
[----:B------:R-:W-:Y:S01]  /*2ca0*/  IMAD.WIDE.U32 R2, R7, -0x33333333, RZ ;  /* 0xcccccccd07027825 */ /* 0x000fe200078e00ff */
[----:B------:R-:W-:Y:S02]  /*2cb0*/  IADD3.X R7, RZ, RZ, RZ, P0, !PT ;  /* 0x000000ffff077210 */ /* 0x000fe400007fe4ff */
[----:B------:R-:W-:Y:S02]  /*2cc0*/  MOV R6, R5 ;  /* 0x0000000500067202 */ /* 0x000fe40000000f00 */
[----:B------:R-:W-:Y:S01]  /*2cd0*/  IADD3 RZ, P1, R3, R4, RZ ;  /* 0x0000000403ff7210 */ /* 0x000fe20007f3e0ff */
[----:B------:R-:W-:Y:S01]  /*2ce0*/  IMAD.WIDE.U32 R2, R44, -0x33333333, RZ ;  /* 0xcccccccd2c027825 */ /* 0x000fe200078e00ff */
[----:B------:R-:W-:-:S03]  /*2cf0*/  ISETP.LT.U32.AND P0, PT, R12, 0x2, PT ;  /* 0x000000020c00780c */ /* 0x000fc60003f01070 */
[----:B------:R-:W-:Y:S01]  /*2d00*/  IMAD.WIDE.U32.X R4, R11, -0x33333334, R6, P1 ;  /* 0xcccccccc0b047825 */ /* 0x000fe200008e0406 */
[C---:B------:R-:W-:Y:S02]  /*2d10*/  ISETP.LT.AND.EX P0, PT, R13.reuse, RZ, PT, P0 ;  /* 0x000000ff0d00720c */ /* 0x040fe40003f01300 */
[----:B------:R-:W-:Y:S02]  /*2d20*/  IADD3 R41, P1, R48, 0x14, RZ ;  /* 0x0000001430297810 */ /* 0x000fe40007f3e0ff */
[----:B------:R-:W-:Y:S02]  /*2d30*/  SHF.R.U64 R0, R4, 0x3, R5 ;  /* 0x0000000304007819 */ /* 0x000fe40000001205 */
[----:B------:R-:W-:Y:S01]  /*2d40*/  SEL R37, R12, 0x2, P0 ;  /* 0x000000020c257807 */ /* 0x000fe20000000000 */
[----:B------:R-:W-:Y:S01]  /*2d50*/  IMAD.X R39, RZ, RZ, RZ, P1 ;  /* 0x000000ffff277224 */ /* 0x000fe200008e06ff */
[----:B------:R-:W-:Y:S02]  /*2d60*/  SEL R38, R13, RZ, P0 ;  /* 0x000000ff0d267207 */ /* 0x000fe40000000000 */
[----:B------:R-:W-:-:S02]  /*2d70*/  LEA.HI R2, R3, 0x1, RZ, 0x1c ;  /* 0x0000000103027811 */ /* 0x000fc400078fe0ff */
[----:B------:R-:W-:Y:S02]  /*2d80*/  IADD3 R42, P0, R48, 0xa, RZ ;  /* 0x0000000a302a7810 */ /* 0x000fe40007f1e0ff */
[----:B------:R-:W-:Y:S02]  /*2d90*/  IADD3 R0, R0, 0x1, RZ ;  /* 0x0000000100007810 */ /* 0x000fe40007ffe0ff */
[C---:B------:R-:W-:Y:S01]  /*2da0*/  SHF.L.U64.HI R38, R37.reuse, 0x5, R38 ;  /* 0x0000000525267819 */ /* 0x040fe20000010226 */
[----:B------:R-:W-:Y:S01]  /*2db0*/  IMAD.SHL.U32 R37, R37, 0x20, RZ ;  /* 0x0000002025257824 */ /* 0x000fe200078e00ff */
[----:B------:R-:W-:Y:S02]  /*2dc0*/  IADD3.X R40, RZ, RZ, RZ, P0, !PT ;  /* 0x000000ffff287210 */ /* 0x000fe400007fe4ff */
[----:B------:R-:W-:Y:S02]  /*2dd0*/  LOP3.LUT R36, R2, 0x3, RZ, 0xc0, !PT ;  /* 0x0000000302247812 */ /* 0x000fe400078ec0ff */
[----:B------:R-:W-:-:S07]  /*2de0*/  LOP3.LUT R0, R0, 0x3, RZ, 0xc0, !PT ;  /* 0x0000000300007812 */ /* 0x000fce00078ec0ff */
.L_x_413:
[----:B------:R-:W-:Y:S01]  /*2df0*/  ISETP.GT.U32.AND P0, PT, R37, R48, PT ;  /* 0x000000302500720c */ /* 0x000fe20003f04070 */
[----:B------:R-:W-:Y:S01]  /*2e00*/  BSSY B0, `(.L_x_397) ;  /* 0x00000ad000007945 */ /* 0x000fe20003800000 */
[----:B------:R-:W-:Y:S02]  /*2e10*/  MOV R51, RZ ;  /* 0x000000ff00337202 */ /* 0x000fe40000000f00 */
[----:B------:R-:W-:Y:S02]  /*2e20*/  ISETP.GT.AND.EX P0, PT, R38, RZ, PT, P0 ;  /* 0x000000ff2600720c */ /* 0x000fe40003f04300 */
[----:B------:R-:W-:-:S11]  /*2e30*/  MOV R52, RZ ;  /* 0x000000ff00347202 */ /* 0x000fd60000000f00 */
[----:B------:R-:W-:Y:S05]  /*2e40*/  @!P0 BRA `(.L_x_398) ;  /* 0x0000000800a08947 */ /* 0x000fea0003800000 */
[----:B------:R-:W-:Y:S01]  /*2e50*/  ISETP.NE.U32.AND P1, PT, R0, RZ, PT ;  /* 0x000000ff0000720c */ /* 0x000fe20003f25070 */
[----:B------:R-:W-:Y:S01]  /*2e60*/  IMAD.MOV.U32 R3, RZ, RZ, -0x1 ;  /* 0xffffffffff037424 */ /* 0x000fe200078e00ff */
[----:B------:R-:W-:Y:S01]  /*2e70*/  IADD3 R2, P2, P3, -R47, -0x21, -R48 ;  /* 0xffffffdf2f027810 */ /* 0x000fe20007b5e930 */
[----:B------:R-:W-:Y:S01]  /*2e80*/  BSSY B1, `(.L_x_399) ;  /* 0x0000024000017945 */ /* 0x000fe20003800000 */
[----:B------:R-:W-:Y:S01]  /*2e90*/  ISETP.NE.AND.EX P1, PT, RZ, RZ, PT, P1 ;  /* 0x000000ffff00720c */ /* 0x000fe20003f25310 */
[----:B------:R-:W-:Y:S01]  /*2ea0*/  HFMA2.MMA R51, -RZ, RZ, 0, 0 ;  /* 0x00000000ff337435 */ /* 0x000fe200000001ff */
[----:B------:R-:W-:Y:S02]  /*2eb0*/  ISETP.GE.U32.AND P0, PT, R2, 0x1e, PT ;  /* 0x0000001e0200780c */ /* 0x000fe40003f06070 */
[----:B------:R-:W-:Y:S02]  /*2ec0*/  CS2R R52, SRZ ;  /* 0x0000000000347805 */ /* 0x000fe4000001ff00 */
[----:B------:R-:W-:-:S02]  /*2ed0*/  LOP3.LUT R2, R50, 0x1f, RZ, 0xc0, !PT ;  /* 0x0000001f32027812 */ /* 0x000fc400078ec0ff */
[----:B------:R-:W-:Y:S02]  /*2ee0*/  IADD3.X R3, ~R46, -0x1, R3, P2, P3 ;  /* 0xffffffff2e037810 */ /* 0x000fe400017e6503 */
[----:B------:R-:W-:Y:S02]  /*2ef0*/  IADD3 R2, P2, R2, R43, RZ ;  /* 0x0000002b02027210 */ /* 0x000fe40007f5e0ff */
[----:B------:R-:W-:Y:S02]  /*2f00*/  ISETP.GE.U32.AND.EX P0, PT, R3, RZ, PT, P0 ;  /* 0x000000ff0300720c */ /* 0x000fe40003f06100 */
[----:B------:R-:W-:Y:S02]  /*2f10*/  MOV R54, R48 ;  /* 0x0000003000367202 */ /* 0x000fe40000000f00 */
[----:B------:R-:W-:Y:S01]  /*2f20*/  LEA.HI.X.SX32 R3, R43, RZ, 0x1, P2 ;  /* 0x000000ff2b037211 */ /* 0x000fe200010f0eff */
[----:B------:R-:W-:Y:S08]  /*2f30*/  @!P1 BRA `(.L_x_400) ;  /* 0x0000000000609947 */ /* 0x000ff00003800000 */
[----:B------:R-:W-:Y:S01]  /*2f40*/  IMAD.WIDE.U32 R6, R48, 0x280, R2 ;  /* 0x0000028030067825 */ /* 0x000fe200078e0002 */
[----:B------:R-:W-:Y:S02]  /*2f50*/  ULDC.64 UR4, c[0x0][0x260] ;  /* 0x0000980000047ab9 */ /* 0x000fe40000000a00 */
[----:B------:R-:W-:-:S04]  /*2f60*/  LEA R4, P1, R6, UR4, 0x3 ;  /* 0x0000000406047c11 */ /* 0x000fc8000f8218ff */
[----:B------:R-:W-:-:S05]  /*2f70*/  LEA.HI.X R5, R6, UR5, R7, 0x3, P1 ;  /* 0x0000000506057c11 */ /* 0x000fca00088f1c07 */
[----:B------:R-:W3:Y:S01]  /*2f80*/  LDG.E.64 R6, desc[UR8][R4.64+0x4000] ;  /* 0x0040000804067981 */ /* 0x000ee2000c1e1b00 */
[----:B------:R-:W-:Y:S01]  /*2f90*/  ISETP.NE.U32.AND P1, PT, R0, 0x1, PT ;  /* 0x000000010000780c */ /* 0x000fe20003f25070 */
[----:B------:R-:W-:Y:S01]  /*2fa0*/  IMAD.MOV.U32 R54, RZ, RZ, R42 ;  /* 0x000000ffff367224 */ /* 0x000fe200078e002a */
[----:B------:R-:W-:Y:S02]  /*2fb0*/  MOV R53, R40 ;  /* 0x0000002800357202 */ /* 0x000fe40000000f00 */
[----:B------:R-:W-:Y:S01]  /*2fc0*/  ISETP.NE.AND.EX P1, PT, RZ, RZ, PT, P1 ;  /* 0x000000ffff00720c */ /* 0x000fe20003f25310 */
[----:B---3--:R-:W-:Y:S01]  /*2fd0*/  FADD.FTZ R51, RZ, R6 ;  /* 0x00000006ff337221 */ /* 0x008fe20000010000 */
[----:B------:R-:W-:-:S11]  /*2fe0*/  FADD.FTZ R52, RZ, R7 ;  /* 0x00000007ff347221 */ /* 0x000fd60000010000 */
[----:B------:R-:W-:Y:S05]  /*2ff0*/  @!P1 BRA `(.L_x_400) ;  /* 0x0000000000309947 */ /* 0x000fea0003800000 */
[----:B------:R-:W-:Y:S01]  /*3000*/  ISETP.NE.U32.AND P1, PT, R0, 0x2, PT ;  /* 0x000000020000780c */ /* 0x000fe20003f25070 */
[----:B------:R-:W3:Y:S03]  /*3010*/  LDG.E.64 R6, desc[UR8][R4.64+0x10800] ;  /* 0x0108000804067981 */ /* 0x000ee6000c1e1b00 */
[----:B------:R-:W-:-:S13]  /*3020*/  ISETP.NE.AND.EX P1, PT, RZ, RZ, PT, P1 ;  /* 0x000000ffff00720c */ /* 0x000fda0003f25310 */
[----:B------:R-:W4:Y:S01]  /*3030*/  @P1 LDG.E.64 R8, desc[UR8][R4.64+0x1d000] ;  /* 0x01d0000804081981 */ /* 0x000f22000c1e1b00 */
[----:B------:R-:W-:Y:S01]  /*3040*/  MOV R54, R41 ;  /* 0x0000002900367202 */ /* 0x000fe20000000f00 */
[----:B------:R-:W-:Y:S01]  /*3050*/  IMAD.MOV.U32 R53, RZ, RZ, R39 ;  /* 0x000000ffff357224 */ /* 0x000fe200078e0027 */
[----:B------:R-:W-:Y:S02]  /*3060*/  @P1 MOV R54, R57 ;  /* 0x0000003900361202 */ /* 0x000fe40000000f00 */
[----:B------:R-:W-:Y:S01]  /*3070*/  @P1 MOV R53, R55 ;  /* 0x0000003700351202 */ /* 0x000fe20000000f00 */
[----:B---3--:R-:W-:Y:S01]  /*3080*/  FADD.FTZ R51, R51, R6 ;  /* 0x0000000633337221 */ /* 0x008fe20000010000 */
[----:B------:R-:W-:-:S03]  /*3090*/  FADD.FTZ R52, R52, R7 ;  /* 0x0000000734347221 */ /* 0x000fc60000010000 */
[----:B----4-:R-:W-:Y:S01]  /*30a0*/  @P1 FADD.FTZ R51, R51, R8 ;  /* 0x0000000833331221 */ /* 0x010fe20000010000 */
[----:B------:R-:W-:-:S07]  /*30b0*/  @P1 FADD.FTZ R52, R52, R9 ;  /* 0x0000000934341221 */ /* 0x000fce0000010000 */
.L_x_400:
[----:B------:R-:W-:Y:S05]  /*30c0*/  BSYNC B1 ;  /* 0x0000000000017941 */ /* 0x000fea0003800000 */
.L_x_399:
[----:B------:R-:W-:Y:S05]  /*30d0*/  @!P0 BRA `(.L_x_398) ;  /* 0x0000000400fc8947 */ /* 0x000fea0003800000 */
[----:B------:R-:W-:Y:S01]  /*30e0*/  IADD3 R4, P2, -R54, R37, RZ ;  /* 0x0000002536047210 */ /* 0x000fe20007f5e1ff */
[C---:B------:R-:W-:Y:S01]  /*30f0*/  IMAD R5, R53.reuse, 0x500, RZ ;  /* 0x0000050035057824 */ /* 0x040fe200078e02ff */
[C---:B------:R-:W-:Y:S01]  /*3100*/  SHF.L.U64.HI R3, R2.reuse, 0x1, R3 ;  /* 0x0000000102037819 */ /* 0x040fe20000010203 */
[----:B------:R-:W-:Y:S01]  /*3110*/  IMAD.SHL.U32 R2, R2, 0x2, RZ ;  /* 0x0000000202027824 */ /* 0x000fe200078e00ff */
[----:B------:R-:W-:Y:S01]  /*3120*/  ISETP.GT.U32.AND P1, PT, R4, 0x78, PT ;  /* 0x000000780400780c */ /* 0x000fe20003f24070 */
[----:B------:R-:W-:Y:S01]  /*3130*/  ULDC.64 UR4, c[0x0][0x260] ;  /* 0x0000980000047ab9 */ /* 0x000fe20000000a00 */
[----:B------:R-:W-:Y:S01]  /*3140*/  IADD3.X R6, ~R53, R38, RZ, P2, !PT ;  /* 0x0000002635067210 */ /* 0x000fe200017fe5ff */
[----:B------:R-:W-:Y:S01]  /*3150*/  IMAD.WIDE.U32 R2, R54, 0x500, R2 ;  /* 0x0000050036027825 */ /* 0x000fe200078e0002 */
[----:B------:R-:W-:Y:S02]  /*3160*/  BSSY B1, `(.L_x_401) ;  /* 0x0000043000017945 */ /* 0x000fe40003800000 */
[----:B------:R-:W-:-:S02]  /*3170*/  ISETP.GT.AND.EX P1, PT, R6, RZ, PT, P1 ;  /* 0x000000ff0600720c */ /* 0x000fc40003f24310 */
[----:B------:R-:W-:Y:S02]  /*3180*/  IADD3 R5, R3, R5, RZ ;  /* 0x0000000503057210 */ /* 0x000fe40007ffe0ff */
        /* <DEDUP_REMOVED lines=9> */
.L_x_403:
[----:B------:R-:W3:Y:S04]  /*3220*/  LDG.E.64 R4, desc[UR8][R2.64+-0x19000] ;  /* 0xfe70000802047981 */ /* 0x000ee8000c1e1b00 */
[----:B------:R-:W4:Y:S04]  /*3230*/  LDG.E.64 R6, desc[UR8][R2.64+-0xc800] ;  /* 0xff38000802067981 */ /* 0x000f28000c1e1b00 */
[----:B------:R-:W5:Y:S04]  /*3240*/  LDG.E.64 R8, desc[UR8][R2.64] ;  /* 0x0000000802087981 */ /* 0x000f68000c1e1b00 */
[----:B------:R-:W5:Y:S04]  /*3250*/  LDG.E.64 R10, desc[UR8][R2.64+0xc800] ;  /* 0x00c80008020a7981 */ /* 0x000f68000c1e1b00 */
[----:B------:R-:W5:Y:S04]  /*3260*/  LDG.E.64 R12, desc[UR8][R2.64+0x19000] ;  /* 0x01900008020c7981 */ /* 0x000f68000c1e1b00 */
[----:B--2---:R-:W2:Y:S04]  /*3270*/  LDG.E.64 R14, desc[UR8][R2.64+0x25800] ;  /* 0x02580008020e7981 */ /* 0x004ea8000c1e1b00 */
[----:B------:R-:W2:Y:S04]  /*3280*/  LDG.E.64 R16, desc[UR8][R2.64+0x32000] ;  /* 0x0320000802107981 */ /* 0x000ea8000c1e1b00 */
        /* <DEDUP_REMOVED lines=8> */
[----:B------:R0:W2:Y:S01]  /*3310*/  LDG.E.64 R34, desc[UR8][R2.64+0xa2800] ;  /* 0x0a28000802227981 */ /* 0x0000a2000c1e1b00 */
[----:B------:R-:W-:-:S04]  /*3320*/  IADD3 R54, P1, R54, 0xa0, RZ ;  /* 0x000000a036367810 */ /* 0x000fc80007f3e0ff */
[----:B------:R-:W-:Y:S02]  /*3330*/  IADD3.X R53, RZ, R53, RZ, P1, !PT ;  /* 0x00000035ff357210 */ /* 0x000fe40000ffe4ff */
[----:B------:R-:W-:Y:S02]  /*3340*/  ISETP.GE.U32.AND P1, PT, R54, R59, PT ;  /* 0x0000003b3600720c */ /* 0x000fe40003f26070 */
[----:B0-----:R-:W-:Y:S02]  /*3350*/  IADD3 R2, P2, R2, 0xc8000, RZ ;  /* 0x000c800002027810 */ /* 0x001fe40007f5e0ff */
[----:B------:R-:W-:Y:S02]  /*3360*/  ISETP.GE.AND.EX P1, PT, R53, R58, PT, P1 ;  /* 0x0000003a3500720c */ /* 0x000fe40003f26310 */
[----:B------:R-:W-:Y:S01]  /*3370*/  IADD3.X R3, RZ, R3, RZ, P2, !PT ;  /* 0x00000003ff037210 */ /* 0x000fe200017fe4ff */
        /* <DEDUP_REMOVED lines=10> */
[----:B--2---:R-:W-:Y:S01]  /*3420*/  FADD.FTZ R51, R51, R14 ;  /* 0x0000000e33337221 */ /* 0x004fe20000010000 */
        /* <DEDUP_REMOVED lines=22> */
.L_x_402:
[----:B------:R-:W-:Y:S05]  /*3590*/  BSYNC B1 ;  /* 0x0000000000017941 */ /* 0x000fea0003800000 */
.L_x_401:
[----:B------:R-:W-:Y:S01]  /*35a0*/  IADD3 R4, P2, -R54, R37, RZ ;  /* 0x0000002536047210 */ /* 0x000fe20007f5e1ff */
[----:B------:R-:W-:Y:S03]  /*35b0*/  BSSY B1, `(.L_x_404) ;  /* 0x0000022000017945 */ /* 0x000fe60003800000 */
[----:B------:R-:W-:Y:S01]  /*35c0*/  ISETP.GT.U32.AND P1, PT, R4, 0x28, PT ;  /* 0x000000280400780c */ /* 0x000fe20003f24070 */
[----:B------:R-:W-:-:S05]  /*35d0*/  IMAD.X R4, R38, 0x1, ~R53, P2 ;  /* 0x0000000126047824 */ /* 0x000fca00010e0e35 */
[----:B------:R-:W-:-:S13]  /*35e0*/  ISETP.GT.AND.EX P1, PT, R4, RZ, PT, P1 ;  /* 0x000000ff0400720c */ /* 0x000fda0003f24310 */
[----:B------:R-:W-:Y:S05]  /*35f0*/  @!P1 BRA `(.L_x_405) ;  /* 0x0000000000749947 */ /* 0x000fea0003800000 */
[----:B--2---:R-:W2:Y:S04]  /*3600*/  LDG.E.64 R14, desc[UR8][R2.64+-0x19000] ;  /* 0xfe700008020e7981 */ /* 0x004ea8000c1e1b00 */
        /* <DEDUP_REMOVED lines=28> */
.L_x_405:
[----:B------:R-:W-:Y:S05]  /*37d0*/  BSYNC B1 ;  /* 0x0000000000017941 */ /* 0x000fea0003800000 */
.L_x_404:
[----:B------:R-:W-:-:S04]  /*37e0*/  ISETP.LT.U32.AND P1, PT, R54, R37, PT ;  /* 0x000000253600720c */ /* 0x000fc80003f21070 */
[----:B------:R-:W-:-:S13]  /*37f0*/  ISETP.LT.OR.EX P0, PT, R53, R38, P0, P1 ;  /* 0x000000263500720c */ /* 0x000fda0000701710 */
[----:B------:R-:W-:Y:S05]  /*3800*/  @!P0 BRA `(.L_x_398) ;  /* 0x0000000000308947 */ /* 0x000fea0003800000 */
[----:B------:R-:W3:Y:S04]  /*3810*/  LDG.E.64 R4, desc[UR8][R2.64+-0x19000] ;  /* 0xfe70000802047981 */ /* 0x000ee8000c1e1b00 */
[----:B------:R-:W4:Y:S04]  /*3820*/  LDG.E.64 R6, desc[UR8][R2.64+-0xc800] ;  /* 0xff38000802067981 */ /* 0x000f28000c1e1b00 */
[----:B------:R-:W5:Y:S04]  /*3830*/  LDG.E.64 R8, desc[UR8][R2.64] ;  /* 0x0000000802087981 */ /* 0x000f68000c1e1b00 */
[----:B------:R-:W2:Y:S01]  /*3840*/  LDG.E.64 R10, desc[UR8][R2.64+0xc800] ;  /* 0x00c80008020a7981 */ /* 0x000ea2000c1e1b00 */
[----:B---3--:R-:W-:Y:S01]  /*3850*/  FADD.FTZ R51, R51, R4 ;  /* 0x0000000433337221 */ /* 0x008fe20000010000 */
[----:B------:R-:W-:-:S03]  /*3860*/  FADD.FTZ R52, R52, R5 ;  /* 0x0000000534347221 */ /* 0x000fc60000010000 */
[----:B----4-:R-:W-:Y:S01]  /*3870*/  FADD.FTZ R51, R51, R6 ;  /* 0x0000000633337221 */ /* 0x010fe20000010000 */
[----:B------:R-:W-:-:S03]  /*3880*/  FADD.FTZ R52, R52, R7 ;  /* 0x0000000734347221 */ /* 0x000fc60000010000 */
[----:B-----5:R-:W-:Y:S01]  /*3890*/  FADD.FTZ R51, R51, R8 ;  /* 0x0000000833337221 */ /* 0x020fe20000010000 */
[----:B------:R-:W-:-:S03]  /*38a0*/  FADD.FTZ R52, R52, R9 ;  /* 0x0000000934347221 */ /* 0x000fc60000010000 */
[----:B--2---:R-:W-:Y:S01]  /*38b0*/  FADD.FTZ R51, R51, R10 ;  /* 0x0000000a33337221 */ /* 0x004fe20000010000 */
[----:B------:R-:W-:-:S07]  /*38c0*/  FADD.FTZ R52, R52, R11 ;  /* 0x0000000b34347221 */ /* 0x000fce0000010000 */
.L_x_398:
[----:B------:R-:W-:Y:S05]  /*38d0*/  BSYNC B0 ;  /* 0x0000000000007941 */ /* 0x000fea0003800000 */
.L_x_397:
        /* <DEDUP_REMOVED lines=14> */
[----:B------:R-:W-:-:S11]  /*39c0*/  MOV R6, R45 ;  /* 0x0000002d00067202 */ /* 0x000fd60000000f00 */
[----:B------:R-:W-:Y:S05]  /*39d0*/  @!P0 BRA `(.L_x_408) ;  /* 0x0000000400fc8947 */ /* 0x000fea0003800000 */
[----:B------:R-:W-:Y:S01]  /*39e0*/  ISETP.GT.U32.AND P0, PT, R56, 0x9, PT ;  /* 0x000000093800780c */ /* 0x000fe20003f04070 */
[----:B------:R-:W-:-:S12]  /*39f0*/  UMOV UR5, 0xffff ;  /* 0x0000ffff00057882 */ /* 0x000fd80000000000 */
[C---:B0-----:R-:W-:Y:S01]  /*3a00*/  @!P0 IMAD.SHL.U32 R2, R56.reuse, 0x2, RZ ;  /* 0x0000000238028824 */ /* 0x041fe200078e00ff */
[----:B------:R-:W-:Y:S02]  /*3a10*/  @!P0 SHF.R.U32.HI R45, RZ, 0x4, R50 ;  /* 0x00000004ff2d8819 */ /* 0x000fe40000011632 */
[----:B------:R-:W-:Y:S02]  /*3a20*/  @!P0 LEA R4, R56, UR4, 0x7 ;  /* 0x0000000438048c11 */ /* 0x000fe4000f8e38ff */
[----:B------:R-:W-:-:S04]  /*3a30*/  @!P0 LOP3.LUT R3, R45, R2, RZ, 0x3c, !PT ;  /* 0x000000022d038212 */ /* 0x000fc800078e3cff */
[----:B------:R-:W-:Y:S02]  /*3a40*/  @!P0 LEA R4, R3, R4, 0x2 ;  /* 0x0000000403048211 */ /* 0x000fe400078e10ff */
[----:B------:R-:W-:-:S06]  /*3a50*/  CS2R R2, SRZ ;  /* 0x0000000000027805 */ /* 0x000fcc000001ff00 */
[----:B------:R0:W1:Y:S04]  /*3a60*/  @!P0 LDS R2, [R4] ;  /* 0x0000000004028984 */ /* 0x0000680000000800 */
[----:B------:R0:W3:Y:S01]  /*3a70*/  @!P0 LDS R3, [R4+0x500] ;  /* 0x0005000004038984 */ /* 0x0000e20000000800 */
[----:B------:R-:W-:Y:S05]  /*3a80*/  BRA.DIV UR5, `(.L_x_409) ;  /* 0x00000012057c7947 */ /* 0x000fea000b800000 */
[----:B------:R-:W-:Y:S01]  /*3a90*/  MOV R9, 0xffff ;  /* 0x0000ffff00097802 */ /* 0x000fe20000000f00 */
[----:B------:R-:W-:Y:S01]  /*3aa0*/  IMAD.MOV.U32 R8, RZ, RZ, 0xffff ;  /* 0x0000ffffff087424 */ /* 0x000fe200078e00ff */
[----:B------:R-:W-:Y:S01]  /*3ab0*/  MOV R10, 0xffff ;  /* 0x0000ffff000a7802 */ /* 0x000fe20000000f00 */
[----:B------:R-:W-:Y:S01]  /*3ac0*/  IMAD.MOV.U32 R13, RZ, RZ, 0xffff ;  /* 0x0000ffffff0d7424 */ /* 0x000fe200078e00ff */
[----:B------:R-:W-:Y:S01]  /*3ad0*/  MOV R11, 0xffff ;  /* 0x0000ffff000b7802 */ /* 0x000fe20000000f00 */
[----:B-1----:R-:W1:Y:S01]  /*3ae0*/  SHFL.BFLY PT, R5, R2, 0x8, 0x101f ;  /* 0x0d101f0002057f89 */ /* 0x002e6200000e0000 */
[----:B------:R-:W-:-:S03]  /*3af0*/  MOV R12, 0xffff ;  /* 0x0000ffff000c7802 */ /* 0x000fc60000000f00 */
[----:B0--3--:R-:W0:Y:S01]  /*3b00*/  SHFL.BFLY PT, R4, R3, 0x8, 0x101f ;  /* 0x0d101f0003047f89 */ /* 0x009e2200000e0000 */
[----:B-1----:R-:W-:Y:S01]  /*3b10*/  FADD.FTZ R5, R5, R2 ;  /* 0x0000000205057221 */ /* 0x002fe20000010000 */
[----:B------:R-:W-:Y:S01]  /*3b20*/  MOV R2, 0xffff ;  /* 0x0000ffff00027802 */ /* 0x000fe20000000f00 */
[----:B0-----:R-:W-:-:S03]  /*3b30*/  FADD.FTZ R4, R4, R3 ;  /* 0x0000000304047221 */ /* 0x001fc60000010000 */
        /* <DEDUP_REMOVED lines=10> */
[----:B------:R1:W3:Y:S02]  /*3be0*/  SHFL.BFLY PT, R14, R8, 0x1, 0x101f ;  /* 0x0c301f00080e7f89 */ /* 0x0002e400000e0000 */
[----:B01----:R-:W-:-:S07]  /*3bf0*/  FADD.FTZ R16, R9, R16 ;  /* 0x0000001009107221 */ /* 0x003fce0000010000 */
.L_x_422:
[----:B------:R-:W0:Y:S01]  /*3c00*/  LDC.64 R2, c[0x0][0x218] ;  /* 0x00008600ff027b82 */ /* 0x000e220000000a00 */
[----:B------:R-:W-:Y:S01]  /*3c10*/  ISETP.NE.AND P1, PT, R56, RZ, PT ;  /* 0x000000ff3800720c */ /* 0x000fe20003f25270 */
[----:B---3--:R-:W-:Y:S01]  /*3c20*/  FADD.FTZ R8, R8, R14 ;  /* 0x0000000e08087221 */ /* 0x008fe20000010000 */
        /* <DEDUP_REMOVED lines=12> */
[C---:B-1----:R-:W-:Y:S01]  /*3cf0*/  @!P0 SHF.L.U32 R7, R56.reuse, 0x1, RZ ;  /* 0x0000000138078819 */ /* 0x042fe200000006ff */
[----:B------:R-:W-:Y:S01]  /*3d00*/  UMOV UR5, 0xffff ;  /* 0x0000ffff00057882 */ /* 0x000fe20000000000 */
[----:B------:R-:W-:Y:S02]  /*3d10*/  @!P0 LEA R8, R56, UR4, 0x7 ;  /* 0x0000000438088c11 */ /* 0x000fe4000f8e38ff */
[----:B------:R-:W-:-:S04]  /*3d20*/  @!P0 LOP3.LUT R7, R6, R7, RZ, 0x3c, !PT ;  /* 0x0000000706078212 */ /* 0x000fc800078e3cff */
[----:B------:R-:W-:Y:S02]  /*3d30*/  @!P0 LEA R8, R7, R8, 0x2 ;  /* 0x0000000807088211 */ /* 0x000fe400078e10ff */
[----:B------:R-:W-:-:S06]  /*3d40*/  CS2R R6, SRZ ;  /* 0x0000000000067805 */ /* 0x000fcc000001ff00 */
[----:B------:R0:W1:Y:S04]  /*3d50*/  @!P0 LDS R6, [R8] ;  /* 0x0000000008068984 */ /* 0x0000680000000800 */
[----:B------:R0:W3:Y:S01]  /*3d60*/  @!P0 LDS R7, [R8+0x500] ;  /* 0x0005000008078984 */ /* 0x0000e20000000800 */
[----:B------:R-:W-:Y:S05]  /*3d70*/  BRA.DIV UR5, `(.L_x_410) ;  /* 0x0000001205947947 */ /* 0x000fea000b800000 */
[----:B------:R-:W-:Y:S01]  /*3d80*/  IMAD.MOV.U32 R11, RZ, RZ, 0xffff ;  /* 0x0000ffffff0b7424 */ /* 0x000fe200078e00ff */
[----:B------:R-:W-:Y:S01]  /*3d90*/  MOV R10, 0xffff ;  /* 0x0000ffff000a7802 */ /* 0x000fe20000000f00 */
[----:B------:R-:W-:Y:S01]  /*3da0*/  IMAD.MOV.U32 R13, RZ, RZ, 0xffff ;  /* 0x0000ffffff0d7424 */ /* 0x000fe200078e00ff */
[----:B------:R-:W-:Y:S01]  /*3db0*/  MOV R12, 0xffff ;  /* 0x0000ffff000c7802 */ /* 0x000fe20000000f00 */
[----:B-1----:R-:W1:Y:S01]  /*3dc0*/  SHFL.BFLY PT, R9, R6, 0x8, 0x101f ;  /* 0x0d101f0006097f89 */ /* 0x002e6200000e0000 */
[----:B------:R-:W-:Y:S02]  /*3dd0*/  MOV R19, 0xffff ;  /* 0x0000ffff00137802 */ /* 0x000fe40000000f00 */
[----:B------:R-:W-:Y:S01]  /*3de0*/  MOV R20, 0xffff ;  /* 0x0000ffff00147802 */ /* 0x000fe20000000f00 */
[----:B0--3--:R-:W0:Y:S01]  /*3df0*/  SHFL.BFLY PT, R8, R7, 0x8, 0x101f ;  /* 0x0d101f0007087f89 */ /* 0x009e2200000e0000 */
[----:B-1----:R-:W-:Y:S01]  /*3e00*/  FADD.FTZ R9, R9, R6 ;  /* 0x0000000609097221 */ /* 0x002fe20000010000 */
[----:B0-----:R-:W-:-:S04]  /*3e10*/  FADD.FTZ R8, R8, R7 ;  /* 0x0000000708087221 */ /* 0x001fc80000010000 */
[----:B------:R-:W0:Y:S01]  /*3e20*/  SHFL.BFLY PT, R16, R9, 0x4, 0x101f ;  /* 0x0c901f0009107f89 */ /* 0x000e2200000e0000 */
[----:B------:R-:W-:-:S03]  /*3e30*/  IMAD.MOV.U32 R7, RZ, RZ, 0xffff ;  /* 0x0000ffffff077424 */ /* 0x000fc600078e00ff */
[----:B--2---:R-:W1:Y:S01]  /*3e40*/  SHFL.BFLY PT, R15, R8, 0x4, 0x101f ;  /* 0x0c901f00080f7f89 */ /* 0x004e6200000e0000 */
        /* <DEDUP_REMOVED lines=9> */
.L_x_432:
        /* <DEDUP_REMOVED lines=10> */
[----:B------:R-:W-:Y:S01]  /*3f80*/  UMOV UR5, 0xffff ;  /* 0x0000ffff00057882 */ /* 0x000fe20000000000 */
[----:B------:R-:W-:Y:S02]  /*3f90*/  @!P0 LEA R8, R56, UR4, 0x7 ;  /* 0x0000000438088c11 */ /* 0x000fe4000f8e38ff */
[----:B------:R-:W-:-:S04]  /*3fa0*/  @!P0 LOP3.LUT R7, R6, R7, RZ, 0x3c, !PT ;  /* 0x0000000706078212 */ /* 0x000fc800078e3cff */
[----:B------:R-:W-:Y:S02]  /*3fb0*/  @!P0 LEA R8, R7, R8, 0x2 ;  /* 0x0000000807088211 */ /* 0x000fe400078e10ff */
[----:B------:R-:W-:-:S06]  /*3fc0*/  CS2R R6, SRZ ;  /* 0x0000000000067805 */ /* 0x000fcc000001ff00 */
[----:B------:R0:W1:Y:S04]  /*3fd0*/  @!P0 LDS R6, [R8] ;  /* 0x0000000008068984 */ /* 0x0000680000000800 */
[----:B------:R0:W2:Y:S01]  /*3fe0*/  @!P0 LDS R7, [R8+0x500] ;  /* 0x0005000008078984 */ /* 0x0000a20000000800 */
        /* <DEDUP_REMOVED lines=23> */
.L_x_442:
[----:B--2---:R-:W-:Y:S01]  /*4160*/  FADD.FTZ R7, R6, R14 ;  /* 0x0000000e06077221 */ /* 0x004fe20000010000 */
[----:B------:R-:W-:-:S04]  /*4170*/  @!P1 F2FP.BF16.F32.PACK_AB R6, RZ, R18 ;  /* 0x00000012ff06923e */ /* 0x000fc800000010ff */
[----:B------:R-:W-:Y:S02]  /*4180*/  PRMT R8, R6, 0x7610, R8 ;  /* 0x0000761006087816 */ /* 0x000fe40000000008 */
[----:B------:R-:W-:Y:S02]  /*4190*/  @!P1 F2FP.BF16.F32.PACK_AB R7, RZ, R7 ;  /* 0x00000007ff07923e */ /* 0x000fe400000010ff */
[----:B------:R-:W-:Y:S01]  /*41a0*/  LEA.HI R6, R50, 0x3c, RZ, 0x1c ;  /* 0x0000003c32067811 */ /* 0x000fe200078fe0ff */
[----:B------:R4:W-:Y:S04]  /*41b0*/  @!P1 STG.E.U16 desc[UR8][R2.64+0x50], R8 ;  /* 0x0000500802009986 */ /* 0x0009e8000c101508 */
[----:B------:R4:W-:Y:S02]  /*41c0*/  @!P1 STG.E.U16 desc[UR8][R4.64+0x50], R7 ;  /* 0x0000500704009986 */ /* 0x0009e4000c101508 */
.L_x_408:
[----:B------:R-:W-:Y:S05]  /*41d0*/  BSYNC B0 ;  /* 0x0000000000007941 */ /* 0x000fea0003800000 */
.L_x_407:
[----:B------:R-:W-:-:S13]  /*41e0*/  ISETP.GE.U32.AND P0, PT, R44, 0x3c, PT ;  /* 0x0000003c2c00780c */ /* 0x000fda0003f06070 */
[----:B------:R-:W-:Y:S05]  /*41f0*/  @!P0 BRA `(.L_x_406) ;  /* 0x0000000800808947 */ /* 0x000fea0003800000 */
[----:B------:R-:W-:Y:S01]  /*4200*/  ISETP.GT.U32.AND P0, PT, R56, 0x9, PT ;  /* 0x000000093800780c */ /* 0x000fe20003f04070 */
[----:B------:R-:W-:-:S12]  /*4210*/  UMOV UR5, 0xffff ;  /* 0x0000ffff00057882 */ /* 0x000fd80000000000 */
[C---:B-1-34-:R-:W-:Y:S02]  /*4220*/  @!P0 SHF.L.U32 R3, R56.reuse, 0x1, RZ ;  /* 0x0000000138038819 */ /* 0x05afe400000006ff */
[----:B------:R-:W-:Y:S02]  /*4230*/  @!P0 LEA R5, R56, UR4, 0x7 ;  /* 0x0000000438058c11 */ /* 0x000fe4000f8e38ff */
[----:B0-----:R-:W-:-:S04]  /*4240*/  @!P0 LOP3.LUT R2, R6, R3, RZ, 0x3c, !PT ;  /* 0x0000000306028212 */ /* 0x001fc800078e3cff */
[----:B------:R-:W-:Y:S02]  /*4250*/  @!P0 LEA R2, R2, R5, 0x2 ;  /* 0x0000000502028211 */ /* 0x000fe400078e10ff */
[----:B------:R-:W-:-:S06]  /*4260*/  CS2R R4, SRZ ;  /* 0x0000000000047805 */ /* 0x000fcc000001ff00 */
[----:B------:R0:W1:Y:S04]  /*4270*/  @!P0 LDS R4, [R2] ;  /* 0x0000000002048984 */ /* 0x0000680000000800 */
[----:B------:R0:W3:Y:S01]  /*4280*/  @!P0 LDS R5, [R2+0x500] ;  /* 0x0005000002058984 */ /* 0x0000e20000000800 */
[----:B------:R-:W-:Y:S05]  /*4290*/  BRA.DIV UR5, `(.L_x_412) ;  /* 0x00000016051c7947 */ /* 0x000fea000b800000 */
[----:B------:R-:W-:Y:S01]  /*42a0*/  @!P0 IMAD.SHL.U32 R9, R56, 0x2, RZ ;  /* 0x0000000238098824 */ /* 0x000fe200078e00ff */
[C---:B0-----:R-:W-:Y:S01]  /*42b0*/  @!P0 IADD3 R2, R6.reuse, 0x14, RZ ;  /* 0x0000001406028810 */ /* 0x041fe20007ffe0ff */
[----:B------:R-:W-:Y:S01]  /*42c0*/  @!P0 VIADD R3, R6, 0x28 ;  /* 0x0000002806038836 */ /* 0x000fe20000000000 */
[----:B------:R-:W-:Y:S01]  /*42d0*/  @!P0 SHF.L.U32 R22, R56, 0x1, RZ ;  /* 0x0000000138168819 */ /* 0x000fe200000006ff */
[----:B------:R-:W-:Y:S01]  /*42e0*/  @!P0 VIADD R25, R6, 0x3c ;  /* 0x0000003c06198836 */ /* 0x000fe20000000000 */
[----:B------:R-:W-:Y:S01]  /*42f0*/  @!P0 LOP3.LUT R2, R2, R9, RZ, 0x3c, !PT ;  /* 0x0000000902028212 */ /* 0x000fe200078e3cff */
[----:B------:R-:W-:Y:S01]  /*4300*/  HFMA2.MMA R21, -RZ, RZ, 0, 0 ;  /* 0x00000000ff157435 */ /* 0x000fe200000001ff */
[----:B--2---:R-:W-:Y:S01]  /*4310*/  @!P0 LEA R15, R56, UR4, 0x7 ;  /* 0x00000004380f8c11 */ /* 0x004fe2000f8e38ff */
[----:B------:R-:W-:Y:S01]  /*4320*/  IMAD.MOV.U32 R19, RZ, RZ, RZ ;  /* 0x000000ffff137224 */ /* 0x000fe200078e00ff */
[----:B------:R-:W-:Y:S01]  /*4330*/  @!P0 LOP3.LUT R14, R3, R22, RZ, 0x3c, !PT ;  /* 0x00000016030e8212 */ /* 0x000fe200078e3cff */
[----:B------:R-:W-:Y:S01]  /*4340*/  IMAD.MOV.U32 R13, RZ, RZ, 0xffff ;  /* 0x0000ffffff0d7424 */ /* 0x000fe200078e00ff */
[----:B------:R-:W-:Y:S01]  /*4350*/  @!P0 LEA R3, R2, R15, 0x2 ;  /* 0x0000000f02038211 */ /* 0x000fe200078e10ff */
[----:B------:R-:W-:Y:S01]  /*4360*/  HFMA2.MMA R15, -RZ, RZ, 0, 0 ;  /* 0x00000000ff0f7435 */ /* 0x000fe200000001ff */
[C---:B------:R-:W-:Y:S01]  /*4370*/  @!P0 LEA R17, R56.reuse, UR4, 0x7 ;  /* 0x0000000438118c11 */ /* 0x040fe2000f8e38ff */
[----:B------:R-:W-:Y:S01]  /*4380*/  HFMA2.MMA R27, -RZ, RZ, 0, 0 ;  /* 0x00000000ff1b7435 */ /* 0x000fe200000001ff */
[----:B------:R-:W-:Y:S01]  /*4390*/  @!P0 LEA R26, R56, UR4, 0x7 ;  /* 0x00000004381a8c11 */ /* 0x000fe2000f8e38ff */
[----:B------:R-:W0:Y:S01]  /*43a0*/  @!P0 LDS R9, [R3] ;  /* 0x0000000003098984 */ /* 0x000e220000000800 */
[----:B------:R-:W-:-:S02]  /*43b0*/  @!P0 LEA R2, R14, R17, 0x2 ;  /* 0x000000110e028211 */ /* 0x000fc400078e10ff */
[----:B------:R-:W-:Y:S01]  /*43c0*/  @!P0 SHF.L.U32 R14, R56, 0x1, RZ ;  /* 0x00000001380e8819 */ /* 0x000fe200000006ff */
[----:B------:R-:W-:Y:S01]  /*43d0*/  @!P0 LDS R16, [R3+0x500] ;  /* 0x0005000003108984 */ /* 0x000fe20000000800 */
[----:B------:R-:W-:Y:S02]  /*43e0*/  MOV R10, 0xffff ;  /* 0x0000ffff000a7802 */ /* 0x000fe40000000f00 */
[----:B------:R-:W-:Y:S01]  /*43f0*/  @!P0 LOP3.LUT R25, R25, R14, RZ, 0x3c, !PT ;  /* 0x0000000e19198212 */ /* 0x000fe200078e3cff */
[----:B------:R-:W-:Y:S01]  /*4400*/  @!P0 LDS R22, [R2] ;  /* 0x0000000002168984 */ /* 0x000fe20000000800 */
[----:B------:R-:W-:Y:S01]  /*4410*/  IMAD.MOV.U32 R14, RZ, RZ, 0xffff ;  /* 0x0000ffffff0e7424 */ /* 0x000fe200078e00ff */
[----:B------:R-:W-:Y:S02]  /*4420*/  MOV R17, RZ ;  /* 0x000000ff00117202 */ /* 0x000fe40000000f00 */
[----:B------:R-:W-:Y:S01]  /*4430*/  @!P0 LDS R23, [R2+0x500] ;  /* 0x0005000002178984 */ /* 0x000fe20000000800 */
[----:B------:R-:W-:Y:S01]  /*4440*/  @!P0 IMAD R25, R25, 0x4, R26 ;  /* 0x0000000419198824 */ /* 0x000fe200078e021a */
[----:B------:R-:W-:-:S02]  /*4450*/  MOV R12, 0xffff ;  /* 0x0000ffff000c7802 */ /* 0x000fc40000000f00 */
[----:B---3--:R-:W2:Y:S01]  /*4460*/  SHFL.BFLY PT, R14, R5, 0x8, 0x101f ;  /* 0x0d101f00050e7f89 */ /* 0x008ea200000e0000 */
[----:B------:R-:W-:Y:S02]  /*4470*/  MOV R28, 0xffff ;  /* 0x0000ffff001c7802 */ /* 0x000fe40000000f00 */
[----:B------:R-:W-:Y:S01]  /*4480*/  MOV R11, 0xffff ;  /* 0x0000ffff000b7802 */ /* 0x000fe20000000f00 */
[----:B------:R-:W-:Y:S01]  /*4490*/  @!P0 LDS R26, [R25] ;  /* 0x00000000191a8984 */ /* 0x000fe20000000800 */
[----:B------:R-:W-:Y:S02]  /*44a0*/  MOV R30, 0xffff ;  /* 0x0000ffff001e7802 */ /* 0x000fe40000000f00 */
[----:B------:R-:W-:Y:S01]  /*44b0*/  MOV R29, 0xffff ;  /* 0x0000ffff001d7802 */ /* 0x000fe20000000f00 */
[----:B------:R3:W4:Y:S01]  /*44c0*/  @!P0 LDS R2, [R25+0x500] ;  /* 0x0005000019028984 */ /* 0x0007220000000800 */
[----:B------:R-:W-:Y:S02]  /*44d0*/  MOV R31, 0xffff ;  /* 0x0000ffff001f7802 */ /* 0x000fe40000000f00 */
[----:B------:R-:W-:-:S02]  /*44e0*/  MOV R32, 0xffff ;  /* 0x0000ffff00207802 */ /* 0x000fc40000000f00 */
[----:B---3--:R-:W-:Y:S02]  /*44f0*/  MOV R25, 0xffff ;  /* 0x0000ffff00197802 */ /* 0x008fe40000000f00 */
[----:B0-----:R-:W-:Y:S01]  /*4500*/  @!P0 MOV R15, R9 ;  /* 0x00000009000f8202 */ /* 0x001fe20000000f00 */
[----:B--2---:R-:W-:Y:S01]  /*4510*/  FADD.FTZ R8, R14, R5 ;  /* 0x000000050e087221 */ /* 0x004fe20000010000 */
[----:B------:R-:W-:Y:S02]  /*4520*/  MOV R9, 0xffff ;  /* 0x0000ffff00097802 */ /* 0x000fe40000000f00 */
[----:B------:R-:W-:Y:S01]  /*4530*/  @!P0 MOV R17, R16 ;  /* 0x0000001000118202 */ /* 0x000fe20000000f00 */
[----:B------:R-:W0:Y:S01]  /*4540*/  SHFL.BFLY PT, R18, R15, 0x8, 0x101f ;  /* 0x0d101f000f127f89 */ /* 0x000e2200000e0000 */
[----:B------:R-:W-:Y:S02]  /*4550*/  IMAD.MOV.U32 R16, RZ, RZ, 0xffff ;  /* 0x0000ffffff107424 */ /* 0x000fe400078e00ff */
[----:B------:R-:W-:Y:S01]  /*4560*/  @!P0 IMAD.MOV.U32 R19, RZ, RZ, R22 ;  /* 0x000000ffff138224 */ /* 0x000fe200078e0016 */
[----:B-1----:R-:W1:Y:S01]  /*4570*/  SHFL.BFLY PT, R3, R4, 0x8, 0x101f ;  /* 0x0d101f0004037f89 */ /* 0x002e6200000e0000 */
[----:B------:R-:W-:-:S03]  /*4580*/  @!P0 MOV R21, R23 ;  /* 0x0000001700158202 */ /* 0x000fc60000000f00 */
[----:B------:R-:W2:Y:S01]  /*4590*/  SHFL.BFLY PT, R20, R17, 0x8, 0x101f ;  /* 0x0d101f0011147f89 */ /* 0x000ea200000e0000 */
[----:B------:R-:W-:-:S03]  /*45a0*/  MOV R23, 0xffff ;  /* 0x0000ffff00177802 */ /* 0x000fc60000000f00 */
[----:B------:R-:W3:Y:S04]  /*45b0*/  SHFL.BFLY PT, R22, R19, 0x8, 0x101f ;  /* 0x0d101f0013167f89 */ /* 0x000ee800000e0000 */
[----:B------:R-:W5:Y:S01]  /*45c0*/  SHFL.BFLY PT, R24, R21, 0x8, 0x101f ;  /* 0x0d101f0015187f89 */ /* 0x000f6200000e0000 */
[----:B----4-:R-:W-:-:S03]  /*45d0*/  @!P0 IMAD.MOV.U32 R27, RZ, RZ, R2 ;  /* 0x000000ffff1b8224 */ /* 0x010fc600078e0002 */
[----:B------:R-:W4:Y:S01]  /*45e0*/  SHFL.BFLY PT, R14, R8, 0x4, 0x101f ;  /* 0x0c901f00080e7f89 */ /* 0x000f2200000e0000 */
[----:B0-----:R-:W-:Y:S01]  /*45f0*/  FADD.FTZ R18, R18, R15 ;  /* 0x0000000f12127221 */ /* 0x001fe20000010000 */
[----:B------:R-:W-:Y:S02]  /*4600*/  MOV R15, 0xffff ;  /* 0x0000ffff000f7802 */ /* 0x000fe40000000f00 */
[----:B------:R-:W0:Y:S01]  /*4610*/  SHFL.BFLY PT, R30, R27, 0x8, 0x101f ;  /* 0x0d101f001b1e7f89 */ /* 0x000e2200000e0000 */
[----:B-1----:R-:W-:Y:S01]  /*4620*/  FADD.FTZ R7, R3, R4 ;  /* 0x0000000403077221 */ /* 0x002fe20000010000 */
[----:B------:R-:W-:Y:S02]  /*4630*/  HFMA2.MMA R3, -RZ, RZ, 0, 0 ;  /* 0x00000000ff037435 */ /* 0x000fe400000001ff */
[----:B------:R-:W1:Y:S01]  /*4640*/  SHFL.BFLY PT, R5, R18, 0x4, 0x101f ;  /* 0x0c901f0012057f89 */ /* 0x000e6200000e0000 */
[----:B--2---:R-:W-:-:S03]  /*4650*/  FADD.FTZ R20, R20, R17 ;  /* 0x0000001114147221 */ /* 0x004fc60000010000 */
[----:B------:R-:W2:Y:S01]  /*4660*/  SHFL.BFLY PT, R4, R7, 0x4, 0x101f ;  /* 0x0c901f0007047f89 */ /* 0x000ea200000e0000 */
[----:B------:R-:W-:Y:S02]  /*4670*/  @!P0 IMAD.MOV.U32 R3, RZ, RZ, R26 ;  /* 0x000000ffff038224 */ /* 0x000fe400078e001a */
[----:B---3--:R-:W-:Y:S01]  /*4680*/  FADD.FTZ R22, R22, R19 ;  /* 0x0000001316167221 */ /* 0x008fe20000010000 */
[----:B------:R-:W-:Y:S01]  /*4690*/  ISETP.NE.AND P0, PT, R56, RZ, PT ;  /* 0x000000ff3800720c */ /* 0x000fe20003f05270 */
[----:B------:R-:W3:Y:S01]  /*46a0*/  SHFL.BFLY PT, R15, R20, 0x4, 0x101f ;  /* 0x0c901f00140f7f89 */ /* 0x000ee200000e0000 */
[----:B------:R-:W-:Y:S02]  /*46b0*/  IMAD.MOV.U32 R26, RZ, RZ, 0xffff ;  /* 0x0000ffffff1a7424 */ /* 0x000fe400078e00ff */
[----:B-----5:R-:W-:Y:S01]  /*46c0*/  FADD.FTZ R24, R24, R21 ;  /* 0x0000001518187221 */ /* 0x020fe20000010000 */
[----:B------:R-:W5:Y:S01]  /*46d0*/  SHFL.BFLY PT, R19, R22, 0x4, 0x101f ;  /* 0x0c901f0016137f89 */ /* 0x000f6200000e0000 */
[----:B----4-:R-:W-:-:S03]  /*46e0*/  FADD.FTZ R2, R8, R14 ;  /* 0x0000000e08027221 */ /* 0x010fc60000010000 */
[----:B------:R-:W4:Y:S04]  /*46f0*/  SHFL.BFLY PT, R21, R24, 0x4, 0x101f ;  /* 0x0c901f0018157f89 */ /* 0x000f2800000e0000 */
[----:B------:R-:W4:Y:S01]  /*4700*/  SHFL.BFLY PT, R28, R3, 0x8, 0x101f ;  /* 0x0d101f00031c7f89 */ /* 0x000f2200000e0000 */
[----:B0-----:R-:W-:-:S03]  /*4710*/  FADD.FTZ R30, R30, R27 ;  /* 0x0000001b1e1e7221 */ /* 0x001fc60000010000 */
[----:B------:R-:W0:Y:S01]  /*4720*/  SHFL.BFLY PT, R14, R2, 0x2, 0x101f ;  /* 0x0c501f00020e7f89 */ /* 0x000e2200000e0000 */
[----:B-1----:R-:W-:Y:S01]  /*4730*/  FADD.FTZ R5, R18, R5 ;  /* 0x0000000512057221 */ /* 0x002fe20000010000 */
[----:B------:R-:W-:Y:S02]  /*4740*/  IMAD.MOV.U32 R18, RZ, RZ, 0xffff ;  /* 0x0000ffffff127424 */ /* 0x000fe400078e00ff */
[----:B--2---:R-:W-:Y:S01]  /*4750*/  FADD.FTZ R4, R7, R4 ;  /* 0x0000000407047221 */ /* 0x004fe20000010000 */
[----:B------:R-:W-:Y:S01]  /*4760*/  MOV R7, 0xffff ;  /* 0x0000ffff00077802 */ /* 0x000fe20000000f00 */
[----:B------:R-:W-:Y:S01]  /*4770*/  SHFL.BFLY PT, R31, R30, 0x4, 0x101f ;  /* 0x0c901f001e1f7f89 */ /* 0x000fe200000e0000 */
[----:B---3--:R-:W-:Y:S01]  /*4780*/  FADD.FTZ R17, R20, R15 ;  /* 0x0000000f14117221 */ /* 0x008fe20000010000 */
[----:B------:R-:W-:Y:S02]  /*4790*/  MOV R20, 0xffff ;  /* 0x0000ffff00147802 */ /* 0x000fe40000000f00 */
[----:B------:R-:W1:Y:S01]  /*47a0*/  SHFL.BFLY PT, R18, R5, 0x2, 0x101f ;  /* 0x0c501f0005127f89 */ /* 0x000e6200000e0000 */
[----:B-----5:R-:W-:Y:S01]  /*47b0*/  FADD.FTZ R19, R22, R19 ;  /* 0x0000001316137221 */ /* 0x020fe20000010000 */
[----:B------:R-:W-:-:S02]  /*47c0*/  MOV R22, 0xffff ;  /* 0x0000ffff00167802 */ /* 0x000fc40000000f00 */
[----:B------:R-:W2:Y:S01]  /*47d0*/  SHFL.BFLY PT, R7, R4, 0x2, 0x101f ;  /* 0x0c501f0004077f89 */ /* 0x000ea200000e0000 */
[----:B----4-:R-:W-:Y:S01]  /*47e0*/  FADD.FTZ R21, R24, R21 ;  /* 0x0000001518157221 */ /* 0x010fe20000010000 */
[----:B------:R-:W-:Y:S02]  /*47f0*/  IMAD.MOV.U32 R24, RZ, RZ, 0xffff ;  /* 0x0000ffffff187424 */ /* 0x000fe400078e00ff */
[----:B------:R-:W3:Y:S01]  /*4800*/  SHFL.BFLY PT, R20, R17, 0x2, 0x101f ;  /* 0x0c501f0011147f89 */ /* 0x000ee200000e0000 */
[----:B------:R-:W-:-:S03]  /*4810*/  FADD.FTZ R28, R28, R3 ;  /* 0x000000031c1c7221 */ /* 0x000fc60000010000 */
[----:B------:R-:W4:Y:S01]  /*4820*/  SHFL.BFLY PT, R22, R19, 0x2, 0x101f ;  /* 0x0c501f0013167f89 */ /* 0x000f2200000e0000 */
[----:B0-----:R-:W-:Y:S01]  /*4830*/  FADD.FTZ R8, R2, R14 ;  /* 0x0000000e02087221 */ /* 0x001fe20000010000 */
[----:B------:R-:W-:Y:S02]  /*4840*/  MOV R14, 0xffff ;  /* 0x0000ffff000e7802 */ /* 0x000fe40000000f00 */
[----:B------:R-:W0:Y:S01]  /*4850*/  SHFL.BFLY PT, R24, R21, 0x2, 0x101f ;  /* 0x0c501f0015187f89 */ /* 0x000e2200000e0000 */
[----:B------:R-:W5:Y:S03]  /*4860*/  @!P0 LDC.64 R2, c[0x0][0x218] ;  /* 0x00008600ff028b82 */ /* 0x000f660000000a00 */
[----:B------:R-:W0:Y:S04]  /*4870*/  SHFL.BFLY PT, R29, R28, 0x4, 0x101f ;  /* 0x0c901f001c1d7f89 */ /* 0x000e2800000e0000 */
[----:B------:R-:W5:Y:S01]  /*4880*/  SHFL.BFLY PT, R9, R8, 0x1, 0x101f ;  /* 0x0c301f0008097f89 */ /* 0x000f6200000e0000 */
[----:B-1----:R-:W-:Y:S01]  /*4890*/  FADD.FTZ R15, R5, R18 ;  /* 0x00000012050f7221 */ /* 0x002fe20000010000 */
[----:B------:R-:W-:Y:S01]  /*48a0*/  MOV R18, 0xffff ;  /* 0x0000ffff00127802 */ /* 0x000fe20000000f00 */
[----:B--2---:R-:W-:-:S02]  /*48b0*/  FADD.FTZ R7, R4, R7 ;  /* 0x0000000704077221 */ /* 0x004fc40000010000 */
[----:B------:R-:W1:Y:S01]  /*48c0*/  LDC.64 R4, c[0x0][0x220] ;  /* 0x00008800ff047b82 */ /* 0x000e620000000a00 */
[----:B---3--:R-:W-:Y:S02]  /*48d0*/  FADD.FTZ R17, R17, R20 ;  /* 0x0000001411117221 */ /* 0x008fe40000010000 */
[----:B------:R-:W2:Y:S01]  /*48e0*/  SHFL.BFLY PT, R16, R7, 0x1, 0x101f ;  /* 0x0c301f0007107f89 */ /* 0x000ea200000e0000 */
[----:B------:R-:W-:Y:S02]  /*48f0*/  IMAD.MOV.U32 R20, RZ, RZ, 0xffff ;  /* 0x0000ffffff147424 */ /* 0x000fe400078e00ff */
[----:B----4-:R-:W-:Y:S01]  /*4900*/  FADD.FTZ R22, R19, R22 ;  /* 0x0000001613167221 */ /* 0x010fe20000010000 */
[----:B------:R-:W3:Y:S01]  /*4910*/  SHFL.BFLY PT, R18, R17, 0x1, 0x101f ;  /* 0x0c301f0011127f89 */ /* 0x000ee200000e0000 */
[----:B------:R-:W-:Y:S02]  /*4920*/  IMAD.IADD R19, R6, 0x1, R43 ;  /* 0x0000000106137824 */ /* 0x000fe400078e022b */
[----:B0-----:R-:W-:Y:S01]  /*4930*/  FADD.FTZ R23, R21, R24 ;  /* 0x0000001815177221 */ /* 0x001fe20000010000 */
[----:B------:R-:W0:Y:S01]  /*4940*/  SHFL.BFLY PT, R20, R15, 0x1, 0x101f ;  /* 0x0c301f000f147f89 */ /* 0x000e2200000e0000 */
[----:B------:R-:W-:Y:S01]  /*4950*/  MOV R24, 0xffff ;  /* 0x0000ffff00187802 */ /* 0x000fe20000000f00 */
[----:B------:R-:W-:Y:S01]  /*4960*/  FADD.FTZ R21, R30, R31 ;  /* 0x0000001f1e157221 */ /* 0x000fe20000010000 */
[----:B------:R-:W-:Y:S01]  /*4970*/  FADD.FTZ R27, R28, R29 ;  /* 0x0000001d1c1b7221 */ /* 0x000fe20000010000 */
[----:B------:R-:W4:Y:S01]  /*4980*/  SHFL.BFLY PT, R25, R22, 0x1, 0x101f ;  /* 0x0c301f0016197f89 */ /* 0x000f2200000e0000 */
[----:B-----5:R-:W-:-:S04]  /*4990*/  @!P0 IMAD.WIDE R2, R19, 0x2, R2 ;  /* 0x0000000213028825 */ /* 0x020fc800078e0202 */
[----:B------:R-:W-:Y:S01]  /*49a0*/  FADD.FTZ R28, R8, R9 ;  /* 0x00000009081c7221 */ /* 0x000fe20000010000 */
[----:B------:R-:W5:Y:S01]  /*49b0*/  SHFL.BFLY PT, R26, R23, 0x1, 0x101f ;  /* 0x0c301f00171a7f89 */ /* 0x000f6200000e0000 */
[----:B------:R-:W5:Y:S03]  /*49c0*/  @!P0 LDC.64 R8, c[0x0][0x218] ;  /* 0x00008600ff088b82 */ /* 0x000f660000000a00 */
[----:B------:R-:W5:Y:S01]  /*49d0*/  SHFL.BFLY PT, R32, R27, 0x2, 0x101f ;  /* 0x0c501f001b207f89 */ /* 0x000f6200000e0000 */
[----:B------:R-:W-:Y:S01]  /*49e0*/  @!P0 F2FP.BF16.F32.PACK_AB R28, RZ, R28 ;  /* 0x0000001cff1c823e */ /* 0x000fe200000010ff */
[----:B-1----:R-:W-:-:S04]  /*49f0*/  IMAD.WIDE R4, R19, 0x2, R4 ;  /* 0x0000000213047825 */ /* 0x002fc800078e0204 */
[----:B--2---:R-:W-:Y:S01]  /*4a00*/  FADD.FTZ R16, R7, R16 ;  /* 0x0000001007107221 */ /* 0x004fe20000010000 */
[----:B------:R-:W1:Y:S01]  /*4a10*/  SHFL.BFLY PT, R24, R21, 0x2, 0x101f ;  /* 0x0c501f0015187f89 */ /* 0x000e6200000e0000 */
[----:B------:R-:W2:Y:S01]  /*4a20*/  @!P0 LDC.64 R6, c[0x0][0x218] ;  /* 0x00008600ff068b82 */ /* 0x000ea20000000a00 */
[----:B---3--:R-:W-:Y:S02]  /*4a30*/  FADD.FTZ R10, R17, R18 ;  /* 0x00000012110a7221 */ /* 0x008fe40000010000 */
[----:B------:R-:W-:Y:S01]  /*4a40*/  @!P0 F2FP.BF16.F32.PACK_AB R16, RZ, R16 ;  /* 0x00000010ff10823e */ /* 0x000fe200000010ff */
[----:B0-----:R-:W-:Y:S02]  /*4a50*/  FADD.FTZ R15, R15, R20 ;  /* 0x000000140f0f7221 */ /* 0x001fe40000010000 */
[----:B------:R-:W-:Y:S02]  /*4a60*/  @!P0 F2FP.BF16.F32.PACK_AB R10, RZ, R10 ;  /* 0x0000000aff0a823e */ /* 0x000fe400000010ff */
[----:B------:R0:W-:Y:S01]  /*4a70*/  @!P0 STG.E.U16 desc[UR8][R2.64], R16 ;  /* 0x0000001002008986 */ /* 0x0001e2000c101508 */
[----:B----4-:R-:W-:-:S03]  /*4a80*/  FADD.FTZ R22, R22, R25 ;  /* 0x0000001916167221 */ /* 0x010fc60000010000 */
[----:B------:R-:W-:Y:S01]  /*4a90*/  @!P0 STG.E.U16 desc[UR8][R4.64], R28 ;  /* 0x0000001c04008986 */ /* 0x000fe2000c101508 */
[----:B-----5:R-:W-:Y:S01]  /*4aa0*/  FADD.FTZ R23, R23, R26 ;  /* 0x0000001a17177221 */ /* 0x020fe20000010000 */
[----:B------:R-:W-:Y:S01]  /*4ab0*/  @!P0 F2FP.BF16.F32.PACK_AB R11, RZ, R22 ;  /* 0x00000016ff0b823e */ /* 0x000fe200000010ff */
[----:B------:R-:W-:-:S04]  /*4ac0*/  @!P0 IMAD.WIDE R8, R19, 0x2, R8 ;  /* 0x0000000213088825 */ /* 0x000fc800078e0208 */
[----:B------:R-:W-:Y:S01]  /*4ad0*/  FADD.FTZ R27, R27, R32 ;  /* 0x000000201b1b7221 */ /* 0x000fe20000010000 */
[----:B0-----:R-:W-:Y:S02]  /*4ae0*/  @!P0 F2FP.BF16.F32.PACK_AB R3, RZ, R15 ;  /* 0x0000000fff03823e */ /* 0x001fe400000010ff */
[----:B------:R-:W-:Y:S01]  /*4af0*/  @!P0 F2FP.BF16.F32.PACK_AB R15, RZ, R23 ;  /* 0x00000017ff0f823e */ /* 0x000fe200000010ff */
[----:B-1----:R-:W-:Y:S01]  /*4b00*/  FADD.FTZ R21, R21, R24 ;  /* 0x0000001815157221 */ /* 0x002fe20000010000 */
[----:B--2---:R-:W-:Y:S01]  /*4b10*/  @!P0 IMAD.WIDE R6, R19, 0x2, R6 ;  /* 0x0000000213068825 */ /* 0x004fe200078e0206 */
[----:B------:R-:W0:Y:S04]  /*4b20*/  SHFL.BFLY PT, R2, R27, 0x1, 0x101f ;  /* 0x0c301f001b027f89 */ /* 0x000e2800000e0000 */
[----:B------:R1:W-:Y:S04]  /*4b30*/  @!P0 STG.E.U16 desc[UR8][R6.64+0x28], R3 ;  /* 0x0000280306008986 */ /* 0x0003e8000c101508 */
[----:B------:R1:W-:Y:S04]  /*4b40*/  @!P0 STG.E.U16 desc[UR8][R4.64+0x28], R10 ;  /* 0x0000280a04008986 */ /* 0x0003e8000c101508 */
[----:B------:R1:W-:Y:S04]  /*4b50*/  @!P0 STG.E.U16 desc[UR8][R8.64+0x50], R11 ;  /* 0x0000500b08008986 */ /* 0x0003e8000c101508 */
[----:B------:R1:W2:Y:S04]  /*4b60*/  SHFL.BFLY PT, R14, R21, 0x1, 0x101f ;  /* 0x0c301f00150e7f89 */ /* 0x0002a800000e0000 */
[----:B------:R1:W-:Y:S01]  /*4b70*/  @!P0 STG.E.U16 desc[UR8][R4.64+0x50], R15 ;  /* 0x0000500f04008986 */ /* 0x0003e2000c101508 */
[----:B0-----:R-:W-:-:S07]  /*4b80*/  FADD.FTZ R27, R27, R2 ;  /* 0x000000021b1b7221 */ /* 0x001fce0000010000 */
.L_x_476:
[----:B-1----:R-:W0:Y:S01]  /*4b90*/  @!P0 LDC.64 R2, c[0x0][0x218] ;  /* 0x00008600ff028b82 */ /* 0x002e220000000a00 */
[----:B--2---:R-:W-:Y:S01]  /*4ba0*/  FADD.FTZ R7, R21, R14 ;  /* 0x0000000e15077221 */ /* 0x004fe20000010000 */
[----:B------:R-:W-:-:S04]  /*4bb0*/  @!P0 F2FP.BF16.F32.PACK_AB R6, RZ, R27 ;  /* 0x0000001bff06823e */ /* 0x000fc800000010ff */
[----:B------:R-:W-:Y:S01]  /*4bc0*/  @!P0 F2FP.BF16.F32.PACK_AB R7, RZ, R7 ;  /* 0x00000007ff07823e */ /* 0x000fe200000010ff */
[----:B0-----:R-:W-:-:S05]  /*4bd0*/  @!P0 IMAD.WIDE R2, R19, 0x2, R2 ;  /* 0x0000000213028825 */ /* 0x001fca00078e0202 */
[----:B------:R0:W-:Y:S04]  /*4be0*/  @!P0 STG.E.U16 desc[UR8][R2.64+0x78], R6 ;  /* 0x0000780602008986 */ /* 0x0001e8000c101508 */
[----:B------:R0:W-:Y:S02]  /*4bf0*/  @!P0 STG.E.U16 desc[UR8][R4.64+0x78], R7 ;  /* 0x0000780704008986 */ /* 0x0001e4000c101508 */
.L_x_406:
[----:B------:R-:W-:Y:S05]  /*4c00*/  WARPSYNC.ALL ;  /* 0x0000000000007948 */ /* 0x000fea0003800000 */
[----:B01-34-:R-:W-:Y:S01]  /*4c10*/  HFMA2.MMA R2, -RZ, RZ, 0, 1.9073486328125e-05 ;  /* 0x00000140ff027435 */ /* 0x01bfe200000001ff */
[----:B------:R-:W-:Y:S01]  /*4c20*/  VIADD R43, R43, 0x800 ;  /* 0x000008002b2b7836 */ /* 0x000fe20000000000 */
[----:B------:R-:W-:Y:S08]  /*4c30*/  BAR.SYNC.DEFER_BLOCKING 0x0 ;  /* 0x0000000000007b1d */ /* 0x000ff00000010000 */
[----:B------:R-:W-:-:S05]  /*4c40*/  IMAD R2, R49, R2, 0x140 ;  /* 0x0000014031027424 */ /* 0x000fca00078e0202 */
[----:B------:R-:W-:-:S13]  /*4c50*/  ISETP.GE.AND P0, PT, R43, R2, PT ;  /* 0x000000022b00720c */ /* 0x000fda0003f06270 */
[----:B------:R-:W-:Y:S05]  /*4c60*/  @!P0 BRA `(.L_x_413) ;  /* 0xffffffe000608947 */ /* 0x000fea000383ffff */
[----:B------:R-:W-:Y:S05]  /*4c70*/  EXIT ;  /* 0x000000000000794d */ /* 0x000fea0003800000 */
.L_x_409:
[----:B------:R-:W-:Y:S01]  /*4c80*/  HFMA2.MMA R12, -RZ, RZ, 0, 4.76837158203125e-07 ;  /* 0x00000008ff0c7435 */ /* 0x000fe200000001ff */
[----:B-1----:R-:W-:Y:S01]  /*4c90*/  MOV R13, R2 ;  /* 0x00000002000d7202 */ /* 0x002fe20000000f00 */
[----:B------:R-:W-:Y:S01]  /*4ca0*/  IMAD.MOV.U32 R11, RZ, RZ, 0x101f ;  /* 0x0000101fff0b7424 */ /* 0x000fe200078e00ff */
[----:B------:R-:W-:-:S08]  /*4cb0*/  MOV R10, 0xffff ;  /* 0x0000ffff000a7802 */ /* 0x000fd00000000f00 */
[----:B0-23--:R-:W-:Y:S05]  /*4cc0*/  WARPSYNC.COLLECTIVE R10, `(.L_x_414) ;  /* 0x000000000a087348 */ /* 0x00dfea0003c00000 */
[----:B------:R1:W4:Y:S02]  /*4cd0*/  SHFL.BFLY P2, R14, R13, R12, R11 ;  /* 0x0c00000c0d0e7389 */ /* 0x000324000004000b */
[----:B01234-:R-:W-:Y:S01]  /*4ce0*/  ENDCOLLECTIVE ;  /* 0x000000000000791b */ /* 0x01ffe20003800000 */
.L_x_414:
[----:B------:R-:W-:Y:S01]  /*4cf0*/  IMAD.MOV.U32 R13, RZ, RZ, R3 ;  /* 0x000000ffff0d7224 */ /* 0x000fe200078e0003 */
[----:B------:R-:W-:-:S07]  /*4d00*/  MOV R5, R14 ;  /* 0x0000000e00057202 */ /* 0x000fce0000000f00 */
[----:B------:R-:W-:Y:S05]  /*4d10*/  WARPSYNC.COLLECTIVE R10, `(.L_x_415) ;  /* 0x000000000a087348 */ /* 0x000fea0003c00000 */
[----:B------:R0:W1:Y:S02]  /*4d20*/  SHFL.BFLY P2, R14, R13, R12, R11 ;  /* 0x0c00000c0d0e7389 */ /* 0x000064000004000b */
[----:B01----:R-:W-:Y:S01]  /*4d30*/  ENDCOLLECTIVE ;  /* 0x000000000000791b */ /* 0x003fe20003800000 */
.L_x_415:
[----:B------:R-:W-:-:S05]  /*4d40*/  FADD.FTZ R5, R5, R2 ;  /* 0x0000000205057221 */ /* 0x000fca0000010000 */
[----:B------:R-:W-:Y:S01]  /*4d50*/  MOV R13, R5 ;  /* 0x00000005000d7202 */ /* 0x000fe20000000f00 */
[----:B------:R-:W-:Y:S01]  /*4d60*/  IMAD.MOV.U32 R12, RZ, RZ, 0x4 ;  /* 0x00000004ff0c7424 */ /* 0x000fe200078e00ff */
[----:B------:R-:W-:-:S07]  /*4d70*/  MOV R4, R14 ;  /* 0x0000000e00047202 */ /* 0x000fce0000000f00 */
[----:B------:R-:W-:Y:S05]  /*4d80*/  WARPSYNC.COLLECTIVE R10, `(.L_x_416) ;  /* 0x000000000a087348 */ /* 0x000fea0003c00000 */
[----:B------:R0:W1:Y:S02]  /*4d90*/  SHFL.BFLY P2, R14, R13, R12, R11 ;  /* 0x0c00000c0d0e7389 */ /* 0x000064000004000b */
[----:B01----:R-:W-:Y:S01]  /*4da0*/  ENDCOLLECTIVE ;  /* 0x000000000000791b */ /* 0x003fe20003800000 */
.L_x_416:
[----:B------:R-:W-:-:S05]  /*4db0*/  FADD.FTZ R4, R4, R3 ;  /* 0x0000000304047221 */ /* 0x000fca0000010000 */
[----:B------:R-:W-:Y:S02]  /*4dc0*/  MOV R13, R4 ;  /* 0x00000004000d7202 */ /* 0x000fe40000000f00 */
[----:B------:R-:W-:-:S07]  /*4dd0*/  MOV R6, R14 ;  /* 0x0000000e00067202 */ /* 0x000fce0000000f00 */
[----:B------:R-:W-:Y:S05]  /*4de0*/  WARPSYNC.COLLECTIVE R10, `(.L_x_417) ;  /* 0x000000000a087348 */ /* 0x000fea0003c00000 */
[----:B------:R0:W1:Y:S02]  /*4df0*/  SHFL.BFLY P2, R14, R13, R12, R11 ;  /* 0x0c00000c0d0e7389 */ /* 0x000064000004000b */
[----:B01----:R-:W-:Y:S01]  /*4e00*/  ENDCOLLECTIVE ;  /* 0x000000000000791b */ /* 0x003fe20003800000 */
.L_x_417:
[----:B------:R-:W-:Y:S01]  /*4e10*/  FADD.FTZ R6, R5, R6 ;  /* 0x0000000605067221 */ /* 0x000fe20000010000 */
[----:B------:R-:W-:-:S04]  /*4e20*/  HFMA2.MMA R12, -RZ, RZ, 0, 1.1920928955078125e-07 ;  /* 0x00000002ff0c7435 */ /* 0x000fc800000001ff */
[----:B------:R-:W-:Y:S01]  /*4e30*/  MOV R13, R6 ;  /* 0x00000006000d7202 */ /* 0x000fe20000000f00 */
[----:B------:R-:W-:-:S07]  /*4e40*/  IMAD.MOV.U32 R7, RZ, RZ, R14 ;  /* 0x000000ffff077224 */ /* 0x000fce00078e000e */
[----:B------:R-:W-:Y:S05]  /*4e50*/  WARPSYNC.COLLECTIVE R10, `(.L_x_418) ;  /* 0x000000000a087348 */ /* 0x000fea0003c00000 */
[----:B------:R0:W1:Y:S02]  /*4e60*/  SHFL.BFLY P2, R14, R13, R12, R11 ;  /* 0x0c00000c0d0e7389 */ /* 0x000064000004000b */
[----:B01----:R-:W-:Y:S01]  /*4e70*/  ENDCOLLECTIVE ;  /* 0x000000000000791b */ /* 0x003fe20003800000 */
.L_x_418:
[----:B------:R-:W-:-:S05]  /*4e80*/  FADD.FTZ R7, R4, R7 ;  /* 0x0000000704077221 */ /* 0x000fca0000010000 */
[----:B------:R-:W-:Y:S01]  /*4e90*/  MOV R13, R7 ;  /* 0x00000007000d7202 */ /* 0x000fe20000000f00 */
[----:B------:R-:W-:-:S07]  /*4ea0*/  IMAD.MOV.U32 R9, RZ, RZ, R14 ;  /* 0x000000ffff097224 */ /* 0x000fce00078e000e */
[----:B------:R-:W-:Y:S05]  /*4eb0*/  WARPSYNC.COLLECTIVE R10, `(.L_x_419) ;  /* 0x000000000a087348 */ /* 0x000fea0003c00000 */
[----:B------:R0:W1:Y:S02]  /*4ec0*/  SHFL.BFLY P2, R14, R13, R12, R11 ;  /* 0x0c00000c0d0e7389 */ /* 0x000064000004000b */
[----:B01----:R-:W-:Y:S01]  /*4ed0*/  ENDCOLLECTIVE ;  /* 0x000000000000791b */ /* 0x003fe20003800000 */
.L_x_419:
[----:B------:R-:W-:Y:S01]  /*4ee0*/  FADD.FTZ R9, R6, R9 ;  /* 0x0000000906097221 */ /* 0x000fe20000010000 */
[----:B------:R-:W-:-:S03]  /*4ef0*/  HFMA2.MMA R12, -RZ, RZ, 0, 5.9604644775390625e-08 ;  /* 0x00000001ff0c7435 */ /* 0x000fc600000001ff */
[----:B------:R-:W-:Y:S01]  /*4f00*/  IMAD.MOV.U32 R13, RZ, RZ, R9 ;  /* 0x000000ffff0d7224 */ /* 0x000fe200078e0009 */
[----:B------:R-:W-:-:S07]  /*4f10*/  MOV R2, R14 ;  /* 0x0000000e00027202 */ /* 0x000fce0000000f00 */
[----:B------:R-:W-:Y:S05]  /*4f20*/  WARPSYNC.COLLECTIVE R10, `(.L_x_420) ;  /* 0x000000000a087348 */ /* 0x000fea0003c00000 */
[----:B------:R0:W1:Y:S02]  /*4f30*/  SHFL.BFLY P2, R14, R13, R12, R11 ;  /* 0x0c00000c0d0e7389 */ /* 0x000064000004000b */
[----:B01----:R-:W-:Y:S01]  /*4f40*/  ENDCOLLECTIVE ;  /* 0x000000000000791b */ /* 0x003fe20003800000 */
.L_x_420:
[----:B------:R-:W-:-:S04]  /*4f50*/  FADD.FTZ R8, R7, R2 ;  /* 0x0000000207087221 */ /* 0x000fc80000010000 */
[----:B------:R-:W-:Y:S01]  /*4f60*/  IMAD.MOV.U32 R13, RZ, RZ, R8 ;  /* 0x000000ffff0d7224 */ /* 0x000fe200078e0008 */
[----:B------:R-:W-:-:S07]  /*4f70*/  MOV R16, R14 ;  /* 0x0000000e00107202 */ /* 0x000fce0000000f00 */
[----:B------:R-:W-:Y:S05]  /*4f80*/  WARPSYNC.COLLECTIVE R10, `(.L_x_421) ;  /* 0x000000000a087348 */ /* 0x000fea0003c00000 */
[----:B------:R0:W1:Y:S02]  /*4f90*/  SHFL.BFLY P2, R14, R13, R12, R11 ;  /* 0x0c00000c0d0e7389 */ /* 0x000064000004000b */
[----:B01----:R-:W-:Y:S01]  /*4fa0*/  ENDCOLLECTIVE ;  /* 0x000000000000791b */ /* 0x003fe20003800000 */
.L_x_421:
[----:B------:R-:W-:Y:S01]  /*4fb0*/  FADD.FTZ R16, R9, R16 ;  /* 0x0000001009107221 */ /* 0x000fe20000010000 */
[----:B------:R-:W-:Y:S06]  /*4fc0*/  BRA `(.L_x_422) ;  /* 0xffffffec000c7947 */ /* 0x000fec000383ffff */
.L_x_410:
[----:B------:R-:W-:Y:S01]  /*4fd0*/  HFMA2.MMA R12, -RZ, RZ, 0, 4.76837158203125e-07 ;  /* 0x00000008ff0c7435 */ /* 0x000fe200000001ff */
[----:B------:R-:W-:Y:S01]  /*4fe0*/  BSSY B1, `(.L_x_423) ;  /* 0x0000007000017945 */ /* 0x000fe20003800000 */
[----:B-1----:R-:W-:Y:S01]  /*4ff0*/  MOV R13, R6 ;  /* 0x00000006000d7202 */ /* 0x002fe20000000f00 */
[----:B------:R-:W-:Y:S01]  /*5000*/  IMAD.MOV.U32 R11, RZ, RZ, 0x101f ;  /* 0x0000101fff0b7424 */ /* 0x000fe200078e00ff */
[----:B------:R-:W-:-:S07]  /*5010*/  MOV R10, 0xffff ;  /* 0x0000ffff000a7802 */ /* 0x000fce0000000f00 */
[----:B0-23--:R-:W-:Y:S05]  /*5020*/  WARPSYNC.COLLECTIVE R10, `(.L_x_424) ;  /* 0x000000000a087348 */ /* 0x00dfea0003c00000 */
[----:B------:R1:W4:Y:S02]  /*5030*/  SHFL.BFLY P2, R14, R13, R12, R11 ;  /* 0x0c00000c0d0e7389 */ /* 0x000324000004000b */
[----:B01234-:R-:W-:Y:S01]  /*5040*/  ENDCOLLECTIVE ;  /* 0x000000000000791b */ /* 0x01ffe20003800000 */
.L_x_424:
[----:B------:R-:W-:Y:S05]  /*5050*/  BSYNC B1 ;  /* 0x0000000000017941 */ /* 0x000fea0003800000 */
.L_x_423:
        /* <DEDUP_REMOVED lines=8> */
.L_x_425:
[----:B------:R-:W-:-:S05]  /*50e0*/  FADD.FTZ R9, R9, R6 ;  /* 0x0000000609097221 */ /* 0x000fca0000010000 */
[----:B------:R-:W-:Y:S01]  /*50f0*/  MOV R13, R9 ;  /* 0x00000009000d7202 */ /* 0x000fe20000000f00 */
[----:B------:R-:W-:Y:S01]  /*5100*/  IMAD.MOV.U32 R12, RZ, RZ, 0x4 ;  /* 0x00000004ff0c7424 */ /* 0x000fe200078e00ff */
[----:B------:R-:W-:-:S07]  /*5110*/  MOV R8, R14 ;  /* 0x0000000e00087202 */ /* 0x000fce0000000f00 */
[----:B------:R-:W-:Y:S05]  /*5120*/  WARPSYNC.COLLECTIVE R10, `(.L_x_426) ;  /* 0x000000000a087348 */ /* 0x000fea0003c00000 */
[----:B------:R0:W1:Y:S02]  /*5130*/  SHFL.BFLY P2, R14, R13, R12, R11 ;  /* 0x0c00000c0d0e7389 */ /* 0x000064000004000b */
[----:B01----:R-:W-:Y:S01]  /*5140*/  ENDCOLLECTIVE ;  /* 0x000000000000791b */ /* 0x003fe20003800000 */
.L_x_426:
[----:B------:R-:W-:-:S05]  /*5150*/  FADD.FTZ R8, R8, R7 ;  /* 0x0000000708087221 */ /* 0x000fca0000010000 */
[----:B------:R-:W-:Y:S02]  /*5160*/  MOV R13, R8 ;  /* 0x00000008000d7202 */ /* 0x000fe40000000f00 */
[----:B------:R-:W-:-:S07]  /*5170*/  MOV R16, R14 ;  /* 0x0000000e00107202 */ /* 0x000fce0000000f00 */
[----:B------:R-:W-:Y:S05]  /*5180*/  WARPSYNC.COLLECTIVE R10, `(.L_x_427) ;  /* 0x000000000a087348 */ /* 0x000fea0003c00000 */
[----:B------:R0:W1:Y:S02]  /*5190*/  SHFL.BFLY P2, R14, R13, R12, R11 ;  /* 0x0c00000c0d0e7389 */ /* 0x000064000004000b */
[----:B01----:R-:W-:Y:S01]  /*51a0*/  ENDCOLLECTIVE ;  /* 0x000000000000791b */ /* 0x003fe20003800000 */
.L_x_427:
[----:B------:R-:W-:Y:S01]  /*51b0*/  FADD.FTZ R16, R9, R16 ;  /* 0x0000001009107221 */ /* 0x000fe20000010000 */
[----:B------:R-:W-:-:S04]  /*51c0*/  HFMA2.MMA R12, -RZ, RZ, 0, 1.1920928955078125e-07 ;  /* 0x00000002ff0c7435 */ /* 0x000fc800000001ff */
[----:B------:R-:W-:Y:S01]  /*51d0*/  MOV R13, R16 ;  /* 0x00000010000d7202 */ /* 0x000fe20000000f00 */
[----:B------:R-:W-:-:S07]  /*51e0*/  IMAD.MOV.U32 R15, RZ, RZ, R14 ;  /* 0x000000ffff0f7224 */ /* 0x000fce00078e000e */
[----:B------:R-:W-:Y:S05]  /*51f0*/  WARPSYNC.COLLECTIVE R10, `(.L_x_428) ;  /* 0x000000000a087348 */ /* 0x000fea0003c00000 */
[----:B------:R0:W1:Y:S02]  /*5200*/  SHFL.BFLY P2, R14, R13, R12, R11 ;  /* 0x0c00000c0d0e7389 */ /* 0x000064000004000b */
[----:B01----:R-:W-:Y:S01]  /*5210*/  ENDCOLLECTIVE ;  /* 0x000000000000791b */ /* 0x003fe20003800000 */
.L_x_428:
[----:B------:R-:W-:-:S05]  /*5220*/  FADD.FTZ R15, R8, R15 ;  /* 0x0000000f080f7221 */ /* 0x000fca0000010000 */
[----:B------:R-:W-:Y:S01]  /*5230*/  MOV R13, R15 ;  /* 0x0000000f000d7202 */ /* 0x000fe20000000f00 */
[----:B------:R-:W-:-:S07]  /*5240*/  IMAD.MOV.U32 R17, RZ, RZ, R14 ;  /* 0x000000ffff117224 */ /* 0x000fce00078e000e */
[----:B------:R-:W-:Y:S05]  /*5250*/  WARPSYNC.COLLECTIVE R10, `(.L_x_429) ;  /* 0x000000000a087348 */ /* 0x000fea0003c00000 */
[----:B------:R0:W1:Y:S02]  /*5260*/  SHFL.BFLY P2, R14, R13, R12, R11 ;  /* 0x0c00000c0d0e7389 */ /* 0x000064000004000b */
[----:B01----:R-:W-:Y:S01]  /*5270*/  ENDCOLLECTIVE ;  /* 0x000000000000791b */ /* 0x003fe20003800000 */
.L_x_429:
[----:B------:R-:W-:Y:S01]  /*5280*/  FADD.FTZ R17, R16, R17 ;  /* 0x0000001110117221 */ /* 0x000fe20000010000 */
[----:B------:R-:W-:-:S03]  /*5290*/  HFMA2.MMA R12, -RZ, RZ, 0, 5.9604644775390625e-08 ;  /* 0x00000001ff0c7435 */ /* 0x000fc600000001ff */
[----:B------:R-:W-:Y:S01]  /*52a0*/  IMAD.MOV.U32 R13, RZ, RZ, R17 ;  /* 0x000000ffff0d7224 */ /* 0x000fe200078e0011 */
[----:B------:R-:W-:-:S07]  /*52b0*/  MOV R6, R14 ;  /* 0x0000000e00067202 */ /* 0x000fce0000000f00 */
[----:B------:R-:W-:Y:S05]  /*52c0*/  WARPSYNC.COLLECTIVE R10, `(.L_x_430) ;  /* 0x000000000a087348 */ /* 0x000fea0003c00000 */
[----:B------:R0:W1:Y:S02]  /*52d0*/  SHFL.BFLY P2, R14, R13, R12, R11 ;  /* 0x0c00000c0d0e7389 */ /* 0x000064000004000b */
[----:B01----:R-:W-:Y:S01]  /*52e0*/  ENDCOLLECTIVE ;  /* 0x000000000000791b */ /* 0x003fe20003800000 */
.L_x_430:
[----:B------:R-:W-:-:S04]  /*52f0*/  FADD.FTZ R6, R15, R6 ;  /* 0x000000060f067221 */ /* 0x000fc80000010000 */
[----:B------:R-:W-:Y:S01]  /*5300*/  IMAD.MOV.U32 R13, RZ, RZ, R6 ;  /* 0x000000ffff0d7224 */ /* 0x000fe200078e0006 */
[----:B------:R-:W-:-:S07]  /*5310*/  MOV R18, R14 ;  /* 0x0000000e00127202 */ /* 0x000fce0000000f00 */
[----:B------:R-:W-:Y:S05]  /*5320*/  WARPSYNC.COLLECTIVE R10, `(.L_x_431) ;  /* 0x000000000a087348 */ /* 0x000fea0003c00000 */
[----:B------:R0:W1:Y:S02]  /*5330*/  SHFL.BFLY P2, R14, R13, R12, R11 ;  /* 0x0c00000c0d0e7389 */ /* 0x000064000004000b */
[----:B01----:R-:W-:Y:S01]  /*5340*/  ENDCOLLECTIVE ;  /* 0x000000000000791b */ /* 0x003fe20003800000 */
.L_x_431:
[----:B------:R-:W-:Y:S01]  /*5350*/  FADD.FTZ R18, R17, R18 ;  /* 0x0000001211127221 */ /* 0x000fe20000010000 */
[----:B------:R-:W-:Y:S06]  /*5360*/  BRA `(.L_x_432) ;  /* 0xffffffe800dc7947 */ /* 0x000fec000383ffff */
.L_x_411:
        /* <DEDUP_REMOVED lines=8> */
.L_x_434:
[----:B------:R-:W-:Y:S05]  /*53f0*/  BSYNC B1 ;  /* 0x0000000000017941 */ /* 0x000fea0003800000 */
.L_x_433:
        /* <DEDUP_REMOVED lines=8> */
.L_x_435:
[----:B------:R-:W-:-:S05]  /*5480*/  FADD.FTZ R9, R9, R6 ;  /* 0x0000000609097221 */ /* 0x000fca0000010000 */
[----:B------:R-:W-:Y:S01]  /*5490*/  MOV R13, R9 ;  /* 0x00000009000d7202 */ /* 0x000fe20000000f00 */
[----:B------:R-:W-:Y:S01]  /*54a0*/  IMAD.MOV.U32 R12, RZ, RZ, 0x4 ;  /* 0x00000004ff0c7424 */ /* 0x000fe200078e00ff */
[----:B------:R-:W-:-:S07]  /*54b0*/  MOV R8, R14 ;  /* 0x0000000e00087202 */ /* 0x000fce0000000f00 */
[----:B------:R-:W-:Y:S05]  /*54c0*/  WARPSYNC.COLLECTIVE R10, `(.L_x_436) ;  /* 0x000000000a087348 */ /* 0x000fea0003c00000 */
[----:B------:R0:W1:Y:S02]  /*54d0*/  SHFL.BFLY P2, R14, R13, R12, R11 ;  /* 0x0c00000c0d0e7389 */ /* 0x000064000004000b */
[----:B01----:R-:W-:Y:S01]  /*54e0*/  ENDCOLLECTIVE ;  /* 0x000000000000791b */ /* 0x003fe20003800000 */
.L_x_436:
[----:B------:R-:W-:-:S05]  /*54f0*/  FADD.FTZ R8, R8, R7 ;  /* 0x0000000708087221 */ /* 0x000fca0000010000 */
[----:B------:R-:W-:Y:S02]  /*5500*/  MOV R13, R8 ;  /* 0x00000008000d7202 */ /* 0x000fe40000000f00 */
[----:B------:R-:W-:-:S07]  /*5510*/  MOV R16, R14 ;  /* 0x0000000e00107202 */ /* 0x000fce0000000f00 */
[----:B------:R-:W-:Y:S05]  /*5520*/  WARPSYNC.COLLECTIVE R10, `(.L_x_437) ;  /* 0x000000000a087348 */ /* 0x000fea0003c00000 */
[----:B------:R0:W1:Y:S02]  /*5530*/  SHFL.BFLY P2, R14, R13, R12, R11 ;  /* 0x0c00000c0d0e7389 */ /* 0x000064000004000b */
[----:B01----:R-:W-:Y:S01]  /*5540*/  ENDCOLLECTIVE ;  /* 0x000000000000791b */ /* 0x003fe20003800000 */
.L_x_437:
[----:B------:R-:W-:Y:S01]  /*5550*/  FADD.FTZ R16, R9, R16 ;  /* 0x0000001009107221 */ /* 0x000fe20000010000 */
[----:B------:R-:W-:-:S04]  /*5560*/  HFMA2.MMA R12, -RZ, RZ, 0, 1.1920928955078125e-07 ;  /* 0x00000002ff0c7435 */ /* 0x000fc800000001ff */
[----:B------:R-:W-:Y:S01]  /*5570*/  MOV R13, R16 ;  /* 0x00000010000d7202 */ /* 0x000fe20000000f00 */
[----:B------:R-:W-:-:S07]  /*5580*/  IMAD.MOV.U32 R15, RZ, RZ, R14 ;  /* 0x000000ffff0f7224 */ /* 0x000fce00078e000e */
[----:B------:R-:W-:Y:S05]  /*5590*/  WARPSYNC.COLLECTIVE R10, `(.L_x_438) ;  /* 0x000000000a087348 */ /* 0x000fea0003c00000 */
[----:B------:R0:W1:Y:S02]  /*55a0*/  SHFL.BFLY P2, R14, R13, R12, R11 ;  /* 0x0c00000c0d0e7389 */ /* 0x000064000004000b */
[----:B01----:R-:W-:Y:S01]  /*55b0*/  ENDCOLLECTIVE ;  /* 0x000000000000791b */ /* 0x003fe20003800000 */
.L_x_438:
[----:B------:R-:W-:-:S05]  /*55c0*/  FADD.FTZ R15, R8, R15 ;  /* 0x0000000f080f7221 */ /* 0x000fca0000010000 */
[----:B------:R-:W-:Y:S01]  /*55d0*/  MOV R13, R15 ;  /* 0x0000000f000d7202 */ /* 0x000fe20000000f00 */
[----:B------:R-:W-:-:S07]  /*55e0*/  IMAD.MOV.U32 R17, RZ, RZ, R14 ;  /* 0x000000ffff117224 */ /* 0x000fce00078e000e */
[----:B------:R-:W-:Y:S05]  /*55f0*/  WARPSYNC.COLLECTIVE R10, `(.L_x_439) ;  /* 0x000000000a087348 */ /* 0x000fea0003c00000 */
[----:B------:R0:W1:Y:S02]  /*5600*/  SHFL.BFLY P2, R14, R13, R12, R11 ;  /* 0x0c00000c0d0e7389 */ /* 0x000064000004000b */
[----:B01----:R-:W-:Y:S01]  /*5610*/  ENDCOLLECTIVE ;  /* 0x000000000000791b */ /* 0x003fe20003800000 */
.L_x_439:
[----:B------:R-:W-:Y:S01]  /*5620*/  FADD.FTZ R17, R16, R17 ;  /* 0x0000001110117221 */ /* 0x000fe20000010000 */
[----:B------:R-:W-:-:S03]  /*5630*/  HFMA2.MMA R12, -RZ, RZ, 0, 5.9604644775390625e-08 ;  /* 0x00000001ff0c7435 */ /* 0x000fc600000001ff */
[----:B------:R-:W-:Y:S01]  /*5640*/  IMAD.MOV.U32 R13, RZ, RZ, R17 ;  /* 0x000000ffff0d7224 */ /* 0x000fe200078e0011 */
[----:B------:R-:W-:-:S07]  /*5650*/  MOV R6, R14 ;  /* 0x0000000e00067202 */ /* 0x000fce0000000f00 */
[----:B------:R-:W-:Y:S05]  /*5660*/  WARPSYNC.COLLECTIVE R10, `(.L_x_440) ;  /* 0x000000000a087348 */ /* 0x000fea0003c00000 */
[----:B------:R0:W1:Y:S02]  /*5670*/  SHFL.BFLY P2, R14, R13, R12, R11 ;  /* 0x0c00000c0d0e7389 */ /* 0x000064000004000b */
[----:B01----:R-:W-:Y:S01]  /*5680*/  ENDCOLLECTIVE ;  /* 0x000000000000791b */ /* 0x003fe20003800000 */
.L_x_440:
[----:B------:R-:W-:-:S04]  /*5690*/  FADD.FTZ R6, R15, R6 ;  /* 0x000000060f067221 */ /* 0x000fc80000010000 */
[----:B------:R-:W-:Y:S01]  /*56a0*/  IMAD.MOV.U32 R13, RZ, RZ, R6 ;  /* 0x000000ffff0d7224 */ /* 0x000fe200078e0006 */
[----:B------:R-:W-:-:S07]  /*56b0*/  MOV R18, R14 ;  /* 0x0000000e00127202 */ /* 0x000fce0000000f00 */
[----:B------:R-:W-:Y:S05]  /*56c0*/  WARPSYNC.COLLECTIVE R10, `(.L_x_441) ;  /* 0x000000000a087348 */ /* 0x000fea0003c00000 */
[----:B------:R0:W1:Y:S02]  /*56d0*/  SHFL.BFLY P2, R14, R13, R12, R11 ;  /* 0x0c00000c0d0e7389 */ /* 0x000064000004000b */
[----:B01----:R-:W-:Y:S01]  /*56e0*/  ENDCOLLECTIVE ;  /* 0x000000000000791b */ /* 0x003fe20003800000 */
.L_x_441:
[----:B------:R-:W-:Y:S01]  /*56f0*/  FADD.FTZ R18, R17, R18 ;  /* 0x0000001211127221 */ /* 0x000fe20000010000 */
[----:B------:R-:W-:Y:S06]  /*5700*/  BRA `(.L_x_442) ;  /* 0xffffffe800947947 */ /* 0x000fec000383ffff */
.L_x_412:
        /* <DEDUP_REMOVED lines=8> */
.L_x_444:
[----:B------:R-:W-:Y:S05]  /*5790*/  BSYNC B0 ;  /* 0x0000000000007941 */ /* 0x000fea0003800000 */
.L_x_443:
[----:B------:R-:W-:Y:S01]  /*57a0*/  HFMA2.MMA R12, -RZ, RZ, 0, 4.76837158203125e-07 ;  /* 0x00000008ff0c7435 */ /* 0x000fe200000001ff */
[----:B------:R-:W-:Y:S01]  /*57b0*/  IMAD.MOV.U32 R13, RZ, RZ, R5 ;  /* 0x000000ffff0d7224 */ /* 0x000fe200078e0005 */
[----:B------:R-:W-:Y:S01]  /*57c0*/  MOV R11, 0x101f ;  /* 0x0000101f000b7802 */ /* 0x000fe20000000f00 */
[----:B------:R-:W-:Y:S01]  /*57d0*/  IMAD.MOV.U32 R10, RZ, RZ, 0xffff ;  /* 0x0000ffffff0a7424 */ /* 0x000fe200078e00ff */
[----:B------:R-:W-:Y:S01]  /*57e0*/  MOV R3, R14 ;  /* 0x0000000e00037202 */ /* 0x000fe20000000f00 */
[----:B------:R-:W-:Y:S01]  /*57f0*/  @!P0 VIADD R2, R6, 0x14 ;  /* 0x0000001406028836 */ /* 0x000fe20000000000 */
[----:B------:R-:W-:Y:S01]  /*5800*/  @!P0 SHF.L.U32 R9, R56, 0x1, RZ ;  /* 0x0000000138098819 */ /* 0x000fe200000006ff */
[----:B------:R-:W-:-:S11]  /*5810*/  HFMA2.MMA R17, -RZ, RZ, 0, 0 ;  /* 0x00000000ff117435 */ /* 0x000fd600000001ff */
[----:B------:R-:W-:Y:S05]  /*5820*/  WARPSYNC.COLLECTIVE R10, `(.L_x_445) ;  /* 0x000000000a087348 */ /* 0x000fea0003c00000 */
[----:B------:R0:W1:Y:S02]  /*5830*/  SHFL.BFLY P2, R14, R13, R12, R11 ;  /* 0x0c00000c0d0e7389 */ /* 0x000064000004000b */
[----:B01----:R-:W-:Y:S01]  /*5840*/  ENDCOLLECTIVE ;  /* 0x000000000000791b */ /* 0x003fe20003800000 */
.L_x_445:
[----:B------:R-:W-:Y:S01]  /*5850*/  FADD.FTZ R7, R3, R4 ;  /* 0x0000000403077221 */ /* 0x000fe20000010000 */
[----:B------:R-:W-:Y:S01]  /*5860*/  @!P0 LEA R15, R56, UR4, 0x7 ;  /* 0x00000004380f8c11 */ /* 0x000fe2000f8e38ff */
[----:B------:R-:W-:Y:S01]  /*5870*/  IMAD.MOV.U32 R19, RZ, RZ, RZ ;  /* 0x000000ffff137224 */ /* 0x000fe200078e00ff */
[----:B------:R-:W-:Y:S01]  /*5880*/  @!P0 LOP3.LUT R2, R2, R9, RZ, 0x3c, !PT ;  /* 0x0000000902028212 */ /* 0x000fe200078e3cff */
[----:B------:R-:W-:Y:S01]  /*5890*/  HFMA2.MMA R21, -RZ, RZ, 0, 0 ;  /* 0x00000000ff157435 */ /* 0x000fe200000001ff */
[----:B------:R-:W-:Y:S02]  /*58a0*/  @!P0 SHF.L.U32 R22, R56, 0x1, RZ ;  /* 0x0000000138168819 */ /* 0x000fe400000006ff */
[----:B------:R-:W-:Y:S01]  /*58b0*/  @!P0 LEA R3, R2, R15, 0x2 ;  /* 0x0000000f02038211 */ /* 0x000fe200078e10ff */
[----:B------:R-:W-:Y:S01]  /*58c0*/  IMAD.MOV.U32 R15, RZ, RZ, RZ ;  /* 0x000000ffff0f7224 */ /* 0x000fe200078e00ff */
[----:B------:R-:W-:Y:S02]  /*58d0*/  @!P0 IADD3 R25, R6, 0x3c, RZ ;  /* 0x0000003c06198810 */ /* 0x000fe40007ffe0ff */
[----:B------:R-:W-:Y:S01]  /*58e0*/  @!P0 LEA R26, R56, UR4, 0x7 ;  /* 0x00000004381a8c11 */ /* 0x000fe2000f8e38ff */
[----:B------:R-:W0:Y:S01]  /*58f0*/  @!P0 LDS R16, [R3+0x500] ;  /* 0x0005000003108984 */ /* 0x000e220000000800 */
[----:B------:R-:W-:Y:S01]  /*5900*/  MOV R13, R7 ;  /* 0x00000007000d7202 */ /* 0x000fe20000000f00 */
[----:B------:R-:W-:Y:S01]  /*5910*/  IMAD.MOV.U32 R12, RZ, RZ, 0x4 ;  /* 0x00000004ff0c7424 */ /* 0x000fe200078e00ff */
[----:B------:R-:W-:Y:S01]  /*5920*/  MOV R27, RZ ;  /* 0x000000ff001b7202 */ /* 0x000fe20000000f00 */
[----:B------:R1:W2:Y:S01]  /*5930*/  @!P0 LDS R9, [R3] ;  /* 0x0000000003098984 */ /* 0x0002a20000000800 */
[----:B------:R-:W-:Y:S01]  /*5940*/  FADD.FTZ R8, R14, R5 ;  /* 0x000000050e087221 */ /* 0x000fe20000010000 */
[----:B-1----:R-:W-:-:S07]  /*5950*/  @!P0 IADD3 R3, R6, 0x28, RZ ;  /* 0x0000002806038810 */ /* 0x002fce0007ffe0ff */
[----:B0-2---:R-:W-:Y:S05]  /*5960*/  WARPSYNC.COLLECTIVE R10, `(.L_x_446) ;  /* 0x000000000a087348 */ /* 0x005fea0003c00000 */
[----:B------:R1:W3:Y:S02]  /*5970*/  SHFL.BFLY P2, R14, R13, R12, R11 ;  /* 0x0c00000c0d0e7389 */ /* 0x0002e4000004000b */
[----:B0123--:R-:W-:Y:S01]  /*5980*/  ENDCOLLECTIVE ;  /* 0x000000000000791b */ /* 0x00ffe20003800000 */
.L_x_446:
[----:B------:R-:W-:Y:S02]  /*5990*/  MOV R13, R8 ;  /* 0x00000008000d7202 */ /* 0x000fe40000000f00 */
[----:B------:R-:W-:-:S07]  /*59a0*/  MOV R4, R14 ;  /* 0x0000000e00047202 */ /* 0x000fce0000000f00 */
[----:B------:R-:W-:Y:S05]  /*59b0*/  WARPSYNC.COLLECTIVE R10, `(.L_x_447) ;  /* 0x000000000a087348 */ /* 0x000fea0003c00000 */
[----:B------:R0:W1:Y:S02]  /*59c0*/  SHFL.BFLY P2, R14, R13, R12, R11 ;  /* 0x0c00000c0d0e7389 */ /* 0x000064000004000b */
[----:B01----:R-:W-:Y:S01]  /*59d0*/  ENDCOLLECTIVE ;  /* 0x000000000000791b */ /* 0x003fe20003800000 */
.L_x_447:
[----:B------:R-:W-:Y:S02]  /*59e0*/  @!P0 IMAD.MOV.U32 R17, RZ, RZ, R16 ;  /* 0x000000ffff118224 */ /* 0x000fe400078e0010 */
[----:B------:R-:W-:Y:S01]  /*59f0*/  FADD.FTZ R4, R7, R4 ;  /* 0x0000000407047221 */ /* 0x000fe20000010000 */
[----:B------:R-:W-:-:S04]  /*5a00*/  @!P0 MOV R15, R9 ;  /* 0x00000009000f8202 */ /* 0x000fc80000000f00 */
[----:B------:R-:W-:Y:S01]  /*5a10*/  MOV R13, R4 ;  /* 0x00000004000d7202 */ /* 0x000fe20000000f00 */
[----:B------:R-:W-:Y:S02]  /*5a20*/  IMAD.MOV.U32 R12, RZ, RZ, 0x2 ;  /* 0x00000002ff0c7424 */ /* 0x000fe400078e00ff */
[----:B------:R-:W-:-:S07]  /*5a30*/  FADD.FTZ R2, R8, R14 ;  /* 0x0000000e08027221 */ /* 0x000fce0000010000 */
[----:B------:R-:W-:Y:S05]  /*5a40*/  WARPSYNC.COLLECTIVE R10, `(.L_x_448) ;  /* 0x000000000a087348 */ /* 0x000fea0003c00000 */
[----:B------:R0:W1:Y:S02]  /*5a50*/  SHFL.BFLY P2, R14, R13, R12, R11 ;  /* 0x0c00000c0d0e7389 */ /* 0x000064000004000b */
[----:B01----:R-:W-:Y:S01]  /*5a60*/  ENDCOLLECTIVE ;  /* 0x000000000000791b */ /* 0x003fe20003800000 */
.L_x_448:
[----:B------:R-:W-:Y:S02]  /*5a70*/  MOV R13, R2 ;  /* 0x00000002000d7202 */ /* 0x000fe40000000f00 */
[----:B------:R-:W-:-:S07]  /*5a80*/  MOV R7, R14 ;  /* 0x0000000e00077202 */ /* 0x000fce0000000f00 */
[----:B------:R-:W-:Y:S05]  /*5a90*/  WARPSYNC.COLLECTIVE R10, `(.L_x_449) ;  /* 0x000000000a087348 */ /* 0x000fea0003c00000 */
[----:B------:R0:W1:Y:S02]  /*5aa0*/  SHFL.BFLY P2, R14, R13, R12, R11 ;  /* 0x0c00000c0d0e7389 */ /* 0x000064000004000b */
[----:B01----:R-:W-:Y:S01]  /*5ab0*/  ENDCOLLECTIVE ;  /* 0x000000000000791b */ /* 0x003fe20003800000 */
.L_x_449:
[----:B------:R-:W-:Y:S01]  /*5ac0*/  FADD.FTZ R7, R4, R7 ;  /* 0x0000000704077221 */ /* 0x000fe20000010000 */
[----:B------:R-:W-:-:S04]  /*5ad0*/  HFMA2.MMA R12, -RZ, RZ, 0, 5.9604644775390625e-08 ;  /* 0x00000001ff0c7435 */ /* 0x000fc800000001ff */
[----:B------:R-:W-:Y:S01]  /*5ae0*/  MOV R13, R7 ;  /* 0x00000007000d7202 */ /* 0x000fe20000000f00 */
[----:B------:R-:W-:-:S07]  /*5af0*/  FADD.FTZ R8, R2, R14 ;  /* 0x0000000e02087221 */ /* 0x000fce0000010000 */
[----:B------:R-:W-:Y:S05]  /*5b00*/  WARPSYNC.COLLECTIVE R10, `(.L_x_450) ;  /* 0x000000000a087348 */ /* 0x000fea0003c00000 */
[----:B------:R0:W1:Y:S02]  /*5b10*/  SHFL.BFLY P2, R14, R13, R12, R11 ;  /* 0x0c00000c0d0e7389 */ /* 0x000064000004000b */
[----:B01----:R-:W-:Y:S01]  /*5b20*/  ENDCOLLECTIVE ;  /* 0x000000000000791b */ /* 0x003fe20003800000 */
.L_x_450:
[----:B------:R-:W-:Y:S01]  /*5b30*/  MOV R13, R8 ;  /* 0x00000008000d7202 */ /* 0x000fe20000000f00 */
[----:B------:R-:W-:-:S07]  /*5b40*/  IMAD.MOV.U32 R16, RZ, RZ, R14 ;  /* 0x000000ffff107224 */ /* 0x000fce00078e000e */
[----:B------:R-:W-:Y:S05]  /*5b50*/  WARPSYNC.COLLECTIVE R10, `(.L_x_451) ;  /* 0x000000000a087348 */ /* 0x000fea0003c00000 */
[----:B------:R0:W1:Y:S02]  /*5b60*/  SHFL.BFLY P2, R14, R13, R12, R11 ;  /* 0x0c00000c0d0e7389 */ /* 0x000064000004000b */
[----:B01----:R-:W-:Y:S01]  /*5b70*/  ENDCOLLECTIVE ;  /* 0x000000000000791b */ /* 0x003fe20003800000 */
.L_x_451:
[----:B------:R-:W-:Y:S01]  /*5b80*/  FADD.FTZ R16, R7, R16 ;  /* 0x0000001007107221 */ /* 0x000fe20000010000 */
[----:B------:R-:W-:Y:S01]  /*5b90*/  HFMA2.MMA R12, -RZ, RZ, 0, 4.76837158203125e-07 ;  /* 0x00000008ff0c7435 */ /* 0x000fe200000001ff */
[----:B------:R-:W-:Y:S01]  /*5ba0*/  IMAD.MOV.U32 R13, RZ, RZ, R15 ;  /* 0x000000ffff0d7224 */ /* 0x000fe200078e000f */
[----:B------:R-:W-:-:S09]  /*5bb0*/  MOV R9, R14 ;  /* 0x0000000e00097202 */ /* 0x000fd20000000f00 */
[----:B------:R-:W-:Y:S05]  /*5bc0*/  WARPSYNC.COLLECTIVE R10, `(.L_x_452) ;  /* 0x000000000a087348 */ /* 0x000fea0003c00000 */
[----:B------:R0:W1:Y:S02]  /*5bd0*/  SHFL.BFLY P2, R14, R13, R12, R11 ;  /* 0x0c00000c0d0e7389 */ /* 0x000064000004000b */
[----:B01----:R-:W-:Y:S01]  /*5be0*/  ENDCOLLECTIVE ;  /* 0x000000000000791b */ /* 0x003fe20003800000 */
.L_x_452:
[----:B------:R-:W-:Y:S01]  /*5bf0*/  IMAD.MOV.U32 R13, RZ, RZ, R17 ;  /* 0x000000ffff0d7224 */ /* 0x000fe200078e0011 */
[----:B------:R-:W-:-:S07]  /*5c00*/  MOV R18, R14 ;  /* 0x0000000e00127202 */ /* 0x000fce0000000f00 */
[----:B------:R-:W-:Y:S05]  /*5c10*/  WARPSYNC.COLLECTIVE R10, `(.L_x_453) ;  /* 0x000000000a087348 */ /* 0x000fea0003c00000 */
[----:B------:R0:W1:Y:S02]  /*5c20*/  SHFL.BFLY P2, R14, R13, R12, R11 ;  /* 0x0c00000c0d0e7389 */ /* 0x000064000004000b */
[----:B01----:R-:W-:Y:S01]  /*5c30*/  ENDCOLLECTIVE ;  /* 0x000000000000791b */ /* 0x003fe20003800000 */
.L_x_453:
[----:B------:R-:W-:Y:S01]  /*5c40*/  FADD.FTZ R18, R18, R15 ;  /* 0x0000000f12127221 */ /* 0x000fe20000010000 */
[----:B------:R-:W-:-:S03]  /*5c50*/  HFMA2.MMA R12, -RZ, RZ, 0, 2.384185791015625e-07 ;  /* 0x00000004ff0c7435 */ /* 0x000fc600000001ff */
[----:B------:R-:W-:Y:S01]  /*5c60*/  IMAD.MOV.U32 R13, RZ, RZ, R18 ;  /* 0x000000ffff0d7224 */ /* 0x000fe200078e0012 */
[----:B------:R-:W-:-:S07]  /*5c70*/  MOV R20, R14 ;  /* 0x0000000e00147202 */ /* 0x000fce0000000f00 */
[----:B------:R-:W-:Y:S05]  /*5c80*/  WARPSYNC.COLLECTIVE R10, `(.L_x_454) ;  /* 0x000000000a087348 */ /* 0x000fea0003c00000 */
[----:B------:R0:W1:Y:S02]  /*5c90*/  SHFL.BFLY P2, R14, R13, R12, R11 ;  /* 0x0c00000c0d0e7389 */ /* 0x000064000004000b */
[----:B01----:R-:W-:Y:S01]  /*5ca0*/  ENDCOLLECTIVE ;  /* 0x000000000000791b */ /* 0x003fe20003800000 */
.L_x_454:
[----:B------:R-:W-:Y:S01]  /*5cb0*/  FADD.FTZ R20, R20, R17 ;  /* 0x0000001114147221 */ /* 0x000fe20000010000 */
[----:B------:R-:W-:-:S03]  /*5cc0*/  @!P0 LEA R17, R56, UR4, 0x7 ;  /* 0x0000000438118c11 */ /* 0x000fc6000f8e38ff */
[----:B------:R-:W-:Y:S01]  /*5cd0*/  IMAD.MOV.U32 R13, RZ, RZ, R20 ;  /* 0x000000ffff0d7224 */ /* 0x000fe200078e0014 */
[----:B------:R-:W-:-:S07]  /*5ce0*/  MOV R5, R14 ;  /* 0x0000000e00057202 */ /* 0x000fce0000000f00 */
[----:B------:R-:W-:Y:S05]  /*5cf0*/  WARPSYNC.COLLECTIVE R10, `(.L_x_455) ;  /* 0x000000000a087348 */ /* 0x000fea0003c00000 */
[----:B------:R0:W1:Y:S02]  /*5d00*/  SHFL.BFLY P2, R14, R13, R12, R11 ;  /* 0x0c00000c0d0e7389 */ /* 0x000064000004000b */
[----:B01----:R-:W-:Y:S01]  /*5d10*/  ENDCOLLECTIVE ;  /* 0x000000000000791b */ /* 0x003fe20003800000 */
.L_x_455:
[----:B------:R-:W-:Y:S01]  /*5d20*/  FADD.FTZ R5, R18, R5 ;  /* 0x0000000512057221 */ /* 0x000fe20000010000 */
[----:B------:R-:W-:-:S04]  /*5d30*/  HFMA2.MMA R12, -RZ, RZ, 0, 1.1920928955078125e-07 ;  /* 0x00000002ff0c7435 */ /* 0x000fc800000001ff */
[----:B------:R-:W-:Y:S02]  /*5d40*/  MOV R13, R5 ;  /* 0x00000005000d7202 */ /* 0x000fe40000000f00 */
[----:B------:R-:W-:Y:S02]  /*5d50*/  MOV R15, R14 ;  /* 0x0000000e000f7202 */ /* 0x000fe40000000f00 */
[----:B------:R-:W-:Y:S01]  /*5d60*/  @!P0 LOP3.LUT R14, R3, R22, RZ, 0x3c, !PT ;  /* 0x00000016030e8212 */ /* 0x000fe200078e3cff */
[----:B------:R-:W-:-:S04]  /*5d70*/  IMAD.MOV.U32 R3, RZ, RZ, RZ ;  /* 0x000000ffff037224 */ /* 0x000fc800078e00ff */
[----:B------:R-:W-:Y:S02]  /*5d80*/  @!P0 IMAD R2, R14, 0x4, R17 ;  /* 0x000000040e028824 */ /* 0x000fe400078e0211 */
[----:B------:R-:W-:-:S07]  /*5d90*/  FADD.FTZ R17, R20, R15 ;  /* 0x0000000f14117221 */ /* 0x000fce0000010000 */
[----:B------:R-:W-:Y:S05]  /*5da0*/  WARPSYNC.COLLECTIVE R10, `(.L_x_456) ;  /* 0x000000000a087348 */ /* 0x000fea0003c00000 */
[----:B------:R0:W1:Y:S02]  /*5db0*/  SHFL.BFLY P2, R14, R13, R12, R11 ;  /* 0x0c00000c0d0e7389 */ /* 0x000064000004000b */
[----:B01----:R-:W-:Y:S01]  /*5dc0*/  ENDCOLLECTIVE ;  /* 0x000000000000791b */ /* 0x003fe20003800000 */
.L_x_456:
[----:B------:R0:W1:Y:S04]  /*5dd0*/  @!P0 LDS R22, [R2] ;  /* 0x0000000002168984 */ /* 0x0000680000000800 */
[----:B------:R0:W2:Y:S01]  /*5de0*/  @!P0 LDS R23, [R2+0x500] ;  /* 0x0005000002178984 */ /* 0x0000a20000000800 */
[----:B------:R-:W-:Y:S01]  /*5df0*/  MOV R13, R17 ;  /* 0x00000011000d7202 */ /* 0x000fe20000000f00 */
[----:B------:R-:W-:-:S07]  /*5e00*/  IMAD.MOV.U32 R18, RZ, RZ, R14 ;  /* 0x000000ffff127224 */ /* 0x000fce00078e000e */
[----:B012---:R-:W-:Y:S05]  /*5e10*/  WARPSYNC.COLLECTIVE R10, `(.L_x_457) ;  /* 0x000000000a087348 */ /* 0x007fea0003c00000 */
[----:B------:R3:W4:Y:S02]  /*5e20*/  SHFL.BFLY P2, R14, R13, R12, R11 ;  /* 0x0c00000c0d0e7389 */ /* 0x000724000004000b */
[----:B01234-:R-:W-:Y:S01]  /*5e30*/  ENDCOLLECTIVE ;  /* 0x000000000000791b */ /* 0x01ffe20003800000 */
.L_x_457:
[----:B------:R-:W-:Y:S02]  /*5e40*/  FADD.FTZ R15, R5, R18 ;  /* 0x00000012050f7221 */ /* 0x000fe40000010000 */
[----:B------:R-:W0:Y:S01]  /*5e50*/  LDC.64 R4, c[0x0][0x220] ;  /* 0x00008800ff047b82 */ /* 0x000e220000000a00 */
[----:B------:R-:W-:Y:S02]  /*5e60*/  HFMA2.MMA R12, -RZ, RZ, 0, 5.9604644775390625e-08 ;  /* 0x00000001ff0c7435 */ /* 0x000fe400000001ff */
[----:B------:R-:W-:Y:S02]  /*5e70*/  MOV R13, R15 ;  /* 0x0000000f000d7202 */ /* 0x000fe40000000f00 */
[----:B------:R-:W-:Y:S01]  /*5e80*/  @!P0 MOV R19, R22 ;  /* 0x0000001600138202 */ /* 0x000fe20000000f00 */
[----:B------:R-:W-:Y:S01]  /*5e90*/  @!P0 IMAD.MOV.U32 R21, RZ, RZ, R23 ;  /* 0x000000ffff158224 */ /* 0x000fe200078e0017 */
[----:B------:R-:W-:-:S07]  /*5ea0*/  MOV R20, R14 ;  /* 0x0000000e00147202 */ /* 0x000fce0000000f00 */
[----:B0-----:R-:W-:Y:S05]  /*5eb0*/  WARPSYNC.COLLECTIVE R10, `(.L_x_458) ;  /* 0x000000000a087348 */ /* 0x001fea0003c00000 */
[----:B------:R1:W2:Y:S02]  /*5ec0*/  SHFL.BFLY P2, R14, R13, R12, R11 ;  /* 0x0c00000c0d0e7389 */ /* 0x0002a4000004000b */
[----:B012---:R-:W-:Y:S01]  /*5ed0*/  ENDCOLLECTIVE ;  /* 0x000000000000791b */ /* 0x007fe20003800000 */
.L_x_458:
[----:B------:R-:W-:-:S05]  /*5ee0*/  FADD.FTZ R17, R17, R20 ;  /* 0x0000001411117221 */ /* 0x000fca0000010000 */
[----:B------:R-:W-:Y:S01]  /*5ef0*/  MOV R13, R17 ;  /* 0x00000011000d7202 */ /* 0x000fe20000000f00 */
[----:B------:R-:W-:-:S07]  /*5f00*/  IMAD.MOV.U32 R20, RZ, RZ, R14 ;  /* 0x000000ffff147224 */ /* 0x000fce00078e000e */
[----:B------:R-:W-:Y:S05]  /*5f10*/  WARPSYNC.COLLECTIVE R10, `(.L_x_459) ;  /* 0x000000000a087348 */ /* 0x000fea0003c00000 */
[----:B------:R0:W1:Y:S02]  /*5f20*/  SHFL.BFLY P2, R14, R13, R12, R11 ;  /* 0x0c00000c0d0e7389 */ /* 0x000064000004000b */
[----:B01----:R-:W-:Y:S01]  /*5f30*/  ENDCOLLECTIVE ;  /* 0x000000000000791b */ /* 0x003fe20003800000 */
.L_x_459:
[----:B------:R-:W-:Y:S01]  /*5f40*/  FADD.FTZ R15, R15, R20 ;  /* 0x000000140f0f7221 */ /* 0x000fe20000010000 */
[----:B------:R-:W-:Y:S01]  /*5f50*/  HFMA2.MMA R12, -RZ, RZ, 0, 4.76837158203125e-07 ;  /* 0x00000008ff0c7435 */ /* 0x000fe200000001ff */
[----:B------:R-:W-:Y:S01]  /*5f60*/  IMAD.MOV.U32 R13, RZ, RZ, R19 ;  /* 0x000000ffff0d7224 */ /* 0x000fe200078e0013 */
[----:B------:R-:W-:-:S09]  /*5f70*/  MOV R18, R14 ;  /* 0x0000000e00127202 */ /* 0x000fd20000000f00 */
[----:B------:R-:W-:Y:S05]  /*5f80*/  WARPSYNC.COLLECTIVE R10, `(.L_x_460) ;  /* 0x000000000a087348 */ /* 0x000fea0003c00000 */
[----:B------:R0:W1:Y:S02]  /*5f90*/  SHFL.BFLY P2, R14, R13, R12, R11 ;  /* 0x0c00000c0d0e7389 */ /* 0x000064000004000b */
[----:B01----:R-:W-:Y:S01]  /*5fa0*/  ENDCOLLECTIVE ;  /* 0x000000000000791b */ /* 0x003fe20003800000 */
.L_x_460:
[----:B------:R-:W-:Y:S01]  /*5fb0*/  FADD.FTZ R17, R17, R18 ;  /* 0x0000001211117221 */ /* 0x000fe20000010000 */
[----:B------:R-:W-:Y:S01]  /*5fc0*/  IMAD.MOV.U32 R13, RZ, RZ, R21 ;  /* 0x000000ffff0d7224 */ /* 0x000fe200078e0015 */
[----:B------:R-:W-:-:S07]  /*5fd0*/  MOV R22, R14 ;  /* 0x0000000e00167202 */ /* 0x000fce0000000f00 */
[----:B------:R-:W-:Y:S05]  /*5fe0*/  WARPSYNC.COLLECTIVE R10, `(.L_x_461) ;  /* 0x000000000a087348 */ /* 0x000fea0003c00000 */
[----:B------:R0:W1:Y:S02]  /*5ff0*/  SHFL.BFLY P2, R14, R13, R12, R11 ;  /* 0x0c00000c0d0e7389 */ /* 0x000064000004000b */
[----:B01----:R-:W-:Y:S01]  /*6000*/  ENDCOLLECTIVE ;  /* 0x000000000000791b */ /* 0x003fe20003800000 */
.L_x_461:
[----:B------:R-:W-:Y:S01]  /*6010*/  FADD.FTZ R22, R22, R19 ;  /* 0x0000001316167221 */ /* 0x000fe20000010000 */
[----:B------:R-:W-:-:S03]  /*6020*/  HFMA2.MMA R12, -RZ, RZ, 0, 2.384185791015625e-07 ;  /* 0x00000004ff0c7435 */ /* 0x000fc600000001ff */
[----:B------:R-:W-:Y:S01]  /*6030*/  IMAD.MOV.U32 R13, RZ, RZ, R22 ;  /* 0x000000ffff0d7224 */ /* 0x000fe200078e0016 */
[----:B------:R-:W-:-:S07]  /*6040*/  MOV R24, R14 ;  /* 0x0000000e00187202 */ /* 0x000fce0000000f00 */
[----:B------:R-:W-:Y:S05]  /*6050*/  WARPSYNC.COLLECTIVE R10, `(.L_x_462) ;  /* 0x000000000a087348 */ /* 0x000fea0003c00000 */
[----:B------:R0:W1:Y:S02]  /*6060*/  SHFL.BFLY P2, R14, R13, R12, R11 ;  /* 0x0c00000c0d0e7389 */ /* 0x000064000004000b */
[----:B01----:R-:W-:Y:S01]  /*6070*/  ENDCOLLECTIVE ;  /* 0x000000000000791b */ /* 0x003fe20003800000 */
.L_x_462:
[----:B------:R-:W-:-:S04]  /*6080*/  FADD.FTZ R24, R24, R21 ;  /* 0x0000001518187221 */ /* 0x000fc80000010000 */
[----:B------:R-:W-:Y:S01]  /*6090*/  IMAD.MOV.U32 R13, RZ, RZ, R24 ;  /* 0x000000ffff0d7224 */ /* 0x000fe200078e0018 */
[----:B------:R-:W-:-:S07]  /*60a0*/  MOV R19, R14 ;  /* 0x0000000e00137202 */ /* 0x000fce0000000f00 */
[----:B------:R-:W-:Y:S05]  /*60b0*/  WARPSYNC.COLLECTIVE R10, `(.L_x_463) ;  /* 0x000000000a087348 */ /* 0x000fea0003c00000 */
[----:B------:R0:W1:Y:S02]  /*60c0*/  SHFL.BFLY P2, R14, R13, R12, R11 ;  /* 0x0c00000c0d0e7389 */ /* 0x000064000004000b */
[----:B01----:R-:W-:Y:S01]  /*60d0*/  ENDCOLLECTIVE ;  /* 0x000000000000791b */ /* 0x003fe20003800000 */
.L_x_463:
[----:B------:R-:W-:Y:S01]  /*60e0*/  FADD.FTZ R19, R22, R19 ;  /* 0x0000001316137221 */ /* 0x000fe20000010000 */
[----:B------:R-:W-:-:S04]  /*60f0*/  HFMA2.MMA R12, -RZ, RZ, 0, 1.1920928955078125e-07 ;  /* 0x00000002ff0c7435 */ /* 0x000fc800000001ff */
[----:B------:R-:W-:Y:S02]  /*6100*/  MOV R13, R19 ;  /* 0x00000013000d7202 */ /* 0x000fe40000000f00 */
[----:B------:R-:W-:Y:S02]  /*6110*/  MOV R21, R14 ;  /* 0x0000000e00157202 */ /* 0x000fe40000000f00 */
[----:B------:R-:W-:-:S03]  /*6120*/  @!P0 SHF.L.U32 R14, R56, 0x1, RZ ;  /* 0x00000001380e8819 */ /* 0x000fc600000006ff */
[----:B------:R-:W-:Y:S01]  /*6130*/  FADD.FTZ R21, R24, R21 ;  /* 0x0000001518157221 */ /* 0x000fe20000010000 */
[----:B------:R-:W-:-:S07]  /*6140*/  @!P0 LOP3.LUT R25, R25, R14, RZ, 0x3c, !PT ;  /* 0x0000000e19198212 */ /* 0x000fce00078e3cff */
[----:B------:R-:W-:Y:S05]  /*6150*/  WARPSYNC.COLLECTIVE R10, `(.L_x_464) ;  /* 0x000000000a087348 */ /* 0x000fea0003c00000 */
[----:B------:R0:W1:Y:S02]  /*6160*/  SHFL.BFLY P2, R14, R13, R12, R11 ;  /* 0x0c00000c0d0e7389 */ /* 0x000064000004000b */
[----:B01----:R-:W-:Y:S01]  /*6170*/  ENDCOLLECTIVE ;  /* 0x000000000000791b */ /* 0x003fe20003800000 */
.L_x_464:
[----:B------:R-:W-:-:S05]  /*6180*/  @!P0 IMAD R25, R25, 0x4, R26 ;  /* 0x0000000419198824 */ /* 0x000fca00078e021a */
[----:B------:R0:W1:Y:S04]  /*6190*/  @!P0 LDS R26, [R25] ;  /* 0x00000000191a8984 */ /* 0x0000680000000800 */
[----:B------:R0:W2:Y:S01]  /*61a0*/  @!P0 LDS R2, [R25+0x500] ;  /* 0x0005000019028984 */ /* 0x0000a20000000800 */
[----:B------:R-:W-:Y:S01]  /*61b0*/  MOV R13, R21 ;  /* 0x00000015000d7202 */ /* 0x000fe20000000f00 */
[----:B------:R-:W-:-:S07]  /*61c0*/  IMAD.MOV.U32 R22, RZ, RZ, R14 ;  /* 0x000000ffff167224 */ /* 0x000fce00078e000e */
[----:B012---:R-:W-:Y:S05]  /*61d0*/  WARPSYNC.COLLECTIVE R10, `(.L_x_465) ;  /* 0x000000000a087348 */ /* 0x007fea0003c00000 */
[----:B------:R3:W4:Y:S02]  /*61e0*/  SHFL.BFLY P2, R14, R13, R12, R11 ;  /* 0x0c00000c0d0e7389 */ /* 0x000724000004000b */
[----:B01234-:R-:W-:Y:S01]  /*61f0*/  ENDCOLLECTIVE ;  /* 0x000000000000791b */ /* 0x01ffe20003800000 */
.L_x_465:
[----:B------:R-:W-:Y:S01]  /*6200*/  FADD.FTZ R22, R19, R22 ;  /* 0x0000001613167221 */ /* 0x000fe20000010000 */
[----:B------:R-:W-:-:S05]  /*6210*/  IADD3 R19, R6, R43, RZ ;  /* 0x0000002b06137210 */ /* 0x000fca0007ffe0ff */
[----:B------:R-:W-:Y:S01]  /*6220*/  IMAD.WIDE R4, R19, 0x2, R4 ;  /* 0x0000000213047825 */ /* 0x000fe200078e0204 */
[----:B------:R-:W-:-:S03]  /*6230*/  MOV R13, R22 ;  /* 0x00000016000d7202 */ /* 0x000fc60000000f00 */
[----:B------:R-:W-:Y:S01]  /*6240*/  IMAD.MOV.U32 R12, RZ, RZ, 0x1 ;  /* 0x00000001ff0c7424 */ /* 0x000fe200078e00ff */
[----:B------:R-:W-:Y:S02]  /*6250*/  @!P0 MOV R3, R26 ;  /* 0x0000001a00038202 */ /* 0x000fe40000000f00 */
[----:B------:R-:W-:-:S07]  /*6260*/  MOV R24, R14 ;  /* 0x0000000e00187202 */ /* 0x000fce0000000f00 */
[----:B------:R-:W-:Y:S05]  /*6270*/  WARPSYNC.COLLECTIVE R10, `(.L_x_466) ;  /* 0x000000000a087348 */ /* 0x000fea0003c00000 */
[----:B------:R0:W1:Y:S02]  /*6280*/  SHFL.BFLY P2, R14, R13, R12, R11 ;  /* 0x0c00000c0d0e7389 */ /* 0x000064000004000b */
[----:B01----:R-:W-:Y:S01]  /*6290*/  ENDCOLLECTIVE ;  /* 0x000000000000791b */ /* 0x003fe20003800000 */
.L_x_466:
[----:B------:R-:W-:Y:S01]  /*62a0*/  @!P0 MOV R27, R2 ;  /* 0x00000002001b8202 */ /* 0x000fe20000000f00 */
[----:B------:R-:W-:Y:S01]  /*62b0*/  FADD.FTZ R23, R21, R24 ;  /* 0x0000001815177221 */ /* 0x000fe20000010000 */
[----:B------:R-:W-:-:S04]  /*62c0*/  ISETP.NE.AND P0, PT, R56, RZ, PT ;  /* 0x000000ff3800720c */ /* 0x000fc80003f05270 */
[----:B------:R-:W-:-:S09]  /*62d0*/  MOV R13, R23 ;  /* 0x00000017000d7202 */ /* 0x000fd20000000f00 */
[----:B------:R-:W-:Y:S01]  /*62e0*/  @!P0 F2FP.BF16.F32.PACK_AB R16, RZ, R16 ;  /* 0x00000010ff10823e */ /* 0x000fe200000010ff */
[----:B------:R-:W0:Y:S01]  /*62f0*/  @!P0 LDC.64 R6, c[0x0][0x218] ;  /* 0x00008600ff068b82 */ /* 0x000e220000000a00 */
[----:B------:R-:W-:-:S07]  /*6300*/  MOV R25, R14 ;  /* 0x0000000e00197202 */ /* 0x000fce0000000f00 */
[----:B0-----:R-:W-:Y:S05]  /*6310*/  WARPSYNC.COLLECTIVE R10, `(.L_x_467) ;  /* 0x000000000a087348 */ /* 0x001fea0003c00000 */
[----:B------:R1:W2:Y:S02]  /*6320*/  SHFL.BFLY P2, R14, R13, R12, R11 ;  /* 0x0c00000c0d0e7389 */ /* 0x0002a4000004000b */
[----:B012---:R-:W-:Y:S01]  /*6330*/  ENDCOLLECTIVE ;  /* 0x000000000000791b */ /* 0x007fe20003800000 */
.L_x_467:
[----:B------:R-:W-:Y:S01]  /*6340*/  FADD.FTZ R22, R22, R25 ;  /* 0x0000001916167221 */ /* 0x000fe20000010000 */
[----:B------:R-:W-:Y:S01]  /*6350*/  HFMA2.MMA R12, -RZ, RZ, 0, 4.76837158203125e-07 ;  /* 0x00000008ff0c7435 */ /* 0x000fe200000001ff */
[----:B------:R-:W-:Y:S01]  /*6360*/  MOV R13, R3 ;  /* 0x00000003000d7202 */ /* 0x000fe20000000f00 */
[----:B------:R-:W-:-:S04]  /*6370*/  @!P0 IMAD.WIDE R6, R19, 0x2, R6 ;  /* 0x0000000213068825 */ /* 0x000fc800078e0206 */
[----:B------:R-:W-:-:S07]  /*6380*/  IMAD.MOV.U32 R26, RZ, RZ, R14 ;  /* 0x000000ffff1a7224 */ /* 0x000fce00078e000e */
[----:B------:R-:W-:Y:S05]  /*6390*/  WARPSYNC.COLLECTIVE R10, `(.L_x_468) ;  /* 0x000000000a087348 */ /* 0x000fea0003c00000 */
[----:B------:R0:W1:Y:S02]  /*63a0*/  SHFL.BFLY P2, R14, R13, R12, R11 ;  /* 0x0c00000c0d0e7389 */ /* 0x000064000004000b */
[----:B01----:R-:W-:Y:S01]  /*63b0*/  ENDCOLLECTIVE ;  /* 0x000000000000791b */ /* 0x003fe20003800000 */
.L_x_468:
[----:B------:R-:W-:Y:S01]  /*63c0*/  FADD.FTZ R23, R23, R26 ;  /* 0x0000001a17177221 */ /* 0x000fe20000010000 */
[----:B------:R-:W-:Y:S02]  /*63d0*/  IMAD.MOV.U32 R13, RZ, RZ, R27 ;  /* 0x000000ffff0d7224 */ /* 0x000fe400078e001b */
[----:B------:R-:W-:-:S07]  /*63e0*/  IMAD.MOV.U32 R28, RZ, RZ, R14 ;  /* 0x000000ffff1c7224 */ /* 0x000fce00078e000e */
[----:B------:R-:W-:Y:S05]  /*63f0*/  WARPSYNC.COLLECTIVE R10, `(.L_x_469) ;  /* 0x000000000a087348 */ /* 0x000fea0003c00000 */
[----:B------:R0:W1:Y:S02]  /*6400*/  SHFL.BFLY P2, R14, R13, R12, R11 ;  /* 0x0c00000c0d0e7389 */ /* 0x000064000004000b */
[----:B01----:R-:W-:Y:S01]  /*6410*/  ENDCOLLECTIVE ;  /* 0x000000000000791b */ /* 0x003fe20003800000 */
.L_x_469:
        /* <DEDUP_REMOVED lines=8> */
.L_x_470:
[----:B------:R-:W-:-:S04]  /*64a0*/  @!P0 IMAD.WIDE R2, R19, 0x2, R2 ;  /* 0x0000000213028825 */ /* 0x000fc800078e0202 */
[----:B------:R-:W-:Y:S01]  /*64b0*/  FADD.FTZ R30, R30, R27 ;  /* 0x0000001b1e1e7221 */ /* 0x000fe20000010000 */
[----:B------:R0:W-:Y:S04]  /*64c0*/  @!P0 STG.E.U16 desc[UR8][R2.64], R16 ;  /* 0x0000001002008986 */ /* 0x0001e8000c101508 */
[----:B------:R-:W-:Y:S02]  /*64d0*/  MOV R13, R30 ;  /* 0x0000001e000d7202 */ /* 0x000fe40000000f00 */
[----:B0-----:R-:W-:Y:S02]  /*64e0*/  @!P0 F2FP.BF16.F32.PACK_AB R3, RZ, R15 ;  /* 0x0000000fff03823e */ /* 0x001fe400000010ff */
[----:B------:R-:W-:Y:S02]  /*64f0*/  @!P0 F2FP.BF16.F32.PACK_AB R15, RZ, R23 ;  /* 0x00000017ff0f823e */ /* 0x000fe400000010ff */
[----:B------:R-:W-:-:S07]  /*6500*/  MOV R29, R14 ;  /* 0x0000000e001d7202 */ /* 0x000fce0000000f00 */
[----:B------:R-:W-:Y:S05]  /*6510*/  WARPSYNC.COLLECTIVE R10, `(.L_x_471) ;  /* 0x000000000a087348 */ /* 0x000fea0003c00000 */
[----:B------:R0:W1:Y:S02]  /*6520*/  SHFL.BFLY P2, R14, R13, R12, R11 ;  /* 0x0c00000c0d0e7389 */ /* 0x000064000004000b */
[----:B01----:R-:W-:Y:S01]  /*6530*/  ENDCOLLECTIVE ;  /* 0x000000000000791b */ /* 0x003fe20003800000 */
.L_x_471:
[----:B------:R-:W-:Y:S01]  /*6540*/  FADD.FTZ R27, R28, R29 ;  /* 0x0000001d1c1b7221 */ /* 0x000fe20000010000 */
[----:B------:R-:W-:Y:S02]  /*6550*/  FADD.FTZ R28, R8, R9 ;  /* 0x00000009081c7221 */ /* 0x000fe40000010000 */
[----:B------:R-:W0:Y:S03]  /*6560*/  @!P0 LDC.64 R8, c[0x0][0x218] ;  /* 0x00008600ff088b82 */ /* 0x000e260000000a00 */
[----:B------:R-:W-:Y:S01]  /*6570*/  @!P0 F2FP.BF16.F32.PACK_AB R28, RZ, R28 ;  /* 0x0000001cff1c823e */ /* 0x000fe200000010ff */
[----:B------:R-:W-:Y:S01]  /*6580*/  HFMA2.MMA R12, -RZ, RZ, 0, 1.1920928955078125e-07 ;  /* 0x00000002ff0c7435 */ /* 0x000fe200000001ff */
[----:B------:R-:W-:-:S03]  /*6590*/  IMAD.MOV.U32 R13, RZ, RZ, R27 ;  /* 0x000000ffff0d7224 */ /* 0x000fc600078e001b */
[----:B------:R1:W-:Y:S04]  /*65a0*/  @!P0 STG.E.U16 desc[UR8][R4.64], R28 ;  /* 0x0000001c04008986 */ /* 0x0003e8000c101508 */
[----:B------:R1:W-:Y:S01]  /*65b0*/  @!P0 STG.E.U16 desc[UR8][R6.64+0x28], R3 ;  /* 0x0000280306008986 */ /* 0x0003e2000c101508 */
[----:B------:R-:W-:-:S07]  /*65c0*/  MOV R31, R14 ;  /* 0x0000000e001f7202 */ /* 0x000fce0000000f00 */
[----:B01----:R-:W-:Y:S05]  /*65d0*/  WARPSYNC.COLLECTIVE R10, `(.L_x_472) ;  /* 0x000000000a087348 */ /* 0x003fea0003c00000 */
[----:B------:R2:W3:Y:S02]  /*65e0*/  SHFL.BFLY P2, R14, R13, R12, R11 ;  /* 0x0c00000c0d0e7389 */ /* 0x0004e4000004000b */
[----:B0123--:R-:W-:Y:S01]  /*65f0*/  ENDCOLLECTIVE ;  /* 0x000000000000791b */ /* 0x00ffe20003800000 */
.L_x_472:
[----:B------:R-:W-:Y:S01]  /*6600*/  FADD.FTZ R21, R30, R31 ;  /* 0x0000001f1e157221 */ /* 0x000fe20000010000 */
[----:B------:R-:W-:-:S04]  /*6610*/  @!P0 IMAD.WIDE R8, R19, 0x2, R8 ;  /* 0x0000000213088825 */ /* 0x000fc800078e0208 */
[----:B------:R-:W-:Y:S01]  /*6620*/  IMAD.MOV.U32 R13, RZ, RZ, R21 ;  /* 0x000000ffff0d7224 */ /* 0x000fe200078e0015 */
[----:B------:R-:W-:-:S07]  /*6630*/  MOV R32, R14 ;  /* 0x0000000e00207202 */ /* 0x000fce0000000f00 */
[----:B------:R-:W-:Y:S05]  /*6640*/  WARPSYNC.COLLECTIVE R10, `(.L_x_473) ;  /* 0x000000000a087348 */ /* 0x000fea0003c00000 */
[----:B------:R0:W1:Y:S02]  /*6650*/  SHFL.BFLY P2, R14, R13, R12, R11 ;  /* 0x0c00000c0d0e7389 */ /* 0x000064000004000b */
[----:B01----:R-:W-:Y:S01]  /*6660*/  ENDCOLLECTIVE ;  /* 0x000000000000791b */ /* 0x003fe20003800000 */
.L_x_473:
[----:B------:R-:W-:Y:S01]  /*6670*/  FADD.FTZ R27, R27, R32 ;  /* 0x000000201b1b7221 */ /* 0x000fe20000010000 */
[----:B------:R-:W-:Y:S01]  /*6680*/  @!P0 F2FP.BF16.F32.PACK_AB R10, RZ, R17 ;  /* 0x00000011ff0a823e */ /* 0x000fe200000010ff */
[----:B------:R-:W-:Y:S01]  /*6690*/  HFMA2.MMA R12, -RZ, RZ, 0, 5.9604644775390625e-08 ;  /* 0x00000001ff0c7435 */ /* 0x000fe200000001ff */
[----:B------:R-:W-:Y:S02]  /*66a0*/  @!P0 F2FP.BF16.F32.PACK_AB R11, RZ, R22 ;  /* 0x00000016ff0b823e */ /* 0x000fe400000010ff */
[----:B------:R-:W-:Y:S02]  /*66b0*/  PRMT R16, R10, 0x7610, R16 ;  /* 0x000076100a107816 */ /* 0x000fe40000000010 */
[----:B------:R-:W-:Y:S01]  /*66c0*/  PRMT R17, R11, 0x7610, R17 ;  /* 0x000076100b117816 */ /* 0x000fe20000000011 */
[----:B------:R-:W-:Y:S01]  /*66d0*/  IMAD.MOV.U32 R11, RZ, RZ, 0x101f ;  /* 0x0000101fff0b7424 */ /* 0x000fe200078e00ff */
[----:B------:R-:W-:Y:S01]  /*66e0*/  MOV R13, R27 ;  /* 0x0000001b000d7202 */ /* 0x000fe20000000f00 */
[----:B------:R0:W-:Y:S01]  /*66f0*/  @!P0 STG.E.U16 desc[UR8][R4.64+0x28], R16 ;  /* 0x0000281004008986 */ /* 0x0001e2000c101508 */
[----:B------:R-:W-:-:S02]  /*6700*/  MOV R10, 0xffff ;  /* 0x0000ffff000a7802 */ /* 0x000fc40000000f00 */
[----:B------:R-:W-:Y:S01]  /*6710*/  MOV R24, R14 ;  /* 0x0000000e00187202 */ /* 0x000fe20000000f00 */
[----:B------:R0:W-:Y:S06]  /*6720*/  @!P0 STG.E.U16 desc[UR8][R8.64+0x50], R17 ;  /* 0x0000501108008986 */ /* 0x0001ec000c101508 */
[----:B0-----:R-:W-:Y:S05]  /*6730*/  WARPSYNC.COLLECTIVE R10, `(.L_x_474) ;  /* 0x000000000a087348 */ /* 0x001fea0003c00000 */
[----:B------:R1:W2:Y:S02]  /*6740*/  SHFL.BFLY P2, R14, R13, R12, R11 ;  /* 0x0c00000c0d0e7389 */ /* 0x0002a4000004000b */
[----:B012---:R-:W-:Y:S01]  /*6750*/  ENDCOLLECTIVE ;  /* 0x000000000000791b */ /* 0x007fe20003800000 */
.L_x_474:
[----:B------:R-:W-:Y:S01]  /*6760*/  FADD.FTZ R21, R21, R24 ;  /* 0x0000001815157221 */ /* 0x000fe20000010000 */
[----:B------:R0:W-:Y:S04]  /*6770*/  @!P0 STG.E.U16 desc[UR8][R4.64+0x50], R15 ;  /* 0x0000500f04008986 */ /* 0x0001e8000c101508 */
[----:B------:R-:W-:Y:S02]  /*6780*/  MOV R13, R21 ;  /* 0x00000015000d7202 */ /* 0x000fe40000000f00 */
[----:B------:R-:W-:-:S07]  /*6790*/  MOV R2, R14 ;  /* 0x0000000e00027202 */ /* 0x000fce0000000f00 */
[----:B0-----:R-:W-:Y:S05]  /*67a0*/  WARPSYNC.COLLECTIVE R10, `(.L_x_475) ;  /* 0x000000000a087348 */ /* 0x001fea0003c00000 */
[----:B------:R1:W2:Y:S02]  /*67b0*/  SHFL.BFLY P2, R14, R13, R12, R11 ;  /* 0x0c00000c0d0e7389 */ /* 0x0002a4000004000b */
[----:B012---:R-:W-:Y:S01]  /*67c0*/  ENDCOLLECTIVE ;  /* 0x000000000000791b */ /* 0x007fe20003800000 */
.L_x_475:
[----:B------:R-:W-:Y:S01]  /*67d0*/  FADD.FTZ R27, R27, R2 ;  /* 0x000000021b1b7221 */ /* 0x000fe20000010000 */
[----:B------:R-:W-:Y:S06]  /*67e0*/  BRA `(.L_x_476) ;  /* 0xffffffe000e87947 */ /* 0x000fec000383ffff */
.L_x_477:
        /* <DEDUP_REMOVED lines=9> */
.L_x_2229:


//--------------------- .text._ZN13group_norm_v218gn_bwd_cuda_kernelI13__nv_bfloat16Li320ELi3ELi16ELi40ELi256ELb1ELb1ELi8ELi320ELi320ELi4ELb1ELi10ELb0ELb0ELNS_15WgradSyncMethodE3ENS_16CompileConditionILi900EEEEEvPT_S6_S6_PKS5_S8_S8_S8_PKfflPfPj --------------------------
	.section	.text._ZN13group_norm_v218gn_bwd_cuda_kernelI13__nv_bfloat16Li320ELi3ELi16ELi40ELi256ELb1ELb1ELi8ELi320ELi320ELi4ELb1ELi10ELb0ELb0ELNS_15WgradSyncMethodE3ENS_16CompileConditionILi900EEEEEvPT_S6_S6_PKS5_S8_S8_S8_PKfflPfPj,"ax",@progbits
	.align	128
        .global         _ZN13group_norm_v218gn_bwd_cuda_kernelI13__nv_bfloat16Li320ELi3ELi16ELi40ELi256ELb1ELb1ELi8ELi320ELi320ELi4ELb1ELi10ELb0ELb0ELNS_15WgradSyncMethodE3ENS_16CompileConditionILi900EEEEEvPT_S6_S6_PKS5_S8_S8_S8_PKfflPfPj
        .type           _ZN13group_norm_v218gn_bwd_cuda_kernelI13__nv_bfloat16Li320ELi3ELi16ELi40ELi256ELb1ELb1ELi8ELi320ELi320ELi4ELb1ELi10ELb0ELb0ELNS_15WgradSyncMethodE3ENS_16CompileConditionILi900EEEEEvPT_S6_S6_PKS5_S8_S8_S8_PKfflPfPj,@function
        .size           _ZN13group_norm_v218gn_bwd_cuda_kernelI13__nv_bfloat16Li320ELi3ELi16ELi40ELi256ELb1ELb1ELi8ELi320ELi320ELi4ELb1ELi10ELb0ELb0ELNS_15WgradSyncMethodE3ENS_16CompileConditionILi900EEEEEvPT_S6_S6_PKS5_S8_S8_S8_PKfflPfPj,(.L_x_2230 - _ZN13group_norm_v218gn_bwd_cuda_kernelI13__nv_bfloat16Li320ELi3ELi16ELi40ELi256ELb1ELb1ELi8ELi320ELi320ELi4ELb1ELi10ELb0ELb0ELNS_15WgradSyncMethodE3ENS_16CompileConditionILi900EEEEEvPT_S6_S6_PKS5_S8_S8_S8_PKfflPfPj)
        .other          _ZN13group_norm_v218gn_bwd_cuda_kernelI13__nv_bfloat16Li320ELi3ELi16ELi40ELi256ELb1ELb1ELi8ELi320ELi320ELi4ELb1ELi10ELb0ELb0ELNS_15WgradSyncMethodE3ENS_16CompileConditionILi900EEEEEvPT_S6_S6_PKS5_S8_S8_S8_PKfflPfPj,@"STO_CUDA_ENTRY STV_DEFAULT"
_ZN13group_norm_v218gn_bwd_cuda_kernelI13__nv_bfloat16Li320ELi3ELi16ELi40ELi256ELb1ELb1ELi8ELi320ELi320ELi4ELb1ELi10ELb0ELb0ELNS_15WgradSyncMethodE3ENS_16CompileConditionILi900EEEEEvPT_S6_S6_PKS5_S8_S8_S8_PKfflPfPj:
.text._ZN13group_norm_v218gn_bwd_cuda_kernelI13__nv_bfloat16Li320ELi3ELi16ELi40ELi256ELb1ELb1ELi8ELi320ELi320ELi4ELb1ELi10ELb0ELb0ELNS_15WgradSyncMethodE3ENS_16CompileConditionILi900EEEEEvPT_S6_S6_PKS5_S8_S8_S8_PKfflPfPj:
[----:B------:R-:W-:Y:S08]  /*0000*/  LDC R1, c[0x0][0x28] ;  /* 0x00000a00ff017b82 */ /* 0x000ff00000000800 */
[----:B------:R-:W0:Y:S01]  /*0010*/  S2UR UR6, SR_CTAID.Y ;  /* 0x00000000000679c3 */ /* 0x000e220000002600 */
[----:B------:R-:W-:Y:S01]  /*0020*/  ULDC.64 UR4, c[0x0][0x258] ;  /* 0x0000960000047ab9 */ /* 0x000fe20000000a00 */
[----:B------:R-:W-:Y:S01]  /*0030*/  ULDC.64 UR12, c[0x0][0x208] ;  /* 0x00008200000c7ab9 */ /* 0x000fe20000000a00 */
[----:B------:R-:W-:-:S02]  /*0040*/  USHF.L.U32 UR15, UR4, 0x1, URZ ;  /* 0x00000001040f7899 */ /* 0x000fc4000800063f */
[----:B------:R-:W-:-:S03]  /*0050*/  USHF.L.U64.HI UR7, UR4, 0x1, UR5 ;  /* 0x0000000104077899 */ /* 0x000fc60008010205 */
[----:B------:R-:W1:Y:S01]  /*0060*/  S2UR UR16, SR_CTAID.X ;  /* 0x00000000001079c3 */ /* 0x000e620000002500 */
[----:B------:R-:W-:Y:S01]  /*0070*/  UMOV UR5, URZ ;  /* 0x0000003f00057c82 */ /* 0x000fe20008000000 */
[----:B0-----:R-:W-:Y:S02]  /*0080*/  UISETP.GT.U32.AND UP0, UPT, UR15, UR6, UPT ;  /* 0x000000060f00728c */ /* 0x001fe4000bf04070 */
[----:B------:R-:W-:Y:S02]  /*0090*/  UMOV UR10, UR6 ;  /* 0x00000006000a7c82 */ /* 0x000fe40008000000 */
[----:B------:R-:W-:-:S06]  /*00a0*/  UISETP.GT.AND.EX UP0, UPT, UR7, URZ, UPT, UP0 ;  /* 0x0000003f0700728c */ /* 0x000fcc000bf04300 */
[----:B------:R-:W-:-:S13]  /*00b0*/  PLOP3.LUT P0, PT, PT, PT, UP0, 0x80, 0x0 ;  /* 0x000000000000781c */ /* 0x000fda0003f0f008 */
[----:B-1----:R-:W-:Y:S05]  /*00c0*/  @P0 BRA `(.L_x_478) ;  /* 0x00000000006c0947 */ /* 0x002fea0003800000 */
[----:B------:R-:W0:Y:S01]  /*00d0*/  S2R R0, SR_TID.X ;  /* 0x0000000000007919 */ /* 0x000e220000002100 */
[----:B------:R-:W-:Y:S01]  /*00e0*/  BAR.SYNC.DEFER_BLOCKING 0x0 ;  /* 0x0000000000007b1d */ /* 0x000fe20000010000 */
[----:B0-----:R-:W-:-:S13]  /*00f0*/  ISETP.NE.AND P0, PT, R0, RZ, PT ;  /* 0x000000ff0000720c */ /* 0x001fda0003f05270 */
[----:B------:R-:W-:Y:S05]  /*0100*/  @P0 BRA `(.L_x_479) ;  /* 0x0000000000500947 */ /* 0x000fea0003800000 */
[----:B------:R-:W0:Y:S01]  /*0110*/  LDC.64 R2, c[0x0][0x268] ;  /* 0x00009a00ff027b82 */ /* 0x000e220000000a00 */
[----:B------:R-:W-:Y:S01]  /*0120*/  ULOP3.LUT UR4, UR6, 0x1, URZ, 0xc0, !UPT ;  /* 0x0000000106047892 */ /* 0x000fe2000f8ec03f */
[----:B------:R-:W-:Y:S01]  /*0130*/  IMAD.MOV.U32 R5, RZ, RZ, 0x7fffff61 ;  /* 0x7fffff61ff057424 */ /* 0x000fe200078e00ff */
[----:B------:R-:W-:Y:S02]  /*0140*/  USHF.R.U32.HI UR8, URZ, 0x1, UR10 ;  /* 0x000000013f087899 */ /* 0x000fe4000801160a */
[----:B------:R-:W-:-:S04]  /*0150*/  ULOP3.LUT UR4, UR4, 0xa, URZ, 0xfc, !UPT ;  /* 0x0000000a04047892 */ /* 0x000fc8000f8efc3f */
[----:B------:R-:W-:Y:S02]  /*0160*/  IADD3 R0, RZ, -UR8, RZ ;  /* 0x80000008ff007c10 */ /* 0x000fe4000fffe0ff */
[----:B------:R-:W-:Y:S02]  /*0170*/  MOV R7, UR4 ;  /* 0x0000000400077c02 */ /* 0x000fe40008000f00 */
[----:B------:R-:W-:-:S04]  /*0180*/  ISETP.NE.AND P0, PT, R0, UR16, PT ;  /* 0x0000001000007c0c */ /* 0x000fc8000bf05270 */
[----:B------:R-:W-:Y:S01]  /*0190*/  SEL R5, R5, 0x1, !P0 ;  /* 0x0000000105057807 */ /* 0x000fe20004000000 */
[----:B0-----:R-:W-:Y:S01]  /*01a0*/  IMAD.WIDE.U32 R2, R7, 0x4, R2 ;  /* 0x0000000407027825 */ /* 0x001fe200078e0002 */
[----:B------:R-:W-:Y:S06]  /*01b0*/  MEMBAR.ALL.GPU ;  /* 0x0000000000007992 */ /* 0x000fec000000a000 */
[----:B------:R-:W-:-:S00]  /*01c0*/  ERRBAR ;  /* 0x00000000000079ab */ /* 0x000fc00000000000 */
[----:B------:R-:W-:Y:S06]  /*01d0*/  CGAERRBAR ;  /* 0x00000000000075ab */ /* 0x000fec0000000000 */
[----:B------:R0:W5:Y:S02]  /*01e0*/  ATOM.E.ADD.STRONG.GPU PT, R5, desc[UR12][R2.64], R5 ;  /* 0x000000050205798a */ /* 0x00016400081ee1cc */
.L_x_480:
[----:B------:R-:W2:Y:S04]  /*01f0*/  LD.E.STRONG.GPU R0, desc[UR12][R2.64] ;  /* 0x0000000c02007980 */ /* 0x000ea8000c10f900 */
[----:B--2---:R-:W-:Y:S01]  /*0200*/  CCTL.IVALL ;  /* 0x00000000ff00798f */ /* 0x004fe20002000000 */
[----:B------:R-:W-:Y:S05]  /*0210*/  YIELD ;  /* 0x0000000000007946 */ /* 0x000fea0003800000 */
[----:B-----5:R-:W-:-:S04]  /*0220*/  LOP3.LUT R0, R0, R5, RZ, 0x3c, !PT ;  /* 0x0000000500007212 */ /* 0x020fc800078e3cff */
[----:B------:R-:W-:-:S13]  /*0230*/  ISETP.GT.AND P0, PT, R0, -0x1, PT ;  /* 0xffffffff0000780c */ /* 0x000fda0003f04270 */
[----:B------:R-:W-:Y:S05]  /*0240*/  @P0 BRA `(.L_x_480) ;  /* 0xfffffffc00e80947 */ /* 0x000fea000383ffff */
.L_x_479:
[----:B------:R-:W-:Y:S05]  /*0250*/  WARPSYNC.ALL ;  /* 0x0000000000007948 */ /* 0x000fea0003800000 */
[----:B------:R-:W-:Y:S06]  /*0260*/  BAR.SYNC.DEFER_BLOCKING 0x0 ;  /* 0x0000000000007b1d */ /* 0x000fec0000010000 */
[----:B------:R-:W-:Y:S05]  /*0270*/  BRA `(.L_x_481) ;  /* 0x00000028006c7947 */ /* 0x000fea0003800000 */
.L_x_478:
[----:B------:R-:W0:Y:S01]  /*0280*/  S2R R0, SR_TID.X ;  /* 0x0000000000007919 */ /* 0x000e220000002100 */
[----:B------:R-:W-:Y:S02]  /*0290*/  CS2R R34, SRZ ;  /* 0x0000000000227805 */ /* 0x000fe4000001ff00 */
[----:B------:R-:W-:Y:S02]  /*02a0*/  CS2R R32, SRZ ;  /* 0x0000000000207805 */ /* 0x000fe4000001ff00 */
[----:B------:R-:W-:Y:S01]  /*02b0*/  CS2R R30, SRZ ;  /* 0x00000000001e7805 */ /* 0x000fe2000001ff00 */
[----:B------:R-:W1:Y:S01]  /*02c0*/  S2R R12, SR_CgaCtaId ;  /* 0x00000000000c7919 */ /* 0x000e620000008800 */
[----:B------:R-:W-:Y:S01]  /*02d0*/  CS2R R28, SRZ ;  /* 0x00000000001c7805 */ /* 0x000fe2000001ff00 */
[----:B------:R-:W-:Y:S01]  /*02e0*/  UMOV UR4, URZ ;  /* 0x0000003f00047c82 */ /* 0x000fe20008000000 */
[----:B0-----:R-:W-:-:S04]  /*02f0*/  SHF.R.S32.HI R3, RZ, 0x1f, R0 ;  /* 0x0000001fff037819 */ /* 0x001fc80000011400 */
[----:B------:R-:W-:-:S04]  /*0300*/  LEA.HI R4, R3, R0, RZ, 0x2 ;  /* 0x0000000003047211 */ /* 0x000fc800078f10ff */
[----:B------:R-:W-:Y:S02]  /*0310*/  SHF.R.S32.HI R2, RZ, 0x2, R4 ;  /* 0x00000002ff027819 */ /* 0x000fe40000011404 */
[----:B------:R-:W-:Y:S02]  /*0320*/  LOP3.LUT R5, R4, 0xfffffffc, RZ, 0xc0, !PT ;  /* 0xfffffffc04057812 */ /* 0x000fe400078ec0ff */
[C---:B------:R-:W-:Y:S01]  /*0330*/  IADD3 R3, R2.reuse, 0x50, RZ ;  /* 0x0000005002037810 */ /* 0x040fe20007ffe0ff */
[C---:B------:R-:W-:Y:S01]  /*0340*/  VIADD R10, R2.reuse, 0xf0 ;  /* 0x000000f0020a7836 */ /* 0x040fe20000000000 */
[----:B------:R-:W-:Y:S02]  /*0350*/  IADD3 R8, R2, 0xa0, RZ ;  /* 0x000000a002087810 */ /* 0x000fe40007ffe0ff */
[----:B------:R-:W-:Y:S02]  /*0360*/  SHF.R.S32.HI R6, RZ, 0x1f, R3 ;  /* 0x0000001fff067819 */ /* 0x000fe40000011403 */
[----:B------:R-:W-:-:S02]  /*0370*/  SHF.R.S32.HI R9, RZ, 0x1f, R8 ;  /* 0x0000001fff097819 */ /* 0x000fc40000011408 */
[----:B------:R-:W-:Y:S02]  /*0380*/  SHF.R.S32.HI R11, RZ, 0x1f, R10 ;  /* 0x0000001fff0b7819 */ /* 0x000fe4000001140a */
[----:B------:R-:W-:Y:S02]  /*0390*/  LEA.HI R7, R6, R3, RZ, 0x2 ;  /* 0x0000000306077211 */ /* 0x000fe400078f10ff */
[----:B------:R-:W-:Y:S02]  /*03a0*/  LEA.HI R9, R9, R8, RZ, 0x2 ;  /* 0x0000000809097211 */ /* 0x000fe400078f10ff */
[----:B------:R-:W-:Y:S02]  /*03b0*/  MOV R3, 0x400 ;  /* 0x0000040000037802 */ /* 0x000fe40000000f00 */
[----:B------:R-:W-:Y:S02]  /*03c0*/  LEA.HI R11, R11, R10, RZ, 0x2 ;  /* 0x0000000a0b0b7211 */ /* 0x000fe400078f10ff */
[----:B------:R-:W-:-:S02]  /*03d0*/  IADD3 R6, -R5, R0, RZ ;  /* 0x0000000005067210 */ /* 0x000fc40007ffe1ff */
[----:B------:R-:W-:Y:S02]  /*03e0*/  SHF.R.U32.HI R7, RZ, 0x2, R7 ;  /* 0x00000002ff077819 */ /* 0x000fe40000011607 */
[----:B------:R-:W-:Y:S02]  /*03f0*/  SHF.R.U32.HI R5, RZ, 0x2, R9 ;  /* 0x00000002ff057819 */ /* 0x000fe40000011609 */
[----:B------:R-:W-:Y:S02]  /*0400*/  IADD3 R3, R3, 0x2800, RZ ;  /* 0x0000280003037810 */ /* 0x000fe40007ffe0ff */
[----:B------:R-:W-:Y:S02]  /*0410*/  SHF.R.U32.HI R11, RZ, 0x2, R11 ;  /* 0x00000002ff0b7819 */ /* 0x000fe4000001160b */
[C---:B------:R-:W-:Y:S02]  /*0420*/  LOP3.LUT R4, R6.reuse, 0x3, R7, 0x78, !PT ;  /* 0x0000000306047812 */ /* 0x040fe400078e7807 */
[----:B------:R-:W-:-:S02]  /*0430*/  LOP3.LUT R5, R6, 0x3, R5, 0x78, !PT ;  /* 0x0000000306057812 */ /* 0x000fc400078e7805 */
[----:B-1----:R-:W-:Y:S02]  /*0440*/  LEA R3, R12, R3, 0x18 ;  /* 0x000000030c037211 */ /* 0x002fe400078ec0ff */
[----:B------:R-:W-:-:S07]  /*0450*/  LOP3.LUT R6, R6, 0x3, R11, 0x78, !PT ;  /* 0x0000000306067812 */ /* 0x000fce00078e780b */
.L_x_493:
[----:B-1----:R-:W-:Y:S01]  /*0460*/  IMAD.WIDE.U32 R8, R0, -0x33333333, RZ ;  /* 0xcccccccd00087825 */ /* 0x002fe200078e00ff */
[----:B------:R-:W-:Y:S01]  /*0470*/  ULOP3.LUT UR8, UR10, 0x1, URZ, 0xc0, !UPT ;  /* 0x000000010a087892 */ /* 0x000fe2000f8ec03f */
[----:B------:R-:W0:Y:S01]  /*0480*/  LDC.64 R24, c[0x0][0x238] ;  /* 0x00008e00ff187b82 */ /* 0x000e220000000a00 */
[----:B------:R-:W-:Y:S02]  /*0490*/  USHF.R.U64 UR9, UR10, 0x1, UR5 ;  /* 0x000000010a097899 */ /* 0x000fe40008001205 */
[----:B------:R-:W-:Y:S01]  /*04a0*/  SHF.R.U32.HI R11, RZ, 0x6, R9 ;  /* 0x00000006ff0b7819 */ /* 0x000fe20000011609 */
[----:B------:R-:W-:Y:S02]  /*04b0*/  UIMAD UR8, UR8, 0x140, URZ ;  /* 0x00000140080878a4 */ /* 0x000fe4000f8e023f */
[----:B------:R-:W-:Y:S01]  /*04c0*/  USHF.R.U32.HI UR11, URZ, 0x1, UR5 ;  /* 0x000000013f0b7899 */ /* 0x000fe20008011605 */
[----:B------:R-:W-:Y:S01]  /*04d0*/  IMAD.U32 R16, RZ, RZ, UR9 ;  /* 0x00000009ff107e24 */ /* 0x000fe2000f8e00ff */
[----:B------:R-:W-:Y:S01]  /*04e0*/  ULDC.64 UR18, c[0x0][0x248] ;  /* 0x0000920000127ab9 */ /* 0x000fe20000000a00 */
[----:B------:R-:W-:Y:S01]  /*04f0*/  IMAD R12, R11, -0x50, R0 ;  /* 0xffffffb00b0c7824 */ /* 0x000fe200078e0200 */
[----:B------:R-:W-:Y:S01]  /*0500*/  UIMAD UR9, UR11, 0x28000, URZ ;  /* 0x000280000b0978a4 */ /* 0x000fe2000f8e023f */
[----:B------:R-:W1:Y:S03]  /*0510*/  LDC.64 R14, c[0x0][0x240] ;  /* 0x00009000ff0e7b82 */ /* 0x000e660000000a00 */
[----:B------:R-:W-:Y:S01]  /*0520*/  LEA R12, R12, UR8, 0x2 ;  /* 0x000000080c0c7c11 */ /* 0x000fe2000f8e10ff */
[----:B------:R-:W-:-:S03]  /*0530*/  USHF.L.U32 UR8, UR16, 0x3, URZ ;  /* 0x0000000310087899 */ /* 0x000fc6000800063f */
[----:B------:R-:W-:Y:S01]  /*0540*/  SHF.R.S32.HI R13, RZ, 0x1f, R12 ;  /* 0x0000001fff0d7819 */ /* 0x000fe2000001140c */
[----:B------:R-:W-:Y:S01]  /*0550*/  IMAD.WIDE.U32 R8, R12, -0x33333333, RZ ;  /* 0xcccccccd0c087825 */ /* 0x000fe200078e00ff */
[----:B------:R-:W-:-:S04]  /*0560*/  ULOP3.LUT UR8, UR8, 0xf8, URZ, 0xc0, !UPT ;  /* 0x000000f808087892 */ /* 0x000fc8000f8ec03f */
[----:B------:R-:W-:Y:S02]  /*0570*/  SHF.R.U32.HI R7, RZ, 0x5, R9 ;  /* 0x00000005ff077819 */ /* 0x000fe40000011609 */
[----:B------:R-:W-:Y:S02]  /*0580*/  MOV R9, UR11 ;  /* 0x0000000b00097c02 */ /* 0x000fe40008000f00 */
[C---:B------:R-:W-:Y:S02]  /*0590*/  LEA R7, P0, R16.reuse, R7, 0x4 ;  /* 0x0000000710077211 */ /* 0x040fe400078020ff */
[----:B------:R-:W-:Y:S01]  /*05a0*/  IADD3 R8, R11, UR8, RZ ;  /* 0x000000080b087c10 */ /* 0x000fe2000fffe0ff */
[C---:B------:R-:W-:Y:S01]  /*05b0*/  IMAD.WIDE.U32 R10, R16.reuse, 0x28000, R12 ;  /* 0x00028000100a7825 */ /* 0x040fe200078e000c */
[----:B------:R-:W-:Y:S02]  /*05c0*/  LEA.HI.X R16, R16, RZ, R9, 0x4, P0 ;  /* 0x000000ff10107211 */ /* 0x000fe400000f2409 */
[----:B------:R-:W-:Y:S01]  /*05d0*/  LEA R26, P0, R7, UR18, 0x3 ;  /* 0x00000012071a7c11 */ /* 0x000fe2000f8018ff */
[----:B------:R-:W-:-:S02]  /*05e0*/  IMAD R13, R8, 0x280, RZ ;  /* 0x00000280080d7824 */ /* 0x000fc400078e02ff */
[----:B------:R-:W-:Y:S01]  /*05f0*/  VIADD R11, R11, UR9 ;  /* 0x000000090b0b7c36 */ /* 0x000fe20008000000 */
[----:B------:R-:W-:Y:S01]  /*0600*/  LEA.HI.X R27, R7, UR19, R16, 0x3, P0 ;  /* 0x00000013071b7c11 */ /* 0x000fe200080f1c10 */
[----:B------:R-:W-:Y:S01]  /*0610*/  ULDC.64 UR8, c[0x0][0x230] ;  /* 0x00008c0000087ab9 */ /* 0x000fe20000000a00 */
[----:B------:R-:W-:-:S04]  /*0620*/  IADD3 R8, P1, R13, R10, RZ ;  /* 0x0000000a0d087210 */ /* 0x000fc80007f3e0ff */
[----:B------:R-:W-:Y:S01]  /*0630*/  IADD3.X R9, RZ, R11, RZ, P1, !PT ;  /* 0x0000000bff097210 */ /* 0x000fe20000ffe4ff */
[----:B------:R-:W2:Y:S01]  /*0640*/  LDG.E.64.CONSTANT R26, desc[UR12][R26.64] ;  /* 0x0000000c1a1a7981 */ /* 0x000ea2000c1e9b00 */
[C---:B------:R-:W-:Y:S02]  /*0650*/  SHF.L.U32 R7, R8.reuse, 0x1, RZ ;  /* 0x0000000108077819 */ /* 0x040fe400000006ff */
[----:B------:R-:W-:Y:S02]  /*0660*/  SHF.L.U64.HI R8, R8, 0x1, R9 ;  /* 0x0000000108087819 */ /* 0x000fe40000010209 */
[----:B------:R-:W-:-:S04]  /*0670*/  IADD3 R22, P0, R7, UR8, RZ ;  /* 0x0000000807167c10 */ /* 0x000fc8000ff1e0ff */
[----:B------:R-:W-:Y:S01]  /*0680*/  IADD3.X R23, R8, UR9, RZ, P0, !PT ;  /* 0x0000000908177c10 */ /* 0x000fe200087fe4ff */
[----:B0-----:R-:W-:-:S05]  /*0690*/  IMAD.WIDE R24, R12, 0x2, R24 ;  /* 0x000000020c187825 */ /* 0x001fca00078e0218 */
[----:B------:R-:W3:Y:S01]  /*06a0*/  LDG.E.64.CONSTANT R22, desc[UR12][R22.64] ;  /* 0x0000000c16167981 */ /* 0x000ee2000c1e9b00 */
[----:B-1----:R-:W-:-:S03]  /*06b0*/  IMAD.WIDE R14, R12, 0x2, R14 ;  /* 0x000000020c0e7825 */ /* 0x002fc600078e020e */
[----:B------:R-:W4:Y:S04]  /*06c0*/  LDG.E.64.CONSTANT R24, desc[UR12][R24.64] ;  /* 0x0000000c18187981 */ /* 0x000f28000c1e9b00 */
[----:B------:R0:W5:Y:S01]  /*06d0*/  LDG.E.64.CONSTANT R20, desc[UR12][R14.64] ;  /* 0x0000000c0e147981 */ /* 0x000162000c1e9b00 */
[----:B------:R-:W-:-:S05]  /*06e0*/  VIADD R9, R13, 0xa00 ;  /* 0x00000a000d097836 */ /* 0x000fca0000000000 */
[----:B------:R-:W-:-:S04]  /*06f0*/  IADD3 R10, P0, R9, R10, RZ ;  /* 0x0000000a090a7210 */ /* 0x000fc80007f1e0ff */
[----:B------:R-:W-:Y:S02]  /*0700*/  IADD3.X R11, RZ, R11, RZ, P0, !PT ;  /* 0x0000000bff0b7210 */ /* 0x000fe400007fe4ff */
[C---:B------:R-:W-:Y:S02]  /*0710*/  SHF.L.U32 R9, R10.reuse, 0x1, RZ ;  /* 0x000000010a097819 */ /* 0x040fe400000006ff */
[----:B------:R-:W-:Y:S02]  /*0720*/  SHF.L.U64.HI R10, R10, 0x1, R11 ;  /* 0x000000010a0a7819 */ /* 0x000fe4000001020b */
[----:B------:R-:W-:-:S04]  /*0730*/  IADD3 R18, P0, R9, UR8, RZ ;  /* 0x0000000809127c10 */ /* 0x000fc8000ff1e0ff */
[----:B------:R-:W-:Y:S01]  /*0740*/  IADD3.X R19, R10, UR9, RZ, P0, !PT ;  /* 0x000000090a137c10 */ /* 0x000fe200087fe4ff */
[----:B------:R-:W-:-:S05]  /*0750*/  ULDC.64 UR8, c[0x0][0x228] ;  /* 0x00008a0000087ab9 */ /* 0x000fca0000000a00 */
[----:B------:R-:W5:Y:S01]  /*0760*/  LDG.E.64.CONSTANT R18, desc[UR12][R18.64] ;  /* 0x0000000c12127981 */ /* 0x000f62000c1e9b00 */
[----:B------:R-:W-:-:S04]  /*0770*/  IADD3 R16, P0, R7, UR8, RZ ;  /* 0x0000000807107c10 */ /* 0x000fc8000ff1e0ff */
[----:B------:R-:W-:-:S06]  /*0780*/  IADD3.X R17, R8, UR9, RZ, P0, !PT ;  /* 0x0000000908117c10 */ /* 0x000fcc00087fe4ff */
[----:B------:R-:W5:Y:S01]  /*0790*/  LDG.E.64.CONSTANT R16, desc[UR12][R16.64] ;  /* 0x0000000c10107981 */ /* 0x000f62000c1e9b00 */
[----:B0-----:R-:W-:Y:S01]  /*07a0*/  IADD3 R14, P0, R9, UR8, RZ ;  /* 0x00000008090e7c10 */ /* 0x001fe2000ff1e0ff */
[----:B------:R-:W-:-:S03]  /*07b0*/  ULDC UR8, c[0x0][0x250] ;  /* 0x0000940000087ab9 */ /* 0x000fc60000000800 */
[----:B------:R-:W-:-:S06]  /*07c0*/  IADD3.X R15, R10, UR9, RZ, P0, !PT ;  /* 0x000000090a0f7c10 */ /* 0x000fcc00087fe4ff */
[----:B------:R-:W5:Y:S01]  /*07d0*/  LDG.E.64.CONSTANT R14, desc[UR12][R14.64] ;  /* 0x0000000c0e0e7981 */ /* 0x000f62000c1e9b00 */
[----:B------:R-:W-:Y:S01]  /*07e0*/  UIADD3 UR9, UP0, UR10, 0xa, URZ ;  /* 0x0000000a0a097890 */ /* 0x000fe2000ff1e03f */
[----:B------:R-:W-:Y:S01]  /*07f0*/  ISETP.GT.U32.AND P1, PT, R0, 0x1f, PT ;  /* 0x0000001f0000780c */ /* 0x000fe20003f24070 */
[----:B--2---:R-:W-:-:S06]  /*0800*/  FADD.FTZ R11, R27, UR8 ;  /* 0x000000081b0b7e21 */ /* 0x004fcc0008010000 */
[----:B------:R-:W0:Y:S01]  /*0810*/  MUFU.RSQ R11, R11 ;  /* 0x0000000b000b7308 */ /* 0x000e220000001400 */
[----:B---3--:R-:W-:Y:S02]  /*0820*/  SHF.L.U32 R27, R22, 0x10, RZ ;  /* 0x00000010161b7819 */ /* 0x008fe400000006ff */
[----:B------:R-:W-:-:S03]  /*0830*/  SHF.L.U32 R39, R23, 0x10, RZ ;  /* 0x0000001017277819 */ /* 0x000fc600000006ff */
[----:B------:R-:W-:Y:S01]  /*0840*/  FADD.FTZ R12, -R26, R27 ;  /* 0x0000001b1a0c7221 */ /* 0x000fe20000010100 */
[----:B------:R-:W-:Y:S01]  /*0850*/  PRMT R37, R22, 0x7632, R37 ;  /* 0x0000763216257816 */ /* 0x000fe20000000025 */
[----:B----4-:R-:W-:Y:S01]  /*0860*/  IMAD.U32 R54, R24, 0x10000, RZ ;  /* 0x0001000018367824 */ /* 0x010fe200078e00ff */
[----:B------:R-:W-:Y:S01]  /*0870*/  PRMT R38, R23, 0x7632, R38 ;  /* 0x0000763217267816 */ /* 0x000fe20000000026 */
[----:B-----5:R-:W-:Y:S02]  /*0880*/  IMAD.U32 R13, R20, 0x10000, RZ ;  /* 0x00010000140d7824 */ /* 0x020fe400078e00ff */
[----:B0-----:R-:W-:Y:S01]  /*0890*/  FMUL.FTZ R55, R11, R12 ;  /* 0x0000000c0b377220 */ /* 0x001fe20000410000 */
[----:B------:R-:W-:Y:S01]  /*08a0*/  FADD.FTZ R40, -R26, R39 ;  /* 0x000000271a287221 */ /* 0x000fe20000010100 */
[----:B------:R-:W-:Y:S01]  /*08b0*/  SHF.L.U32 R52, R25, 0x10, RZ ;  /* 0x0000001019347819 */ /* 0x000fe200000006ff */
[----:B------:R-:W-:Y:S01]  /*08c0*/  IMAD.U32 R39, R37, 0x10000, RZ ;  /* 0x0001000025277824 */ /* 0x000fe200078e00ff */
[----:B------:R-:W-:Y:S01]  /*08d0*/  SHF.L.U32 R27, R21, 0x10, RZ ;  /* 0x00000010151b7819 */ /* 0x000fe200000006ff */
[----:B------:R-:W-:Y:S01]  /*08e0*/  FFMA.FTZ R12, R55, R54, R13 ;  /* 0x00000036370c7223 */ /* 0x000fe2000001000d */
[----:B------:R-:W-:Y:S01]  /*08f0*/  FMUL.FTZ R51, R11, R40 ;  /* 0x000000280b337220 */ /* 0x000fe20000410000 */
[----:B------:R-:W-:Y:S01]  /*0900*/  SHF.L.U32 R45, R38, 0x10, RZ ;  /* 0x00000010262d7819 */ /* 0x000fe200000006ff */
[----:B------:R-:W-:Y:S01]  /*0910*/  FADD.FTZ R46, -R26, R39 ;  /* 0x000000271a2e7221 */ /* 0x000fe20000010100 */
[----:B------:R-:W-:Y:S01]  /*0920*/  PRMT R43, R24, 0x7632, R43 ;  /* 0x00007632182b7816 */ /* 0x000fe2000000002b */
[----:B------:R-:W-:Y:S01]  /*0930*/  FMUL.FTZ R37, R12, -1.4426950216293334961 ;  /* 0xbfb8aa3b0c257820 */ /* 0x000fe20000410000 */
[----:B------:R-:W-:Y:S01]  /*0940*/  PRMT R36, R20, 0x7632, R36 ;  /* 0x0000763214247816 */ /* 0x000fe20000000024 */
[----:B------:R-:W-:Y:S01]  /*0950*/  FFMA.FTZ R40, R51, R52, R27 ;  /* 0x0000003433287223 */ /* 0x000fe2000001001b */
[----:B------:R-:W-:Y:S01]  /*0960*/  PRMT R41, R25, 0x7632, R41 ;  /* 0x0000763219297816 */ /* 0x000fe20000000029 */
[----:B------:R-:W-:Y:S01]  /*0970*/  FADD.FTZ R44, -R26, R45 ;  /* 0x0000002d1a2c7221 */ /* 0x000fe20000010100 */
[----:B------:R-:W-:Y:S01]  /*0980*/  PRMT R42, R21, 0x7632, R42 ;  /* 0x00007632152a7816 */ /* 0x000fe2000000002a */
[----:B------:R0:W1:Y:S01]  /*0990*/  MUFU.EX2 R38, R37 ;  /* 0x0000002500267308 */ /* 0x0000620000000800 */
[----:B------:R-:W-:Y:S01]  /*09a0*/  SHF.L.U32 R43, R43, 0x10, RZ ;  /* 0x000000102b2b7819 */ /* 0x000fe200000006ff */
[----:B------:R-:W-:Y:S01]  /*09b0*/  FMUL.FTZ R46, R11, R46 ;  /* 0x0000002e0b2e7220 */ /* 0x000fe20000410000 */
[----:B------:R-:W-:Y:S01]  /*09c0*/  SHF.L.U32 R36, R36, 0x10, RZ ;  /* 0x0000001024247819 */ /* 0x000fe200000006ff */
[----:B------:R-:W-:Y:S01]  /*09d0*/  FMUL.FTZ R47, R40, -1.4426950216293334961 ;  /* 0xbfb8aa3b282f7820 */ /* 0x000fe20000410000 */
[----:B------:R-:W-:Y:S01]  /*09e0*/  SHF.L.U32 R42, R42, 0x10, RZ ;  /* 0x000000102a2a7819 */ /* 0x000fe200000006ff */
[----:B------:R-:W-:-:S02]  /*09f0*/  IMAD.U32 R41, R41, 0x10000, RZ ;  /* 0x0001000029297824 */ /* 0x000fc400078e00ff */
[----:B------:R-:W-:Y:S01]  /*0a00*/  FMUL.FTZ R39, R11, R44 ;  /* 0x0000002c0b277220 */ /* 0x000fe20000410000 */
[----:B------:R-:W-:Y:S01]  /*0a10*/  FFMA.FTZ R45, R46, R43, R36 ;  /* 0x0000002b2e2d7223 */ /* 0x000fe20000010024 */
[----:B------:R-:W2:Y:S02]  /*0a20*/  MUFU.EX2 R47, R47 ;  /* 0x0000002f002f7308 */ /* 0x000ea40000000800 */
[----:B0-----:R-:W-:Y:S01]  /*0a30*/  FFMA.FTZ R37, R39, R41, R42 ;  /* 0x0000002927257223 */ /* 0x001fe2000001002a */
[----:B------:R-:W-:-:S03]  /*0a40*/  FMUL.FTZ R44, R45, -1.4426950216293334961 ;  /* 0xbfb8aa3b2d2c7820 */ /* 0x000fc60000410000 */
[----:B------:R-:W-:-:S03]  /*0a50*/  FMUL.FTZ R50, R37, -1.4426950216293334961 ;  /* 0xbfb8aa3b25327820 */ /* 0x000fc60000410000 */
[----:B------:R-:W0:Y:S01]  /*0a60*/  MUFU.EX2 R44, R44 ;  /* 0x0000002c002c7308 */ /* 0x000e220000000800 */
[----:B-1----:R-:W-:-:S07]  /*0a70*/  FADD.FTZ R53, R38, 1 ;  /* 0x3f80000026357421 */ /* 0x002fce0000010000 */
[----:B------:R-:W1:Y:S01]  /*0a80*/  MUFU.EX2 R50, R50 ;  /* 0x0000003200327308 */ /* 0x000e620000000800 */
[----:B--2---:R-:W-:-:S07]  /*0a90*/  FADD.FTZ R49, R47, 1 ;  /* 0x3f8000002f317421 */ /* 0x004fce0000010000 */
[----:B------:R-:W2:Y:S01]  /*0aa0*/  MUFU.RCP R53, R53 ;  /* 0x0000003500357308 */ /* 0x000ea20000001000 */
[----:B0-----:R-:W-:-:S07]  /*0ab0*/  FADD.FTZ R38, R44, 1 ;  /* 0x3f8000002c267421 */ /* 0x001fce0000010000 */
[----:B------:R-:W0:Y:S01]  /*0ac0*/  MUFU.RCP R49, R49 ;  /* 0x0000003100317308 */ /* 0x000e220000001000 */
[----:B-1----:R-:W-:-:S07]  /*0ad0*/  FADD.FTZ R48, R50, 1 ;  /* 0x3f80000032307421 */ /* 0x002fce0000010000 */
[----:B------:R-:W1:Y:S01]  /*0ae0*/  MUFU.RCP R38, R38 ;  /* 0x0000002600267308 */ /* 0x000e620000001000 */
[----:B--2---:R-:W-:Y:S01]  /*0af0*/  FADD.FTZ R47, -R53, 1 ;  /* 0x3f800000352f7421 */ /* 0x004fe20000010100 */
[----:B------:R-:W-:-:S06]  /*0b00*/  IMAD.U32 R57, R18, 0x10000, RZ ;  /* 0x0001000012397824 */ /* 0x000fcc00078e00ff */
[----:B------:R-:W2:Y:S01]  /*0b10*/  MUFU.RCP R48, R48 ;  /* 0x0000003000307308 */ /* 0x000ea20000001000 */
[----:B------:R-:W-:Y:S01]  /*0b20*/  FFMA.FTZ R12, R12, R47, 1 ;  /* 0x3f8000000c0c7423 */ /* 0x000fe2000001002f */
[----:B0-----:R-:W-:Y:S01]  /*0b30*/  FADD.FTZ R47, -R49, 1 ;  /* 0x3f800000312f7421 */ /* 0x001fe20000010100 */
[----:B------:R-:W-:Y:S02]  /*0b40*/  FADD.FTZ R50, -R26, R57 ;  /* 0x000000391a327221 */ /* 0x000fe40000010100 */
[----:B------:R-:W-:Y:S01]  /*0b50*/  FMUL.FTZ R53, R53, R12 ;  /* 0x0000000c35357220 */ /* 0x000fe20000410000 */
[----:B------:R-:W-:Y:S01]  /*0b60*/  PRMT R12, R18, 0x7632, R12 ;  /* 0x00007632120c7816 */ /* 0x000fe2000000000c */
[----:B------:R-:W-:Y:S01]  /*0b70*/  FFMA.FTZ R40, R40, R47, 1 ;  /* 0x3f80000028287423 */ /* 0x000fe2000001002f */
[----:B------:R-:W-:Y:S01]  /*0b80*/  FMUL.FTZ R50, R11, R50 ;  /* 0x000000320b327220 */ /* 0x000fe20000410000 */
[----:B------:R-:W-:Y:S02]  /*0b90*/  SHF.L.U32 R47, R19, 0x10, RZ ;  /* 0x00000010132f7819 */ /* 0x000fe400000006ff */
[----:B------:R-:W-:Y:S01]  /*0ba0*/  SHF.L.U32 R57, R12, 0x10, RZ ;  /* 0x000000100c397819 */ /* 0x000fe200000006ff */
[----:B------:R-:W-:Y:S01]  /*0bb0*/  FMUL.FTZ R49, R49, R40 ;  /* 0x0000002831317220 */ /* 0x000fe20000410000 */
[----:B-1----:R-:W-:Y:S01]  /*0bc0*/  FADD.FTZ R12, -R38, 1 ;  /* 0x3f800000260c7421 */ /* 0x002fe20000010100 */
[----:B------:R-:W-:Y:S01]  /*0bd0*/  FFMA.FTZ R44, R54, R50, R13 ;  /* 0x00000032362c7223 */ /* 0x000fe2000001000d */
[----:B--2---:R-:W-:-:S02]  /*0be0*/  FADD.FTZ R40, -R48, 1 ;  /* 0x3f80000030287421 */ /* 0x004fc40000010100 */
[----:B------:R-:W-:Y:S01]  /*0bf0*/  FFMA.FTZ R13, R45, R12, 1 ;  /* 0x3f8000002d0d7423 */ /* 0x000fe2000001000c */
[----:B------:R-:W-:Y:S01]  /*0c00*/  FADD.FTZ R56, -R26, R47 ;  /* 0x0000002f1a387221 */ /* 0x000fe20000010100 */
[----:B------:R-:W-:Y:S01]  /*0c10*/  FMUL.FTZ R47, R44, -1.4426950216293334961 ;  /* 0xbfb8aa3b2c2f7820 */ /* 0x000fe20000410000 */
[----:B------:R-:W-:Y:S01]  /*0c20*/  FFMA.FTZ R45, R37, R40, 1 ;  /* 0x3f800000252d7423 */ /* 0x000fe20000010028 */
[----:B------:R-:W-:Y:S01]  /*0c30*/  FADD.FTZ R40, -R26, R57 ;  /* 0x000000391a287221 */ /* 0x000fe20000010100 */
[----:B------:R-:W-:Y:S01]  /*0c40*/  FMUL.FTZ R13, R38, R13 ;  /* 0x0000000d260d7220 */ /* 0x000fe20000410000 */
[----:B------:R0:W1:Y:S02]  /*0c50*/  MUFU.EX2 R37, R47 ;  /* 0x0000002f00257308 */ /* 0x0000640000000800 */
[----:B------:R-:W-:Y:S01]  /*0c60*/  FMUL.FTZ R38, R11, R40 ;  /* 0x000000280b267220 */ /* 0x000fe20000410000 */
[----:B------:R-:W-:Y:S01]  /*0c70*/  PRMT R40, R19, 0x7632, R40 ;  /* 0x0000763213287816 */ /* 0x000fe20000000028 */
[----:B------:R-:W-:-:S04]  /*0c80*/  FMUL.FTZ R12, R11, R56 ;  /* 0x000000380b0c7220 */ /* 0x000fc80000410000 */
[----:B------:R-:W-:Y:S01]  /*0c90*/  IMAD.U32 R57, R40, 0x10000, RZ ;  /* 0x0001000028397824 */ /* 0x000fe200078e00ff */
[----:B0-----:R-:W-:-:S03]  /*0ca0*/  PRMT R47, R16, 0x7632, R47 ;  /* 0x00007632102f7816 */ /* 0x001fc6000000002f */
[----:B------:R-:W-:Y:S01]  /*0cb0*/  FADD.FTZ R40, -R26, R57 ;  /* 0x000000391a287221 */ /* 0x000fe20000010100 */
[----:B------:R-:W-:Y:S01]  /*0cc0*/  FFMA.FTZ R27, R52, R12, R27 ;  /* 0x0000000c341b7223 */ /* 0x000fe2000001001b */
[----:B------:R-:W-:Y:S02]  /*0cd0*/  SHF.L.U32 R58, R47, 0x10, RZ ;  /* 0x000000102f3a7819 */ /* 0x000fe400000006ff */
[----:B------:R-:W-:Y:S01]  /*0ce0*/  FMUL.FTZ R40, R11, R40 ;  /* 0x000000280b287220 */ /* 0x000fe20000410000 */
[----:B------:R-:W-:Y:S01]  /*0cf0*/  FMUL.FTZ R56, R27, -1.4426950216293334961 ;  /* 0xbfb8aa3b1b387820 */ /* 0x000fe20000410000 */
[----:B------:R-:W-:Y:S01]  /*0d00*/  FFMA.FTZ R36, R43, R38, R36 ;  /* 0x000000262b247223 */ /* 0x000fe20000010024 */
[----:B-1----:R-:W-:Y:S01]  /*0d10*/  FADD.FTZ R47, R37, 1 ;  /* 0x3f800000252f7421 */ /* 0x002fe20000010000 */
[----:B------:R-:W-:Y:S01]  /*0d20*/  FFMA.FTZ R37, R41, R40, R42 ;  /* 0x0000002829257223 */ /* 0x000fe2000001002a */
[----:B------:R-:W-:Y:S01]  /*0d30*/  FMUL.FTZ R48, R48, R45 ;  /* 0x0000002d30307220 */ /* 0x000fe20000410000 */
[----:B------:R-:W-:Y:S01]  /*0d40*/  FMUL.FTZ R45, R36, -1.4426950216293334961 ;  /* 0xbfb8aa3b242d7820 */ /* 0x000fe20000410000 */
[----:B------:R-:W0:Y:S01]  /*0d50*/  MUFU.EX2 R56, R56 ;  /* 0x0000003800387308 */ /* 0x000e220000000800 */
[----:B------:R-:W-:-:S07]  /*0d60*/  FMUL.FTZ R57, R37, -1.4426950216293334961 ;  /* 0xbfb8aa3b25397820 */ /* 0x000fce0000410000 */
[----:B------:R-:W1:Y:S01]  /*0d70*/  MUFU.EX2 R45, R45 ;  /* 0x0000002d002d7308 */ /* 0x000e620000000800 */
[----:B------:R-:W-:-:S07]  /*0d80*/  PRMT R42, R17, 0x7632, R42 ;  /* 0x00007632112a7816 */ /* 0x000fce000000002a */
[----:B------:R-:W2:Y:S08]  /*0d90*/  MUFU.RCP R47, R47 ;  /* 0x0000002f002f7308 */ /* 0x000eb00000001000 */
[----:B------:R-:W3:Y:S01]  /*0da0*/  MUFU.EX2 R57, R57 ;  /* 0x0000003900397308 */ /* 0x000ee20000000800 */
[----:B------:R-:W-:Y:S01]  /*0db0*/  SHF.L.U32 R59, R42, 0x10, RZ ;  /* 0x000000102a3b7819 */ /* 0x000fe200000006ff */
[----:B0-----:R-:W-:Y:S01]  /*0dc0*/  FADD.FTZ R60, R56, 1 ;  /* 0x3f800000383c7421 */ /* 0x001fe20000010000 */
[----:B------:R-:W-:-:S03]  /*0dd0*/  IMAD.U32 R56, R16, 0x10000, RZ ;  /* 0x0001000010387824 */ /* 0x000fc600078e00ff */
[----:B------:R-:W-:Y:S01]  /*0de0*/  FMUL.FTZ R42, R59, R48 ;  /* 0x000000303b2a7220 */ /* 0x000fe20000410000 */
[----:B-1----:R-:W-:Y:S01]  /*0df0*/  FADD.FTZ R59, R45, 1 ;  /* 0x3f8000002d3b7421 */ /* 0x002fe20000010000 */
[----:B------:R-:W0:Y:S01]  /*0e00*/  MUFU.RCP R48, R60 ;  /* 0x0000003c00307308 */ /* 0x000e220000001000 */
[----:B--2---:R-:W-:Y:S01]  /*0e10*/  FADD.FTZ R45, -R47, 1 ;  /* 0x3f8000002f2d7421 */ /* 0x004fe20000010100 */
[----:B------:R-:W-:Y:S01]  /*0e20*/  FMUL.FTZ R53, R56, R53 ;  /* 0x0000003538357220 */ /* 0x000fe20000410000 */
[----:B------:R-:W-:Y:S02]  /*0e30*/  FMUL.FTZ R13, R58, R13 ;  /* 0x0000000d3a0d7220 */ /* 0x000fe40000410000 */
[----:B------:R-:W-:Y:S01]  /*0e40*/  FFMA.FTZ R58, R44, R45, 1 ;  /* 0x3f8000002c3a7423 */ /* 0x000fe2000001002d */
[----:B---3--:R-:W-:Y:S02]  /*0e50*/  FADD.FTZ R57, R57, 1 ;  /* 0x3f80000039397421 */ /* 0x008fe40000010000 */
[----:B------:R-:W1:Y:S01]  /*0e60*/  MUFU.RCP R56, R59 ;  /* 0x0000003b00387308 */ /* 0x000e620000001000 */
[----:B------:R-:W-:-:S04]  /*0e70*/  FMUL.FTZ R44, R54, R53 ;  /* 0x00000035362c7220 */ /* 0x000fc80000410000 */
[----:B------:R-:W-:-:S03]  /*0e80*/  FFMA.FTZ R45, R55, R44, RZ ;  /* 0x0000002c372d7223 */ /* 0x000fc600000100ff */
[----:B------:R-:W2:Y:S01]  /*0e90*/  MUFU.RCP R57, R57 ;  /* 0x0000003900397308 */ /* 0x000ea20000001000 */
[----:B------:R-:W-:-:S04]  /*0ea0*/  FMUL.FTZ R44, R43, R13 ;  /* 0x0000000d2b2c7220 */ /* 0x000fc80000410000 */
[C---:B------:R-:W-:Y:S01]  /*0eb0*/  FFMA.FTZ R44, R46.reuse, R44, R45 ;  /* 0x0000002c2e2c7223 */ /* 0x040fe2000001002d */
[----:B------:R-:W-:Y:S01]  /*0ec0*/  FFMA.FTZ R45, R46, R13, R32 ;  /* 0x0000000d2e2d7223 */ /* 0x000fe20000010020 */
[----:B0-----:R-:W-:-:S04]  /*0ed0*/  FADD.FTZ R32, -R48, 1 ;  /* 0x3f80000030207421 */ /* 0x001fc80000010100 */
[----:B------:R-:W-:Y:S01]  /*0ee0*/  FFMA.FTZ R61, R27, R32, 1 ;  /* 0x3f8000001b3d7423 */ /* 0x000fe20000010020 */
[----:B-1----:R-:W-:Y:S01]  /*0ef0*/  FADD.FTZ R27, -R56, 1 ;  /* 0x3f800000381b7421 */ /* 0x002fe20000010100 */
[----:B--2---:R-:W-:-:S03]  /*0f00*/  FADD.FTZ R32, -R57, 1 ;  /* 0x3f80000039207421 */ /* 0x004fc60000010100 */
[----:B------:R-:W-:Y:S01]  /*0f10*/  FFMA.FTZ R59, R36, R27, 1 ;  /* 0x3f800000243b7423 */ /* 0x000fe2000001001b */
[----:B------:R-:W-:Y:S01]  /*0f20*/  FMUL.FTZ R27, R48, R61 ;  /* 0x0000003d301b7220 */ /* 0x000fe20000410000 */
[----:B------:R-:W-:Y:S01]  /*0f30*/  FFMA.FTZ R48, R37, R32, 1 ;  /* 0x3f80000025307423 */ /* 0x000fe20000010020 */
[----:B------:R-:W-:Y:S02]  /*0f40*/  PRMT R32, R14, 0x7632, R32 ;  /* 0x000076320e207816 */ /* 0x000fe40000000020 */
[----:B------:R-:W-:Y:S01]  /*0f50*/  SHF.L.U32 R36, R17, 0x10, RZ ;  /* 0x0000001011247819 */ /* 0x000fe200000006ff */
[----:B------:R-:W-:Y:S01]  /*0f60*/  FMUL.FTZ R46, R56, R59 ;  /* 0x0000003b382e7220 */ /* 0x000fe20000410000 */
[----:B------:R-:W-:Y:S01]  /*0f70*/  SHF.L.U32 R59, R32, 0x10, RZ ;  /* 0x00000010203b7819 */ /* 0x000fe200000006ff */
[----:B------:R-:W-:Y:S02]  /*0f80*/  FFMA.FTZ R32, R54, R53, RZ ;  /* 0x0000003536207223 */ /* 0x000fe400000100ff */
[----:B------:R-:W-:Y:S01]  /*0f90*/  FMUL.FTZ R49, R36, R49 ;  /* 0x0000003124317220 */ /* 0x000fe20000410000 */
[----:B------:R-:W-:-:S04]  /*0fa0*/  IMAD.WIDE.U32 R36, R0, -0x33333333, RZ ;  /* 0xcccccccd00247825 */ /* 0x000fc800078e00ff */
[----:B------:R-:W-:Y:S01]  /*0fb0*/  FMUL.FTZ R57, R57, R48 ;  /* 0x0000003039397220 */ /* 0x000fe20000410000 */
[----:B------:R-:W-:Y:S01]  /*0fc0*/  FMUL.FTZ R46, R59, R46 ;  /* 0x0000002e3b2e7220 */ /* 0x000fe20000410000 */
[----:B------:R-:W-:Y:S01]  /*0fd0*/  FMUL.FTZ R47, R47, R58 ;  /* 0x0000003a2f2f7220 */ /* 0x000fe20000410000 */
[----:B------:R-:W-:Y:S01]  /*0fe0*/  FMUL.FTZ R36, R52, R49 ;  /* 0x0000003134247220 */ /* 0x000fe20000410000 */
[--C-:B------:R-:W-:Y:S01]  /*0ff0*/  FFMA.FTZ R59, R43, R13, R32.reuse ;  /* 0x0000000d2b3b7223 */ /* 0x100fe20000010020 */
[----:B------:R-:W-:Y:S01]  /*1000*/  IMAD.U32 R48, R14, 0x10000, RZ ;  /* 0x000100000e307824 */ /* 0x000fe200078e00ff */
[----:B------:R-:W-:Y:S01]  /*1010*/  PRMT R32, R15, 0x7632, R32 ;  /* 0x000076320f207816 */ /* 0x000fe20000000020 */
[----:B------:R-:W-:Y:S01]  /*1020*/  FADD.FTZ R33, R13, R33 ;  /* 0x000000210d217221 */ /* 0x000fe20000010000 */
[----:B------:R-:W-:Y:S01]  /*1030*/  FFMA.FTZ R36, R51, R36, R44 ;  /* 0x0000002433247223 */ /* 0x000fe2000001002c */
[----:B------:R-:W-:Y:S01]  /*1040*/  FMUL.FTZ R13, R48, R47 ;  /* 0x0000002f300d7220 */ /* 0x000fe20000410000 */
[----:B------:R-:W-:Y:S01]  /*1050*/  SHF.L.U32 R48, R32, 0x10, RZ ;  /* 0x0000001020307819 */ /* 0x000fe200000006ff */
[----:B------:R-:W-:Y:S01]  /*1060*/  FMUL.FTZ R44, R41, R42 ;  /* 0x0000002a292c7220 */ /* 0x000fe20000410000 */
[----:B------:R-:W-:-:S03]  /*1070*/  FFMA.FTZ R32, R52, R49, R59 ;  /* 0x0000003134207223 */ /* 0x000fc6000001003b */
[----:B------:R-:W-:Y:S01]  /*1080*/  FFMA.FTZ R59, R39, R44, R36 ;  /* 0x0000002c273b7223 */ /* 0x000fe20000010024 */
[----:B------:R-:W-:Y:S01]  /*1090*/  FMUL.FTZ R44, R48, R57 ;  /* 0x00000039302c7220 */ /* 0x000fe20000410000 */
[----:B------:R-:W-:Y:S01]  /*10a0*/  FFMA.FTZ R47, R41, R42, R32 ;  /* 0x0000002a292f7223 */ /* 0x000fe20000010020 */
[CC--:B------:R-:W-:Y:S01]  /*10b0*/  FMUL.FTZ R36, R54.reuse, R13.reuse ;  /* 0x0000000d36247220 */ /* 0x0c0fe20000410000 */
[----:B------:R-:W-:Y:S01]  /*10c0*/  SHF.L.U32 R48, R15, 0x10, RZ ;  /* 0x000000100f307819 */ /* 0x000fe200000006ff */
[----:B------:R-:W-:Y:S02]  /*10d0*/  UIADD3.X UR8, URZ, UR5, URZ, UP0, !UPT ;  /* 0x000000053f087290 */ /* 0x000fe400087fe43f */
[----:B------:R-:W-:Y:S01]  /*10e0*/  UISETP.GE.U32.AND UP0, UPT, UR9, UR15, UPT ;  /* 0x0000000f0900728c */ /* 0x000fe2000bf06070 */
[----:B------:R-:W-:Y:S01]  /*10f0*/  SHF.R.U32.HI R37, RZ, 0x6, R37 ;  /* 0x00000006ff257819 */ /* 0x000fe20000011625 */
[----:B------:R-:W-:Y:S01]  /*1100*/  FFMA.FTZ R32, R54, R13, R47 ;  /* 0x0000000d36207223 */ /* 0x000fe2000001002f */
[----:B------:R-:W-:Y:S01]  /*1110*/  FFMA.FTZ R59, R50, R36, R59 ;  /* 0x00000024323b7223 */ /* 0x000fe2000001003b */
[CC--:B------:R-:W-:Y:S01]  /*1120*/  FMUL.FTZ R36, R43.reuse, R46.reuse ;  /* 0x0000002e2b247220 */ /* 0x0c0fe20000410000 */
[----:B------:R-:W-:Y:S01]  /*1130*/  FMUL.FTZ R27, R48, R27 ;  /* 0x0000001b301b7220 */ /* 0x000fe20000410000 */
[----:B------:R-:W-:Y:S01]  /*1140*/  UISETP.GE.AND.EX UP0, UPT, UR8, UR7, UPT, UP0 ;  /* 0x000000070800728c */ /* 0x000fe2000bf06300 */
[----:B------:R-:W-:Y:S01]  /*1150*/  FFMA.FTZ R43, R43, R46, R32 ;  /* 0x0000002e2b2b7223 */ /* 0x000fe20000010020 */
[----:B------:R-:W-:-:S02]  /*1160*/  IMAD R48, R37, -0x50, R0 ;  /* 0xffffffb025307824 */ /* 0x000fc400078e0200 */
[----:B------:R-:W-:Y:S01]  /*1170*/  FFMA.FTZ R59, R38, R36, R59 ;  /* 0x00000024263b7223 */ /* 0x000fe2000001003b */
[-C--:B------:R-:W-:Y:S01]  /*1180*/  FMUL.FTZ R32, R52, R27.reuse ;  /* 0x0000001b34207220 */ /* 0x080fe20000410000 */
[----:B------:R-:W-:Y:S01]  /*1190*/  PLOP3.LUT P0, PT, PT, PT, UP0, 0x80, 0x0 ;  /* 0x000000000000781c */ /* 0x000fe20003f0f008 */
[----:B------:R-:W-:Y:S02]  /*11a0*/  IMAD R56, R48, 0x28, R3 ;  /* 0x0000002830387824 */ /* 0x000fe400078e0203 */
[----:B------:R-:W-:Y:S01]  /*11b0*/  FFMA.FTZ R59, R12, R32, R59 ;  /* 0x000000200c3b7223 */ /* 0x000fe2000001003b */
[----:B------:R-:W-:Y:S01]  /*11c0*/  FFMA.FTZ R36, R52, R27, R43 ;  /* 0x0000001b34247223 */ /* 0x000fe2000001002b */
[-C--:B------:R-:W-:Y:S01]  /*11d0*/  FMUL.FTZ R32, R41, R44.reuse ;  /* 0x0000002c29207220 */ /* 0x080fe20000410000 */
[----:B------:R-:W-:Y:S02]  /*11e0*/  IMAD R47, R37, 0x8, R56 ;  /* 0x00000008252f7824 */ /* 0x000fe400078e0238 */
[----:B------:R-:W-:Y:S01]  /*11f0*/  FFMA.FTZ R36, R41, R44, R36 ;  /* 0x0000002c29247223 */ /* 0x000fe20000010024 */
[----:B------:R-:W-:Y:S01]  /*1200*/  FFMA.FTZ R37, R40, R32, R59 ;  /* 0x0000002028257223 */ /* 0x000fe2000001003b */
[----:B------:R-:W-:Y:S01]  /*1210*/  ULOP3.LUT UR5, UR10, 0x1, URZ, 0xc0, !UPT ;  /* 0x000000010a057892 */ /* 0x000fe2000f8ec03f */
[----:B------:R-:W-:Y:S01]  /*1220*/  FFMA.FTZ R43, R39, R42, R28 ;  /* 0x0000002a272b7223 */ /* 0x000fe2000001001c */
[----:B------:R-:W-:Y:S01]  /*1230*/  FADD.FTZ R29, R42, R29 ;  /* 0x0000001d2a1d7221 */ /* 0x000fe20000010000 */
[----:B------:R-:W-:Y:S01]  /*1240*/  FFMA.FTZ R39, R55, R53, R34 ;  /* 0x0000003537277223 */ /* 0x000fe20000010022 */
[----:B------:R0:W-:Y:S01]  /*1250*/  STS.64 [R47], R36 ;  /* 0x000000242f007388 */ /* 0x0001e20000000a00 */
[----:B------:R-:W-:Y:S01]  /*1260*/  FADD.FTZ R42, R53, R35 ;  /* 0x00000023352a7221 */ /* 0x000fe20000010000 */
[----:B------:R-:W-:Y:S01]  /*1270*/  FFMA.FTZ R41, R51, R49, R30 ;  /* 0x0000003133297223 */ /* 0x000fe2000001001e */
[----:B------:R-:W-:Y:S01]  /*1280*/  FADD.FTZ R56, R49, R31 ;  /* 0x0000001f31387221 */ /* 0x000fe20000010000 */
[----:B------:R-:W-:Y:S01]  /*1290*/  UIMAD UR11, UR5, 0x140, URZ ;  /* 0x00000140050b78a4 */ /* 0x000fe2000f8e023f */
        /* <DEDUP_REMOVED lines=8> */
[----:B------:R-:W-:Y:S06]  /*1320*/  BAR.SYNC.DEFER_BLOCKING 0x0 ;  /* 0x0000000000007b1d */ /* 0x000fec0000010000 */
[----:B0-----:R-:W-:Y:S05]  /*1330*/  @!P0 BRA `(.L_x_482) ;  /* 0x0000000000d08947 */ /* 0x001fea0003800000 */
[----:B------:R-:W0:Y:S01]  /*1340*/  S2UR UR9, SR_CgaCtaId ;  /* 0x00000000000979c3 */ /* 0x000e220000008800 */
[----:B------:R-:W-:Y:S01]  /*1350*/  SHF.R.S32.HI R37, RZ, 0x1f, R0 ;  /* 0x0000001fff257819 */ /* 0x000fe20000011400 */
[----:B------:R-:W-:Y:S01]  /*1360*/  UMOV UR5, 0x400 ;  /* 0x0000040000057882 */ /* 0x000fe20000000000 */
[----:B------:R-:W-:Y:S02]  /*1370*/  SHF.L.U32 R36, R0, 0x1, RZ ;  /* 0x0000000100247819 */ /* 0x000fe400000006ff */
[CC--:B------:R-:W-:Y:S02]  /*1380*/  LEA.HI R38, R37.reuse, R0.reuse, RZ, 0x2 ;  /* 0x0000000025267211 */ /* 0x0c0fe400078f10ff */
[----:B------:R-:W-:Y:S02]  /*1390*/  LEA.HI R40, R37, R0, RZ, 0x4 ;  /* 0x0000000025287211 */ /* 0x000fe400078f20ff */
[----:B------:R-:W-:Y:S02]  /*13a0*/  LOP3.LUT R39, R38, 0xfffffffc, RZ, 0xc0, !PT ;  /* 0xfffffffc26277812 */ /* 0x000fe400078ec0ff */
[----:B------:R-:W-:-:S02]  /*13b0*/  LOP3.LUT R37, R36, 0x18, RZ, 0xc0, !PT ;  /* 0x0000001824257812 */ /* 0x000fc400078ec0ff */
[----:B------:R-:W-:Y:S02]  /*13c0*/  SHF.R.U32.HI R41, RZ, 0x4, R40 ;  /* 0x00000004ff297819 */ /* 0x000fe40000011628 */
[----:B------:R-:W-:Y:S02]  /*13d0*/  IADD3 R38, -R39, R0, RZ ;  /* 0x0000000027267210 */ /* 0x000fe40007ffe1ff */
[C---:B------:R-:W-:Y:S02]  /*13e0*/  LOP3.LUT R39, R37.reuse, 0x8, RZ, 0x3c, !PT ;  /* 0x0000000825277812 */ /* 0x040fe400078e3cff */
[----:B------:R-:W-:Y:S02]  /*13f0*/  LOP3.LUT R38, R38, 0x3, R41, 0x78, !PT ;  /* 0x0000000326267812 */ /* 0x000fe400078e7829 */
[C---:B------:R-:W-:Y:S02]  /*1400*/  LOP3.LUT R41, R37.reuse, 0x10, RZ, 0x3c, !PT ;  /* 0x0000001025297812 */ /* 0x040fe400078e3cff */
[----:B------:R-:W-:Y:S01]  /*1410*/  LOP3.LUT R43, R37, 0x18, RZ, 0x3c, !PT ;  /* 0x00000018252b7812 */ /* 0x000fe200078e3cff */
[----:B0-----:R-:W-:-:S06]  /*1420*/  ULEA UR5, UR9, UR5, 0x18 ;  /* 0x0000000509057291 */ /* 0x001fcc000f8ec03f */
[----:B------:R-:W-:Y:S02]  /*1430*/  LEA R36, R0, UR5, 0x5 ;  /* 0x0000000500247c11 */ /* 0x000fe4000f8e28ff */
[----:B------:R-:W-:Y:S01]  /*1440*/  LEA R47, R2, UR5, 0x5 ;  /* 0x00000005022f7c11 */ /* 0x000fe2000f8e28ff */
[----:B------:R-:W-:Y:S01]  /*1450*/  USHF.R.U32.HI UR5, URZ, 0x1, UR6 ;  /* 0x000000013f057899 */ /* 0x000fe20008011606 */
[C---:B------:R-:W-:Y:S01]  /*1460*/  IADD3 R42, R36.reuse, R39, RZ ;  /* 0x00000027242a7210 */ /* 0x040fe20007ffe0ff */
[C---:B------:R-:W-:Y:S01]  /*1470*/  IMAD.IADD R40, R36.reuse, 0x1, R37 ;  /* 0x0000000124287824 */ /* 0x040fe200078e0225 */
[C---:B------:R-:W-:Y:S01]  /*1480*/  IADD3 R44, R36.reuse, R41, RZ ;  /* 0x00000029242c7210 */ /* 0x040fe20007ffe0ff */
[----:B------:R-:W-:Y:S01]  /*1490*/  IMAD.IADD R45, R36, 0x1, R43 ;  /* 0x00000001242d7824 */ /* 0x000fe200078e022b */
[-C--:B------:R-:W-:Y:S01]  /*14a0*/  LEA R36, R38, R47.reuse, 0x3 ;  /* 0x0000002f26247211 */ /* 0x080fe200078e18ff */
[----:B------:R-:W-:Y:S01]  /*14b0*/  IMAD R41, R5, 0x8, R47 ;  /* 0x0000000805297824 */ /* 0x000fe200078e022f */
[----:B------:R-:W-:Y:S01]  /*14c0*/  STS.64 [R40], R34 ;  /* 0x0000002228007388 */ /* 0x000fe20000000a00 */
[-C--:B------:R-:W-:Y:S01]  /*14d0*/  LEA R38, R4, R47.reuse, 0x3 ;  /* 0x0000002f04267211 */ /* 0x080fe200078e18ff */
[----:B------:R-:W-:Y:S01]  /*14e0*/  USHF.L.U32 UR5, UR5, 0x5, URZ ;  /* 0x0000000505057899 */ /* 0x000fe2000800063f */
[----:B------:R-:W-:Y:S01]  /*14f0*/  LEA R43, R6, R47, 0x3 ;  /* 0x0000002f062b7211 */ /* 0x000fe200078e18ff */
[----:B------:R-:W-:Y:S02]  /*1500*/  STS.64 [R42], R32 ;  /* 0x000000202a007388 */ /* 0x000fe40000000a00 */
[----:B------:R-:W-:-:S02]  /*1510*/  ULOP3.LUT UR5, UR5, 0xffffffe0, UR16, 0xe2, !UPT ;  /* 0xffffffe005057892 */ /* 0x000fc4000f8ee210 */
[----:B------:R-:W-:Y:S04]  /*1520*/  STS.64 [R44], R30 ;  /* 0x0000001e2c007388 */ /* 0x000fe80000000a00 */
[----:B------:R0:W-:Y:S01]  /*1530*/  STS.64 [R45], R28 ;  /* 0x0000001c2d007388 */ /* 0x0001e20000000a00 */
[----:B------:R-:W-:Y:S01]  /*1540*/  MOV R47, UR5 ;  /* 0x00000005002f7c02 */ /* 0x000fe20008000f00 */
[----:B------:R-:W-:Y:S04]  /*1550*/  BAR.SYNC.DEFER_BLOCKING 0x0 ;  /* 0x0000000000007b1d */ /* 0x000fe80000010000 */
[----:B------:R-:W-:-:S04]  /*1560*/  IMAD R47, R47, 0x280, R0 ;  /* 0x000002802f2f7824 */ /* 0x000fc800078e0200 */
[----:B------:R-:W-:Y:S01]  /*1570*/  VIADD R47, R47, UR11 ;  /* 0x0000000b2f2f7c36 */ /* 0x000fe20008000000 */
[----:B0-----:R-:W0:Y:S04]  /*1580*/  LDC.64 R44, c[0x0][0x260] ;  /* 0x00009800ff2c7b82 */ /* 0x001e280000000a00 */
[----:B------:R-:W-:Y:S01]  /*1590*/  SHF.L.U32 R47, R47, 0x1, RZ ;  /* 0x000000012f2f7819 */ /* 0x000fe200000006ff */
[----:B------:R-:W1:Y:S04]  /*15a0*/  LDS.64 R36, [R36] ;  /* 0x0000000024247984 */ /* 0x000e680000000a00 */
[----:B------:R-:W2:Y:S04]  /*15b0*/  LDS.64 R38, [R38+0xa00] ;  /* 0x000a000026267984 */ /* 0x000ea80000000a00 */
[----:B------:R-:W3:Y:S01]  /*15c0*/  LDS.64 R40, [R41+0x1400] ;  /* 0x0014000029287984 */ /* 0x000ee20000000a00 */
[----:B0-----:R-:W-:-:S03]  /*15d0*/  IMAD.WIDE.U32 R44, R47, 0x4, R44 ;  /* 0x000000042f2c7825 */ /* 0x001fc600078e002c */
[----:B------:R-:W0:Y:S01]  /*15e0*/  LDS.64 R42, [R43+0x1e00] ;  /* 0x001e00002b2a7984 */ /* 0x000e220000000a00 */
[----:B-1----:R-:W-:Y:S01]  /*15f0*/  FADD.FTZ R46, RZ, R37 ;  /* 0x00000025ff2e7221 */ /* 0x002fe20000010000 */
[----:B------:R-:W-:-:S03]  /*1600*/  FADD.FTZ R37, RZ, R36 ;  /* 0x00000024ff257221 */ /* 0x000fc60000010000 */
[----:B--2---:R-:W-:Y:S01]  /*1610*/  FADD.FTZ R46, R46, R39 ;  /* 0x000000272e2e7221 */ /* 0x004fe20000010000 */
[----:B------:R-:W-:-:S03]  /*1620*/  FADD.FTZ R37, R37, R38 ;  /* 0x0000002625257221 */ /* 0x000fc60000010000 */
[----:B---3--:R-:W-:Y:S01]  /*1630*/  FADD.FTZ R46, R46, R41 ;  /* 0x000000292e2e7221 */ /* 0x008fe20000010000 */
[----:B------:R-:W-:-:S03]  /*1640*/  FADD.FTZ R37, R37, R40 ;  /* 0x0000002825257221 */ /* 0x000fc60000010000 */
[----:B0-----:R-:W-:Y:S01]  /*1650*/  FADD.FTZ R43, R46, R43 ;  /* 0x0000002b2e2b7221 */ /* 0x001fe20000010000 */
[----:B------:R-:W-:-:S05]  /*1660*/  FADD.FTZ R42, R37, R42 ;  /* 0x0000002a252a7221 */ /* 0x000fca0000010000 */
[----:B------:R0:W-:Y:S02]  /*1670*/  STG.E.64 desc[UR12][R44.64+0xa000], R42 ;  /* 0x00a0002a2c007986 */ /* 0x0001e4000c101b0c */
.L_x_482:
[----:B------:R-:W-:Y:S01]  /*1680*/  BSSY B0, `(.L_x_483) ;  /* 0x0000063000007945 */ /* 0x000fe20003800000 */
[----:B------:R-:W-:-:S03]  /*1690*/  CS2R R46, SRZ ;  /* 0x00000000002e7805 */ /* 0x000fc6000001ff00 */
[----:B------:R-:W-:Y:S05]  /*16a0*/  @P1 BRA `(.L_x_484) ;  /* 0x0000000400801947 */ /* 0x000fea0003800000 */
[----:B------:R-:W-:Y:S01]  /*16b0*/  USHF.L.U32 UR5, UR10, 0x3, URZ ;  /* 0x000000030a057899 */ /* 0x000fe2000800063f */
[----:B------:R-:W-:Y:S01]  /*16c0*/  HFMA2.MMA R37, -RZ, RZ, 0, 2.384185791015625e-06 ;  /* 0x00000028ff257435 */ /* 0x000fe200000001ff */
[----:B------:R-:W-:Y:S02]  /*16d0*/  SHF.L.U32 R46, R0, 0x3, RZ ;  /* 0x00000003002e7819 */ /* 0x000fe400000006ff */
[----:B------:R-:W-:Y:S02]  /*16e0*/  ULOP3.LUT UR5, UR5, 0x8, URZ, 0xc0, !UPT ;  /* 0x0000000805057892 */ /* 0x000fe4000f8ec03f */
[----:B------:R-:W-:-:S04]  /*16f0*/  LOP3.LUT R46, R46, 0x18, RZ, 0xc0, !PT ;  /* 0x000000182e2e7812 */ /* 0x000fc800078ec0ff */
[----:B0-----:R-:W-:-:S05]  /*1700*/  LEA.HI R42, R0, UR5, RZ, 0x1e ;  /* 0x00000005002a7c11 */ /* 0x001fca000f8ff0ff */
[----:B------:R-:W-:-:S04]  /*1710*/  IMAD R42, R42, R37, -UR11 ;  /* 0x8000000b2a2a7e24 */ /* 0x000fc8000f8e0225 */
[C---:B------:R-:W-:Y:S01]  /*1720*/  VIADD R38, R42.reuse, 0x4 ;  /* 0x000000042a267836 */ /* 0x040fe20000000000 */
[----:B------:R-:W-:Y:S01]  /*1730*/  SHF.R.S32.HI R37, RZ, 0x1f, R42 ;  /* 0x0000001fff257819 */ /* 0x000fe2000001142a */
[C---:B------:R-:W-:Y:S01]  /*1740*/  VIADD R60, R42.reuse, 0x1c ;  /* 0x0000001c2a3c7836 */ /* 0x040fe20000000000 */
[C---:B------:R-:W-:Y:S01]  /*1750*/  IADD3 R44, R42.reuse, 0xc, RZ ;  /* 0x0000000c2a2c7810 */ /* 0x040fe20007ffe0ff */
[----:B------:R-:W-:Y:S01]  /*1760*/  VIADD R57, R42, 0x10 ;  /* 0x000000102a397836 */ /* 0x000fe20000000000 */
[----:B------:R-:W-:Y:S02]  /*1770*/  LEA.HI R37, R37, R42, RZ, 0x2 ;  /* 0x0000002a25257211 */ /* 0x000fe400078f10ff */
[----:B------:R-:W-:Y:S02]  /*1780*/  SHF.R.S32.HI R39, RZ, 0x1f, R38 ;  /* 0x0000001fff277819 */ /* 0x000fe40000011426 */
[----:B------:R-:W-:Y:S02]  /*1790*/  SHF.R.S32.HI R36, RZ, 0x2, R37 ;  /* 0x00000002ff247819 */ /* 0x000fe40000011425 */
[----:B------:R-:W-:-:S02]  /*17a0*/  LEA.HI R39, R39, R38, RZ, 0x2 ;  /* 0x0000002627277211 */ /* 0x000fc400078f10ff */
[----:B------:R-:W-:Y:S01]  /*17b0*/  IADD3 R38, R42, 0x8, RZ ;  /* 0x000000082a267810 */ /* 0x000fe20007ffe0ff */
[----:B------:R-:W-:Y:S01]  /*17c0*/  IMAD R37, R36, 0x28, R3 ;  /* 0x0000002824257824 */ /* 0x000fe200078e0203 */
[----:B------:R-:W-:Y:S02]  /*17d0*/  SHF.R.S32.HI R36, RZ, 0x2, R39 ;  /* 0x00000002ff247819 */ /* 0x000fe40000011427 */
[----:B------:R-:W-:Y:S02]  /*17e0*/  SHF.R.S32.HI R43, RZ, 0x1f, R38 ;  /* 0x0000001fff2b7819 */ /* 0x000fe40000011426 */
[----:B------:R-:W-:Y:S01]  /*17f0*/  IADD3 R37, R37, R46, RZ ;  /* 0x0000002e25257210 */ /* 0x000fe20007ffe0ff */
[----:B------:R-:W-:Y:S01]  /*1800*/  IMAD R39, R36, 0x28, R3 ;  /* 0x0000002824277824 */ /* 0x000fe200078e0203 */
[----:B------:R-:W-:Y:S02]  /*1810*/  SHF.R.S32.HI R45, RZ, 0x1f, R44 ;  /* 0x0000001fff2d7819 */ /* 0x000fe4000001142c */
[----:B------:R-:W-:Y:S01]  /*1820*/  LEA.HI R43, R43, R38, RZ, 0x2 ;  /* 0x000000262b2b7211 */ /* 0x000fe200078f10ff */
[----:B------:R-:W-:Y:S01]  /*1830*/  IMAD.IADD R39, R46, 0x1, R39 ;  /* 0x000000012e277824 */ /* 0x000fe200078e0227 */
[----:B------:R-:W0:Y:S01]  /*1840*/  LDS.64 R36, [R37] ;  /* 0x0000000025247984 */ /* 0x000e220000000a00 */
[----:B------:R-:W-:-:S02]  /*1850*/  IADD3 R58, R42, 0x18, RZ ;  /* 0x000000182a3a7810 */ /* 0x000fc40007ffe0ff */
[----:B------:R-:W-:Y:S01]  /*1860*/  LEA.HI R38, R45, R44, RZ, 0x2 ;  /* 0x0000002c2d267211 */ /* 0x000fe200078f10ff */
[----:B------:R1:W2:Y:S01]  /*1870*/  LDS.64 R40, [R39] ;  /* 0x0000000027287984 */ /* 0x0002a20000000a00 */
[----:B------:R-:W-:Y:S02]  /*1880*/  SHF.R.S32.HI R44, RZ, 0x2, R43 ;  /* 0x00000002ff2c7819 */ /* 0x000fe4000001142b */
[----:B------:R-:W-:Y:S02]  /*1890*/  SHF.R.S32.HI R38, RZ, 0x2, R38 ;  /* 0x00000002ff267819 */ /* 0x000fe40000011426 */
[----:B------:R-:W-:Y:S02]  /*18a0*/  SHF.R.S32.HI R43, RZ, 0x1f, R60 ;  /* 0x0000001fff2b7819 */ /* 0x000fe4000001143c */
[----:B------:R-:W-:Y:S02]  /*18b0*/  SHF.R.S32.HI R56, RZ, 0x1f, R57 ;  /* 0x0000001fff387819 */ /* 0x000fe40000011439 */
[----:B-1----:R-:W-:-:S02]  /*18c0*/  SHF.R.S32.HI R39, RZ, 0x1f, R58 ;  /* 0x0000001fff277819 */ /* 0x002fc4000001143a */
[----:B------:R-:W-:Y:S01]  /*18d0*/  LEA.HI R60, R43, R60, RZ, 0x2 ;  /* 0x0000003c2b3c7211 */ /* 0x000fe200078f10ff */
[--C-:B------:R-:W-:Y:S01]  /*18e0*/  IMAD R43, R38, 0x28, R3.reuse ;  /* 0x00000028262b7824 */ /* 0x100fe200078e0203 */
[----:B------:R-:W-:Y:S01]  /*18f0*/  LEA.HI R58, R39, R58, RZ, 0x2 ;  /* 0x0000003a273a7211 */ /* 0x000fe200078f10ff */
[----:B------:R-:W-:Y:S01]  /*1900*/  IMAD R39, R44, 0x28, R3 ;  /* 0x000000282c277824 */ /* 0x000fe200078e0203 */
[C---:B------:R-:W-:Y:S01]  /*1910*/  IADD3 R47, R42.reuse, 0x14, RZ ;  /* 0x000000142a2f7810 */ /* 0x040fe20007ffe0ff */
[----:B------:R-:W-:Y:S01]  /*1920*/  VIADD R44, R42, 0x20 ;  /* 0x000000202a2c7836 */ /* 0x000fe20000000000 */
[----:B------:R-:W-:Y:S02]  /*1930*/  LEA.HI R57, R56, R57, RZ, 0x2 ;  /* 0x0000003938397211 */ /* 0x000fe400078f10ff */
[----:B------:R-:W-:Y:S02]  /*1940*/  IADD3 R39, R46, R39, RZ ;  /* 0x000000272e277210 */ /* 0x000fe40007ffe0ff */
[----:B------:R-:W-:-:S02]  /*1950*/  SHF.R.S32.HI R56, RZ, 0x1f, R47 ;  /* 0x0000001fff387819 */ /* 0x000fc4000001142f */
[----:B------:R-:W-:Y:S02]  /*1960*/  IADD3 R43, R46, R43, RZ ;  /* 0x0000002b2e2b7210 */ /* 0x000fe40007ffe0ff */
[----:B------:R-:W1:Y:S01]  /*1970*/  LDS.64 R38, [R39] ;  /* 0x0000000027267984 */ /* 0x000e620000000a00 */
[----:B------:R-:W-:Y:S02]  /*1980*/  LEA.HI R47, R56, R47, RZ, 0x2 ;  /* 0x0000002f382f7211 */ /* 0x000fe400078f10ff */
[----:B------:R-:W-:Y:S02]  /*1990*/  IADD3 R56, R42, 0x24, RZ ;  /* 0x000000242a387810 */ /* 0x000fe40007ffe0ff */
[----:B------:R-:W3:Y:S01]  /*19a0*/  LDS.64 R42, [R43] ;  /* 0x000000002b2a7984 */ /* 0x000ee20000000a00 */
[----:B------:R-:W-:Y:S02]  /*19b0*/  SHF.R.S32.HI R59, RZ, 0x1f, R44 ;  /* 0x0000001fff3b7819 */ /* 0x000fe4000001142c */
[----:B------:R-:W-:-:S02]  /*19c0*/  SHF.R.S32.HI R57, RZ, 0x2, R57 ;  /* 0x00000002ff397819 */ /* 0x000fc40000011439 */
[----:B------:R-:W-:Y:S01]  /*19d0*/  LEA.HI R44, R59, R44, RZ, 0x2 ;  /* 0x0000002c3b2c7211 */ /* 0x000fe200078f10ff */
[----:B0-----:R-:W-:Y:S01]  /*19e0*/  FADD.FTZ R45, RZ, R36 ;  /* 0x00000024ff2d7221 */ /* 0x001fe20000010000 */
[----:B------:R-:W-:Y:S01]  /*19f0*/  SHF.R.S32.HI R59, RZ, 0x1f, R56 ;  /* 0x0000001fff3b7819 */ /* 0x000fe20000011438 */
[----:B------:R-:W-:Y:S01]  /*1a00*/  IMAD R57, R57, 0x28, R3 ;  /* 0x0000002839397824 */ /* 0x000fe200078e0203 */
[----:B------:R-:W-:Y:S01]  /*1a10*/  SHF.R.S32.HI R58, RZ, 0x2, R58 ;  /* 0x00000002ff3a7819 */ /* 0x000fe2000001143a */
[----:B--2---:R-:W-:Y:S01]  /*1a20*/  FADD.FTZ R45, R45, R40 ;  /* 0x000000282d2d7221 */ /* 0x004fe20000010000 */
[----:B------:R-:W-:Y:S01]  /*1a30*/  LEA.HI R56, R59, R56, RZ, 0x2 ;  /* 0x000000383b387211 */ /* 0x000fe200078f10ff */
[----:B------:R-:W-:Y:S01]  /*1a40*/  FADD.FTZ R36, RZ, R37 ;  /* 0x00000025ff247221 */ /* 0x000fe20000010000 */
[----:B------:R-:W-:Y:S02]  /*1a50*/  SHF.R.S32.HI R40, RZ, 0x2, R47 ;  /* 0x00000002ff287819 */ /* 0x000fe4000001142f */
[----:B------:R-:W-:-:S02]  /*1a60*/  SHF.R.S32.HI R60, RZ, 0x2, R60 ;  /* 0x00000002ff3c7819 */ /* 0x000fc4000001143c */
[----:B------:R-:W-:Y:S01]  /*1a70*/  SHF.R.S32.HI R44, RZ, 0x2, R44 ;  /* 0x00000002ff2c7819 */ /* 0x000fe2000001142c */
[--C-:B------:R-:W-:Y:S01]  /*1a80*/  IMAD R61, R40, 0x28, R3.reuse ;  /* 0x00000028283d7824 */ /* 0x100fe200078e0203 */
[----:B------:R-:W-:Y:S01]  /*1a90*/  SHF.R.S32.HI R56, RZ, 0x2, R56 ;  /* 0x00000002ff387819 */ /* 0x000fe20000011438 */
[--C-:B------:R-:W-:Y:S01]  /*1aa0*/  IMAD R40, R58, 0x28, R3.reuse ;  /* 0x000000283a287824 */ /* 0x100fe200078e0203 */
[----:B------:R-:W-:Y:S01]  /*1ab0*/  IADD3 R58, R46, R57, RZ ;  /* 0x000000392e3a7210 */ /* 0x000fe20007ffe0ff */
[----:B------:R-:W-:Y:S02]  /*1ac0*/  IMAD R47, R60, 0x28, R3 ;  /* 0x000000283c2f7824 */ /* 0x000fe400078e0203 */
[----:B------:R-:W-:Y:S01]  /*1ad0*/  FADD.FTZ R60, R36, R41 ;  /* 0x00000029243c7221 */ /* 0x000fe20000010000 */
[--C-:B------:R-:W-:Y:S01]  /*1ae0*/  IMAD R59, R44, 0x28, R3.reuse ;  /* 0x000000282c3b7824 */ /* 0x100fe200078e0203 */
[----:B------:R-:W-:Y:S01]  /*1af0*/  IADD3 R40, R46, R40, RZ ;  /* 0x000000282e287210 */ /* 0x000fe20007ffe0ff */
[----:B------:R-:W-:Y:S01]  /*1b00*/  IMAD R37, R56, 0x28, R3 ;  /* 0x0000002838257824 */ /* 0x000fe200078e0203 */
[C---:B------:R-:W-:Y:S01]  /*1b10*/  IADD3 R56, R46.reuse, R47, RZ ;  /* 0x0000002f2e387210 */ /* 0x040fe20007ffe0ff */
[----:B------:R-:W-:-:S02]  /*1b20*/  IMAD.IADD R57, R46, 0x1, R61 ;  /* 0x000000012e397824 */ /* 0x000fc400078e023d */
[C---:B------:R-:W-:Y:S01]  /*1b30*/  IMAD.IADD R44, R46.reuse, 0x1, R59 ;  /* 0x000000012e2c7824 */ /* 0x040fe200078e023b */
[----:B------:R-:W-:Y:S01]  /*1b40*/  IADD3 R46, R46, R37, RZ ;  /* 0x000000252e2e7210 */ /* 0x000fe20007ffe0ff */
[----:B------:R-:W-:Y:S01]  /*1b50*/  LDS.64 R40, [R40] ;  /* 0x0000000028287984 */ /* 0x000fe20000000a00 */
[----:B-1----:R-:W-:-:S03]  /*1b60*/  FADD.FTZ R45, R45, R38 ;  /* 0x000000262d2d7221 */ /* 0x002fc60000010000 */
[----:B------:R-:W0:Y:S01]  /*1b70*/  LDS.64 R36, [R58] ;  /* 0x000000003a247984 */ /* 0x000e220000000a00 */
[----:B------:R-:W-:-:S03]  /*1b80*/  FADD.FTZ R60, R60, R39 ;  /* 0x000000273c3c7221 */ /* 0x000fc60000010000 */
[----:B------:R-:W1:Y:S01]  /*1b90*/  LDS.64 R38, [R57] ;  /* 0x0000000039267984 */ /* 0x000e620000000a00 */
[----:B---3--:R-:W-:Y:S01]  /*1ba0*/  FADD.FTZ R59, R45, R42 ;  /* 0x0000002a2d3b7221 */ /* 0x008fe20000010000 */
[----:B------:R-:W-:Y:S02]  /*1bb0*/  FADD.FTZ R60, R60, R43 ;  /* 0x0000002b3c3c7221 */ /* 0x000fe40000010000 */
[----:B------:R-:W2:Y:S04]  /*1bc0*/  LDS.64 R42, [R56] ;  /* 0x00000000382a7984 */ /* 0x000ea80000000a00 */
[----:B------:R-:W3:Y:S04]  /*1bd0*/  LDS.64 R44, [R44] ;  /* 0x000000002c2c7984 */ /* 0x000ee80000000a00 */
[----:B------:R-:W4:Y:S01]  /*1be0*/  LDS.64 R46, [R46] ;  /* 0x000000002e2e7984 */ /* 0x000f220000000a00 */
[----:B0-----:R-:W-:Y:S01]  /*1bf0*/  FADD.FTZ R59, R59, R36 ;  /* 0x000000243b3b7221 */ /* 0x001fe20000010000 */
[----:B------:R-:W-:-:S03]  /*1c00*/  FADD.FTZ R60, R60, R37 ;  /* 0x000000253c3c7221 */ /* 0x000fc60000010000 */
[----:B-1----:R-:W-:Y:S01]  /*1c10*/  FADD.FTZ R59, R59, R38 ;  /* 0x000000263b3b7221 */ /* 0x002fe20000010000 */
[----:B------:R-:W-:-:S03]  /*1c20*/  FADD.FTZ R60, R60, R39 ;  /* 0x000000273c3c7221 */ /* 0x000fc60000010000 */
[----:B------:R-:W-:Y:S01]  /*1c30*/  FADD.FTZ R59, R59, R40 ;  /* 0x000000283b3b7221 */ /* 0x000fe20000010000 */
[----:B------:R-:W-:-:S03]  /*1c40*/  FADD.FTZ R60, R60, R41 ;  /* 0x000000293c3c7221 */ /* 0x000fc60000010000 */
[----:B--2---:R-:W-:Y:S01]  /*1c50*/  FADD.FTZ R59, R59, R42 ;  /* 0x0000002a3b3b7221 */ /* 0x004fe20000010000 */
[----:B------:R-:W-:-:S03]  /*1c60*/  FADD.FTZ R60, R60, R43 ;  /* 0x0000002b3c3c7221 */ /* 0x000fc60000010000 */
[----:B---3--:R-:W-:Y:S01]  /*1c70*/  FADD.FTZ R59, R59, R44 ;  /* 0x0000002c3b3b7221 */ /* 0x008fe20000010000 */
[----:B------:R-:W-:-:S03]  /*1c80*/  FADD.FTZ R60, R60, R45 ;  /* 0x0000002d3c3c7221 */ /* 0x000fc60000010000 */
[----:B----4-:R-:W-:Y:S01]  /*1c90*/  FADD.FTZ R46, R59, R46 ;  /* 0x0000002e3b2e7221 */ /* 0x010fe20000010000 */
[----:B------:R-:W-:-:S07]  /*1ca0*/  FADD.FTZ R47, R60, R47 ;  /* 0x0000002f3c2f7221 */ /* 0x000fce0000010000 */
.L_x_484:
[----:B------:R-:W-:Y:S05]  /*1cb0*/  BSYNC B0 ;  /* 0x0000000000007941 */ /* 0x000fea0003800000 */
.L_x_483:
[----:B------:R-:W1:Y:S01]  /*1cc0*/  SHFL.BFLY PT, R37, R46, 0x2, 0x1f ;  /* 0x0c401f002e257f89 */ /* 0x000e6200000e0000 */
[----:B------:R-:W-:Y:S01]  /*1cd0*/  LOP3.LUT P1, RZ, R0, 0xffffffe3, RZ, 0xc0, !PT ;  /* 0xffffffe300ff7812 */ /* 0x000fe2000782c0ff */
[----:B------:R-:W-:Y:S01]  /*1ce0*/  UIADD3 UR14, UR10, 0xa, URZ ;  /* 0x0000000a0a0e7890 */ /* 0x000fe2000fffe03f */
[----:B------:R-:W-:Y:S01]  /*1cf0*/  BSSY B0, `(.L_x_485) ;  /* 0x0000015000007945 */ /* 0x000fe20003800000 */
[----:B------:R-:W2:Y:S01]  /*1d00*/  SHFL.BFLY PT, R36, R47, 0x2, 0x1f ;  /* 0x0c401f002f247f89 */ /* 0x000ea200000e0000 */
[----:B-1----:R-:W-:Y:S01]  /*1d10*/  FADD.FTZ R38, R37, R46 ;  /* 0x0000002e25267221 */ /* 0x002fe20000010000 */
[----:B--2---:R-:W-:-:S04]  /*1d20*/  FADD.FTZ R39, R36, R47 ;  /* 0x0000002f24277221 */ /* 0x004fc80000010000 */
[----:B------:R-:W1:Y:S04]  /*1d30*/  SHFL.BFLY PT, R37, R38, 0x1, 0x1f ;  /* 0x0c201f0026257f89 */ /* 0x000e6800000e0000 */
[----:B------:R-:W2:Y:S01]  /*1d40*/  SHFL.BFLY PT, R40, R39, 0x1, 0x1f ;  /* 0x0c201f0027287f89 */ /* 0x000ea200000e0000 */
[----:B-1----:R-:W-:Y:S01]  /*1d50*/  FADD.FTZ R36, R38, R37 ;  /* 0x0000002526247221 */ /* 0x002fe20000010000 */
[----:B--2---:R-:W-:Y:S01]  /*1d60*/  FADD.FTZ R37, R39, R40 ;  /* 0x0000002827257221 */ /* 0x004fe20000010000 */
[----:B------:R-:W-:Y:S06]  /*1d70*/  @P1 BRA `(.L_x_486) ;  /* 0x0000000000301947 */ /* 0x000fec0003800000 */
[----:B------:R-:W1:Y:S01]  /*1d80*/  LDC.64 R38, c[0x0][0x260] ;  /* 0x00009800ff267b82 */ /* 0x000e620000000a00 */
[----:B------:R-:W-:Y:S01]  /*1d90*/  SHF.R.U32.HI R40, RZ, 0x2, R0 ;  /* 0x00000002ff287819 */ /* 0x000fe20000011600 */
[----:B------:R-:W-:Y:S01]  /*1da0*/  ULDC UR5, c[0x0][0x10] ;  /* 0x0000040000057ab9 */ /* 0x000fe20000000800 */
[----:B------:R-:W-:Y:S01]  /*1db0*/  MOV R41, UR16 ;  /* 0x0000001000297c02 */ /* 0x000fe20008000f00 */
[----:B------:R-:W-:Y:S02]  /*1dc0*/  UIMAD UR5, UR5, UR4, UR6 ;  /* 0x00000004050572a4 */ /* 0x000fe4000f8e0206 */
[----:B------:R-:W-:-:S05]  /*1dd0*/  IMAD.SHL.U32 R40, R40, 0x20, RZ ;  /* 0x0000002028287824 */ /* 0x000fca00078e00ff */
[----:B------:R-:W-:Y:S02]  /*1de0*/  LOP3.LUT R40, R40, 0xffffffe0, R41, 0xe2, !PT ;  /* 0xffffffe028287812 */ /* 0x000fe400078ee229 */
[----:B------:R-:W-:-:S04]  /*1df0*/  MOV R41, UR5 ;  /* 0x0000000500297c02 */ /* 0x000fc80008000f00 */
[----:B------:R-:W-:-:S05]  /*1e00*/  LEA R40, R41, R40, 0x8 ;  /* 0x0000002829287211 */ /* 0x000fca00078e40ff */
[----:B------:R-:W-:-:S04]  /*1e10*/  IMAD.SHL.U32 R41, R40, 0x2, RZ ;  /* 0x0000000228297824 */ /* 0x000fc800078e00ff */
[----:B-1----:R-:W-:-:S05]  /*1e20*/  IMAD.WIDE.U32 R38, R41, 0x4, R38 ;  /* 0x0000000429267825 */ /* 0x002fca00078e0026 */
[----:B------:R1:W-:Y:S02]  /*1e30*/  STG.E.64 desc[UR12][R38.64], R36 ;  /* 0x0000002426007986 */ /* 0x0003e4000c101b0c */
.L_x_486:
[----:B------:R-:W-:Y:S05]  /*1e40*/  BSYNC B0 ;  /* 0x0000000000007941 */ /* 0x000fea0003800000 */
.L_x_485:
[----:B------:R-:W-:Y:S01]  /*1e50*/  UISETP.GE.U32.AND UP0, UPT, UR14, UR15, UPT ;  /* 0x0000000f0e00728c */ /* 0x000fe2000bf06070 */
[----:B------:R-:W-:Y:S02]  /*1e60*/  PRMT R23, R24, 0x7632, R23 ;  /* 0x0000763218177816 */ /* 0x000fe40000000017 */
[----:B------:R-:W-:Y:S01]  /*1e70*/  PRMT R22, R21, 0x7632, R22 ;  /* 0x0000763215167816 */ /* 0x000fe20000000016 */
[----:B------:R-:W-:Y:S01]  /*1e80*/  UISETP.GE.AND.EX UP0, UPT, UR8, UR7, UPT, UP0 ;  /* 0x000000070800728c */ /* 0x000fe2000bf06300 */
[----:B------:R-:W-:Y:S02]  /*1e90*/  PRMT R18, R16, 0x7632, R18 ;  /* 0x0000763210127816 */ /* 0x000fe40000000012 */
[----:B-1----:R-:W-:Y:S02]  /*1ea0*/  PRMT R37, R25, 0x7632, R37 ;  /* 0x0000763219257816 */ /* 0x002fe40000000025 */
[----:B------:R-:W-:Y:S02]  /*1eb0*/  PRMT R24, R20, 0x7632, R24 ;  /* 0x0000763214187816 */ /* 0x000fe40000000018 */
[----:B------:R-:W-:-:S02]  /*1ec0*/  PLOP3.LUT P1, PT, PT, PT, UP0, 0x80, 0x0 ;  /* 0x000000000000781c */ /* 0x000fc40003f2f008 */
[----:B------:R-:W-:Y:S02]  /*1ed0*/  PRMT R21, R17, 0x7632, R21 ;  /* 0x0000763211157816 */ /* 0x000fe40000000015 */
[----:B------:R-:W-:Y:S02]  /*1ee0*/  PRMT R16, R19, 0x7632, R16 ;  /* 0x0000763213107816 */ /* 0x000fe40000000010 */
[----:B------:R-:W-:Y:S02]  /*1ef0*/  PRMT R36, R22, 0x7632, R36 ;  /* 0x0000763216247816 */ /* 0x000fe40000000024 */
[----:B------:R-:W-:Y:S02]  /*1f00*/  PRMT R25, R23, 0x7632, R25 ;  /* 0x0000763217197816 */ /* 0x000fe40000000019 */
[----:B------:R-:W-:Y:S02]  /*1f10*/  PRMT R17, R18, 0x7632, R17 ;  /* 0x0000763212117816 */ /* 0x000fe40000000011 */
[----:B------:R-:W-:-:S02]  /*1f20*/  PRMT R20, R14, 0x7632, R20 ;  /* 0x000076320e147816 */ /* 0x000fc40000000014 */
[----:B------:R-:W-:Y:S01]  /*1f30*/  PRMT R19, R15, 0x7632, R19 ;  /* 0x000076320f137816 */ /* 0x000fe20000000013 */
[----:B------:R-:W-:Y:S06]  /*1f40*/  @P1 BRA `(.L_x_487) ;  /* 0x0000000000581947 */ /* 0x000fec0003800000 */
[----:B------:R-:W-:Y:S01]  /*1f50*/  BAR.SYNC.DEFER_BLOCKING 0x0 ;  /* 0x0000000000007b1d */ /* 0x000fe20000010000 */
[----:B------:R-:W-:-:S13]  /*1f60*/  ISETP.NE.AND P1, PT, R0, RZ, PT ;  /* 0x000000ff0000720c */ /* 0x000fda0003f25270 */
[----:B------:R-:W-:Y:S05]  /*1f70*/  @P1 BRA `(.L_x_488) ;  /* 0x0000000000401947 */ /* 0x000fea0003800000 */
[----:B------:R-:W1:Y:S01]  /*1f80*/  LDC.64 R14, c[0x0][0x268] ;  /* 0x00009a00ff0e7b82 */ /* 0x000e620000000a00 */
[----:B------:R-:W-:Y:S02]  /*1f90*/  MOV R41, UR6 ;  /* 0x0000000600297c02 */ /* 0x000fe40008000f00 */
[----:B------:R-:W-:Y:S02]  /*1fa0*/  ISETP.NE.AND P1, PT, RZ, UR16, PT ;  /* 0x00000010ff007c0c */ /* 0x000fe4000bf25270 */
[----:B------:R-:W-:-:S04]  /*1fb0*/  MOV R39, 0x7fffffe1 ;  /* 0x7fffffe100277802 */ /* 0x000fc80000000f00 */
[----:B------:R-:W-:Y:S01]  /*1fc0*/  SEL R39, R39, 0x1, !P1 ;  /* 0x0000000127277807 */ /* 0x000fe20004800000 */
[----:B-1----:R-:W-:Y:S01]  /*1fd0*/  IMAD.WIDE.U32 R14, R41, 0x4, R14 ;  /* 0x00000004290e7825 */ /* 0x002fe200078e000e */
[----:B------:R-:W-:Y:S06]  /*1fe0*/  MEMBAR.ALL.GPU ;  /* 0x0000000000007992 */ /* 0x000fec000000a000 */
[----:B------:R-:W-:-:S00]  /*1ff0*/  ERRBAR ;  /* 0x00000000000079ab */ /* 0x000fc00000000000 */
[----:B------:R-:W-:Y:S06]  /*2000*/  CGAERRBAR ;  /* 0x00000000000075ab */ /* 0x000fec0000000000 */
[----:B------:R1:W5:Y:S02]  /*2010*/  ATOM.E.ADD.STRONG.GPU PT, R39, desc[UR12][R14.64], R39 ;  /* 0x000000270e27798a */ /* 0x00036400081ee1cc */
.L_x_489:
[----:B------:R-:W2:Y:S04]  /*2020*/  LD.E.STRONG.GPU R38, desc[UR12][R14.64] ;  /* 0x0000000c0e267980 */ /* 0x000ea8000c10f900 */
[----:B--2---:R-:W-:Y:S01]  /*2030*/  CCTL.IVALL ;  /* 0x00000000ff00798f */ /* 0x004fe20002000000 */
[----:B------:R-:W-:Y:S05]  /*2040*/  YIELD ;  /* 0x0000000000007946 */ /* 0x000fea0003800000 */
[----:B-----5:R-:W-:-:S04]  /*2050*/  LOP3.LUT R38, R38, R39, RZ, 0x3c, !PT ;  /* 0x0000002726267212 */ /* 0x020fc800078e3cff */
[----:B------:R-:W-:-:S13]  /*2060*/  ISETP.GT.AND P1, PT, R38, -0x1, PT ;  /* 0xffffffff2600780c */ /* 0x000fda0003f24270 */
[----:B------:R-:W-:Y:S05]  /*2070*/  @P1 BRA `(.L_x_489) ;  /* 0xfffffffc00e81947 */ /* 0x000fea000383ffff */
.L_x_488:
[----:B------:R-:W-:Y:S05]  /*2080*/  WARPSYNC.ALL ;  /* 0x0000000000007948 */ /* 0x000fea0003800000 */
[----:B------:R-:W-:Y:S06]  /*2090*/  BAR.SYNC.DEFER_BLOCKING 0x0 ;  /* 0x0000000000007b1d */ /* 0x000fec0000010000 */
[----:B------:R-:W-:Y:S05]  /*20a0*/  BRA `(.L_x_490) ;  /* 0x0000000000647947 */ /* 0x000fea0003800000 */
.L_x_487:
[----:B------:R-:W-:Y:S01]  /*20b0*/  BAR.SYNC.DEFER_BLOCKING 0x0 ;  /* 0x0000000000007b1d */ /* 0x000fe20000010000 */
[----:B------:R-:W-:-:S13]  /*20c0*/  ISETP.NE.AND P1, PT, R0, RZ, PT ;  /* 0x000000ff0000720c */ /* 0x000fda0003f25270 */
[----:B------:R-:W-:Y:S05]  /*20d0*/  @P1 BRA `(.L_x_491) ;  /* 0x0000000000501947 */ /* 0x000fea0003800000 */
[----:B------:R-:W1:Y:S01]  /*20e0*/  LDC.64 R14, c[0x0][0x268] ;  /* 0x00009a00ff0e7b82 */ /* 0x000e620000000a00 */
[----:B------:R-:W-:Y:S01]  /*20f0*/  USHF.R.U32.HI UR9, URZ, 0x1, UR6 ;  /* 0x000000013f097899 */ /* 0x000fe20008011606 */
[----:B------:R-:W-:Y:S01]  /*2100*/  MOV R39, 0x7fffff61 ;  /* 0x7fffff6100277802 */ /* 0x000fe20000000f00 */
[----:B------:R-:W-:-:S04]  /*2110*/  ULOP3.LUT UR5, UR6, 0x1, URZ, 0xc0, !UPT ;  /* 0x0000000106057892 */ /* 0x000fc8000f8ec03f */
[----:B------:R-:W-:Y:S01]  /*2120*/  ULOP3.LUT UR5, UR5, 0xa, URZ, 0xfc, !UPT ;  /* 0x0000000a05057892 */ /* 0x000fe2000f8efc3f */
[----:B------:R-:W-:-:S05]  /*2130*/  IMAD R38, RZ, RZ, -UR9 ;  /* 0x80000009ff267e24 */ /* 0x000fca000f8e02ff */
[----:B------:R-:W-:Y:S02]  /*2140*/  MOV R41, UR5 ;  /* 0x0000000500297c02 */ /* 0x000fe40008000f00 */
[----:B------:R-:W-:-:S04]  /*2150*/  ISETP.NE.AND P1, PT, R38, UR16, PT ;  /* 0x0000001026007c0c */ /* 0x000fc8000bf25270 */
[----:B------:R-:W-:Y:S01]  /*2160*/  SEL R39, R39, 0x1, !P1 ;  /* 0x0000000127277807 */ /* 0x000fe20004800000 */
[----:B-1----:R-:W-:Y:S01]  /*2170*/  IMAD.WIDE.U32 R14, R41, 0x4, R14 ;  /* 0x00000004290e7825 */ /* 0x002fe200078e000e */
[----:B------:R-:W-:Y:S06]  /*2180*/  MEMBAR.ALL.GPU ;  /* 0x0000000000007992 */ /* 0x000fec000000a000 */
[----:B------:R-:W-:-:S00]  /*2190*/  ERRBAR ;  /* 0x00000000000079ab */ /* 0x000fc00000000000 */
[----:B------:R-:W-:Y:S06]  /*21a0*/  CGAERRBAR ;  /* 0x00000000000075ab */ /* 0x000fec0000000000 */
[----:B------:R1:W5:Y:S02]  /*21b0*/  ATOM.E.ADD.STRONG.GPU PT, R39, desc[UR12][R14.64], R39 ;  /* 0x000000270e27798a */ /* 0x00036400081ee1cc */
.L_x_492:
[----:B------:R-:W2:Y:S04]  /*21c0*/  LD.E.STRONG.GPU R38, desc[UR12][R14.64] ;  /* 0x0000000c0e267980 */ /* 0x000ea8000c10f900 */
[----:B--2---:R-:W-:Y:S01]  /*21d0*/  CCTL.IVALL ;  /* 0x00000000ff00798f */ /* 0x004fe20002000000 */
[----:B------:R-:W-:Y:S05]  /*21e0*/  YIELD ;  /* 0x0000000000007946 */ /* 0x000fea0003800000 */
[----:B-----5:R-:W-:-:S04]  /*21f0*/  LOP3.LUT R38, R38, R39, RZ, 0x3c, !PT ;  /* 0x0000002726267212 */ /* 0x020fc800078e3cff */
[----:B------:R-:W-:-:S13]  /*2200*/  ISETP.GT.AND P1, PT, R38, -0x1, PT ;  /* 0xffffffff2600780c */ /* 0x000fda0003f24270 */
[----:B------:R-:W-:Y:S05]  /*2210*/  @P1 BRA `(.L_x_492) ;  /* 0xfffffffc00e81947 */ /* 0x000fea000383ffff */
.L_x_491:
[----:B------:R-:W-:Y:S05]  /*2220*/  WARPSYNC.ALL ;  /* 0x0000000000007948 */ /* 0x000fea0003800000 */
[----:B------:R-:W-:Y:S06]  /*2230*/  BAR.SYNC.DEFER_BLOCKING 0x0 ;  /* 0x0000000000007b1d */ /* 0x000fec0000010000 */
.L_x_490:
[----:B------:R-:W-:Y:S01]  /*2240*/  ISETP.GT.U32.AND P1, PT, R0, 0xff, PT ;  /* 0x000000ff0000780c */ /* 0x000fe20003f24070 */
[----:B------:R-:W-:-:S12]  /*2250*/  IMAD.U32 R39, RZ, RZ, UR4 ;  /* 0x00000004ff277e24 */ /* 0x000fd8000f8e00ff */
[----:B------:R-:W2:Y:S01]  /*2260*/  @!P1 LDC R38, c[0x0][0x10] ;  /* 0x00000400ff269b82 */ /* 0x000ea20000000800 */
[----:B------:R-:W-:-:S07]  /*2270*/  @!P1 LOP3.LUT R41, R0, 0x1f, RZ, 0xc0, !PT ;  /* 0x0000001f00299812 */ /* 0x000fce00078ec0ff */
[----:B-1----:R-:W1:Y:S01]  /*2280*/  @!P1 LDC.64 R14, c[0x0][0x260] ;  /* 0x00009800ff0e9b82 */ /* 0x002e620000000a00 */
[----:B--2---:R-:W-:Y:S01]  /*2290*/  @!P1 IMAD R38, R38, R39, UR6 ;  /* 0x0000000626269e24 */ /* 0x004fe2000f8e0227 */
[----:B------:R-:W-:-:S04]  /*22a0*/  @!P1 LOP3.LUT R39, R0, 0x7fffffe0, RZ, 0xc0, !PT ;  /* 0x7fffffe000279812 */ /* 0x000fc800078ec0ff */
[----:B------:R-:W-:-:S04]  /*22b0*/  @!P1 LEA R38, R38, R39, 0x8 ;  /* 0x0000002726269211 */ /* 0x000fc800078e40ff */
[----:B------:R-:W-:-:S05]  /*22c0*/  @!P1 IADD3 R38, R38, R41, RZ ;  /* 0x0000002926269210 */ /* 0x000fca0007ffe0ff */
[----:B------:R-:W-:-:S04]  /*22d0*/  @!P1 IMAD.SHL.U32 R39, R38, 0x2, RZ ;  /* 0x0000000226279824 */ /* 0x000fc800078e00ff */
[----:B-1----:R-:W-:-:S06]  /*22e0*/  @!P1 IMAD.WIDE.U32 R14, R39, 0x4, R14 ;  /* 0x00000004270e9825 */ /* 0x002fcc00078e000e */
[----:B------:R-:W2:Y:S01]  /*22f0*/  @!P1 LDG.E.64 R14, desc[UR12][R14.64] ;  /* 0x0000000c0e0e9981 */ /* 0x000ea2000c1e1b00 */
[----:B------:R-:W-:Y:S01]  /*2300*/  CS2R R38, SRZ ;  /* 0x0000000000267805 */ /* 0x000fe2000001ff00 */
[----:B------:R-:W1:Y:S01]  /*2310*/  S2UR UR9, SR_CgaCtaId ;  /* 0x00000000000979c3 */ /* 0x000e620000008800 */
[----:B------:R-:W-:Y:S01]  /*2320*/  IMAD.U32 R25, R25, 0x10000, RZ ;  /* 0x0001000019197824 */ /* 0x000fe200078e00ff */
[----:B------:R-:W-:Y:S01]  /*2330*/  UMOV UR5, 0x400 ;  /* 0x0000040000057882 */ /* 0x000fe20000000000 */
[----:B------:R-:W-:Y:S01]  /*2340*/  SHF.L.U32 R23, R23, 0x10, RZ ;  /* 0x0000001017177819 */ /* 0x000fe200000006ff */
[----:B------:R-:W-:Y:S01]  /*2350*/  UIADD3 UR5, UR5, 0x3480, URZ ;  /* 0x0000348005057890 */ /* 0x000fe2000fffe03f */
[----:B------:R-:W-:Y:S01]  /*2360*/  SHF.L.U32 R37, R37, 0x10, RZ ;  /* 0x0000001025257819 */ /* 0x000fe200000006ff */
[----:B------:R-:W-:Y:S01]  /*2370*/  USHF.L.U32 UR10, UR10, 0x3, URZ ;  /* 0x000000030a0a7899 */ /* 0x000fe2000800063f */
[----:B------:R-:W-:Y:S01]  /*2380*/  SHF.L.U32 R18, R18, 0x10, RZ ;  /* 0x0000001012127819 */ /* 0x000fe200000006ff */
[----:B------:R-:W-:Y:S01]  /*2390*/  IMAD.U32 R20, R20, 0x10000, RZ ;  /* 0x0001000014147824 */ /* 0x000fe200078e00ff */
[----:B------:R-:W-:Y:S01]  /*23a0*/  SHF.L.U32 R21, R21, 0x10, RZ ;  /* 0x0000001015157819 */ /* 0x000fe200000006ff */
[----:B------:R-:W-:Y:S01]  /*23b0*/  ULOP3.LUT UR10, UR10, 0x8, URZ, 0xc0, !UPT ;  /* 0x000000080a0a7892 */ /* 0x000fe2000f8ec03f */
[----:B------:R-:W-:Y:S01]  /*23c0*/  SHF.L.U32 R19, R19, 0x10, RZ ;  /* 0x0000001013137819 */ /* 0x000fe200000006ff */
[----:B------:R-:W-:-:S02]  /*23d0*/  ULOP3.LUT UR4, UR4, 0x1, URZ, 0x3c, !UPT ;  /* 0x0000000104047892 */ /* 0x000fc4000f8e3c3f */
[----:B-1----:R-:W-:Y:S01]  /*23e0*/  ULEA UR5, UR9, UR5, 0x18 ;  /* 0x0000000509057291 */ /* 0x002fe2000f8ec03f */
[----:B--2---:R-:W-:Y:S01]  /*23f0*/  @!P1 FADD.FTZ R39, RZ, R14 ;  /* 0x0000000eff279221 */ /* 0x004fe20000010000 */
        /* <DEDUP_REMOVED lines=9> */
[----:B------:R-:W-:Y:S02]  /*2490*/  SHF.L.U32 R39, R24, 0x10, RZ ;  /* 0x0000001018277819 */ /* 0x000fe400000006ff */
[----:B------:R-:W1:Y:S01]  /*24a0*/  SHFL.BFLY PT, R42, R41, 0x8, 0x1f ;  /* 0x0d001f00292a7f89 */ /* 0x000e6200000e0000 */
[----:B------:R-:W-:Y:S01]  /*24b0*/  FMUL.FTZ R24, R11, R36 ;  /* 0x000000240b187220 */ /* 0x000fe20000410000 */
        /* <DEDUP_REMOVED lines=10> */
[----:B------:R-:W-:Y:S02]  /*2560*/  IMAD.U32 R45, R17, 0x10000, RZ ;  /* 0x00010000112d7824 */ /* 0x000fe400078e00ff */
[----:B------:R-:W-:Y:S01]  /*2570*/  FADD.FTZ R14, -R26, R25 ;  /* 0x000000191a0e7221 */ /* 0x000fe20000010100 */
[----:B------:R-:W-:Y:S01]  /*2580*/  FFMA.FTZ R25, R24, R23, R39 ;  /* 0x0000001718197223 */ /* 0x000fe20000010027 */
[----:B-1----:R-:W-:Y:S01]  /*2590*/  FADD.FTZ R17, R15, R38 ;  /* 0x000000260f117221 */ /* 0x002fe20000010000 */
[----:B------:R-:W-:Y:S01]  /*25a0*/  FADD.FTZ R38, -R26, R45 ;  /* 0x0000002d1a267221 */ /* 0x000fe20000010100 */
[C---:B------:R-:W-:Y:S01]  /*25b0*/  FMUL.FTZ R22, R11.reuse, R14 ;  /* 0x0000000e0b167220 */ /* 0x040fe20000410000 */
[----:B------:R-:W0:Y:S01]  /*25c0*/  SHFL.BFLY PT, R45, R40, 0x1, 0x1f ;  /* 0x0c201f00282d7f89 */ /* 0x000e2200000e0000 */
[----:B------:R-:W-:Y:S01]  /*25d0*/  SHF.L.U32 R15, R16, 0x10, RZ ;  /* 0x00000010100f7819 */ /* 0x000fe200000006ff */
[----:B------:R-:W-:Y:S01]  /*25e0*/  FMUL.FTZ R38, R11, R38 ;  /* 0x000000260b267220 */ /* 0x000fe20000410000 */
[----:B------:R-:W-:Y:S01]  /*25f0*/  LEA R14, R48, UR11, 0x2 ;  /* 0x0000000b300e7c11 */ /* 0x000fe2000f8e10ff */
[----:B------:R-:W1:Y:S01]  /*2600*/  SHFL.BFLY PT, R46, R17, 0x1, 0x1f ;  /* 0x0c201f00112e7f89 */ /* 0x000e6200000e0000 */
[----:B------:R-:W-:Y:S01]  /*2610*/  FFMA.FTZ R36, R22, R37, R41 ;  /* 0x0000002516247223 */ /* 0x000fe20000010029 */
[----:B------:R-:W-:Y:S01]  /*2620*/  FADD.FTZ R26, -R26, R15 ;  /* 0x0000000f1a1a7221 */ /* 0x000fe20000010100 */
[----:B------:R-:W-:Y:S01]  /*2630*/  FFMA.FTZ R39, R23, R38, R39 ;  /* 0x0000002617277223 */ /* 0x000fe20000010027 */
[----:B------:R-:W-:-:S04]  /*2640*/  IMAD.WIDE.U32 R14, R14, -0x33333333, RZ ;  /* 0xcccccccd0e0e7825 */ /* 0x000fc800078e00ff */
[----:B------:R-:W-:Y:S01]  /*2650*/  FMUL.FTZ R43, R25, -1.4426950216293334961 ;  /* 0xbfb8aa3b192b7820 */ /* 0x000fe20000410000 */
[----:B------:R-:W-:Y:S01]  /*2660*/  FMUL.FTZ R26, R11, R26 ;  /* 0x0000001a0b1a7220 */ /* 0x000fe20000410000 */
[----:B------:R-:W-:Y:S01]  /*2670*/  FMUL.FTZ R44, R36, -1.4426950216293334961 ;  /* 0xbfb8aa3b242c7820 */ /* 0x000fe20000410000 */
[----:B------:R-:W-:Y:S01]  /*2680*/  FMUL.FTZ R16, R39, -1.4426950216293334961 ;  /* 0xbfb8aa3b27107820 */ /* 0x000fe20000410000 */
[----:B------:R-:W-:Y:S01]  /*2690*/  SHF.R.U32.HI R48, RZ, 0x5, R15 ;  /* 0x00000005ff307819 */ /* 0x000fe2000001160f */
[----:B------:R-:W-:Y:S01]  /*26a0*/  FFMA.FTZ R41, R37, R26, R41 ;  /* 0x0000001a25297223 */ /* 0x000fe20000010029 */
[----:B------:R-:W2:Y:S03]  /*26b0*/  MUFU.EX2 R43, R43 ;  /* 0x0000002b002b7308 */ /* 0x000ea60000000800 */
[----:B------:R-:W-:-:S05]  /*26c0*/  FMUL.FTZ R42, R41, -1.4426950216293334961 ;  /* 0xbfb8aa3b292a7820 */ /* 0x000fca0000410000 */
[----:B------:R-:W3:Y:S01]  /*26d0*/  MUFU.EX2 R44, R44 ;  /* 0x0000002c002c7308 */ /* 0x000ee20000000800 */
[----:B0-----:R-:W-:Y:S01]  /*26e0*/  FADD.FTZ R14, R40, R45 ;  /* 0x0000002d280e7221 */ /* 0x001fe20000010000 */
[----:B------:R-:W-:Y:S01]  /*26f0*/  @!P1 SHF.R.U32.HI R45, RZ, 0x2, R0 ;  /* 0x00000002ff2d9819 */ /* 0x000fe20000011600 */
[----:B-1----:R-:W-:-:S03]  /*2700*/  FADD.FTZ R15, R17, R46 ;  /* 0x0000002e110f7221 */ /* 0x002fc60000010000 */
[----:B------:R-:W-:Y:S01]  /*2710*/  @!P1 LOP3.LUT R45, R45, 0x3ffffff8, RZ, 0xc0, !PT ;  /* 0x3ffffff82d2d9812 */ /* 0x000fe200078ec0ff */
[----:B------:R-:W-:Y:S01]  /*2720*/  @!P1 FMUL.FTZ R14, R14, 9.7656251455191522837e-05 ;  /* 0x38cccccd0e0e9820 */ /* 0x000fe20000410000 */
[----:B------:R-:W0:Y:S01]  /*2730*/  MUFU.EX2 R16, R16 ;  /* 0x0000001000107308 */ /* 0x000e220000000800 */
[----:B------:R-:W-:Y:S01]  /*2740*/  @!P1 FMUL.FTZ R15, R15, 9.7656251455191522837e-05 ;  /* 0x38cccccd0f0f9820 */ /* 0x000fe20000410000 */
[----:B------:R-:W-:Y:S02]  /*2750*/  VIADD R17, R48, -UR10 ;  /* 0x8000000a30117c36 */ /* 0x000fe40008000000 */
[----:B--2---:R-:W-:Y:S01]  /*2760*/  FADD.FTZ R47, R43, 1 ;  /* 0x3f8000002b2f7421 */ /* 0x004fe20000010000 */
[----:B------:R-:W-:Y:S01]  /*2770*/  ULDC.64 UR10, c[0x0][0x210] ;  /* 0x00008400000a7ab9 */ /* 0x000fe20000000a00 */
[----:B------:R-:W-:Y:S01]  /*2780*/  @!P1 STS.64 [R45+UR5], R14 ;  /* 0x0000000e2d009988 */ /* 0x000fe20008000a05 */
[----:B------:R-:W-:Y:S01]  /*2790*/  LEA R17, R17, UR5, 0x3 ;  /* 0x0000000511117c11 */ /* 0x000fe2000f8e18ff */
[----:B------:R-:W1:Y:S01]  /*27a0*/  MUFU.EX2 R42, R42 ;  /* 0x0000002a002a7308 */ /* 0x000e620000000800 */
[----:B---3--:R-:W-:Y:S01]  /*27b0*/  FADD.FTZ R43, R44, 1 ;  /* 0x3f8000002c2b7421 */ /* 0x008fe20000010000 */
[----:B------:R-:W-:-:S06]  /*27c0*/  UMOV UR5, UR8 ;  /* 0x0000000800057c82 */ /* 0x000fcc0008000000 */
[----:B------:R-:W2:Y:S01]  /*27d0*/  MUFU.RCP R40, R47 ;  /* 0x0000002f00287308 */ /* 0x000ea20000001000 */
[----:B0-----:R-:W-:Y:S01]  /*27e0*/  FADD.FTZ R44, R16, 1 ;  /* 0x3f800000102c7421 */ /* 0x001fe20000010000 */
[----:B------:R-:W-:Y:S06]  /*27f0*/  BAR.SYNC.DEFER_BLOCKING 0x0 ;  /* 0x0000000000007b1d */ /* 0x000fec0000010000 */
[----:B------:R-:W0:Y:S01]  /*2800*/  MUFU.RCP R43, R43 ;  /* 0x0000002b002b7308 */ /* 0x000e220000001000 */
[----:B-1----:R-:W-:-:S07]  /*2810*/  FADD.FTZ R42, R42, 1 ;  /* 0x3f8000002a2a7421 */ /* 0x002fce0000010000 */
[----:B------:R-:W1:Y:S01]  /*2820*/  MUFU.RCP R44, R44 ;  /* 0x0000002c002c7308 */ /* 0x000e620000001000 */
[----:B--2---:R-:W-:-:S04]  /*2830*/  FADD.FTZ R46, -R40, 1 ;  /* 0x3f800000282e7421 */ /* 0x004fc80000010100 */
[----:B------:R-:W-:-:S03]  /*2840*/  FFMA.FTZ R25, R25, R46, 1 ;  /* 0x3f80000019197423 */ /* 0x000fc6000001002e */
[----:B------:R-:W2:Y:S01]  /*2850*/  MUFU.RCP R42, R42 ;  /* 0x0000002a002a7308 */ /* 0x000ea20000001000 */
[C---:B0-----:R-:W-:Y:S01]  /*2860*/  FADD.FTZ R47, -R43.reuse, 1 ;  /* 0x3f8000002b2f7421 */ /* 0x041fe20000010100 */
[----:B------:R-:W0:Y:S01]  /*2870*/  LDS.64 R16, [R17] ;  /* 0x0000000011107984 */ /* 0x000e220000000a00 */
[----:B------:R-:W-:Y:S02]  /*2880*/  FMUL.FTZ R25, R40, R25 ;  /* 0x0000001928197220 */ /* 0x000fe40000410000 */
[----:B------:R-:W-:Y:S02]  /*2890*/  FFMA.FTZ R36, R36, R47, 1 ;  /* 0x3f80000024247423 */ /* 0x000fe4000001002f */
[----:B------:R-:W-:Y:S01]  /*28a0*/  FMUL.FTZ R18, R18, R25 ;  /* 0x0000001912127220 */ /* 0x000fe20000410000 */
[----:B-1----:R-:W-:Y:S01]  /*28b0*/  FADD.FTZ R48, -R44, 1 ;  /* 0x3f8000002c307421 */ /* 0x002fe20000010100 */
[----:B------:R-:W-:-:S03]  /*28c0*/  FMUL.FTZ R36, R43, R36 ;  /* 0x000000242b247220 */ /* 0x000fc60000410000 */
[----:B------:R-:W-:Y:S01]  /*28d0*/  FFMA.FTZ R39, R39, R48, 1 ;  /* 0x3f80000027277423 */ /* 0x000fe20000010030 */
[----:B------:R-:W-:Y:S01]  /*28e0*/  FMUL.FTZ R21, R21, R36 ;  /* 0x0000002415157220 */ /* 0x000fe20000410000 */
[----:B--2---:R-:W-:Y:S02]  /*28f0*/  FADD.FTZ R56, -R42, 1 ;  /* 0x3f8000002a387421 */ /* 0x004fe40000010100 */
[----:B------:R-:W-:Y:S02]  /*2900*/  FMUL.FTZ R39, R44, R39 ;  /* 0x000000272c277220 */ /* 0x000fe40000410000 */
[----:B------:R-:W-:Y:S02]  /*2910*/  FFMA.FTZ R41, R41, R56, 1 ;  /* 0x3f80000029297423 */ /* 0x000fe40000010038 */
[----:B------:R-:W-:Y:S02]  /*2920*/  FMUL.FTZ R39, R20, R39 ;  /* 0x0000002714277220 */ /* 0x000fe40000410000 */
[----:B------:R-:W-:-:S04]  /*2930*/  FMUL.FTZ R42, R42, R41 ;  /* 0x000000292a2a7220 */ /* 0x000fc80000410000 */
[----:B------:R-:W-:Y:S01]  /*2940*/  FMUL.FTZ R19, R19, R42 ;  /* 0x0000002a13137220 */ /* 0x000fe20000410000 */
[C-C-:B0-----:R-:W-:Y:S01]  /*2950*/  FFMA.FTZ R14, R54.reuse, R53, -R16.reuse ;  /* 0x00000035360e7223 */ /* 0x141fe20000010810 */
[C-C-:B------:R-:W-:Y:S01]  /*2960*/  FFMA.FTZ R18, R23.reuse, R18, -R16.reuse ;  /* 0x0000001217127223 */ /* 0x140fe20000010810 */
[--C-:B------:R-:W-:Y:S01]  /*2970*/  FFMA.FTZ R13, R54, R13, -R16.reuse ;  /* 0x0000000d360d7223 */ /* 0x100fe20000010810 */
[--C-:B------:R-:W-:Y:S01]  /*2980*/  FFMA.FTZ R39, R23, R39, -R16.reuse ;  /* 0x0000002717277223 */ /* 0x100fe20000010810 */
[C-C-:B------:R-:W-:Y:S01]  /*2990*/  FFMA.FTZ R20, R52.reuse, R49, -R16.reuse ;  /* 0x0000003134147223 */ /* 0x140fe20000010810 */
[--C-:B------:R-:W-:Y:S01]  /*29a0*/  FFMA.FTZ R27, R52, R27, -R16.reuse ;  /* 0x0000001b341b7223 */ /* 0x100fe20000010810 */
[C-C-:B------:R-:W-:Y:S01]  /*29b0*/  FFMA.FTZ R21, R37.reuse, R21, -R16.reuse ;  /* 0x0000001525157223 */ /* 0x140fe20000010810 */
[----:B------:R-:W-:Y:S01]  /*29c0*/  FFMA.FTZ R36, R37, R19, -R16 ;  /* 0x0000001325247223 */ /* 0x000fe20000010810 */
[-C--:B------:R-:W-:Y:S01]  /*29d0*/  FFMA.FTZ R14, R55, -R17.reuse, R14 ;  /* 0x80000011370e7223 */ /* 0x080fe2000001000e */
[----:B------:R-:W-:Y:S01]  /*29e0*/  FFMA.FTZ R18, -R17, R24, R18 ;  /* 0x0000001811127223 */ /* 0x000fe20000010112 */
[-C--:B------:R-:W-:Y:S01]  /*29f0*/  FFMA.FTZ R20, R51, -R17.reuse, R20 ;  /* 0x8000001133147223 */ /* 0x080fe20000010014 */
[C---:B------:R-:W-:Y:S01]  /*2a00*/  FFMA.FTZ R22, -R17.reuse, R22, R21 ;  /* 0x0000001611167223 */ /* 0x040fe20000010115 */
[-C--:B------:R-:W-:Y:S01]  /*2a10*/  FFMA.FTZ R50, R50, -R17.reuse, R13 ;  /* 0x8000001132327223 */ /* 0x080fe2000001000d */
[C---:B------:R-:W-:Y:S01]  /*2a20*/  FFMA.FTZ R38, -R17.reuse, R38, R39 ;  /* 0x0000002611267223 */ /* 0x040fe20000010127 */
[----:B------:R-:W-:Y:S01]  /*2a30*/  FFMA.FTZ R16, R12, -R17, R27 ;  /* 0x800000110c107223 */ /* 0x000fe2000001001b */
[----:B------:R-:W-:Y:S01]  /*2a40*/  FFMA.FTZ R36, -R17, R26, R36 ;  /* 0x0000001a11247223 */ /* 0x000fe20000010124 */
[C---:B------:R-:W-:Y:S01]  /*2a50*/  FMUL.FTZ R14, R11.reuse, R14 ;  /* 0x0000000e0b0e7220 */ /* 0x040fe20000410000 */
[----:B------:R-:W-:Y:S01]  /*2a60*/  FMUL.FTZ R13, R11, R18 ;  /* 0x000000120b0d7220 */ /* 0x000fe20000410000 */
[----:B------:R-:W-:Y:S01]  /*2a70*/  IADD3 R12, P1, R7, UR10, RZ ;  /* 0x0000000a070c7c10 */ /* 0x000fe2000ff3e0ff */
[C---:B------:R-:W-:Y:S01]  /*2a80*/  FMUL.FTZ R20, R11.reuse, R20 ;  /* 0x000000140b147220 */ /* 0x040fe20000410000 */
[C---:B------:R-:W-:Y:S01]  /*2a90*/  FMUL.FTZ R15, R11.reuse, R22 ;  /* 0x000000160b0f7220 */ /* 0x040fe20000410000 */
[C---:B------:R-:W-:Y:S01]  /*2aa0*/  FMUL.FTZ R50, R11.reuse, R50 ;  /* 0x000000320b327220 */ /* 0x040fe20000410000 */
[C---:B------:R-:W-:Y:S01]  /*2ab0*/  FMUL.FTZ R7, R11.reuse, R38 ;  /* 0x000000260b077220 */ /* 0x040fe20000410000 */
[C---:B------:R-:W-:Y:S01]  /*2ac0*/  FMUL.FTZ R16, R11.reuse, R16 ;  /* 0x000000100b107220 */ /* 0x040fe20000410000 */
[----:B------:R-:W-:Y:S01]  /*2ad0*/  FMUL.FTZ R11, R11, R36 ;  /* 0x000000240b0b7220 */ /* 0x000fe20000410000 */
[----:B------:R-:W-:-:S02]  /*2ae0*/  F2FP.BF16.F32.PACK_AB R14, R13, R14 ;  /* 0x0000000e0d0e723e */ /* 0x000fc400000010ff */
[----:B------:R-:W-:Y:S02]  /*2af0*/  IADD3.X R13, R8, UR11, RZ, P1, !PT ;  /* 0x0000000b080d7c10 */ /* 0x000fe40008ffe4ff */
[----:B------:R-:W-:Y:S02]  /*2b00*/  F2FP.BF16.F32.PACK_AB R20, R15, R20 ;  /* 0x000000140f14723e */ /* 0x000fe400000010ff */
[----:B------:R-:W-:Y:S01]  /*2b10*/  IADD3 R8, P1, R9, UR10, RZ ;  /* 0x0000000a09087c10 */ /* 0x000fe2000ff3e0ff */
[----:B------:R1:W-:Y:S01]  /*2b20*/  STG.E.U16 desc[UR12][R12.64], R14 ;  /* 0x0000000e0c007986 */ /* 0x0003e2000c10150c */
[----:B------:R-:W-:Y:S01]  /*2b30*/  F2FP.BF16.F32.PACK_AB R50, R7, R50 ;  /* 0x000000320732723e */ /* 0x000fe200000010ff */
[----:B------:R-:W-:Y:S01]  /*2b40*/  UMOV UR10, UR14 ;  /* 0x0000000e000a7c82 */ /* 0x000fe20008000000 */
[----:B------:R-:W-:Y:S01]  /*2b50*/  F2FP.BF16.F32.PACK_AB R16, R11, R16 ;  /* 0x000000100b10723e */ /* 0x000fe200000010ff */
[----:B------:R1:W-:Y:S01]  /*2b60*/  STG.E.U16 desc[UR12][R12.64+0x4], R20 ;  /* 0x000004140c007986 */ /* 0x0003e2000c10150c */
[----:B------:R-:W-:-:S02]  /*2b70*/  PRMT R15, R14, 0x7632, R15 ;  /* 0x000076320e0f7816 */ /* 0x000fc4000000000f */
[----:B------:R-:W-:Y:S02]  /*2b80*/  PRMT R17, R20, 0x7632, R17 ;  /* 0x0000763214117816 */ /* 0x000fe40000000011 */
[----:B------:R-:W-:Y:S01]  /*2b90*/  IADD3.X R9, R10, UR11, RZ, P1, !PT ;  /* 0x0000000b0a097c10 */ /* 0x000fe20008ffe4ff */
[----:B------:R1:W-:Y:S01]  /*2ba0*/  STG.E.U16 desc[UR12][R12.64+0x2], R15 ;  /* 0x0000020f0c007986 */ /* 0x0003e2000c10150c */
[----:B------:R-:W-:Y:S02]  /*2bb0*/  PRMT R7, R50, 0x7632, R7 ;  /* 0x0000763232077816 */ /* 0x000fe40000000007 */
[----:B------:R-:W-:Y:S01]  /*2bc0*/  PRMT R10, R16, 0x7632, R10 ;  /* 0x00007632100a7816 */ /* 0x000fe2000000000a */
[----:B------:R1:W-:Y:S04]  /*2bd0*/  STG.E.U16 desc[UR12][R12.64+0x6], R17 ;  /* 0x000006110c007986 */ /* 0x0003e8000c10150c */
[----:B------:R1:W-:Y:S04]  /*2be0*/  STG.E.U16 desc[UR12][R8.64], R50 ;  /* 0x0000003208007986 */ /* 0x0003e8000c10150c */
[----:B------:R1:W-:Y:S04]  /*2bf0*/  STG.E.U16 desc[UR12][R8.64+0x2], R7 ;  /* 0x0000020708007986 */ /* 0x0003e8000c10150c */
[----:B------:R1:W-:Y:S04]  /*2c00*/  STG.E.U16 desc[UR12][R8.64+0x4], R16 ;  /* 0x0000041008007986 */ /* 0x0003e8000c10150c */
[----:B------:R1:W-:Y:S01]  /*2c10*/  STG.E.U16 desc[UR12][R8.64+0x6], R10 ;  /* 0x0000060a08007986 */ /* 0x0003e2000c10150c */
[----:B------:R-:W-:Y:S05]  /*2c20*/  @!P0 BRA `(.L_x_493) ;  /* 0xffffffd8000c8947 */ /* 0x000fea000383ffff */
.L_x_481:
[----:B------:R-:W-:Y:S02]  /*2c30*/  USHF.L.U32 UR8, UR6, 0x4, URZ ;  /* 0x0000000406087899 */ /* 0x000fe4000800063f */
[----:B------:R-:W-:Y:S02]  /*2c40*/  ULOP3.LUT UR14, UR6, 0x1, URZ, 0xc0, !UPT ;  /* 0x00000001060e7892 */ /* 0x000fe4000f8ec03f */
[----:B------:R-:W-:Y:S02]  /*2c50*/  ULOP3.LUT UR8, UR8, 0x7ffffe0, URZ, 0xc0, !UPT ;  /* 0x07ffffe008087892 */ /* 0x000fe4000f8ec03f */
[----:B------:R-:W-:Y:S02]  /*2c60*/  UIMAD UR9, UR14, 0x140, URZ ;  /* 0x000001400e0978a4 */ /* 0x000fe4000f8e023f */
[----:B------:R-:W-:Y:S02]  /*2c70*/  UIADD3 UR8, UR8, UR16, URZ ;  /* 0x0000001008087290 */ /* 0x000fe4000fffe03f */
[----:B------:R-:W-:-:S02]  /*2c80*/  UIADD3 UR11, UR9, 0x140, URZ ;  /* 0x00000140090b7890 */ /* 0x000fc4000fffe03f */
[----:B------:R-:W-:-:S04]  /*2c90*/  ULEA UR8, UR8, UR9, 0x5 ;  /* 0x0000000908087291 */ /* 0x000fc8000f8e283f */
[----:B------:R-:W-:-:S06]  /*2ca0*/  UISETP.GE.AND UP0, UPT, UR8, UR11, UPT ;  /* 0x0000000b0800728c */ /* 0x000fcc000bf06270 */
[----:B------:R-:W-:-:S13]  /*2cb0*/  PLOP3.LUT P0, PT, PT, PT, UP0, 0x80, 0x0 ;  /* 0x000000000000781c */ /* 0x000fda0003f0f008 */
[----:B------:R-:W-:Y:S05]  /*2cc0*/  @P0 EXIT ;  /* 0x000000000000094d */ /* 0x000fea0003800000 */
[----:B-1----:R-:W1:Y:S01]  /*2cd0*/  LDC.64 R16, c[0x0][0x258] ;  /* 0x00009600ff107b82 */ /* 0x002e620000000a00 */
[----:B------:R-:W0:Y:S01]  /*2ce0*/  S2R R0, SR_TID.X ;  /* 0x0000000000007919 */ /* 0x000e220000002100 */
[----:B------:R-:W-:Y:S01]  /*2cf0*/  IMAD.MOV.U32 R15, RZ, RZ, -0x1 ;  /* 0xffffffffff0f7424 */ /* 0x000fe200078e00ff */
[----:B------:R-:W-:Y:S01]  /*2d00*/  HFMA2.MMA R10, -RZ, RZ, 0, 1.1920928955078125e-06 ;  /* 0x00000014ff0a7435 */ /* 0x000fe200000001ff */
[----:B-1----:R-:W-:Y:S02]  /*2d10*/  LOP3.LUT R4, RZ, R16, RZ, 0x33, !PT ;  /* 0x00000010ff047212 */ /* 0x002fe400078e33ff */
[----:B------:R-:W-:Y:S02]  /*2d20*/  LOP3.LUT R5, RZ, R17, RZ, 0x33, !PT ;  /* 0x00000011ff057212 */ /* 0x000fe400078e33ff */
[----:B------:R-:W-:-:S04]  /*2d30*/  ISETP.GT.U32.AND P0, PT, R4, -0x6, PT ;  /* 0xfffffffa0400780c */ /* 0x000fc80003f04070 */
[C---:B------:R-:W-:Y:S02]  /*2d40*/  ISETP.GT.AND.EX P0, PT, R5.reuse, -0x1, PT, P0 ;  /* 0xffffffff0500780c */ /* 0x040fe40003f04300 */
[----:B0-----:R-:W-:Y:S02]  /*2d50*/  SHF.R.U32.HI R2, RZ, 0x5, R0 ;  /* 0x00000005ff027819 */ /* 0x001fe40000011600 */
        /* <DEDUP_REMOVED lines=9> */
[----:B------:R-:W-:-:S04]  /*2df0*/  IMAD.WIDE.U32 R6, R15, -0x33333333, RZ ;  /* 0xcccccccd0f067825 */ /* 0x000fc800078e00ff */
        /* <DEDUP_REMOVED lines=8> */
[----:B------:R-:W-:Y:S02]  /*2e80*/  ISETP.LT.AND.EX P0, PT, R17, RZ, PT, P0 ;  /* 0x000000ff1100720c */ /* 0x000fe40003f01300 */
[----:B------:R-:W-:Y:S01]  /*2e90*/  MOV R7, UR8 ;  /* 0x0000000800077c02 */ /* 0x000fe20008000f00 */
[----:B------:R-:W-:Y:S01]  /*2ea0*/  IMAD.WIDE.U32.X R10, R15, -0x33333334, R10, P1 ;  /* 0xcccccccc0f0a7825 */ /* 0x000fe200008e040a */
[----:B------:R-:W-:-:S02]  /*2eb0*/  SEL R49, R16, 0x5, P0 ;  /* 0x0000000510317807 */ /* 0x000fc40000000000 */
[----:B------:R-:W-:Y:S02]  /*2ec0*/  SEL R16, R17, RZ, P0 ;  /* 0x000000ff11107207 */ /* 0x000fe40000000000 */
[----:B------:R-:W-:Y:S02]  /*2ed0*/  SHF.R.U64 R50, R10, 0x3, R11 ;  /* 0x000000030a327819 */ /* 0x000fe4000000120b */
[----:B------:R-:W-:Y:S02]  /*2ee0*/  LEA.HI R48, R9, 0x1, RZ, 0x1c ;  /* 0x0000000109307811 */ /* 0x000fe400078fe0ff */
[----:B------:R-:W-:Y:S01]  /*2ef0*/  IADD3 R8, P0, R2, 0xa, RZ ;  /* 0x0000000a02087810 */ /* 0x000fe20007f1e0ff */
[----:B------:R-:W-:Y:S01]  /*2f00*/  VIADD R50, R50, 0x1 ;  /* 0x0000000132327836 */ /* 0x000fe20000000000 */
[C---:B------:R-:W-:Y:S02]  /*2f10*/  IADD3 R9, P1, R2.reuse, 0x14, RZ ;  /* 0x0000001402097810 */ /* 0x040fe40007f3e0ff */
        /* <DEDUP_REMOVED lines=9> */
.L_x_510:
[----:B------:R-:W-:Y:S01]  /*2fb0*/  ISETP.GT.U32.AND P0, PT, R49, R2, PT ;  /* 0x000000023100720c */ /* 0x000fe20003f04070 */
[----:B------:R-:W-:Y:S01]  /*2fc0*/  BSSY B0, `(.L_x_494) ;  /* 0x00000ae000007945 */ /* 0x000fe20003800000 */
[----:B0-----:R-:W-:Y:S01]  /*2fd0*/  MOV R51, RZ ;  /* 0x000000ff00337202 */ /* 0x001fe20000000f00 */
[----:B------:R-:W-:Y:S01]  /*2fe0*/  IMAD.MOV.U32 R56, RZ, RZ, RZ ;  /* 0x000000ffff387224 */ /* 0x000fe200078e00ff */
[----:B------:R-:W-:-:S13]  /*2ff0*/  ISETP.GT.AND.EX P0, PT, R15, RZ, PT, P0 ;  /* 0x000000ff0f00720c */ /* 0x000fda0003f04300 */
[----:B-123--:R-:W-:Y:S05]  /*3000*/  @!P0 BRA `(.L_x_495) ;  /* 0x0000000800a48947 */ /* 0x00efea0003800000 */
[----:B------:R-:W-:Y:S01]  /*3010*/  ISETP.NE.U32.AND P1, PT, R50, RZ, PT ;  /* 0x000000ff3200720c */ /* 0x000fe20003f25070 */
[----:B------:R-:W-:Y:S01]  /*3020*/  BSSY B1, `(.L_x_496) ;  /* 0x0000027000017945 */ /* 0x000fe20003800000 */
[--C-:B------:R-:W-:Y:S01]  /*3030*/  IADD3 R16, P2, P3, -R3, -0x21, -R2.reuse ;  /* 0xffffffdf03107810 */ /* 0x100fe20007b5e902 */
[----:B------:R-:W-:Y:S01]  /*3040*/  HFMA2.MMA R56, -RZ, RZ, 0, 0 ;  /* 0x00000000ff387435 */ /* 0x000fe200000001ff */
[----:B------:R-:W-:Y:S01]  /*3050*/  ISETP.NE.AND.EX P1, PT, RZ, RZ, PT, P1 ;  /* 0x000000ffff00720c */ /* 0x000fe20003f25310 */
[----:B------:R-:W-:Y:S01]  /*3060*/  HFMA2.MMA R51, -RZ, RZ, 0, 0 ;  /* 0x00000000ff337435 */ /* 0x000fe200000001ff */
[----:B------:R-:W-:Y:S01]  /*3070*/  MOV R17, 0xffffffff ;  /* 0xffffffff00117802 */ /* 0x000fe20000000f00 */
[----:B------:R-:W-:Y:S01]  /*3080*/  IMAD.MOV.U32 R54, RZ, RZ, R2 ;  /* 0x000000ffff367224 */ /* 0x000fe200078e0002 */
[----:B------:R-:W-:Y:S02]  /*3090*/  ISETP.GE.U32.AND P0, PT, R16, 0x1e, PT ;  /* 0x0000001e1000780c */ /* 0x000fe40003f06070 */
[----:B------:R-:W-:-:S02]  /*30a0*/  LOP3.LUT R16, R0, 0x1f, RZ, 0xc0, !PT ;  /* 0x0000001f00107812 */ /* 0x000fc400078ec0ff */
[----:B------:R-:W-:Y:S02]  /*30b0*/  IADD3.X R17, ~R4, -0x1, R17, P2, P3 ;  /* 0xffffffff04117810 */ /* 0x000fe400017e6511 */
[----:B------:R-:W-:Y:S02]  /*30c0*/  IADD3 R16, P2, R16, R7, RZ ;  /* 0x0000000710107210 */ /* 0x000fe40007f5e0ff */
[----:B------:R-:W-:Y:S02]  /*30d0*/  ISETP.GE.U32.AND.EX P0, PT, R17, RZ, PT, P0 ;  /* 0x000000ff1100720c */ /* 0x000fe40003f06100 */
[----:B------:R-:W-:Y:S02]  /*30e0*/  MOV R52, RZ ;  /* 0x000000ff00347202 */ /* 0x000fe40000000f00 */
        /* <DEDUP_REMOVED lines=20> */
[----:B------:R-:W-:Y:S02]  /*3230*/  @P1 MOV R54, R10 ;  /* 0x0000000a00361202 */ /* 0x000fe40000000f00 */
[----:B------:R-:W-:Y:S01]  /*3240*/  @P1 MOV R52, R14 ;  /* 0x0000000e00341202 */ /* 0x000fe20000000f00 */
[----:B--2---:R-:W-:Y:S01]  /*3250*/  FADD.FTZ R51, R51, R20 ;  /* 0x0000001433337221 */ /* 0x004fe20000010000 */
[----:B------:R-:W-:-:S03]  /*3260*/  FADD.FTZ R56, R56, R21 ;  /* 0x0000001538387221 */ /* 0x000fc60000010000 */
[----:B---3--:R-:W-:Y:S01]  /*3270*/  @P1 FADD.FTZ R51, R51, R22 ;  /* 0x0000001633331221 */ /* 0x008fe20000010000 */
[----:B------:R-:W-:-:S07]  /*3280*/  @P1 FADD.FTZ R56, R56, R23 ;  /* 0x0000001738381221 */ /* 0x000fce0000010000 */
.L_x_497:
[----:B------:R-:W-:Y:S05]  /*3290*/  BSYNC B1 ;  /* 0x0000000000017941 */ /* 0x000fea0003800000 */
.L_x_496:
[----:B------:R-:W-:Y:S05]  /*32a0*/  @!P0 BRA `(.L_x_495) ;  /* 0x0000000400fc8947 */ /* 0x000fea0003800000 */
[----:B------:R-:W-:Y:S01]  /*32b0*/  IADD3 R18, P2, -R54, R49, RZ ;  /* 0x0000003136127210 */ /* 0x000fe20007f5e1ff */
[----:B------:R-:W-:Y:S01]  /*32c0*/  IMAD R19, R52, 0x500, RZ ;  /* 0x0000050034137824 */ /* 0x000fe200078e02ff */
        /* <DEDUP_REMOVED lines=18> */
.L_x_500:
        /* <DEDUP_REMOVED lines=16> */
[----:B------:R-:W-:-:S04]  /*34f0*/  IADD3 R54, P1, R54, 0xa0, RZ ;  /* 0x000000a036367810 */ /* 0x000fc80007f3e0ff */
[----:B------:R-:W-:Y:S02]  /*3500*/  IADD3.X R52, RZ, R52, RZ, P1, !PT ;  /* 0x00000034ff347210 */ /* 0x000fe40000ffe4ff */
        /* <DEDUP_REMOVED lines=37> */
.L_x_499:
[----:B------:R-:W-:Y:S05]  /*3760*/  BSYNC B1 ;  /* 0x0000000000017941 */ /* 0x000fea0003800000 */
.L_x_498:
        /* <DEDUP_REMOVED lines=35> */
.L_x_502:
[----:B------:R-:W-:Y:S05]  /*39a0*/  BSYNC B1 ;  /* 0x0000000000017941 */ /* 0x000fea0003800000 */
.L_x_501:
        /* <DEDUP_REMOVED lines=15> */
.L_x_495:
[----:B------:R-:W-:Y:S05]  /*3aa0*/  BSYNC B0 ;  /* 0x0000000000007941 */ /* 0x000fea0003800000 */
.L_x_494:
        /* <DEDUP_REMOVED lines=14> */
[----:B0-----:R-:W-:-:S11]  /*3b90*/  MOV R16, R5 ;  /* 0x0000000500107202 */ /* 0x001fd60000000f00 */
        /* <DEDUP_REMOVED lines=35> */
.L_x_519:
        /* <DEDUP_REMOVED lines=28> */
[----:B------:R-:W-:Y:S01]  /*3f90*/  IMAD.MOV.U32 R34, RZ, RZ, 0xffff ;  /* 0x0000ffffff227424 */ /* 0x000fe200078e00ff */
[----:B-1----:R-:W1:Y:S01]  /*3fa0*/  SHFL.BFLY PT, R23, R16, 0x8, 0x101f ;  /* 0x0d101f0010177f89 */ /* 0x002e6200000e0000 */
[----:B------:R-:W-:Y:S02]  /*3fb0*/  MOV R31, 0xffff ;  /* 0x0000ffff001f7802 */ /* 0x000fe40000000f00 */
[----:B------:R-:W-:Y:S01]  /*3fc0*/  MOV R30, 0xffff ;  /* 0x0000ffff001e7802 */ /* 0x000fe20000000f00 */
[----:B0-2---:R-:W0:Y:S01]  /*3fd0*/  SHFL.BFLY PT, R22, R17, 0x8, 0x101f ;  /* 0x0d101f0011167f89 */ /* 0x005e2200000e0000 */
[----:B-1----:R-:W-:Y:S01]  /*3fe0*/  FADD.FTZ R23, R23, R16 ;  /* 0x0000001017177221 */ /* 0x002fe20000010000 */
[----:B0-----:R-:W-:-:S04]  /*3ff0*/  FADD.FTZ R22, R22, R17 ;  /* 0x0000001116167221 */ /* 0x001fc80000010000 */
[----:B------:R-:W0:Y:S01]  /*4000*/  SHFL.BFLY PT, R24, R23, 0x4, 0x101f ;  /* 0x0c901f0017187f89 */ /* 0x000e2200000e0000 */
[----:B------:R-:W-:-:S03]  /*4010*/  MOV R17, 0xffff ;  /* 0x0000ffff00117802 */ /* 0x000fc60000000f00 */
        /* <DEDUP_REMOVED lines=10> */
.L_x_529:
        /* <DEDUP_REMOVED lines=41> */
.L_x_539:
[----:B--2---:R-:W-:Y:S01]  /*4350*/  FADD.FTZ R17, R16, R32 ;  /* 0x0000002010117221 */ /* 0x004fe20000010000 */
[----:B------:R-:W-:-:S04]  /*4360*/  @!P1 F2FP.BF16.F32.PACK_AB R16, RZ, R26 ;  /* 0x0000001aff10923e */ /* 0x000fc800000010ff */
[----:B------:R-:W-:Y:S02]  /*4370*/  PRMT R22, R16, 0x7610, R22 ;  /* 0x0000761010167816 */ /* 0x000fe40000000016 */
[----:B------:R-:W-:Y:S02]  /*4380*/  @!P1 F2FP.BF16.F32.PACK_AB R17, RZ, R17 ;  /* 0x00000011ff11923e */ /* 0x000fe400000010ff */
[----:B------:R-:W-:Y:S01]  /*4390*/  LEA.HI R16, R0, 0x3c, RZ, 0x1c ;  /* 0x0000003c00107811 */ /* 0x000fe200078fe0ff */
[----:B------:R2:W-:Y:S04]  /*43a0*/  @!P1 STG.E.U16 desc[UR12][R18.64+0x50], R22 ;  /* 0x0000501612009986 */ /* 0x0005e8000c10150c */
[----:B------:R2:W-:Y:S02]  /*43b0*/  @!P1 STG.E.U16 desc[UR12][R20.64+0x50], R17 ;  /* 0x0000501114009986 */ /* 0x0005e4000c10150c */
.L_x_505:
[----:B------:R-:W-:Y:S05]  /*43c0*/  BSYNC B0 ;  /* 0x0000000000007941 */ /* 0x000fea0003800000 */
.L_x_504:
[----:B------:R-:W-:-:S13]  /*43d0*/  ISETP.GE.U32.AND P0, PT, R6, 0x3c, PT ;  /* 0x0000003c0600780c */ /* 0x000fda0003f06070 */
[----:B------:R-:W-:Y:S05]  /*43e0*/  @!P0 BRA `(.L_x_503) ;  /* 0x0000000800988947 */ /* 0x000fea0003800000 */
[----:B------:R-:W-:Y:S01]  /*43f0*/  ISETP.GT.U32.AND P0, PT, R11, 0x9, PT ;  /* 0x000000090b00780c */ /* 0x000fe20003f04070 */
[----:B012---:R-:W-:Y:S01]  /*4400*/  HFMA2.MMA R18, -RZ, RZ, 0, 0 ;  /* 0x00000000ff127435 */ /* 0x007fe200000001ff */
[----:B------:R-:W-:-:S11]  /*4410*/  UMOV UR5, 0xffff ;  /* 0x0000ffff00057882 */ /* 0x000fd60000000000 */
[C---:B------:R-:W-:Y:S01]  /*4420*/  @!P0 IMAD.SHL.U32 R17, R11.reuse, 0x2, RZ ;  /* 0x000000020b118824 */ /* 0x040fe200078e00ff */
[----:B------:R-:W-:-:S04]  /*4430*/  @!P0 LEA R20, R11, UR4, 0x7 ;  /* 0x000000040b148c11 */ /* 0x000fc8000f8e38ff */
[----:B------:R-:W-:-:S04]  /*4440*/  @!P0 LOP3.LUT R17, R16, R17, RZ, 0x3c, !PT ;  /* 0x0000001110118212 */ /* 0x000fc800078e3cff */
[----:B------:R-:W-:Y:S01]  /*4450*/  @!P0 LEA R19, R17, R20, 0x2 ;  /* 0x0000001411138211 */ /* 0x000fe200078e10ff */
[----:B------:R-:W-:-:S04]  /*4460*/  IMAD.MOV.U32 R17, RZ, RZ, RZ ;  /* 0x000000ffff117224 */ /* 0x000fc800078e00ff */
[----:B------:R0:W1:Y:S04]  /*4470*/  @!P0 LDS R18, [R19] ;  /* 0x0000000013128984 */ /* 0x0000680000000800 */
[----:B------:R0:W2:Y:S01]  /*4480*/  @!P0 LDS R17, [R19+0x500] ;  /* 0x0005000013118984 */ /* 0x0000a20000000800 */
[----:B------:R-:W-:Y:S05]  /*4490*/  BRA.DIV UR5, `(.L_x_509) ;  /* 0x0000001605307947 */ /* 0x000fea000b800000 */
[C---:B------:R-:W-:Y:S01]  /*44a0*/  @!P0 IMAD.SHL.U32 R26, R11.reuse, 0x2, RZ ;  /* 0x000000020b1a8824 */ /* 0x040fe200078e00ff */
[----:B------:R-:W-:Y:S01]  /*44b0*/  @!P0 SHF.L.U32 R22, R11, 0x1, RZ ;  /* 0x000000010b168819 */ /* 0x000fe200000006ff */
[----:B------:R-:W-:Y:S01]  /*44c0*/  IMAD.MOV.U32 R37, RZ, RZ, 0xffff ;  /* 0x0000ffffff257424 */ /* 0x000fe200078e00ff */
[C---:B------:R-:W-:Y:S01]  /*44d0*/  @!P0 IADD3 R21, R16.reuse, 0x14, RZ ;  /* 0x0000001410158810 */ /* 0x040fe20007ffe0ff */
[----:B------:R-:W-:Y:S01]  /*44e0*/  IMAD.MOV.U32 R28, RZ, RZ, 0xffff ;  /* 0x0000ffffff1c7424 */ /* 0x000fe200078e00ff */
[C---:B------:R-:W-:Y:S01]  /*44f0*/  @!P0 IADD3 R23, R16.reuse, 0x28, RZ ;  /* 0x0000002810178810 */ /* 0x040fe20007ffe0ff */
[----:B------:R-:W-:Y:S01]  /*4500*/  IMAD.MOV.U32 R30, RZ, RZ, 0xffff ;  /* 0x0000ffffff1e7424 */ /* 0x000fe200078e00ff */
[----:B------:R-:W-:Y:S01]  /*4510*/  @!P0 LOP3.LUT R21, R21, R22, RZ, 0x3c, !PT ;  /* 0x0000001615158212 */ /* 0x000fe200078e3cff */
[----:B------:R-:W-:Y:S01]  /*4520*/  IMAD.MOV.U32 R42, RZ, RZ, 0xffff ;  /* 0x0000ffffff2a7424 */ /* 0x000fe200078e00ff */
[----:B------:R-:W-:Y:S01]  /*4530*/  @!P0 LEA R24, R11, UR4, 0x7 ;  /* 0x000000040b188c11 */ /* 0x000fe2000f8e38ff */
[----:B------:R-:W-:Y:S01]  /*4540*/  IMAD.IADD R43, R16, 0x1, R7 ;  /* 0x00000001102b7824 */ /* 0x000fe200078e0207 */
[----:B------:R-:W-:-:S02]  /*4550*/  @!P0 LOP3.LUT R23, R23, R26, RZ, 0x3c, !PT ;  /* 0x0000001a17178212 */ /* 0x000fc400078e3cff */
[----:B------:R-:W-:Y:S02]  /*4560*/  @!P0 LEA R32, R11, UR4, 0x7 ;  /* 0x000000040b208c11 */ /* 0x000fe4000f8e38ff */
[----:B------:R-:W-:Y:S02]  /*4570*/  @!P0 LEA R21, R21, R24, 0x2 ;  /* 0x0000001815158211 */ /* 0x000fe400078e10ff */
[----:B------:R-:W-:Y:S01]  /*4580*/  @!P0 IADD3 R25, R16, 0x3c, RZ ;  /* 0x0000003c10198810 */ /* 0x000fe20007ffe0ff */
[--C-:B------:R-:W-:Y:S01]  /*4590*/  @!P0 IMAD R24, R23, 0x4, R32.reuse ;  /* 0x0000000417188824 */ /* 0x100fe200078e0220 */
[----:B------:R-:W-:Y:S01]  /*45a0*/  MOV R29, 0xffff ;  /* 0x0000ffff001d7802 */ /* 0x000fe20000000f00 */
[----:B------:R-:W3:Y:S01]  /*45b0*/  @!P0 LDS R22, [R21] ;  /* 0x0000000015168984 */ /* 0x000ee20000000800 */
[----:B------:R-:W-:Y:S01]  /*45c0*/  @!P0 LOP3.LUT R25, R25, R26, RZ, 0x3c, !PT ;  /* 0x0000001a19198212 */ /* 0x000fe200078e3cff */
[----:B------:R-:W-:Y:S01]  /*45d0*/  IMAD.MOV.U32 R26, RZ, RZ, RZ ;  /* 0x000000ffff1a7224 */ /* 0x000fe200078e00ff */
[----:B------:R-:W-:Y:S01]  /*45e0*/  MOV R34, RZ ;  /* 0x000000ff00227202 */ /* 0x000fe20000000f00 */
[----:B------:R-:W-:Y:S01]  /*45f0*/  @!P0 LDS R39, [R24+0x500] ;  /* 0x0005000018278984 */ /* 0x000fe20000000800 */
[----:B------:R-:W-:Y:S01]  /*4600*/  MOV R40, 0xffff ;  /* 0x0000ffff00287802 */ /* 0x000fe20000000f00 */
[----:B------:R-:W-:Y:S01]  /*4610*/  @!P0 IMAD R41, R25, 0x4, R32 ;  /* 0x0000000419298824 */ /* 0x000fe200078e0220 */
[----:B------:R-:W-:Y:S01]  /*4620*/  MOV R25, RZ ;  /* 0x000000ff00197202 */ /* 0x000fe20000000f00 */
[----:B------:R-:W-:Y:S01]  /*4630*/  @!P0 LDS R27, [R24] ;  /* 0x00000000181b8984 */ /* 0x000fe20000000800 */
[----:B------:R-:W-:-:S02]  /*4640*/  MOV R32, 0xffff ;  /* 0x0000ffff00207802 */ /* 0x000fc40000000f00 */
[----:B------:R-:W-:Y:S01]  /*4650*/  MOV R36, RZ ;  /* 0x000000ff00247202 */ /* 0x000fe20000000f00 */
[----:B------:R4:W-:Y:S01]  /*4660*/  @!P0 LDS R23, [R21+0x500] ;  /* 0x0005000015178984 */ /* 0x0009e20000000800 */
[----:B------:R-:W-:Y:S02]  /*4670*/  MOV R31, 0xffff ;  /* 0x0000ffff001f7802 */ /* 0x000fe40000000f00 */
[----:B------:R-:W-:Y:S01]  /*4680*/  MOV R45, 0xffff ;  /* 0x0000ffff002d7802 */ /* 0x000fe20000000f00 */
[----:B01----:R-:W0:Y:S04]  /*4690*/  SHFL.BFLY PT, R19, R18, 0x8, 0x101f ;  /* 0x0d101f0012137f89 */ /* 0x003e2800000e0000 */
[----:B--2---:R-:W1:Y:S01]  /*46a0*/  SHFL.BFLY PT, R32, R17, 0x8, 0x101f ;  /* 0x0d101f0011207f89 */ /* 0x004e6200000e0000 */
[----:B----4-:R-:W-:-:S03]  /*46b0*/  IMAD.MOV.U32 R21, RZ, RZ, RZ ;  /* 0x000000ffff157224 */ /* 0x010fc600078e00ff */
[----:B------:R-:W2:Y:S01]  /*46c0*/  @!P0 LDS R24, [R41] ;  /* 0x0000000029188984 */ /* 0x000ea20000000800 */
[----:B---3--:R-:W-:Y:S01]  /*46d0*/  @!P0 MOV R34, R22 ;  /* 0x0000001600228202 */ /* 0x008fe20000000f00 */
[----:B0-----:R-:W-:Y:S02]  /*46e0*/  FADD.FTZ R19, R19, R18 ;  /* 0x0000001213137221 */ /* 0x001fe40000010000 */
[----:B------:R0:W-:Y:S01]  /*46f0*/  @!P0 LDS R22, [R41+0x500] ;  /* 0x0005000029168984 */ /* 0x0001e20000000800 */
[----:B------:R-:W-:Y:S01]  /*4700*/  @!P0 MOV R25, R39 ;  /* 0x0000002700198202 */ /* 0x000fe20000000f00 */
[----:B-1----:R-:W-:Y:S02]  /*4710*/  FADD.FTZ R18, R32, R17 ;  /* 0x0000001120127221 */ /* 0x002fe40000010000 */
[----:B------:R-:W1:Y:S01]  /*4720*/  SHFL.BFLY PT, R33, R34, 0x8, 0x101f ;  /* 0x0d101f0022217f89 */ /* 0x000e6200000e0000 */
[----:B------:R-:W-:-:S03]  /*4730*/  @!P0 MOV R26, R27 ;  /* 0x0000001b001a8202 */ /* 0x000fc60000000f00 */
[----:B------:R-:W3:Y:S01]  /*4740*/  SHFL.BFLY PT, R40, R25, 0x8, 0x101f ;  /* 0x0d101f0019287f89 */ /* 0x000ee200000e0000 */
[----:B0-----:R-:W-:Y:S01]  /*4750*/  MOV R41, 0xffff ;  /* 0x0000ffff00297802 */ /* 0x001fe20000000f00 */
[----:B------:R-:W-:Y:S01]  /*4760*/  @!P0 IMAD.MOV.U32 R36, RZ, RZ, R23 ;  /* 0x000000ffff248224 */ /* 0x000fe200078e0017 */
[----:B------:R-:W-:Y:S01]  /*4770*/  MOV R23, RZ ;  /* 0x000000ff00177202 */ /* 0x000fe20000000f00 */
[----:B------:R-:W0:Y:S04]  /*4780*/  SHFL.BFLY PT, R27, R26, 0x8, 0x101f ;  /* 0x0d101f001a1b7f89 */ /* 0x000e2800000e0000 */
[----:B------:R-:W4:Y:S04]  /*4790*/  SHFL.BFLY PT, R35, R36, 0x8, 0x101f ;  /* 0x0d101f0024237f89 */ /* 0x000f2800000e0000 */
[----:B------:R-:W5:Y:S01]  /*47a0*/  SHFL.BFLY PT, R20, R19, 0x4, 0x101f ;  /* 0x0c901f0013147f89 */ /* 0x000f6200000e0000 */
[----:B--2---:R-:W-:-:S02]  /*47b0*/  @!P0 MOV R23, R24 ;  /* 0x0000001800178202 */ /* 0x004fc40000000f00 */
[----:B------:R-:W-:-:S03]  /*47c0*/  MOV R24, 0xffff ;  /* 0x0000ffff00187802 */ /* 0x000fc60000000f00 */
[----:B------:R-:W2:Y:S01]  /*47d0*/  SHFL.BFLY PT, R44, R23, 0x8, 0x101f ;  /* 0x0d101f00172c7f89 */ /* 0x000ea200000e0000 */
[----:B-1----:R-:W-:Y:S01]  /*47e0*/  FADD.FTZ R33, R33, R34 ;  /* 0x0000002221217221 */ /* 0x002fe20000010000 */
[----:B---3--:R-:W-:Y:S01]  /*47f0*/  FADD.FTZ R34, R40, R25 ;  /* 0x0000001928227221 */ /* 0x008fe20000010000 */
[----:B------:R-:W-:Y:S02]  /*4800*/  IMAD.MOV.U32 R25, RZ, RZ, 0xffff ;  /* 0x0000ffffff197424 */ /* 0x000fe400078e00ff */
[----:B0-----:R-:W-:Y:S01]  /*4810*/  FADD.FTZ R27, R27, R26 ;  /* 0x0000001a1b1b7221 */ /* 0x001fe20000010000 */
[----:B------:R-:W-:Y:S01]  /*4820*/  MOV R26, 0xffff ;  /* 0x0000ffff001a7802 */ /* 0x000fe20000000f00 */
[----:B------:R-:W0:Y:S01]  /*4830*/  SHFL.BFLY PT, R32, R18, 0x4, 0x101f ;  /* 0x0c901f0012207f89 */ /* 0x000e2200000e0000 */
[----:B------:R-:W-:Y:S01]  /*4840*/  @!P0 MOV R21, R22 ;  /* 0x0000001600158202 */ /* 0x000fe20000000f00 */
[----:B----4-:R-:W-:Y:S01]  /*4850*/  FADD.FTZ R35, R35, R36 ;  /* 0x0000002423237221 */ /* 0x010fe20000010000 */
[----:B------:R-:W-:Y:S01]  /*4860*/  MOV R22, 0xffff ;  /* 0x0000ffff00167802 */ /* 0x000fe20000000f00 */
[----:B------:R-:W1:Y:S01]  /*4870*/  SHFL.BFLY PT, R40, R27, 0x4, 0x101f ;  /* 0x0c901f001b287f89 */ /* 0x000e6200000e0000 */
[----:B-----5:R-:W-:Y:S01]  /*4880*/  FADD.FTZ R20, R19, R20 ;  /* 0x0000001413147221 */ /* 0x020fe20000010000 */
[----:B------:R-:W-:Y:S01]  /*4890*/  ISETP.NE.AND P0, PT, R11, RZ, PT ;  /* 0x000000ff0b00720c */ /* 0x000fe20003f05270 */
[----:B------:R-:W-:Y:S01]  /*48a0*/  IMAD.MOV.U32 R36, RZ, RZ, 0xffff ;  /* 0x0000ffffff247424 */ /* 0x000fe200078e00ff */
[----:B------:R-:W-:Y:S04]  /*48b0*/  SHFL.BFLY PT, R24, R21, 0x8, 0x101f ;  /* 0x0d101f0015187f89 */ /* 0x000fe800000e0000 */
[----:B------:R-:W3:Y:S01]  /*48c0*/  SHFL.BFLY PT, R22, R33, 0x4, 0x101f ;  /* 0x0c901f0021167f89 */ /* 0x000ee200000e0000 */
[----:B--2---:R-:W-:Y:S01]  /*48d0*/  FADD.FTZ R44, R44, R23 ;  /* 0x000000172c2c7221 */ /* 0x004fe20000010000 */
[----:B------:R-:W-:-:S02]  /*48e0*/  IMAD.MOV.U32 R23, RZ, RZ, 0xffff ;  /* 0x0000ffffff177424 */ /* 0x000fc400078e00ff */
[----:B------:R-:W2:Y:S04]  /*48f0*/  SHFL.BFLY PT, R38, R35, 0x4, 0x101f ;  /* 0x0c901f0023267f89 */ /* 0x000ea800000e0000 */
[----:B------:R-:W4:Y:S01]  /*4900*/  SHFL.BFLY PT, R39, R34, 0x4, 0x101f ;  /* 0x0c901f0022277f89 */ /* 0x000f2200000e0000 */
[----:B0-----:R-:W-:Y:S01]  /*4910*/  FADD.FTZ R17, R18, R32 ;  /* 0x0000002012117221 */ /* 0x001fe20000010000 */
[----:B------:R-:W-:Y:S02]  /*4920*/  MOV R32, 0xffff ;  /* 0x0000ffff00207802 */ /* 0x000fe40000000f00 */
[----:B------:R-:W0:Y:S01]  /*4930*/  SHFL.BFLY PT, R19, R20, 0x2, 0x101f ;  /* 0x0c501f0014137f89 */ /* 0x000e2200000e0000 */
[----:B-1----:R-:W-:-:S03]  /*4940*/  FADD.FTZ R40, R27, R40 ;  /* 0x000000281b287221 */ /* 0x002fc60000010000 */
[----:B------:R-:W1:Y:S04]  /*4950*/  SHFL.BFLY PT, R23, R44, 0x4, 0x101f ;  /* 0x0c901f002c177f89 */ /* 0x000e6800000e0000 */
[----:B------:R-:W5:Y:S01]  /*4960*/  SHFL.BFLY PT, R32, R17, 0x2, 0x101f ;  /* 0x0c501f0011207f89 */ /* 0x000f6200000e0000 */
[----:B---3--:R-:W-:Y:S01]  /*4970*/  FADD.FTZ R37, R33, R22 ;  /* 0x0000001621257221 */ /* 0x008fe20000010000 */
[----:B------:R-:W-:Y:S01]  /*4980*/  FADD.FTZ R33, R24, R21 ;  /* 0x0000001518217221 */ /* 0x000fe20000010000 */
[----:B------:R-:W-:Y:S01]  /*4990*/  MOV R22, 0xffff ;  /* 0x0000ffff00167802 */ /* 0x000fe20000000f00 */
[----:B------:R-:W3:Y:S01]  /*49a0*/  SHFL.BFLY PT, R25, R40, 0x2, 0x101f ;  /* 0x0c501f0028197f89 */ /* 0x000ee200000e0000 */
[----:B------:R-:W-:Y:S01]  /*49b0*/  MOV R21, 0xffff ;  /* 0x0000ffff00157802 */ /* 0x000fe20000000f00 */
[----:B--2---:R-:W-:Y:S01]  /*49c0*/  FADD.FTZ R38, R35, R38 ;  /* 0x0000002623267221 */ /* 0x004fe20000010000 */
[----:B------:R-:W-:Y:S01]  /*49d0*/  MOV R35, 0xffff ;  /* 0x0000ffff00237802 */ /* 0x000fe20000000f00 */
[----:B----4-:R-:W-:Y:S01]  /*49e0*/  FADD.FTZ R39, R34, R39 ;  /* 0x0000002722277221 */ /* 0x010fe20000010000 */
[----:B------:R-:W-:Y:S01]  /*49f0*/  MOV R34, 0xffff ;  /* 0x0000ffff00227802 */ /* 0x000fe20000000f00 */
[----:B------:R-:W2:Y:S01]  /*4a00*/  SHFL.BFLY PT, R22, R37, 0x2, 0x101f ;  /* 0x0c501f0025167f89 */ /* 0x000ea200000e0000 */
[----:B0-----:R-:W-:Y:S01]  /*4a10*/  FADD.FTZ R19, R20, R19 ;  /* 0x0000001314137221 */ /* 0x001fe20000010000 */
[----:B------:R-:W-:-:S02]  /*4a20*/  IMAD.MOV.U32 R20, RZ, RZ, 0xffff ;  /* 0x0000ffffff147424 */ /* 0x000fc400078e00ff */
[----:B------:R-:W0:Y:S01]  /*4a30*/  SHFL.BFLY PT, R21, R38, 0x2, 0x101f ;  /* 0x0c501f0026157f89 */ /* 0x000e2200000e0000 */
[----:B-1----:R-:W-:-:S03]  /*4a40*/  FADD.FTZ R44, R44, R23 ;  /* 0x000000172c2c7221 */ /* 0x002fc60000010000 */
[----:B------:R-:W1:Y:S01]  /*4a50*/  SHFL.BFLY PT, R26, R39, 0x2, 0x101f ;  /* 0x0c501f00271a7f89 */ /* 0x000e6200000e0000 */
[----:B-----5:R-:W-:Y:S01]  /*4a60*/  FADD.FTZ R18, R17, R32 ;  /* 0x0000002011127221 */ /* 0x020fe20000010000 */
[----:B------:R-:W-:Y:S02]  /*4a70*/  MOV R17, 0xffff ;  /* 0x0000ffff00117802 */ /* 0x000fe40000000f00 */
[----:B------:R-:W4:Y:S04]  /*4a80*/  SHFL.BFLY PT, R20, R19, 0x1, 0x101f ;  /* 0x0c301f0013147f89 */ /* 0x000f2800000e0000 */
[----:B------:R-:W5:Y:S01]  /*4a90*/  SHFL.BFLY PT, R34, R33, 0x4, 0x101f ;  /* 0x0c901f0021227f89 */ /* 0x000f6200000e0000 */
[----:B---3--:R-:W-:Y:S02]  /*4aa0*/  FADD.FTZ R40, R40, R25 ;  /* 0x0000001928287221 */ /* 0x008fe40000010000 */
[----:B------:R-:W3:Y:S01]  /*4ab0*/  @!P0 LDC.64 R24, c[0x0][0x220] ;  /* 0x00008800ff188b82 */ /* 0x000ee20000000a00 */
[----:B------:R-:W5:Y:S01]  /*4ac0*/  SHFL.BFLY PT, R17, R18, 0x1, 0x101f ;  /* 0x0c301f0012117f89 */ /* 0x000f6200000e0000 */
[----:B--2---:R-:W-:-:S03]  /*4ad0*/  FADD.FTZ R37, R37, R22 ;  /* 0x0000001625257221 */ /* 0x004fc60000010000 */
[----:B------:R-:W2:Y:S03]  /*4ae0*/  SHFL.BFLY PT, R41, R40, 0x1, 0x101f ;  /* 0x0c301f0028297f89 */ /* 0x000ea600000e0000 */
[----:B------:R-:W2:Y:S01]  /*4af0*/  @!P0 LDC.64 R22, c[0x0][0x218] ;  /* 0x00008600ff168b82 */ /* 0x000ea20000000a00 */
[----:B0-----:R-:W-:Y:S01]  /*4b00*/  FADD.FTZ R38, R38, R21 ;  /* 0x0000001526267221 */ /* 0x001fe20000010000 */
[----:B------:R-:W0:Y:S01]  /*4b10*/  SHFL.BFLY PT, R36, R37, 0x1, 0x101f ;  /* 0x0c301f0025247f89 */ /* 0x000e2200000e0000 */
[----:B-1----:R-:W-:-:S03]  /*4b20*/  FADD.FTZ R39, R39, R26 ;  /* 0x0000001a27277221 */ /* 0x002fc60000010000 */
[----:B------:R-:W1:Y:S02]  /*4b30*/  SHFL.BFLY PT, R35, R38, 0x1, 0x101f ;  /* 0x0c301f0026237f89 */ /* 0x000e6400000e0000 */
[----:B------:R-:W1:Y:S01]  /*4b40*/  @!P0 LDC.64 R26, c[0x0][0x218] ;  /* 0x00008600ff1a8b82 */ /* 0x000e620000000a00 */
[----:B----4-:R-:W-:Y:S01]  /*4b50*/  FADD.FTZ R19, R19, R20 ;  /* 0x0000001413137221 */ /* 0x010fe20000010000 */
[----:B------:R-:W4:Y:S01]  /*4b60*/  SHFL.BFLY PT, R42, R39, 0x1, 0x101f ;  /* 0x0c301f00272a7f89 */ /* 0x000f2200000e0000 */
[----:B-----5:R-:W-:Y:S01]  /*4b70*/  FADD.FTZ R33, R33, R34 ;  /* 0x0000002221217221 */ /* 0x020fe20000010000 */
[----:B------:R-:W-:Y:S02]  /*4b80*/  MOV R34, 0xffff ;  /* 0x0000ffff00227802 */ /* 0x000fe40000000f00 */
[----:B------:R-:W5:Y:S01]  /*4b90*/  SHFL.BFLY PT, R45, R44, 0x2, 0x101f ;  /* 0x0c501f002c2d7f89 */ /* 0x000f6200000e0000 */
[----:B------:R-:W-:Y:S01]  /*4ba0*/  @!P0 F2FP.BF16.F32.PACK_AB R32, RZ, R19 ;  /* 0x00000013ff20823e */ /* 0x000fe200000010ff */
[----:B------:R-:W-:Y:S01]  /*4bb0*/  FADD.FTZ R46, R18, R17 ;  /* 0x00000011122e7221 */ /* 0x000fe20000010000 */
[----:B------:R-:W5:Y:S01]  /*4bc0*/  @!P0 LDC.64 R20, c[0x0][0x220] ;  /* 0x00008800ff148b82 */ /* 0x000f620000000a00 */
[C---:B---3--:R-:W-:Y:S01]  /*4bd0*/  @!P0 IMAD.WIDE R24, R43.reuse, 0x2, R24 ;  /* 0x000000022b188825 */ /* 0x048fe200078e0218 */
[----:B------:R-:W3:Y:S03]  /*4be0*/  SHFL.BFLY PT, R34, R33, 0x2, 0x101f ;  /* 0x0c501f0021227f89 */ /* 0x000ee600000e0000 */
[----:B--2---:R-:W-:Y:S01]  /*4bf0*/  FADD.FTZ R40, R40, R41 ;  /* 0x0000002928287221 */ /* 0x004fe20000010000 */
[----:B------:R-:W-:Y:S01]  /*4c00*/  @!P0 F2FP.BF16.F32.PACK_AB R46, RZ, R46 ;  /* 0x0000002eff2e823e */ /* 0x000fe200000010ff */
[----:B------:R-:W-:Y:S01]  /*4c10*/  @!P0 IMAD.WIDE R22, R43, 0x2, R22 ;  /* 0x000000022b168825 */ /* 0x000fe200078e0216 */
[----:B------:R-:W2:Y:S03]  /*4c20*/  @!P0 LDC.64 R18, c[0x0][0x218] ;  /* 0x00008600ff128b82 */ /* 0x000ea60000000a00 */
[----:B0-----:R-:W-:Y:S01]  /*4c30*/  FADD.FTZ R36, R37, R36 ;  /* 0x0000002425247221 */ /* 0x001fe20000010000 */
[----:B------:R-:W-:Y:S01]  /*4c40*/  MOV R37, 0xffff ;  /* 0x0000ffff00257802 */ /* 0x000fe20000000f00 */
[----:B-1----:R-:W-:Y:S01]  /*4c50*/  FADD.FTZ R35, R38, R35 ;  /* 0x0000002326237221 */ /* 0x002fe20000010000 */
[----:B------:R-:W-:Y:S01]  /*4c60*/  @!P0 F2FP.BF16.F32.PACK_AB R28, RZ, R40 ;  /* 0x00000028ff1c823e */ /* 0x000fe200000010ff */
[----:B------:R-:W-:Y:S01]  /*4c70*/  @!P0 IMAD.WIDE R26, R43, 0x2, R26 ;  /* 0x000000022b1a8825 */ /* 0x000fe200078e021a */
[----:B------:R-:W0:Y:S03]  /*4c80*/  @!P0 LDC.64 R16, c[0x0][0x220] ;  /* 0x00008800ff108b82 */ /* 0x000e260000000a00 */
[----:B----4-:R-:W-:Y:S01]  /*4c90*/  FADD.FTZ R39, R39, R42 ;  /* 0x0000002a27277221 */ /* 0x010fe20000010000 */
[----:B------:R1:W-:Y:S01]  /*4ca0*/  @!P0 STG.E.U16 desc[UR12][R26.64], R32 ;  /* 0x000000201a008986 */ /* 0x0003e2000c10150c */
[----:B-----5:R-:W-:-:S03]  /*4cb0*/  FADD.FTZ R44, R44, R45 ;  /* 0x0000002d2c2c7221 */ /* 0x020fc60000010000 */
[----:B------:R4:W-:Y:S01]  /*4cc0*/  @!P0 STG.E.U16 desc[UR12][R24.64], R46 ;  /* 0x0000002e18008986 */ /* 0x0009e2000c10150c */
[----:B------:R-:W-:-:S04]  /*4cd0*/  @!P0 IMAD.WIDE R20, R43, 0x2, R20 ;  /* 0x000000022b148825 */ /* 0x000fc800078e0214 */
[----:B---3--:R-:W-:Y:S01]  /*4ce0*/  FADD.FTZ R33, R33, R34 ;  /* 0x0000002221217221 */ /* 0x008fe20000010000 */
[----:B------:R-:W3:Y:S01]  /*4cf0*/  SHFL.BFLY PT, R37, R44, 0x1, 0x101f ;  /* 0x0c301f002c257f89 */ /* 0x000ee200000e0000 */
[----:B-1----:R-:W-:Y:S01]  /*4d00*/  @!P0 F2FP.BF16.F32.PACK_AB R27, RZ, R35 ;  /* 0x00000023ff1b823e */ /* 0x002fe200000010ff */
[C---:B--2---:R-:W-:Y:S01]  /*4d10*/  @!P0 IMAD.WIDE R18, R43.reuse, 0x2, R18 ;  /* 0x000000022b128825 */ /* 0x044fe200078e0212 */
[----:B------:R-:W-:Y:S02]  /*4d20*/  MOV R32, 0xffff ;  /* 0x0000ffff00207802 */ /* 0x000fe40000000f00 */
[----:B----4-:R-:W-:Y:S02]  /*4d30*/  @!P0 F2FP.BF16.F32.PACK_AB R25, RZ, R36 ;  /* 0x00000024ff19823e */ /* 0x010fe400000010ff */
[----:B------:R-:W-:Y:S02]  /*4d40*/  @!P0 F2FP.BF16.F32.PACK_AB R35, RZ, R39 ;  /* 0x00000027ff23823e */ /* 0x000fe400000010ff */
[----:B------:R1:W2:Y:S01]  /*4d50*/  SHFL.BFLY PT, R32, R33, 0x1, 0x101f ;  /* 0x0c301f0021207f89 */ /* 0x0002a200000e0000 */
[----:B0-----:R-:W-:-:S03]  /*4d60*/  @!P0 IMAD.WIDE R16, R43, 0x2, R16 ;  /* 0x000000022b108825 */ /* 0x001fc600078e0210 */
[----:B------:R1:W-:Y:S04]  /*4d70*/  @!P0 STG.E.U16 desc[UR12][R22.64+0x28], R25 ;  /* 0x0000281916008986 */ /* 0x0003e8000c10150c */
[----:B------:R1:W-:Y:S04]  /*4d80*/  @!P0 STG.E.U16 desc[UR12][R20.64+0x28], R27 ;  /* 0x0000281b14008986 */ /* 0x0003e8000c10150c */
[----:B------:R1:W-:Y:S01]  /*4d90*/  @!P0 STG.E.U16 desc[UR12][R18.64+0x50], R28 ;  /* 0x0000501c12008986 */ /* 0x0003e2000c10150c */
[----:B---3--:R-:W-:-:S03]  /*4da0*/  FADD.FTZ R37, R44, R37 ;  /* 0x000000252c257221 */ /* 0x008fc60000010000 */
[----:B------:R1:W-:Y:S04]  /*4db0*/  @!P0 STG.E.U16 desc[UR12][R16.64+0x50], R35 ;  /* 0x0000502310008986 */ /* 0x0003e8000c10150c */
.L_x_573:
[----:B-1----:R-:W0:Y:S01]  /*4dc0*/  @!P0 LDC.64 R16, c[0x0][0x218] ;  /* 0x00008600ff108b82 */ /* 0x002e220000000a00 */
[----:B--2---:R-:W-:Y:S01]  /*4dd0*/  FADD.FTZ R21, R33, R32 ;  /* 0x0000002021157221 */ /* 0x004fe20000010000 */
[----:B------:R-:W-:-:S04]  /*4de0*/  @!P0 F2FP.BF16.F32.PACK_AB R20, RZ, R37 ;  /* 0x00000025ff14823e */ /* 0x000fc800000010ff */
[----:B------:R-:W-:Y:S02]  /*4df0*/  @!P0 F2FP.BF16.F32.PACK_AB R21, RZ, R21 ;  /* 0x00000015ff15823e */ /* 0x000fe400000010ff */
[----:B------:R-:W1:Y:S01]  /*4e00*/  @!P0 LDC.64 R18, c[0x0][0x220] ;  /* 0x00008800ff128b82 */ /* 0x000e620000000a00 */
[----:B0-----:R-:W-:-:S05]  /*4e10*/  @!P0 IMAD.WIDE R16, R43, 0x2, R16 ;  /* 0x000000022b108825 */ /* 0x001fca00078e0210 */
[----:B------:R3:W-:Y:S01]  /*4e20*/  @!P0 STG.E.U16 desc[UR12][R16.64+0x78], R20 ;  /* 0x0000781410008986 */ /* 0x0007e2000c10150c */
[----:B-1----:R-:W-:-:S05]  /*4e30*/  @!P0 IMAD.WIDE R18, R43, 0x2, R18 ;  /* 0x000000022b128825 */ /* 0x002fca00078e0212 */
[----:B------:R3:W-:Y:S02]  /*4e40*/  @!P0 STG.E.U16 desc[UR12][R18.64+0x78], R21 ;  /* 0x0000781512008986 */ /* 0x0007e4000c10150c */
.L_x_503:
[----:B------:R-:W-:Y:S05]  /*4e50*/  WARPSYNC.ALL ;  /* 0x0000000000007948 */ /* 0x000fea0003800000 */
[----:B------:R-:W-:Y:S01]  /*4e60*/  UMOV UR4, 0x140 ;  /* 0x0000014000047882 */ /* 0x000fe20000000000 */
[----:B------:R-:W-:Y:S01]  /*4e70*/  VIADD R7, R7, 0x1400 ;  /* 0x0000140007077836 */ /* 0x000fe20000000000 */
[----:B------:R-:W-:Y:S01]  /*4e80*/  UIMAD UR4, UR14, UR4, 0x140 ;  /* 0x000001400e0474a4 */ /* 0x000fe2000f8e0204 */
[----:B------:R-:W-:Y:S05]  /*4e90*/  BAR.SYNC.DEFER_BLOCKING 0x0 ;  /* 0x0000000000007b1d */ /* 0x000fea0000010000 */
[----:B------:R-:W-:-:S13]  /*4ea0*/  ISETP.GE.AND P0, PT, R7, UR4, PT ;  /* 0x0000000407007c0c */ /* 0x000fda000bf06270 */
[----:B------:R-:W-:Y:S05]  /*4eb0*/  @!P0 BRA `(.L_x_510) ;  /* 0xffffffe0003c8947 */ /* 0x000fea000383ffff */
[----:B------:R-:W-:Y:S05]  /*4ec0*/  EXIT ;  /* 0x000000000000794d */ /* 0x000fea0003800000 */
.L_x_506:
[----:B------:R-:W-:Y:S01]  /*4ed0*/  HFMA2.MMA R30, -RZ, RZ, 0, 4.76837158203125e-07 ;  /* 0x00000008ff1e7435 */ /* 0x000fe200000001ff */
[----:B-1----:R-:W-:Y:S01]  /*4ee0*/  MOV R31, R16 ;  /* 0x00000010001f7202 */ /* 0x002fe20000000f00 */
[----:B------:R-:W-:Y:S01]  /*4ef0*/  IMAD.MOV.U32 R29, RZ, RZ, 0x101f ;  /* 0x0000101fff1d7424 */ /* 0x000fe200078e00ff */
[----:B------:R-:W-:-:S08]  /*4f00*/  MOV R28, 0xffff ;  /* 0x0000ffff001c7802 */ /* 0x000fd00000000f00 */
[----:B0-2---:R-:W-:Y:S05]  /*4f10*/  WARPSYNC.COLLECTIVE R28, `(.L_x_511) ;  /* 0x000000001c087348 */ /* 0x005fea0003c00000 */
[----:B------:R1:W3:Y:S02]  /*4f20*/  SHFL.BFLY P2, R32, R31, R30, R29 ;  /* 0x0c00001e1f207389 */ /* 0x0002e4000004001d */
[----:B0123--:R-:W-:Y:S01]  /*4f30*/  ENDCOLLECTIVE ;  /* 0x000000000000791b */ /* 0x00ffe20003800000 */
.L_x_511:
[----:B------:R-:W-:Y:S01]  /*4f40*/  IMAD.MOV.U32 R31, RZ, RZ, R17 ;  /* 0x000000ffff1f7224 */ /* 0x000fe200078e0011 */
[----:B------:R-:W-:-:S07]  /*4f50*/  MOV R19, R32 ;  /* 0x0000002000137202 */ /* 0x000fce0000000f00 */
[----:B------:R-:W-:Y:S05]  /*4f60*/  WARPSYNC.COLLECTIVE R28, `(.L_x_512) ;  /* 0x000000001c087348 */ /* 0x000fea0003c00000 */
[----:B------:R0:W1:Y:S02]  /*4f70*/  SHFL.BFLY P2, R32, R31, R30, R29 ;  /* 0x0c00001e1f207389 */ /* 0x000064000004001d */
[----:B01----:R-:W-:Y:S01]  /*4f80*/  ENDCOLLECTIVE ;  /* 0x000000000000791b */ /* 0x003fe20003800000 */
.L_x_512:
[----:B------:R-:W-:-:S05]  /*4f90*/  FADD.FTZ R19, R19, R16 ;  /* 0x0000001013137221 */ /* 0x000fca0000010000 */
[----:B------:R-:W-:Y:S01]  /*4fa0*/  MOV R31, R19 ;  /* 0x00000013001f7202 */ /* 0x000fe20000000f00 */
[----:B------:R-:W-:Y:S01]  /*4fb0*/  IMAD.MOV.U32 R30, RZ, RZ, 0x4 ;  /* 0x00000004ff1e7424 */ /* 0x000fe200078e00ff */
[----:B------:R-:W-:-:S07]  /*4fc0*/  MOV R18, R32 ;  /* 0x0000002000127202 */ /* 0x000fce0000000f00 */
[----:B------:R-:W-:Y:S05]  /*4fd0*/  WARPSYNC.COLLECTIVE R28, `(.L_x_513) ;  /* 0x000000001c087348 */ /* 0x000fea0003c00000 */
[----:B------:R0:W1:Y:S02]  /*4fe0*/  SHFL.BFLY P2, R32, R31, R30, R29 ;  /* 0x0c00001e1f207389 */ /* 0x000064000004001d */
[----:B01----:R-:W-:Y:S01]  /*4ff0*/  ENDCOLLECTIVE ;  /* 0x000000000000791b */ /* 0x003fe20003800000 */
.L_x_513:
[----:B------:R-:W-:-:S05]  /*5000*/  FADD.FTZ R18, R18, R17 ;  /* 0x0000001112127221 */ /* 0x000fca0000010000 */
[----:B------:R-:W-:Y:S02]  /*5010*/  MOV R31, R18 ;  /* 0x00000012001f7202 */ /* 0x000fe40000000f00 */
[----:B------:R-:W-:-:S07]  /*5020*/  MOV R20, R32 ;  /* 0x0000002000147202 */ /* 0x000fce0000000f00 */
[----:B------:R-:W-:Y:S05]  /*5030*/  WARPSYNC.COLLECTIVE R28, `(.L_x_514) ;  /* 0x000000001c087348 */ /* 0x000fea0003c00000 */
[----:B------:R0:W1:Y:S02]  /*5040*/  SHFL.BFLY P2, R32, R31, R30, R29 ;  /* 0x0c00001e1f207389 */ /* 0x000064000004001d */
[----:B01----:R-:W-:Y:S01]  /*5050*/  ENDCOLLECTIVE ;  /* 0x000000000000791b */ /* 0x003fe20003800000 */
.L_x_514:
[----:B------:R-:W-:Y:S01]  /*5060*/  FADD.FTZ R20, R19, R20 ;  /* 0x0000001413147221 */ /* 0x000fe20000010000 */
[----:B------:R-:W-:-:S04]  /*5070*/  HFMA2.MMA R30, -RZ, RZ, 0, 1.1920928955078125e-07 ;  /* 0x00000002ff1e7435 */ /* 0x000fc800000001ff */
[----:B------:R-:W-:Y:S01]  /*5080*/  MOV R31, R20 ;  /* 0x00000014001f7202 */ /* 0x000fe20000000f00 */
[----:B------:R-:W-:-:S07]  /*5090*/  IMAD.MOV.U32 R21, RZ, RZ, R32 ;  /* 0x000000ffff157224 */ /* 0x000fce00078e0020 */
[----:B------:R-:W-:Y:S05]  /*50a0*/  WARPSYNC.COLLECTIVE R28, `(.L_x_515) ;  /* 0x000000001c087348 */ /* 0x000fea0003c00000 */
[----:B------:R0:W1:Y:S02]  /*50b0*/  SHFL.BFLY P2, R32, R31, R30, R29 ;  /* 0x0c00001e1f207389 */ /* 0x000064000004001d */
[----:B01----:R-:W-:Y:S01]  /*50c0*/  ENDCOLLECTIVE ;  /* 0x000000000000791b */ /* 0x003fe20003800000 */
.L_x_515:
[----:B------:R-:W-:-:S05]  /*50d0*/  FADD.FTZ R21, R18, R21 ;  /* 0x0000001512157221 */ /* 0x000fca0000010000 */
[----:B------:R-:W-:Y:S01]  /*50e0*/  MOV R31, R21 ;  /* 0x00000015001f7202 */ /* 0x000fe20000000f00 */
[----:B------:R-:W-:-:S07]  /*50f0*/  IMAD.MOV.U32 R23, RZ, RZ, R32 ;  /* 0x000000ffff177224 */ /* 0x000fce00078e0020 */
[----:B------:R-:W-:Y:S05]  /*5100*/  WARPSYNC.COLLECTIVE R28, `(.L_x_516) ;  /* 0x000000001c087348 */ /* 0x000fea0003c00000 */
[----:B------:R0:W1:Y:S02]  /*5110*/  SHFL.BFLY P2, R32, R31, R30, R29 ;  /* 0x0c00001e1f207389 */ /* 0x000064000004001d */
[----:B01----:R-:W-:Y:S01]  /*5120*/  ENDCOLLECTIVE ;  /* 0x000000000000791b */ /* 0x003fe20003800000 */
.L_x_516:
[----:B------:R-:W-:Y:S01]  /*5130*/  FADD.FTZ R23, R20, R23 ;  /* 0x0000001714177221 */ /* 0x000fe20000010000 */
[----:B------:R-:W-:-:S03]  /*5140*/  HFMA2.MMA R30, -RZ, RZ, 0, 5.9604644775390625e-08 ;  /* 0x00000001ff1e7435 */ /* 0x000fc600000001ff */
[----:B------:R-:W-:Y:S01]  /*5150*/  IMAD.MOV.U32 R31, RZ, RZ, R23 ;  /* 0x000000ffff1f7224 */ /* 0x000fe200078e0017 */
[----:B------:R-:W-:-:S07]  /*5160*/  MOV R16, R32 ;  /* 0x0000002000107202 */ /* 0x000fce0000000f00 */
[----:B------:R-:W-:Y:S05]  /*5170*/  WARPSYNC.COLLECTIVE R28, `(.L_x_517) ;  /* 0x000000001c087348 */ /* 0x000fea0003c00000 */
[----:B------:R0:W1:Y:S02]  /*5180*/  SHFL.BFLY P2, R32, R31, R30, R29 ;  /* 0x0c00001e1f207389 */ /* 0x000064000004001d */
[----:B01----:R-:W-:Y:S01]  /*5190*/  ENDCOLLECTIVE ;  /* 0x000000000000791b */ /* 0x003fe20003800000 */
.L_x_517:
[----:B------:R-:W-:-:S04]  /*51a0*/  FADD.FTZ R16, R21, R16 ;  /* 0x0000001015107221 */ /* 0x000fc80000010000 */
[----:B------:R-:W-:Y:S01]  /*51b0*/  IMAD.MOV.U32 R31, RZ, RZ, R16 ;  /* 0x000000ffff1f7224 */ /* 0x000fe200078e0010 */
[----:B------:R-:W-:-:S07]  /*51c0*/  MOV R22, R32 ;  /* 0x0000002000167202 */ /* 0x000fce0000000f00 */
[----:B------:R-:W-:Y:S05]  /*51d0*/  WARPSYNC.COLLECTIVE R28, `(.L_x_518) ;  /* 0x000000001c087348 */ /* 0x000fea0003c00000 */
[----:B------:R0:W1:Y:S02]  /*51e0*/  SHFL.BFLY P2, R32, R31, R30, R29 ;  /* 0x0c00001e1f207389 */ /* 0x000064000004001d */
[----:B01----:R-:W-:Y:S01]  /*51f0*/  ENDCOLLECTIVE ;  /* 0x000000000000791b */ /* 0x003fe20003800000 */
.L_x_518:
[----:B------:R-:W-:Y:S01]  /*5200*/  FADD.FTZ R22, R23, R22 ;  /* 0x0000001617167221 */ /* 0x000fe20000010000 */
[----:B------:R-:W-:Y:S06]  /*5210*/  BRA `(.L_x_519) ;  /* 0xffffffe800ec7947 */ /* 0x000fec000383ffff */
.L_x_507:
        /* <DEDUP_REMOVED lines=8> */
.L_x_521:
[----:B------:R-:W-:Y:S05]  /*52a0*/  BSYNC B1 ;  /* 0x0000000000017941 */ /* 0x000fea0003800000 */
.L_x_520:
        /* <DEDUP_REMOVED lines=8> */
.L_x_522:
[----:B------:R-:W-:-:S05]  /*5330*/  FADD.FTZ R23, R23, R16 ;  /* 0x0000001017177221 */ /* 0x000fca0000010000 */
[----:B------:R-:W-:Y:S01]  /*5340*/  MOV R31, R23 ;  /* 0x00000017001f7202 */ /* 0x000fe20000000f00 */
[----:B------:R-:W-:Y:S01]  /*5350*/  IMAD.MOV.U32 R30, RZ, RZ, 0x4 ;  /* 0x00000004ff1e7424 */ /* 0x000fe200078e00ff */
[----:B------:R-:W-:-:S07]  /*5360*/  MOV R22, R32 ;  /* 0x0000002000167202 */ /* 0x000fce0000000f00 */
[----:B------:R-:W-:Y:S05]  /*5370*/  WARPSYNC.COLLECTIVE R28, `(.L_x_523) ;  /* 0x000000001c087348 */ /* 0x000fea0003c00000 */
[----:B------:R0:W1:Y:S02]  /*5380*/  SHFL.BFLY P2, R32, R31, R30, R29 ;  /* 0x0c00001e1f207389 */ /* 0x000064000004001d */
[----:B01----:R-:W-:Y:S01]  /*5390*/  ENDCOLLECTIVE ;  /* 0x000000000000791b */ /* 0x003fe20003800000 */
.L_x_523:
[----:B------:R-:W-:-:S05]  /*53a0*/  FADD.FTZ R22, R22, R17 ;  /* 0x0000001116167221 */ /* 0x000fca0000010000 */
[----:B------:R-:W-:Y:S02]  /*53b0*/  MOV R31, R22 ;  /* 0x00000016001f7202 */ /* 0x000fe40000000f00 */
[----:B------:R-:W-:-:S07]  /*53c0*/  MOV R24, R32 ;  /* 0x0000002000187202 */ /* 0x000fce0000000f00 */
[----:B------:R-:W-:Y:S05]  /*53d0*/  WARPSYNC.COLLECTIVE R28, `(.L_x_524) ;  /* 0x000000001c087348 */ /* 0x000fea0003c00000 */
[----:B------:R0:W1:Y:S02]  /*53e0*/  SHFL.BFLY P2, R32, R31, R30, R29 ;  /* 0x0c00001e1f207389 */ /* 0x000064000004001d */
[----:B01----:R-:W-:Y:S01]  /*53f0*/  ENDCOLLECTIVE ;  /* 0x000000000000791b */ /* 0x003fe20003800000 */
.L_x_524:
[----:B------:R-:W-:Y:S01]  /*5400*/  FADD.FTZ R24, R23, R24 ;  /* 0x0000001817187221 */ /* 0x000fe20000010000 */
[----:B------:R-:W-:-:S04]  /*5410*/  HFMA2.MMA R30, -RZ, RZ, 0, 1.1920928955078125e-07 ;  /* 0x00000002ff1e7435 */ /* 0x000fc800000001ff */
[----:B------:R-:W-:Y:S01]  /*5420*/  MOV R31, R24 ;  /* 0x00000018001f7202 */ /* 0x000fe20000000f00 */
[----:B------:R-:W-:-:S07]  /*5430*/  IMAD.MOV.U32 R25, RZ, RZ, R32 ;  /* 0x000000ffff197224 */ /* 0x000fce00078e0020 */
[----:B------:R-:W-:Y:S05]  /*5440*/  WARPSYNC.COLLECTIVE R28, `(.L_x_525) ;  /* 0x000000001c087348 */ /* 0x000fea0003c00000 */
[----:B------:R0:W1:Y:S02]  /*5450*/  SHFL.BFLY P2, R32, R31, R30, R29 ;  /* 0x0c00001e1f207389 */ /* 0x000064000004001d */
[----:B01----:R-:W-:Y:S01]  /*5460*/  ENDCOLLECTIVE ;  /* 0x000000000000791b */ /* 0x003fe20003800000 */
.L_x_525:
[----:B------:R-:W-:-:S05]  /*5470*/  FADD.FTZ R25, R22, R25 ;  /* 0x0000001916197221 */ /* 0x000fca0000010000 */
[----:B------:R-:W-:Y:S01]  /*5480*/  MOV R31, R25 ;  /* 0x00000019001f7202 */ /* 0x000fe20000000f00 */
[----:B------:R-:W-:-:S07]  /*5490*/  IMAD.MOV.U32 R27, RZ, RZ, R32 ;  /* 0x000000ffff1b7224 */ /* 0x000fce00078e0020 */
[----:B------:R-:W-:Y:S05]  /*54a0*/  WARPSYNC.COLLECTIVE R28, `(.L_x_526) ;  /* 0x000000001c087348 */ /* 0x000fea0003c00000 */
[----:B------:R0:W1:Y:S02]  /*54b0*/  SHFL.BFLY P2, R32, R31, R30, R29 ;  /* 0x0c00001e1f207389 */ /* 0x000064000004001d */
[----:B01----:R-:W-:Y:S01]  /*54c0*/  ENDCOLLECTIVE ;  /* 0x000000000000791b */ /* 0x003fe20003800000 */
.L_x_526:
[----:B------:R-:W-:Y:S01]  /*54d0*/  FADD.FTZ R27, R24, R27 ;  /* 0x0000001b181b7221 */ /* 0x000fe20000010000 */
[----:B------:R-:W-:-:S03]  /*54e0*/  HFMA2.MMA R30, -RZ, RZ, 0, 5.9604644775390625e-08 ;  /* 0x00000001ff1e7435 */ /* 0x000fc600000001ff */
[----:B------:R-:W-:Y:S01]  /*54f0*/  IMAD.MOV.U32 R31, RZ, RZ, R27 ;  /* 0x000000ffff1f7224 */ /* 0x000fe200078e001b */
[----:B------:R-:W-:-:S07]  /*5500*/  MOV R16, R32 ;  /* 0x0000002000107202 */ /* 0x000fce0000000f00 */
[----:B------:R-:W-:Y:S05]  /*5510*/  WARPSYNC.COLLECTIVE R28, `(.L_x_527) ;  /* 0x000000001c087348 */ /* 0x000fea0003c00000 */
[----:B------:R0:W1:Y:S02]  /*5520*/  SHFL.BFLY P2, R32, R31, R30, R29 ;  /* 0x0c00001e1f207389 */ /* 0x000064000004001d */
[----:B01----:R-:W-:Y:S01]  /*5530*/  ENDCOLLECTIVE ;  /* 0x000000000000791b */ /* 0x003fe20003800000 */
.L_x_527:
[----:B------:R-:W-:-:S05]  /*5540*/  FADD.FTZ R16, R25, R16 ;  /* 0x0000001019107221 */ /* 0x000fca0000010000 */
[----:B------:R-:W-:Y:S02]  /*5550*/  MOV R31, R16 ;  /* 0x00000010001f7202 */ /* 0x000fe40000000f00 */
[----:B------:R-:W-:-:S07]  /*5560*/  MOV R26, R32 ;  /* 0x00000020001a7202 */ /* 0x000fce0000000f00 */
[----:B------:R-:W-:Y:S05]  /*5570*/  WARPSYNC.COLLECTIVE R28, `(.L_x_528) ;  /* 0x000000001c087348 */ /* 0x000fea0003c00000 */
[----:B------:R0:W1:Y:S02]  /*5580*/  SHFL.BFLY P2, R32, R31, R30, R29 ;  /* 0x0c00001e1f207389 */ /* 0x000064000004001d */
[----:B01----:R-:W-:Y:S01]  /*5590*/  ENDCOLLECTIVE ;  /* 0x000000000000791b */ /* 0x003fe20003800000 */
.L_x_528:
[----:B------:R-:W-:Y:S01]  /*55a0*/  FADD.FTZ R26, R27, R26 ;  /* 0x0000001a1b1a7221 */ /* 0x000fe20000010000 */
[----:B------:R-:W-:Y:S06]  /*55b0*/  BRA `(.L_x_529) ;  /* 0xffffffe800c07947 */ /* 0x000fec000383ffff */
.L_x_508:
        /* <DEDUP_REMOVED lines=8> */
.L_x_531:
[----:B------:R-:W-:Y:S05]  /*5640*/  BSYNC B1 ;  /* 0x0000000000017941 */ /* 0x000fea0003800000 */
.L_x_530:
        /* <DEDUP_REMOVED lines=8> */
.L_x_532:
[----:B------:R-:W-:Y:S01]  /*56d0*/  FADD.FTZ R23, R23, R16 ;  /* 0x0000001017177221 */ /* 0x000fe20000010000 */
[----:B------:R-:W-:-:S04]  /*56e0*/  HFMA2.MMA R30, -RZ, RZ, 0, 2.384185791015625e-07 ;  /* 0x00000004ff1e7435 */ /* 0x000fc800000001ff */
[----:B------:R-:W-:Y:S02]  /*56f0*/  MOV R31, R23 ;  /* 0x00000017001f7202 */ /* 0x000fe40000000f00 */
[----:B------:R-:W-:-:S07]  /*5700*/  MOV R22, R32 ;  /* 0x0000002000167202 */ /* 0x000fce0000000f00 */
[----:B------:R-:W-:Y:S05]  /*5710*/  WARPSYNC.COLLECTIVE R28, `(.L_x_533) ;  /* 0x000000001c087348 */ /* 0x000fea0003c00000 */
[----:B------:R0:W1:Y:S02]  /*5720*/  SHFL.BFLY P2, R32, R31, R30, R29 ;  /* 0x0c00001e1f207389 */ /* 0x000064000004001d */
[----:B01----:R-:W-:Y:S01]  /*5730*/  ENDCOLLECTIVE ;  /* 0x000000000000791b */ /* 0x003fe20003800000 */
.L_x_533:
[----:B------:R-:W-:-:S05]  /*5740*/  FADD.FTZ R22, R22, R17 ;  /* 0x0000001116167221 */ /* 0x000fca0000010000 */
[----:B------:R-:W-:Y:S01]  /*5750*/  MOV R31, R22 ;  /* 0x00000016001f7202 */ /* 0x000fe20000000f00 */
[----:B------:R-:W-:-:S07]  /*5760*/  IMAD.MOV.U32 R24, RZ, RZ, R32 ;  /* 0x000000ffff187224 */ /* 0x000fce00078e0020 */
[----:B------:R-:W-:Y:S05]  /*5770*/  WARPSYNC.COLLECTIVE R28, `(.L_x_534) ;  /* 0x000000001c087348 */ /* 0x000fea0003c00000 */
[----:B------:R0:W1:Y:S02]  /*5780*/  SHFL.BFLY P2, R32, R31, R30, R29 ;  /* 0x0c00001e1f207389 */ /* 0x000064000004001d */
[----:B01----:R-:W-:Y:S01]  /*5790*/  ENDCOLLECTIVE ;  /* 0x000000000000791b */ /* 0x003fe20003800000 */
.L_x_534:
[----:B------:R-:W-:-:S05]  /*57a0*/  FADD.FTZ R24, R23, R24 ;  /* 0x0000001817187221 */ /* 0x000fca0000010000 */
[----:B------:R-:W-:Y:S01]  /*57b0*/  MOV R31, R24 ;  /* 0x00000018001f7202 */ /* 0x000fe20000000f00 */
[----:B------:R-:W-:Y:S01]  /*57c0*/  IMAD.MOV.U32 R30, RZ, RZ, 0x2 ;  /* 0x00000002ff1e7424 */ /* 0x000fe200078e00ff */
[----:B------:R-:W-:-:S07]  /*57d0*/  MOV R25, R32 ;  /* 0x0000002000197202 */ /* 0x000fce0000000f00 */
[----:B------:R-:W-:Y:S05]  /*57e0*/  WARPSYNC.COLLECTIVE R28, `(.L_x_535) ;  /* 0x000000001c087348 */ /* 0x000fea0003c00000 */
[----:B------:R0:W1:Y:S02]  /*57f0*/  SHFL.BFLY P2, R32, R31, R30, R29 ;  /* 0x0c00001e1f207389 */ /* 0x000064000004001d */
[----:B01----:R-:W-:Y:S01]  /*5800*/  ENDCOLLECTIVE ;  /* 0x000000000000791b */ /* 0x003fe20003800000 */
.L_x_535:
[----:B------:R-:W-:-:S05]  /*5810*/  FADD.FTZ R25, R22, R25 ;  /* 0x0000001916197221 */ /* 0x000fca0000010000 */
[----:B------:R-:W-:Y:S02]  /*5820*/  MOV R31, R25 ;  /* 0x00000019001f7202 */ /* 0x000fe40000000f00 */
[----:B------:R-:W-:-:S07]  /*5830*/  MOV R27, R32 ;  /* 0x00000020001b7202 */ /* 0x000fce0000000f00 */
[----:B------:R-:W-:Y:S05]  /*5840*/  WARPSYNC.COLLECTIVE R28, `(.L_x_536) ;  /* 0x000000001c087348 */ /* 0x000fea0003c00000 */
[----:B------:R0:W1:Y:S02]  /*5850*/  SHFL.BFLY P2, R32, R31, R30, R29 ;  /* 0x0c00001e1f207389 */ /* 0x000064000004001d */
[----:B01----:R-:W-:Y:S01]  /*5860*/  ENDCOLLECTIVE ;  /* 0x000000000000791b */ /* 0x003fe20003800000 */
.L_x_536:
[----:B------:R-:W-:Y:S01]  /*5870*/  FADD.FTZ R27, R24, R27 ;  /* 0x0000001b181b7221 */ /* 0x000fe20000010000 */
[----:B------:R-:W-:-:S03]  /*5880*/  HFMA2.MMA R30, -RZ, RZ, 0, 5.9604644775390625e-08 ;  /* 0x00000001ff1e7435 */ /* 0x000fc600000001ff */
[----:B------:R-:W-:Y:S01]  /*5890*/  IMAD.MOV.U32 R31, RZ, RZ, R27 ;  /* 0x000000ffff1f7224 */ /* 0x000fe200078e001b */
[----:B------:R-:W-:-:S07]  /*58a0*/  MOV R16, R32 ;  /* 0x0000002000107202 */ /* 0x000fce0000000f00 */
[----:B------:R-:W-:Y:S05]  /*58b0*/  WARPSYNC.COLLECTIVE R28, `(.L_x_537) ;  /* 0x000000001c087348 */ /* 0x000fea0003c00000 */
[----:B------:R0:W1:Y:S02]  /*58c0*/  SHFL.BFLY P2, R32, R31, R30, R29 ;  /* 0x0c00001e1f207389 */ /* 0x000064000004001d */
[----:B01----:R-:W-:Y:S01]  /*58d0*/  ENDCOLLECTIVE ;  /* 0x000000000000791b */ /* 0x003fe20003800000 */
.L_x_537:
[----:B------:R-:W-:-:S05]  /*58e0*/  FADD.FTZ R16, R25, R16 ;  /* 0x0000001019107221 */ /* 0x000fca0000010000 */
[----:B------:R-:W-:Y:S02]  /*58f0*/  MOV R31, R16 ;  /* 0x00000010001f7202 */ /* 0x000fe40000000f00 */
[----:B------:R-:W-:-:S07]  /*5900*/  MOV R26, R32 ;  /* 0x00000020001a7202 */ /* 0x000fce0000000f00 */
[----:B------:R-:W-:Y:S05]  /*5910*/  WARPSYNC.COLLECTIVE R28, `(.L_x_538) ;  /* 0x000000001c087348 */ /* 0x000fea0003c00000 */
[----:B------:R0:W1:Y:S02]  /*5920*/  SHFL.BFLY P2, R32, R31, R30, R29 ;  /* 0x0c00001e1f207389 */ /* 0x000064000004001d */
[----:B01----:R-:W-:Y:S01]  /*5930*/  ENDCOLLECTIVE ;  /* 0x000000000000791b */ /* 0x003fe20003800000 */
.L_x_538:
[----:B------:R-:W-:Y:S01]  /*5940*/  FADD.FTZ R26, R27, R26 ;  /* 0x0000001a1b1a7221 */ /* 0x000fe20000010000 */
[----:B------:R-:W-:Y:S06]  /*5950*/  BRA `(.L_x_539) ;  /* 0xffffffe8007c7947 */ /* 0x000fec000383ffff */
.L_x_509:
[----:B------:R-:W-:Y:S01]  /*5960*/  BSSY B0, `(.L_x_540) ;  /* 0x0000008000007945 */ /* 0x000fe20003800000 */
[----:B-1----:R-:W-:Y:S01]  /*5970*/  IMAD.MOV.U32 R31, RZ, RZ, R18 ;  /* 0x000000ffff1f7224 */ /* 0x002fe200078e0012 */
[----:B------:R-:W-:Y:S02]  /*5980*/  MOV R30, 0x8 ;  /* 0x00000008001e7802 */ /* 0x000fe40000000f00 */
[----:B------:R-:W-:Y:S02]  /*5990*/  MOV R29, 0x101f ;  /* 0x0000101f001d7802 */ /* 0x000fe40000000f00 */
[----:B------:R-:W-:-:S07]  /*59a0*/  MOV R28, 0xffff ;  /* 0x0000ffff001c7802 */ /* 0x000fce0000000f00 */
[----:B0-2---:R-:W-:Y:S05]  /*59b0*/  WARPSYNC.COLLECTIVE R28, `(.L_x_541) ;  /* 0x000000001c087348 */ /* 0x005fea0003c00000 */
[----:B------:R1:W3:Y:S02]  /*59c0*/  SHFL.BFLY P2, R32, R31, R30, R29 ;  /* 0x0c00001e1f207389 */ /* 0x0002e4000004001d */
[----:B0123--:R-:W-:Y:S01]  /*59d0*/  ENDCOLLECTIVE ;  /* 0x000000000000791b */ /* 0x00ffe20003800000 */
.L_x_541:
[----:B------:R-:W-:Y:S05]  /*59e0*/  BSYNC B0 ;  /* 0x0000000000007941 */ /* 0x000fea0003800000 */
.L_x_540:
[----:B------:R-:W-:Y:S01]  /*59f0*/  HFMA2.MMA R30, -RZ, RZ, 0, 4.76837158203125e-07 ;  /* 0x00000008ff1e7435 */ /* 0x000fe200000001ff */
[----:B------:R-:W-:Y:S01]  /*5a00*/  MOV R31, R17 ;  /* 0x00000011001f7202 */ /* 0x000fe20000000f00 */
[----:B------:R-:W-:Y:S01]  /*5a10*/  IMAD.MOV.U32 R28, RZ, RZ, 0xffff ;  /* 0x0000ffffff1c7424 */ /* 0x000fe200078e00ff */
[----:B------:R-:W-:Y:S01]  /*5a20*/  MOV R29, 0x101f ;  /* 0x0000101f001d7802 */ /* 0x000fe20000000f00 */
[----:B------:R-:W-:Y:S01]  /*5a30*/  IMAD.MOV.U32 R19, RZ, RZ, R32 ;  /* 0x000000ffff137224 */ /* 0x000fe200078e0020 */
[----:B------:R-:W-:Y:S01]  /*5a40*/  @!P0 SHF.L.U32 R22, R11, 0x1, RZ ;  /* 0x000000010b168819 */ /* 0x000fe200000006ff */
[----:B------:R-:W-:Y:S01]  /*5a50*/  IMAD.MOV.U32 R34, RZ, RZ, RZ ;  /* 0x000000ffff227224 */ /* 0x000fe200078e00ff */
[----:B------:R-:W-:-:S07]  /*5a60*/  @!P0 IADD3 R21, R16, 0x14, RZ ;  /* 0x0000001410158810 */ /* 0x000fce0007ffe0ff */
[----:B------:R-:W-:Y:S05]  /*5a70*/  WARPSYNC.COLLECTIVE R28, `(.L_x_542) ;  /* 0x000000001c087348 */ /* 0x000fea0003c00000 */
[----:B------:R0:W1:Y:S02]  /*5a80*/  SHFL.BFLY P2, R32, R31, R30, R29 ;  /* 0x0c00001e1f207389 */ /* 0x000064000004001d */
[----:B01----:R-:W-:Y:S01]  /*5a90*/  ENDCOLLECTIVE ;  /* 0x000000000000791b */ /* 0x003fe20003800000 */
.L_x_542:
[----:B------:R-:W-:Y:S01]  /*5aa0*/  FADD.FTZ R19, R19, R18 ;  /* 0x0000001213137221 */ /* 0x000fe20000010000 */
[----:B------:R-:W-:Y:S01]  /*5ab0*/  @!P0 LEA R24, R11, UR4, 0x7 ;  /* 0x000000040b188c11 */ /* 0x000fe2000f8e38ff */
[----:B------:R-:W-:Y:S01]  /*5ac0*/  HFMA2.MMA R36, -RZ, RZ, 0, 0 ;  /* 0x00000000ff247435 */ /* 0x000fe200000001ff */
[----:B------:R-:W-:Y:S01]  /*5ad0*/  @!P0 LOP3.LUT R21, R21, R22, RZ, 0x3c, !PT ;  /* 0x0000001615158212 */ /* 0x000fe200078e3cff */
[----:B------:R-:W-:Y:S01]  /*5ae0*/  IMAD.MOV.U32 R25, RZ, RZ, RZ ;  /* 0x000000ffff197224 */ /* 0x000fe200078e00ff */
[----:B------:R-:W-:Y:S01]  /*5af0*/  @!P0 SHF.L.U32 R26, R11, 0x1, RZ ;  /* 0x000000010b1a8819 */ /* 0x000fe200000006ff */
[----:B------:R-:W-:Y:S01]  /*5b00*/  IMAD.IADD R43, R16, 0x1, R7 ;  /* 0x00000001102b7824 */ /* 0x000fe200078e0207 */
[----:B------:R-:W-:-:S05]  /*5b10*/  @!P0 LEA R21, R21, R24, 0x2 ;  /* 0x0000001815158211 */ /* 0x000fca00078e10ff */
[----:B------:R0:W1:Y:S01]  /*5b20*/  @!P0 LDS R22, [R21] ;  /* 0x0000000015168984 */ /* 0x0000620000000800 */
[----:B------:R-:W-:Y:S01]  /*5b30*/  HFMA2.MMA R30, -RZ, RZ, 0, 2.384185791015625e-07 ;  /* 0x00000004ff1e7435 */ /* 0x000fe200000001ff */
[----:B------:R-:W-:Y:S02]  /*5b40*/  MOV R31, R19 ;  /* 0x00000013001f7202 */ /* 0x000fe40000000f00 */
[----:B------:R0:W2:Y:S01]  /*5b50*/  @!P0 LDS R23, [R21+0x500] ;  /* 0x0005000015178984 */ /* 0x0000a20000000800 */
[----:B------:R-:W-:-:S07]  /*5b60*/  FADD.FTZ R18, R32, R17 ;  /* 0x0000001120127221 */ /* 0x000fce0000010000 */
[----:B012---:R-:W-:Y:S05]  /*5b70*/  WARPSYNC.COLLECTIVE R28, `(.L_x_543) ;  /* 0x000000001c087348 */ /* 0x007fea0003c00000 */
[----:B------:R3:W4:Y:S02]  /*5b80*/  SHFL.BFLY P2, R32, R31, R30, R29 ;  /* 0x0c00001e1f207389 */ /* 0x000724000004001d */
[----:B01234-:R-:W-:Y:S01]  /*5b90*/  ENDCOLLECTIVE ;  /* 0x000000000000791b */ /* 0x01ffe20003800000 */
.L_x_543:
[----:B------:R-:W-:Y:S01]  /*5ba0*/  MOV R31, R18 ;  /* 0x00000012001f7202 */ /* 0x000fe20000000f00 */
[----:B------:R-:W-:-:S07]  /*5bb0*/  IMAD.MOV.U32 R20, RZ, RZ, R32 ;  /* 0x000000ffff147224 */ /* 0x000fce00078e0020 */
[----:B------:R-:W-:Y:S05]  /*5bc0*/  WARPSYNC.COLLECTIVE R28, `(.L_x_544) ;  /* 0x000000001c087348 */ /* 0x000fea0003c00000 */
[----:B------:R0:W1:Y:S02]  /*5bd0*/  SHFL.BFLY P2, R32, R31, R30, R29 ;  /* 0x0c00001e1f207389 */ /* 0x000064000004001d */
[----:B01----:R-:W-:Y:S01]  /*5be0*/  ENDCOLLECTIVE ;  /* 0x000000000000791b */ /* 0x003fe20003800000 */
.L_x_544:
[----:B------:R-:W-:Y:S01]  /*5bf0*/  @!P0 MOV R34, R22 ;  /* 0x0000001600228202 */ /* 0x000fe20000000f00 */
[----:B------:R-:W-:Y:S01]  /*5c00*/  FADD.FTZ R20, R19, R20 ;  /* 0x0000001413147221 */ /* 0x000fe20000010000 */
[----:B------:R-:W-:Y:S01]  /*5c10*/  @!P0 MOV R36, R23 ;  /* 0x0000001700248202 */ /* 0x000fe20000000f00 */
[----:B------:R-:W-:-:S05]  /*5c20*/  @!P0 VIADD R23, R16, 0x28 ;  /* 0x0000002810178836 */ /* 0x000fca0000000000 */
[----:B------:R-:W-:Y:S01]  /*5c30*/  @!P0 LOP3.LUT R23, R23, R26, RZ, 0x3c, !PT ;  /* 0x0000001a17178212 */ /* 0x000fe200078e3cff */
[----:B------:R-:W-:Y:S02]  /*5c40*/  HFMA2.MMA R26, -RZ, RZ, 0, 0 ;  /* 0x00000000ff1a7435 */ /* 0x000fe400000001ff */
[----:B------:R-:W-:Y:S01]  /*5c50*/  HFMA2.MMA R30, -RZ, RZ, 0, 1.1920928955078125e-07 ;  /* 0x00000002ff1e7435 */ /* 0x000fe200000001ff */
[----:B------:R-:W-:Y:S02]  /*5c60*/  IMAD.MOV.U32 R31, RZ, RZ, R20 ;  /* 0x000000ffff1f7224 */ /* 0x000fe400078e0014 */
[----:B------:R-:W-:-:S08]  /*5c70*/  FADD.FTZ R17, R18, R32 ;  /* 0x0000002012117221 */ /* 0x000fd00000010000 */
[----:B------:R-:W-:Y:S05]  /*5c80*/  WARPSYNC.COLLECTIVE R28, `(.L_x_545) ;  /* 0x000000001c087348 */ /* 0x000fea0003c00000 */
[----:B------:R0:W1:Y:S02]  /*5c90*/  SHFL.BFLY P2, R32, R31, R30, R29 ;  /* 0x0c00001e1f207389 */ /* 0x000064000004001d */
[----:B01----:R-:W-:Y:S01]  /*5ca0*/  ENDCOLLECTIVE ;  /* 0x000000000000791b */ /* 0x003fe20003800000 */
.L_x_545:
[----:B------:R-:W-:Y:S02]  /*5cb0*/  MOV R31, R17 ;  /* 0x00000011001f7202 */ /* 0x000fe40000000f00 */
[----:B------:R-:W-:-:S07]  /*5cc0*/  MOV R19, R32 ;  /* 0x0000002000137202 */ /* 0x000fce0000000f00 */
[----:B------:R-:W-:Y:S05]  /*5cd0*/  WARPSYNC.COLLECTIVE R28, `(.L_x_546) ;  /* 0x000000001c087348 */ /* 0x000fea0003c00000 */
[----:B------:R0:W1:Y:S02]  /*5ce0*/  SHFL.BFLY P2, R32, R31, R30, R29 ;  /* 0x0c00001e1f207389 */ /* 0x000064000004001d */
[----:B01----:R-:W-:Y:S01]  /*5cf0*/  ENDCOLLECTIVE ;  /* 0x000000000000791b */ /* 0x003fe20003800000 */
.L_x_546:
[----:B------:R-:W-:Y:S01]  /*5d00*/  FADD.FTZ R19, R20, R19 ;  /* 0x0000001314137221 */ /* 0x000fe20000010000 */
[----:B------:R-:W-:-:S03]  /*5d10*/  HFMA2.MMA R30, -RZ, RZ, 0, 5.9604644775390625e-08 ;  /* 0x00000001ff1e7435 */ /* 0x000fc600000001ff */
[----:B------:R-:W-:Y:S02]  /*5d20*/  IMAD.MOV.U32 R31, RZ, RZ, R19 ;  /* 0x000000ffff1f7224 */ /* 0x000fe400078e0013 */
[----:B------:R-:W-:-:S07]  /*5d30*/  FADD.FTZ R18, R17, R32 ;  /* 0x0000002011127221 */ /* 0x000fce0000010000 */
[----:B------:R-:W-:Y:S05]  /*5d40*/  WARPSYNC.COLLECTIVE R28, `(.L_x_547) ;  /* 0x000000001c087348 */ /* 0x000fea0003c00000 */
[----:B------:R0:W1:Y:S02]  /*5d50*/  SHFL.BFLY P2, R32, R31, R30, R29 ;  /* 0x0c00001e1f207389 */ /* 0x000064000004001d */
[----:B01----:R-:W-:Y:S01]  /*5d60*/  ENDCOLLECTIVE ;  /* 0x000000000000791b */ /* 0x003fe20003800000 */
.L_x_547:
[----:B------:R-:W-:Y:S02]  /*5d70*/  MOV R31, R18 ;  /* 0x00000012001f7202 */ /* 0x000fe40000000f00 */
[----:B------:R-:W-:-:S07]  /*5d80*/  MOV R20, R32 ;  /* 0x0000002000147202 */ /* 0x000fce0000000f00 */
[----:B------:R-:W-:Y:S05]  /*5d90*/  WARPSYNC.COLLECTIVE R28, `(.L_x_548) ;  /* 0x000000001c087348 */ /* 0x000fea0003c00000 */
[----:B------:R0:W1:Y:S02]  /*5da0*/  SHFL.BFLY P2, R32, R31, R30, R29 ;  /* 0x0c00001e1f207389 */ /* 0x000064000004001d */
[----:B01----:R-:W-:Y:S01]  /*5db0*/  ENDCOLLECTIVE ;  /* 0x000000000000791b */ /* 0x003fe20003800000 */
.L_x_548:
[----:B------:R-:W-:Y:S01]  /*5dc0*/  FADD.FTZ R19, R19, R20 ;  /* 0x0000001413137221 */ /* 0x000fe20000010000 */
[----:B------:R-:W-:Y:S01]  /*5dd0*/  HFMA2.MMA R30, -RZ, RZ, 0, 4.76837158203125e-07 ;  /* 0x00000008ff1e7435 */ /* 0x000fe200000001ff */
[----:B------:R-:W-:Y:S01]  /*5de0*/  MOV R31, R34 ;  /* 0x00000022001f7202 */ /* 0x000fe20000000f00 */
[----:B------:R-:W-:-:S09]  /*5df0*/  IMAD.MOV.U32 R17, RZ, RZ, R32 ;  /* 0x000000ffff117224 */ /* 0x000fd200078e0020 */
[----:B------:R-:W-:Y:S05]  /*5e00*/  WARPSYNC.COLLECTIVE R28, `(.L_x_549) ;  /* 0x000000001c087348 */ /* 0x000fea0003c00000 */
[----:B------:R0:W1:Y:S02]  /*5e10*/  SHFL.BFLY P2, R32, R31, R30, R29 ;  /* 0x0c00001e1f207389 */ /* 0x000064000004001d */
[----:B01----:R-:W-:Y:S01]  /*5e20*/  ENDCOLLECTIVE ;  /* 0x000000000000791b */ /* 0x003fe20003800000 */
.L_x_549:
[----:B------:R-:W-:Y:S01]  /*5e30*/  FADD.FTZ R46, R18, R17 ;  /* 0x00000011122e7221 */ /* 0x000fe20000010000 */
[----:B------:R-:W-:Y:S01]  /*5e40*/  IMAD.MOV.U32 R31, RZ, RZ, R36 ;  /* 0x000000ffff1f7224 */ /* 0x000fe200078e0024 */
[----:B------:R-:W-:-:S07]  /*5e50*/  MOV R33, R32 ;  /* 0x0000002000217202 */ /* 0x000fce0000000f00 */
[----:B------:R-:W-:Y:S05]  /*5e60*/  WARPSYNC.COLLECTIVE R28, `(.L_x_550) ;  /* 0x000000001c087348 */ /* 0x000fea0003c00000 */
[----:B------:R0:W1:Y:S02]  /*5e70*/  SHFL.BFLY P2, R32, R31, R30, R29 ;  /* 0x0c00001e1f207389 */ /* 0x000064000004001d */
[----:B01----:R-:W-:Y:S01]  /*5e80*/  ENDCOLLECTIVE ;  /* 0x000000000000791b */ /* 0x003fe20003800000 */
.L_x_550:
[----:B------:R-:W-:-:S05]  /*5e90*/  FADD.FTZ R33, R33, R34 ;  /* 0x0000002221217221 */ /* 0x000fca0000010000 */
[----:B------:R-:W-:Y:S01]  /*5ea0*/  MOV R31, R33 ;  /* 0x00000021001f7202 */ /* 0x000fe20000000f00 */
[----:B------:R-:W-:Y:S01]  /*5eb0*/  IMAD.MOV.U32 R30, RZ, RZ, 0x4 ;  /* 0x00000004ff1e7424 */ /* 0x000fe200078e00ff */
[----:B------:R-:W-:-:S07]  /*5ec0*/  MOV R35, R32 ;  /* 0x0000002000237202 */ /* 0x000fce0000000f00 */
[----:B------:R-:W-:Y:S05]  /*5ed0*/  WARPSYNC.COLLECTIVE R28, `(.L_x_551) ;  /* 0x000000001c087348 */ /* 0x000fea0003c00000 */
[----:B------:R0:W1:Y:S02]  /*5ee0*/  SHFL.BFLY P2, R32, R31, R30, R29 ;  /* 0x0c00001e1f207389 */ /* 0x000064000004001d */
[----:B01----:R-:W-:Y:S01]  /*5ef0*/  ENDCOLLECTIVE ;  /* 0x000000000000791b */ /* 0x003fe20003800000 */
.L_x_551:
[----:B------:R-:W-:-:S05]  /*5f00*/  FADD.FTZ R35, R35, R36 ;  /* 0x0000002423237221 */ /* 0x000fca0000010000 */
[----:B------:R-:W-:Y:S02]  /*5f10*/  MOV R31, R35 ;  /* 0x00000023001f7202 */ /* 0x000fe40000000f00 */
[----:B------:R-:W-:-:S07]  /*5f20*/  MOV R22, R32 ;  /* 0x0000002000167202 */ /* 0x000fce0000000f00 */
[----:B------:R-:W-:Y:S05]  /*5f30*/  WARPSYNC.COLLECTIVE R28, `(.L_x_552) ;  /* 0x000000001c087348 */ /* 0x000fea0003c00000 */
[----:B------:R0:W1:Y:S02]  /*5f40*/  SHFL.BFLY P2, R32, R31, R30, R29 ;  /* 0x0c00001e1f207389 */ /* 0x000064000004001d */
[----:B01----:R-:W-:Y:S01]  /*5f50*/  ENDCOLLECTIVE ;  /* 0x000000000000791b */ /* 0x003fe20003800000 */
.L_x_552:
[----:B------:R-:W-:Y:S01]  /*5f60*/  FADD.FTZ R37, R33, R22 ;  /* 0x0000001621257221 */ /* 0x000fe20000010000 */
[----:B------:R-:W-:-:S04]  /*5f70*/  HFMA2.MMA R30, -RZ, RZ, 0, 1.1920928955078125e-07 ;  /* 0x00000002ff1e7435 */ /* 0x000fc800000001ff */
[----:B------:R-:W-:Y:S02]  /*5f80*/  MOV R31, R37 ;  /* 0x00000025001f7202 */ /* 0x000fe40000000f00 */
[----:B------:R-:W-:Y:S02]  /*5f90*/  MOV R38, R32 ;  /* 0x0000002000267202 */ /* 0x000fe40000000f00 */
[----:B------:R-:W-:-:S03]  /*5fa0*/  @!P0 LEA R32, R11, UR4, 0x7 ;  /* 0x000000040b208c11 */ /* 0x000fc6000f8e38ff */
[----:B------:R-:W-:Y:S01]  /*5fb0*/  FADD.FTZ R38, R35, R38 ;  /* 0x0000002623267221 */ /* 0x000fe20000010000 */
[----:B------:R-:W-:Y:S01]  /*5fc0*/  @!P0 LEA R24, R23, R32, 0x2 ;  /* 0x0000002017188211 */ /* 0x000fe200078e10ff */
[----:B------:R-:W-:-:S11]  /*5fd0*/  HFMA2.MMA R23, -RZ, RZ, 0, 0 ;  /* 0x00000000ff177435 */ /* 0x000fd600000001ff */
[----:B------:R-:W-:Y:S05]  /*5fe0*/  WARPSYNC.COLLECTIVE R28, `(.L_x_553) ;  /* 0x000000001c087348 */ /* 0x000fea0003c00000 */
[----:B------:R0:W1:Y:S02]  /*5ff0*/  SHFL.BFLY P2, R32, R31, R30, R29 ;  /* 0x0c00001e1f207389 */ /* 0x000064000004001d */
[----:B01----:R-:W-:Y:S01]  /*6000*/  ENDCOLLECTIVE ;  /* 0x000000000000791b */ /* 0x003fe20003800000 */
.L_x_553:
[----:B------:R0:W1:Y:S04]  /*6010*/  @!P0 LDS R27, [R24] ;  /* 0x00000000181b8984 */ /* 0x0000680000000800 */
[----:B------:R0:W2:Y:S01]  /*6020*/  @!P0 LDS R39, [R24+0x500] ;  /* 0x0005000018278984 */ /* 0x0000a20000000800 */
[----:B------:R-:W-:Y:S01]  /*6030*/  MOV R31, R38 ;  /* 0x00000026001f7202 */ /* 0x000fe20000000f00 */
[----:B------:R-:W-:-:S07]  /*6040*/  IMAD.MOV.U32 R22, RZ, RZ, R32 ;  /* 0x000000ffff167224 */ /* 0x000fce00078e0020 */
[----:B012---:R-:W-:Y:S05]  /*6050*/  WARPSYNC.COLLECTIVE R28, `(.L_x_554) ;  /* 0x000000001c087348 */ /* 0x007fea0003c00000 */
[----:B------:R3:W4:Y:S02]  /*6060*/  SHFL.BFLY P2, R32, R31, R30, R29 ;  /* 0x0c00001e1f207389 */ /* 0x000724000004001d */
[----:B01234-:R-:W-:Y:S01]  /*6070*/  ENDCOLLECTIVE ;  /* 0x000000000000791b */ /* 0x01ffe20003800000 */
.L_x_554:
[----:B------:R-:W-:-:S05]  /*6080*/  FADD.FTZ R37, R37, R22 ;  /* 0x0000001625257221 */ /* 0x000fca0000010000 */
[----:B------:R-:W-:Y:S01]  /*6090*/  MOV R31, R37 ;  /* 0x00000025001f7202 */ /* 0x000fe20000000f00 */
[----:B------:R-:W-:Y:S01]  /*60a0*/  IMAD.MOV.U32 R30, RZ, RZ, 0x1 ;  /* 0x00000001ff1e7424 */ /* 0x000fe200078e00ff */
[----:B------:R-:W-:Y:S02]  /*60b0*/  @!P0 MOV R26, R27 ;  /* 0x0000001b001a8202 */ /* 0x000fe40000000f00 */
[----:B------:R-:W-:Y:S02]  /*60c0*/  @!P0 MOV R25, R39 ;  /* 0x0000002700198202 */ /* 0x000fe40000000f00 */
[----:B------:R-:W-:-:S07]  /*60d0*/  MOV R21, R32 ;  /* 0x0000002000157202 */ /* 0x000fce0000000f00 */
[----:B------:R-:W-:Y:S05]  /*60e0*/  WARPSYNC.COLLECTIVE R28, `(.L_x_555) ;  /* 0x000000001c087348 */ /* 0x000fea0003c00000 */
[----:B------:R0:W1:Y:S02]  /*60f0*/  SHFL.BFLY P2, R32, R31, R30, R29 ;  /* 0x0c00001e1f207389 */ /* 0x000064000004001d */
[----:B01----:R-:W-:Y:S01]  /*6100*/  ENDCOLLECTIVE ;  /* 0x000000000000791b */ /* 0x003fe20003800000 */
.L_x_555:
[----:B------:R-:W-:Y:S01]  /*6110*/  FADD.FTZ R38, R38, R21 ;  /* 0x0000001526267221 */ /* 0x000fe20000010000 */
[----:B------:R-:W-:-:S04]  /*6120*/  IMAD.MOV.U32 R21, RZ, RZ, RZ ;  /* 0x000000ffff157224 */ /* 0x000fc800078e00ff */
[----:B------:R-:W-:Y:S02]  /*6130*/  MOV R31, R38 ;  /* 0x00000026001f7202 */ /* 0x000fe40000000f00 */
[----:B------:R-:W-:-:S07]  /*6140*/  MOV R36, R32 ;  /* 0x0000002000247202 */ /* 0x000fce0000000f00 */
[----:B------:R-:W-:Y:S05]  /*6150*/  WARPSYNC.COLLECTIVE R28, `(.L_x_556) ;  /* 0x000000001c087348 */ /* 0x000fea0003c00000 */
[----:B------:R0:W1:Y:S02]  /*6160*/  SHFL.BFLY P2, R32, R31, R30, R29 ;  /* 0x0c00001e1f207389 */ /* 0x000064000004001d */
[----:B01----:R-:W-:Y:S01]  /*6170*/  ENDCOLLECTIVE ;  /* 0x000000000000791b */ /* 0x003fe20003800000 */
.L_x_556:
[----:B------:R-:W-:Y:S01]  /*6180*/  FADD.FTZ R36, R37, R36 ;  /* 0x0000002425247221 */ /* 0x000fe20000010000 */
[----:B------:R-:W-:Y:S01]  /*6190*/  HFMA2.MMA R30, -RZ, RZ, 0, 4.76837158203125e-07 ;  /* 0x00000008ff1e7435 */ /* 0x000fe200000001ff */
[----:B------:R-:W-:Y:S01]  /*61a0*/  IMAD.MOV.U32 R31, RZ, RZ, R26 ;  /* 0x000000ffff1f7224 */ /* 0x000fe200078e001a */
[----:B------:R-:W-:-:S09]  /*61b0*/  MOV R35, R32 ;  /* 0x0000002000237202 */ /* 0x000fd20000000f00 */
[----:B------:R-:W-:Y:S05]  /*61c0*/  WARPSYNC.COLLECTIVE R28, `(.L_x_557) ;  /* 0x000000001c087348 */ /* 0x000fea0003c00000 */
[----:B------:R0:W1:Y:S02]  /*61d0*/  SHFL.BFLY P2, R32, R31, R30, R29 ;  /* 0x0c00001e1f207389 */ /* 0x000064000004001d */
[----:B01----:R-:W-:Y:S01]  /*61e0*/  ENDCOLLECTIVE ;  /* 0x000000000000791b */ /* 0x003fe20003800000 */
.L_x_557:
[----:B------:R-:W-:Y:S01]  /*61f0*/  FADD.FTZ R35, R38, R35 ;  /* 0x0000002326237221 */ /* 0x000fe20000010000 */
[----:B------:R-:W-:Y:S02]  /*6200*/  MOV R31, R25 ;  /* 0x00000019001f7202 */ /* 0x000fe40000000f00 */
[----:B------:R-:W-:-:S07]  /*6210*/  MOV R27, R32 ;  /* 0x00000020001b7202 */ /* 0x000fce0000000f00 */
[----:B------:R-:W-:Y:S05]  /*6220*/  WARPSYNC.COLLECTIVE R28, `(.L_x_558) ;  /* 0x000000001c087348 */ /* 0x000fea0003c00000 */
[----:B------:R0:W1:Y:S02]  /*6230*/  SHFL.BFLY P2, R32, R31, R30, R29 ;  /* 0x0c00001e1f207389 */ /* 0x000064000004001d */
[----:B01----:R-:W-:Y:S01]  /*6240*/  ENDCOLLECTIVE ;  /* 0x000000000000791b */ /* 0x003fe20003800000 */
.L_x_558:
[----:B------:R-:W-:Y:S01]  /*6250*/  FADD.FTZ R27, R27, R26 ;  /* 0x0000001a1b1b7221 */ /* 0x000fe20000010000 */
[----:B------:R-:W-:Y:S01]  /*6260*/  @!P0 SHF.L.U32 R26, R11, 0x1, RZ ;  /* 0x000000010b1a8819 */ /* 0x000fe200000006ff */
[----:B------:R-:W-:-:S03]  /*6270*/  HFMA2.MMA R30, -RZ, RZ, 0, 2.384185791015625e-07 ;  /* 0x00000004ff1e7435 */ /* 0x000fc600000001ff */
[----:B------:R-:W-:Y:S01]  /*6280*/  MOV R31, R27 ;  /* 0x0000001b001f7202 */ /* 0x000fe20000000f00 */
[----:B------:R-:W-:-:S07]  /*6290*/  IMAD.MOV.U32 R40, RZ, RZ, R32 ;  /* 0x000000ffff287224 */ /* 0x000fce00078e0020 */
[----:B------:R-:W-:Y:S05]  /*62a0*/  WARPSYNC.COLLECTIVE R28, `(.L_x_559) ;  /* 0x000000001c087348 */ /* 0x000fea0003c00000 */
[----:B------:R0:W1:Y:S02]  /*62b0*/  SHFL.BFLY P2, R32, R31, R30, R29 ;  /* 0x0c00001e1f207389 */ /* 0x000064000004001d */
[----:B01----:R-:W-:Y:S01]  /*62c0*/  ENDCOLLECTIVE ;  /* 0x000000000000791b */ /* 0x003fe20003800000 */
.L_x_559:
[----:B------:R-:W-:Y:S01]  /*62d0*/  FADD.FTZ R34, R40, R25 ;  /* 0x0000001928227221 */ /* 0x000fe20000010000 */
[----:B------:R-:W-:-:S04]  /*62e0*/  @!P0 IADD3 R25, R16, 0x3c, RZ ;  /* 0x0000003c10198810 */ /* 0x000fc80007ffe0ff */
[----:B------:R-:W-:Y:S02]  /*62f0*/  @!P0 LOP3.LUT R25, R25, R26, RZ, 0x3c, !PT ;  /* 0x0000001a19198212 */ /* 0x000fe400078e3cff */
[----:B------:R-:W-:Y:S01]  /*6300*/  MOV R31, R34 ;  /* 0x00000022001f7202 */ /* 0x000fe20000000f00 */
[----:B------:R-:W-:-:S07]  /*6310*/  IMAD.MOV.U32 R40, RZ, RZ, R32 ;  /* 0x000000ffff287224 */ /* 0x000fce00078e0020 */
[----:B------:R-:W-:Y:S05]  /*6320*/  WARPSYNC.COLLECTIVE R28, `(.L_x_560) ;  /* 0x000000001c087348 */ /* 0x000fea0003c00000 */
[----:B------:R0:W1:Y:S02]  /*6330*/  SHFL.BFLY P2, R32, R31, R30, R29 ;  /* 0x0c00001e1f207389 */ /* 0x000064000004001d */
[----:B01----:R-:W-:Y:S01]  /*6340*/  ENDCOLLECTIVE ;  /* 0x000000000000791b */ /* 0x003fe20003800000 */
.L_x_560:
[----:B------:R-:W-:Y:S01]  /*6350*/  FADD.FTZ R40, R27, R40 ;  /* 0x000000281b287221 */ /* 0x000fe20000010000 */
[----:B------:R-:W-:-:S04]  /*6360*/  HFMA2.MMA R30, -RZ, RZ, 0, 1.1920928955078125e-07 ;  /* 0x00000002ff1e7435 */ /* 0x000fc800000001ff */
[----:B------:R-:W-:Y:S02]  /*6370*/  MOV R31, R40 ;  /* 0x00000028001f7202 */ /* 0x000fe40000000f00 */
[----:B------:R-:W-:Y:S02]  /*6380*/  MOV R39, R32 ;  /* 0x0000002000277202 */ /* 0x000fe40000000f00 */
[----:B------:R-:W-:-:S03]  /*6390*/  @!P0 LEA R32, R11, UR4, 0x7 ;  /* 0x000000040b208c11 */ /* 0x000fc6000f8e38ff */
[----:B------:R-:W-:Y:S02]  /*63a0*/  FADD.FTZ R39, R34, R39 ;  /* 0x0000002722277221 */ /* 0x000fe40000010000 */
[----:B------:R-:W-:-:S07]  /*63b0*/  @!P0 IMAD R41, R25, 0x4, R32 ;  /* 0x0000000419298824 */ /* 0x000fce00078e0220 */
[----:B------:R-:W-:Y:S05]  /*63c0*/  WARPSYNC.COLLECTIVE R28, `(.L_x_561) ;  /* 0x000000001c087348 */ /* 0x000fea0003c00000 */
[----:B------:R0:W1:Y:S02]  /*63d0*/  SHFL.BFLY P2, R32, R31, R30, R29 ;  /* 0x0c00001e1f207389 */ /* 0x000064000004001d */
[----:B01----:R-:W-:Y:S01]  /*63e0*/  ENDCOLLECTIVE ;  /* 0x000000000000791b */ /* 0x003fe20003800000 */
.L_x_561:
[----:B------:R0:W1:Y:S04]  /*63f0*/  @!P0 LDS R24, [R41] ;  /* 0x0000000029188984 */ /* 0x0000680000000800 */
[----:B------:R0:W2:Y:S01]  /*6400*/  @!P0 LDS R22, [R41+0x500] ;  /* 0x0005000029168984 */ /* 0x0000a20000000800 */
[----:B------:R-:W-:Y:S01]  /*6410*/  IMAD.MOV.U32 R31, RZ, RZ, R39 ;  /* 0x000000ffff1f7224 */ /* 0x000fe200078e0027 */
[----:B------:R-:W-:-:S07]  /*6420*/  MOV R25, R32 ;  /* 0x0000002000197202 */ /* 0x000fce0000000f00 */
[----:B012---:R-:W-:Y:S05]  /*6430*/  WARPSYNC.COLLECTIVE R28, `(.L_x_562) ;  /* 0x000000001c087348 */ /* 0x007fea0003c00000 */
[----:B------:R3:W4:Y:S02]  /*6440*/  SHFL.BFLY P2, R32, R31, R30, R29 ;  /* 0x0c00001e1f207389 */ /* 0x000724000004001d */
[----:B01234-:R-:W-:Y:S01]  /*6450*/  ENDCOLLECTIVE ;  /* 0x000000000000791b */ /* 0x01ffe20003800000 */
.L_x_562:
[----:B------:R-:W-:Y:S01]  /*6460*/  FADD.FTZ R40, R40, R25 ;  /* 0x0000001928287221 */ /* 0x000fe20000010000 */
[----:B------:R-:W-:-:S04]  /*6470*/  HFMA2.MMA R30, -RZ, RZ, 0, 5.9604644775390625e-08 ;  /* 0x00000001ff1e7435 */ /* 0x000fc800000001ff */
[----:B------:R-:W-:Y:S02]  /*6480*/  MOV R31, R40 ;  /* 0x00000028001f7202 */ /* 0x000fe40000000f00 */
[----:B------:R-:W-:Y:S02]  /*6490*/  @!P0 MOV R23, R24 ;  /* 0x0000001800178202 */ /* 0x000fe40000000f00 */
[----:B------:R-:W-:Y:S02]  /*64a0*/  @!P0 MOV R21, R22 ;  /* 0x0000001600158202 */ /* 0x000fe40000000f00 */
[----:B------:R-:W-:-:S07]  /*64b0*/  MOV R26, R32 ;  /* 0x00000020001a7202 */ /* 0x000fce0000000f00 */
[----:B------:R-:W-:Y:S05]  /*64c0*/  WARPSYNC.COLLECTIVE R28, `(.L_x_563) ;  /* 0x000000001c087348 */ /* 0x000fea0003c00000 */
[----:B------:R0:W1:Y:S02]  /*64d0*/  SHFL.BFLY P2, R32, R31, R30, R29 ;  /* 0x0c00001e1f207389 */ /* 0x000064000004001d */
[----:B01----:R-:W-:Y:S01]  /*64e0*/  ENDCOLLECTIVE ;  /* 0x000000000000791b */ /* 0x003fe20003800000 */
.L_x_563:
[----:B------:R-:W-:Y:S01]  /*64f0*/  ISETP.NE.AND P0, PT, R11, RZ, PT ;  /* 0x000000ff0b00720c */ /* 0x000fe20003f05270 */
[----:B------:R-:W-:-:S04]  /*6500*/  FADD.FTZ R39, R39, R26 ;  /* 0x0000001a27277221 */ /* 0x000fc80000010000 */
[----:B------:R-:W-:-:S08]  /*6510*/  IMAD.MOV.U32 R31, RZ, RZ, R39 ;  /* 0x000000ffff1f7224 */ /* 0x000fd000078e0027 */
[----:B------:R-:W0:Y:S01]  /*6520*/  @!P0 LDC.64 R26, c[0x0][0x218] ;  /* 0x00008600ff1a8b82 */ /* 0x000e220000000a00 */
[----:B------:R-:W-:-:S07]  /*6530*/  @!P0 F2FP.BF16.F32.PACK_AB R46, RZ, R46 ;  /* 0x0000002eff2e823e */ /* 0x000fce00000010ff */
[----:B------:R-:W1:Y:S01]  /*6540*/  @!P0 LDC.64 R16, c[0x0][0x220] ;  /* 0x00008800ff108b82 */ /* 0x000e620000000a00 */
[----:B------:R-:W-:-:S07]  /*6550*/  MOV R41, R32 ;  /* 0x0000002000297202 */ /* 0x000fce0000000f00 */
[----:B01----:R-:W-:Y:S05]  /*6560*/  WARPSYNC.COLLECTIVE R28, `(.L_x_564) ;  /* 0x000000001c087348 */ /* 0x003fea0003c00000 */
[----:B------:R2:W3:Y:S02]  /*6570*/  SHFL.BFLY P2, R32, R31, R30, R29 ;  /* 0x0c00001e1f207389 */ /* 0x0004e4000004001d */
[----:B0123--:R-:W-:Y:S01]  /*6580*/  ENDCOLLECTIVE ;  /* 0x000000000000791b */ /* 0x00ffe20003800000 */
.L_x_564:
[----:B------:R-:W-:Y:S01]  /*6590*/  FADD.FTZ R40, R40, R41 ;  /* 0x0000002928287221 */ /* 0x000fe20000010000 */
[C---:B------:R-:W-:Y:S01]  /*65a0*/  @!P0 IMAD.WIDE R26, R43.reuse, 0x2, R26 ;  /* 0x000000022b1a8825 */ /* 0x040fe200078e021a */
[----:B------:R-:W-:Y:S01]  /*65b0*/  HFMA2.MMA R30, -RZ, RZ, 0, 4.76837158203125e-07 ;  /* 0x00000008ff1e7435 */ /* 0x000fe200000001ff */
[----:B------:R-:W-:Y:S02]  /*65c0*/  MOV R31, R23 ;  /* 0x00000017001f7202 */ /* 0x000fe40000000f00 */
[----:B------:R-:W-:Y:S01]  /*65d0*/  @!P0 IMAD.WIDE R16, R43, 0x2, R16 ;  /* 0x000000022b108825 */ /* 0x000fe200078e0210 */
[----:B------:R-:W-:-:S07]  /*65e0*/  MOV R42, R32 ;  /* 0x00000020002a7202 */ /* 0x000fce0000000f00 */
[----:B------:R-:W-:Y:S05]  /*65f0*/  WARPSYNC.COLLECTIVE R28, `(.L_x_565) ;  /* 0x000000001c087348 */ /* 0x000fea0003c00000 */
[----:B------:R0:W1:Y:S02]  /*6600*/  SHFL.BFLY P2, R32, R31, R30, R29 ;  /* 0x0c00001e1f207389 */ /* 0x000064000004001d */
[----:B01----:R-:W-:Y:S01]  /*6610*/  ENDCOLLECTIVE ;  /* 0x000000000000791b */ /* 0x003fe20003800000 */
.L_x_565:
[----:B------:R-:W-:Y:S01]  /*6620*/  FADD.FTZ R39, R39, R42 ;  /* 0x0000002a27277221 */ /* 0x000fe20000010000 */
[----:B------:R-:W-:Y:S01]  /*6630*/  MOV R31, R21 ;  /* 0x00000015001f7202 */ /* 0x000fe20000000f00 */
[----:B------:R-:W-:-:S07]  /*6640*/  IMAD.MOV.U32 R44, RZ, RZ, R32 ;  /* 0x000000ffff2c7224 */ /* 0x000fce00078e0020 */
[----:B------:R-:W-:Y:S05]  /*6650*/  WARPSYNC.COLLECTIVE R28, `(.L_x_566) ;  /* 0x000000001c087348 */ /* 0x000fea0003c00000 */
[----:B------:R0:W1:Y:S02]  /*6660*/  SHFL.BFLY P2, R32, R31, R30, R29 ;  /* 0x0c00001e1f207389 */ /* 0x000064000004001d */
[----:B01----:R-:W-:Y:S01]  /*6670*/  ENDCOLLECTIVE ;  /* 0x000000000000791b */ /* 0x003fe20003800000 */
.L_x_566:
[----:B------:R-:W-:Y:S01]  /*6680*/  FADD.FTZ R44, R44, R23 ;  /* 0x000000172c2c7221 */ /* 0x000fe20000010000 */
[----:B------:R-:W-:-:S03]  /*6690*/  HFMA2.MMA R30, -RZ, RZ, 0, 2.384185791015625e-07 ;  /* 0x00000004ff1e7435 */ /* 0x000fc600000001ff */
[----:B------:R-:W-:Y:S01]  /*66a0*/  IMAD.MOV.U32 R31, RZ, RZ, R44 ;  /* 0x000000ffff1f7224 */ /* 0x000fe200078e002c */
[----:B------:R-:W-:-:S07]  /*66b0*/  MOV R24, R32 ;  /* 0x0000002000187202 */ /* 0x000fce0000000f00 */
[----:B------:R-:W-:Y:S05]  /*66c0*/  WARPSYNC.COLLECTIVE R28, `(.L_x_567) ;  /* 0x000000001c087348 */ /* 0x000fea0003c00000 */
[----:B------:R0:W1:Y:S02]  /*66d0*/  SHFL.BFLY P2, R32, R31, R30, R29 ;  /* 0x0c00001e1f207389 */ /* 0x000064000004001d */
[----:B01----:R-:W-:Y:S01]  /*66e0*/  ENDCOLLECTIVE ;  /* 0x000000000000791b */ /* 0x003fe20003800000 */
.L_x_567:
[----:B------:R-:W-:Y:S02]  /*66f0*/  FADD.FTZ R33, R24, R21 ;  /* 0x0000001518217221 */ /* 0x000fe40000010000 */
[----:B------:R-:W0:Y:S08]  /*6700*/  @!P0 LDC.64 R24, c[0x0][0x220] ;  /* 0x00008800ff188b82 */ /* 0x000e300000000a00 */
[----:B------:R-:W1:Y:S01]  /*6710*/  @!P0 LDC.64 R20, c[0x0][0x220] ;  /* 0x00008800ff148b82 */ /* 0x000e620000000a00 */
[----:B------:R-:W-:-:S02]  /*6720*/  MOV R31, R33 ;  /* 0x00000021001f7202 */ /* 0x000fc40000000f00 */
[----:B------:R-:W-:-:S07]  /*6730*/  MOV R23, R32 ;  /* 0x0000002000177202 */ /* 0x000fce0000000f00 */
[----:B01----:R-:W-:Y:S05]  /*6740*/  WARPSYNC.COLLECTIVE R28, `(.L_x_568) ;  /* 0x000000001c087348 */ /* 0x003fea0003c00000 */
[----:B------:R2:W3:Y:S02]  /*6750*/  SHFL.BFLY P2, R32, R31, R30, R29 ;  /* 0x0c00001e1f207389 */ /* 0x0004e4000004001d */
[----:B0123--:R-:W-:Y:S01]  /*6760*/  ENDCOLLECTIVE ;  /* 0x000000000000791b */ /* 0x00ffe20003800000 */
.L_x_568:
[----:B------:R-:W-:Y:S01]  /*6770*/  FADD.FTZ R44, R44, R23 ;  /* 0x000000172c2c7221 */ /* 0x000fe20000010000 */
[C---:B------:R-:W-:Y:S01]  /*6780*/  @!P0 IMAD.WIDE R24, R43.reuse, 0x2, R24 ;  /* 0x000000022b188825 */ /* 0x040fe200078e0218 */
[----:B------:R-:W0:Y:S03]  /*6790*/  @!P0 LDC.64 R22, c[0x0][0x218] ;  /* 0x00008600ff168b82 */ /* 0x000e260000000a00 */
[----:B------:R-:W-:Y:S01]  /*67a0*/  @!P0 IMAD.WIDE R20, R43, 0x2, R20 ;  /* 0x000000022b148825 */ /* 0x000fe200078e0214 */
[----:B------:R-:W-:Y:S01]  /*67b0*/  HFMA2.MMA R30, -RZ, RZ, 0, 1.1920928955078125e-07 ;  /* 0x00000002ff1e7435 */ /* 0x000fe200000001ff */
[----:B------:R-:W-:Y:S02]  /*67c0*/  MOV R31, R44 ;  /* 0x0000002c001f7202 */ /* 0x000fe40000000f00 */
[----:B------:R-:W-:-:S08]  /*67d0*/  IMAD.MOV.U32 R34, RZ, RZ, R32 ;  /* 0x000000ffff227224 */ /* 0x000fd000078e0020 */
[----:B0-----:R-:W-:Y:S05]  /*67e0*/  WARPSYNC.COLLECTIVE R28, `(.L_x_569) ;  /* 0x000000001c087348 */ /* 0x001fea0003c00000 */
[----:B------:R1:W2:Y:S02]  /*67f0*/  SHFL.BFLY P2, R32, R31, R30, R29 ;  /* 0x0c00001e1f207389 */ /* 0x0002a4000004001d */
[----:B012---:R-:W-:Y:S01]  /*6800*/  ENDCOLLECTIVE ;  /* 0x000000000000791b */ /* 0x007fe20003800000 */
.L_x_569:
[----:B------:R-:W-:Y:S01]  /*6810*/  FADD.FTZ R33, R33, R34 ;  /* 0x0000002221217221 */ /* 0x000fe20000010000 */
[----:B------:R-:W-:-:S04]  /*6820*/  @!P0 IMAD.WIDE R22, R43, 0x2, R22 ;  /* 0x000000022b168825 */ /* 0x000fc800078e0216 */
[----:B------:R-:W-:Y:S02]  /*6830*/  MOV R31, R33 ;  /* 0x00000021001f7202 */ /* 0x000fe40000000f00 */
[----:B------:R-:W-:Y:S02]  /*6840*/  MOV R45, R32 ;  /* 0x00000020002d7202 */ /* 0x000fe40000000f00 */
[----:B------:R-:W-:Y:S02]  /*6850*/  @!P0 F2FP.BF16.F32.PACK_AB R32, RZ, R19 ;  /* 0x00000013ff20823e */ /* 0x000fe400000010ff */
[----:B------:R-:W0:Y:S01]  /*6860*/  @!P0 LDC.64 R18, c[0x0][0x218] ;  /* 0x00008600ff128b82 */ /* 0x000e220000000a00 */
[----:B------:R-:W-:Y:S01]  /*6870*/  FADD.FTZ R44, R44, R45 ;  /* 0x0000002d2c2c7221 */ /* 0x000fe20000010000 */
[----:B------:R-:W-:-:S07]  /*6880*/  PRMT R47, R32, 0x7610, R47 ;  /* 0x00007610202f7816 */ /* 0x000fce000000002f */
[----:B0-----:R-:W-:Y:S05]  /*6890*/  WARPSYNC.COLLECTIVE R28, `(.L_x_570) ;  /* 0x000000001c087348 */ /* 0x001fea0003c00000 */
[----:B------:R1:W2:Y:S02]  /*68a0*/  SHFL.BFLY P2, R32, R31, R30, R29 ;  /* 0x0c00001e1f207389 */ /* 0x0002a4000004001d */
[----:B012---:R-:W-:Y:S01]  /*68b0*/  ENDCOLLECTIVE ;  /* 0x000000000000791b */ /* 0x007fe20003800000 */
.L_x_570:
[----:B------:R0:W-:Y:S04]  /*68c0*/  @!P0 STG.E.U16 desc[UR12][R26.64], R47 ;  /* 0x0000002f1a008986 */ /* 0x0001e8000c10150c */
[----:B------:R1:W-:Y:S01]  /*68d0*/  @!P0 STG.E.U16 desc[UR12][R24.64], R46 ;  /* 0x0000002e18008986 */ /* 0x0003e2000c10150c */
[----:B------:R-:W-:Y:S01]  /*68e0*/  @!P0 F2FP.BF16.F32.PACK_AB R28, RZ, R40 ;  /* 0x00000028ff1c823e */ /* 0x000fe200000010ff */
[----:B------:R-:W-:Y:S01]  /*68f0*/  IMAD.MOV.U32 R30, RZ, RZ, 0x1 ;  /* 0x00000001ff1e7424 */ /* 0x000fe200078e00ff */
[----:B------:R-:W-:Y:S02]  /*6900*/  MOV R31, R44 ;  /* 0x0000002c001f7202 */ /* 0x000fe40000000f00 */
[----:B0-----:R-:W-:Y:S02]  /*6910*/  @!P0 F2FP.BF16.F32.PACK_AB R27, RZ, R35 ;  /* 0x00000023ff1b823e */ /* 0x001fe400000010ff */
[----:B-1----:R-:W-:Y:S01]  /*6920*/  PRMT R24, R28, 0x7610, R24 ;  /* 0x000076101c187816 */ /* 0x002fe20000000018 */
[----:B------:R-:W-:Y:S01]  /*6930*/  @!P0 IMAD.WIDE R18, R43, 0x2, R18 ;  /* 0x000000022b128825 */ /* 0x000fe200078e0212 */
[----:B------:R-:W-:-:S02]  /*6940*/  MOV R28, 0xffff ;  /* 0x0000ffff001c7802 */ /* 0x000fc40000000f00 */
[----:B------:R-:W-:Y:S02]  /*6950*/  MOV R34, R32 ;  /* 0x0000002000227202 */ /* 0x000fe40000000f00 */
[----:B------:R-:W-:-:S07]  /*6960*/  @!P0 F2FP.BF16.F32.PACK_AB R25, RZ, R36 ;  /* 0x00000024ff19823e */ /* 0x000fce00000010ff */
[----:B------:R-:W-:Y:S05]  /*6970*/  WARPSYNC.COLLECTIVE R28, `(.L_x_571) ;  /* 0x000000001c087348 */ /* 0x000fea0003c00000 */
[----:B------:R0:W1:Y:S02]  /*6980*/  SHFL.BFLY P2, R32, R31, R30, R29 ;  /* 0x0c00001e1f207389 */ /* 0x000064000004001d */
[----:B01----:R-:W-:Y:S01]  /*6990*/  ENDCOLLECTIVE ;  /* 0x000000000000791b */ /* 0x003fe20003800000 */
.L_x_571:
[----:B------:R-:W-:Y:S01]  /*69a0*/  @!P0 F2FP.BF16.F32.PACK_AB R35, RZ, R39 ;  /* 0x00000027ff23823e */ /* 0x000fe200000010ff */
[----:B------:R-:W-:Y:S01]  /*69b0*/  FADD.FTZ R33, R33, R34 ;  /* 0x0000002221217221 */ /* 0x000fe20000010000 */
        /* <DEDUP_REMOVED lines=9> */
.L_x_572:
[----:B------:R-:W-:Y:S01]  /*6a50*/  FADD.FTZ R37, R44, R37 ;  /* 0x000000252c257221 */ /* 0x000fe20000010000 */
[----:B------:R-:W-:Y:S06]  /*6a60*/  BRA `(.L_x_573) ;  /* 0xffffffe000d47947 */ /* 0x000fec000383ffff */
.L_x_574:
        /* <DEDUP_REMOVED lines=9> */
.L_x_2230:


//--------------------- .text._ZN13group_norm_v218gn_bwd_cuda_kernelI13__nv_bfloat16Li320ELi1ELi16ELi40ELi256ELb1ELb1ELi16ELi320ELi320ELi4ELb1ELi8ELb0ELb0ELNS_15WgradSyncMethodE3ENS_16CompileConditionILi900EEEEEvPT_S6_S6_PKS5_S8_S8_S8_PKfflPfPj --------------------------
	.section	.text._ZN13group_norm_v218gn_bwd_cuda_kernelI13__nv_bfloat16Li320ELi1ELi16ELi40ELi256ELb1ELb1ELi16ELi320ELi320ELi4ELb1ELi8ELb0ELb0ELNS_15WgradSyncMethodE3ENS_16CompileConditionILi900EEEEEvPT_S6_S6_PKS5_S8_S8_S8_PKfflPfPj,"ax",@progbits
	.align	128
        .global         _ZN13group_norm_v218gn_bwd_cuda_kernelI13__nv_bfloat16Li320ELi1ELi16ELi40ELi256ELb1ELb1ELi16ELi320ELi320ELi4ELb1ELi8ELb0ELb0ELNS_15WgradSyncMethodE3ENS_16CompileConditionILi900EEEEEvPT_S6_S6_PKS5_S8_S8_S8_PKfflPfPj
        .type           _ZN13group_norm_v218gn_bwd_cuda_kernelI13__nv_bfloat16Li320ELi1ELi16ELi40ELi256ELb1ELb1ELi16ELi320ELi320ELi4ELb1ELi8ELb0ELb0ELNS_15WgradSyncMethodE3ENS_16CompileConditionILi900EEEEEvPT_S6_S6_PKS5_S8_S8_S8_PKfflPfPj,@function
        .size           _ZN13group_norm_v218gn_bwd_cuda_kernelI13__nv_bfloat16Li320ELi1ELi16ELi40ELi256ELb1ELb1ELi16ELi320ELi320ELi4ELb1ELi8ELb0ELb0ELNS_15WgradSyncMethodE3ENS_16CompileConditionILi900EEEEEvPT_S6_S6_PKS5_S8_S8_S8_PKfflPfPj,(.L_x_2231 - _ZN13group_norm_v218gn_bwd_cuda_kernelI13__nv_bfloat16Li320ELi1ELi16ELi40ELi256ELb1ELb1ELi16ELi320ELi320ELi4ELb1ELi8ELb0ELb0ELNS_15WgradSyncMethodE3ENS_16CompileConditionILi900EEEEEvPT_S6_S6_PKS5_S8_S8_S8_PKfflPfPj)
        .other          _ZN13group_norm_v218gn_bwd_cuda_kernelI13__nv_bfloat16Li320ELi1ELi16ELi40ELi256ELb1ELb1ELi16ELi320ELi320ELi4ELb1ELi8ELb0ELb0ELNS_15WgradSyncMethodE3ENS_16CompileConditionILi900EEEEEvPT_S6_S6_PKS5_S8_S8_S8_PKfflPfPj,@"STO_CUDA_ENTRY STV_DEFAULT"
_ZN13group_norm_v218gn_bwd_cuda_kernelI13__nv_bfloat16Li320ELi1ELi16ELi40ELi256ELb1ELb1ELi16ELi320ELi320ELi4ELb1ELi8ELb0ELb0ELNS_15WgradSyncMethodE3ENS_16CompileConditionILi900EEEEEvPT_S6_S6_PKS5_S8_S8_S8_PKfflPfPj:
.text._ZN13group_norm_v218gn_bwd_cuda_kernelI13__nv_bfloat16Li320ELi1ELi16ELi40ELi256ELb1ELb1ELi16ELi320ELi320ELi4ELb1ELi8ELb0ELb0ELNS_15WgradSyncMethodE3ENS_16CompileConditionILi900EEEEEvPT_S6_S6_PKS5_S8_S8_S8_PKfflPfPj:
        /* <DEDUP_REMOVED lines=9> */
[----:B0-----:R-:W-:Y:S02]  /*0090*/  ISETP.LT.U32.AND P0, PT, R88, UR11, PT ;  /* 0x0000000b58007c0c */ /* 0x001fe4000bf01070 */
[----:B------:R-:W-:Y:S02]  /*00a0*/  MOV R85, R88 ;  /* 0x0000005800557202 */ /* 0x000fe40000000f00 */
[----:B------:R-:W-:Y:S02]  /*00b0*/  ISETP.GT.AND.EX P0, PT, R0, RZ, PT, P0 ;  /* 0x000000ff0000720c */ /* 0x000fe40003f04300 */
[----:B------:R-:W-:-:S11]  /*00c0*/  LOP3.LUT R0, R88, 0x1, RZ, 0xc0, !PT ;  /* 0x0000000158007812 */ /* 0x000fd600078ec0ff */
[----:B-1----:R-:W-:Y:S05]  /*00d0*/  @P0 BRA `(.L_x_575) ;  /* 0x0000000000640947 */ /* 0x002fea0003800000 */
[----:B------:R-:W0:Y:S01]  /*00e0*/  S2R R2, SR_TID.X ;  /* 0x0000000000027919 */ /* 0x000e220000002100 */
[----:B------:R-:W-:Y:S01]  /*00f0*/  BAR.SYNC.DEFER_BLOCKING 0x0 ;  /* 0x0000000000007b1d */ /* 0x000fe20000010000 */
[----:B0-----:R-:W-:-:S13]  /*0100*/  ISETP.NE.AND P0, PT, R2, RZ, PT ;  /* 0x000000ff0200720c */ /* 0x001fda0003f05270 */
[----:B------:R-:W-:Y:S05]  /*0110*/  @P0 BRA `(.L_x_576) ;  /* 0x0000000000480947 */ /* 0x000fea0003800000 */
[----:B------:R-:W0:Y:S01]  /*0120*/  LDC.64 R2, c[0x0][0x268] ;  /* 0x00009a00ff027b82 */ /* 0x000e220000000a00 */
[----:B------:R-:W-:Y:S02]  /*0130*/  SHF.R.U32.HI R85, RZ, 0x1, R85 ;  /* 0x00000001ff557819 */ /* 0x000fe40000011655 */
[----:B------:R-:W-:Y:S01]  /*0140*/  LOP3.LUT R5, R0, 0x8, RZ, 0xfc, !PT ;  /* 0x0000000800057812 */ /* 0x000fe200078efcff */
[----:B------:R-:W-:Y:S01]  /*0150*/  IMAD.MOV.U32 R0, RZ, RZ, 0x7fffffc1 ;  /* 0x7fffffc1ff007424 */ /* 0x000fe200078e00ff */
[----:B------:R-:W-:-:S04]  /*0160*/  IADD3 R4, -R85, RZ, RZ ;  /* 0x000000ff55047210 */ /* 0x000fc80007ffe1ff */
[----:B------:R-:W-:Y:S01]  /*0170*/  ISETP.NE.AND P0, PT, R87, R4, PT ;  /* 0x000000045700720c */ /* 0x000fe20003f05270 */
[----:B0-----:R-:W-:-:S03]  /*0180*/  IMAD.WIDE.U32 R2, R5, 0x4, R2 ;  /* 0x0000000405027825 */ /* 0x001fc600078e0002 */
[----:B------:R-:W-:Y:S01]  /*0190*/  SEL R5, R0, 0x1, !P0 ;  /* 0x0000000100057807 */ /* 0x000fe20004000000 */
[----:B------:R-:W-:Y:S06]  /*01a0*/  MEMBAR.ALL.GPU ;  /* 0x0000000000007992 */ /* 0x000fec000000a000 */
[----:B------:R-:W-:-:S00]  /*01b0*/  ERRBAR ;  /* 0x00000000000079ab */ /* 0x000fc00000000000 */
[----:B------:R-:W-:Y:S06]  /*01c0*/  CGAERRBAR ;  /* 0x00000000000075ab */ /* 0x000fec0000000000 */
[----:B------:R0:W5:Y:S02]  /*01d0*/  ATOM.E.ADD.STRONG.GPU PT, R5, desc[UR8][R2.64], R5 ;  /* 0x000000050205798a */ /* 0x00016400081ee1c8 */
.L_x_577:
[----:B------:R-:W2:Y:S04]  /*01e0*/  LD.E.STRONG.GPU R0, desc[UR8][R2.64] ;  /* 0x0000000802007980 */ /* 0x000ea8000c10f900 */
[----:B--2---:R-:W-:Y:S01]  /*01f0*/  CCTL.IVALL ;  /* 0x00000000ff00798f */ /* 0x004fe20002000000 */
[----:B------:R-:W-:Y:S05]  /*0200*/  YIELD ;  /* 0x0000000000007946 */ /* 0x000fea0003800000 */
[----:B-----5:R-:W-:-:S04]  /*0210*/  LOP3.LUT R0, R0, R5, RZ, 0x3c, !PT ;  /* 0x0000000500007212 */ /* 0x020fc800078e3cff */
[----:B------:R-:W-:-:S13]  /*0220*/  ISETP.GT.AND P0, PT, R0, -0x1, PT ;  /* 0xffffffff0000780c */ /* 0x000fda0003f04270 */
[----:B------:R-:W-:Y:S05]  /*0230*/  @P0 BRA `(.L_x_577) ;  /* 0xfffffffc00e80947 */ /* 0x000fea000383ffff */
.L_x_576:
[----:B------:R-:W-:Y:S05]  /*0240*/  WARPSYNC.ALL ;  /* 0x0000000000007948 */ /* 0x000fea0003800000 */
[----:B------:R-:W-:Y:S06]  /*0250*/  BAR.SYNC.DEFER_BLOCKING 0x0 ;  /* 0x0000000000007b1d */ /* 0x000fec0000010000 */
[----:B------:R-:W-:Y:S05]  /*0260*/  BRA `(.L_x_578) ;  /* 0x0000003800407947 */ /* 0x000fea0003800000 */
.L_x_575:
[----:B------:R-:W0:Y:S01]  /*0270*/  S2R R86, SR_TID.X ;  /* 0x0000000000567919 */ /* 0x000e220000002100 */
[----:B------:R-:W-:Y:S01]  /*0280*/  MOV R83, 0x400 ;  /* 0x0000040000537802 */ /* 0x000fe20000000f00 */
[----:B------:R-:W1:Y:S01]  /*0290*/  LDC.64 R16, c[0x0][0x268] ;  /* 0x00009a00ff107b82 */ /* 0x000e620000000a00 */
[----:B------:R-:W-:Y:S01]  /*02a0*/  SHF.R.U32.HI R5, RZ, 0x1, R85 ;  /* 0x00000001ff057819 */ /* 0x000fe20000011655 */
[----:B------:R-:W2:Y:S01]  /*02b0*/  S2R R4, SR_CgaCtaId ;  /* 0x0000000000047919 */ /* 0x000ea20000008800 */
[----:B------:R-:W-:Y:S02]  /*02c0*/  IADD3 R84, R83, 0x2800, RZ ;  /* 0x0000280053547810 */ /* 0x000fe40007ffe0ff */
[----:B------:R-:W-:Y:S02]  /*02d0*/  CS2R R34, SRZ ;  /* 0x0000000000227805 */ /* 0x000fe4000001ff00 */
[----:B------:R-:W-:Y:S02]  /*02e0*/  LOP3.LUT R81, R87, 0xf, RZ, 0xc0, !PT ;  /* 0x0000000f57517812 */ /* 0x000fe400078ec0ff */
[----:B------:R-:W-:-:S02]  /*02f0*/  CS2R R36, SRZ ;  /* 0x0000000000247805 */ /* 0x000fc4000001ff00 */
[C---:B------:R-:W-:Y:S01]  /*0300*/  SHF.L.U32 R8, R5.reuse, 0x4, RZ ;  /* 0x0000000405087819 */ /* 0x040fe200000006ff */
[----:B------:R-:W-:Y:S01]  /*0310*/  UMOV UR4, URZ ;  /* 0x0000003f00047c82 */ /* 0x000fe20008000000 */
[----:B------:R-:W-:Y:S01]  /*0320*/  MOV R71, 0x7fffffc1 ;  /* 0x7fffffc100477802 */ /* 0x000fe20000000f00 */
[----:B0-----:R-:W-:Y:S01]  /*0330*/  IMAD.WIDE.U32 R2, R86, -0x33333333, RZ ;  /* 0xcccccccd56027825 */ /* 0x001fe200078e00ff */
[--C-:B------:R-:W-:Y:S02]  /*0340*/  SHF.R.U32.HI R82, RZ, 0x2, R86.reuse ;  /* 0x00000002ff527819 */ /* 0x100fe40000011656 */
[----:B------:R-:W-:Y:S02]  /*0350*/  IADD3 R2, -R5, RZ, RZ ;  /* 0x000000ff05027210 */ /* 0x000fe40007ffe1ff */
[----:B------:R-:W-:Y:S02]  /*0360*/  SHF.R.U32.HI R15, RZ, 0x6, R3 ;  /* 0x00000006ff0f7819 */ /* 0x000fe40000011603 */
[----:B------:R-:W-:-:S02]  /*0370*/  SHF.R.S32.HI R3, RZ, 0x1f, R86 ;  /* 0x0000001fff037819 */ /* 0x000fc40000011456 */
[C---:B--2---:R-:W-:Y:S01]  /*0380*/  LEA R83, R4.reuse, R83, 0x18 ;  /* 0x0000005304537211 */ /* 0x044fe200078ec0ff */
[----:B------:R-:W-:Y:S01]  /*0390*/  IMAD R79, R15, -0x50, R86 ;  /* 0xffffffb00f4f7824 */ /* 0x000fe200078e0256 */
[----:B------:R-:W-:Y:S02]  /*03a0*/  LEA R84, R4, R84, 0x18 ;  /* 0x0000005404547211 */ /* 0x000fe400078ec0ff */
[----:B------:R-:W-:Y:S02]  /*03b0*/  LEA.HI R4, R3, R86, RZ, 0x2 ;  /* 0x0000005603047211 */ /* 0x000fe400078f10ff */
[----:B------:R-:W-:Y:S01]  /*03c0*/  SHF.L.U32 R6, R82, 0x4, RZ ;  /* 0x0000000452067819 */ /* 0x000fe200000006ff */
[----:B------:R-:W-:Y:S01]  /*03d0*/  IMAD R78, R79, 0x28, R84 ;  /* 0x000000284f4e7824 */ /* 0x000fe200078e0254 */
[----:B------:R-:W-:Y:S02]  /*03e0*/  SHF.R.S32.HI R80, RZ, 0x2, R4 ;  /* 0x00000002ff507819 */ /* 0x000fe40000011404 */
[--C-:B------:R-:W-:Y:S01]  /*03f0*/  LOP3.LUT R5, R8, 0xfffffff0, R81.reuse, 0xe2, !PT ;  /* 0xfffffff008057812 */ /* 0x100fe200078ee251 */
[----:B------:R-:W-:Y:S01]  /*0400*/  IMAD R78, R15, 0x8, R78 ;  /* 0x000000080f4e7824 */ /* 0x000fe200078e024e */
[----:B------:R-:W-:Y:S01]  /*0410*/  LOP3.LUT R81, R6, 0xfffffff0, R81, 0xe2, !PT ;  /* 0xfffffff006517812 */ /* 0x000fe200078ee251 */
[----:B------:R-:W0:Y:S01]  /*0420*/  LDC.64 R8, c[0x0][0x268] ;  /* 0x00009a00ff087b82 */ /* 0x000e220000000a00 */
[C---:B------:R-:W-:Y:S01]  /*0430*/  IADD3 R6, R80.reuse, 0x50, RZ ;  /* 0x0000005050067810 */ /* 0x040fe20007ffe0ff */
[----:B------:R-:W-:Y:S01]  /*0440*/  IMAD R70, R5, 0x280, R86 ;  /* 0x0000028005467824 */ /* 0x000fe200078e0256 */
[----:B------:R-:W-:-:S02]  /*0450*/  IADD3 R11, R80, 0xa0, RZ ;  /* 0x000000a0500b7810 */ /* 0x000fc40007ffe0ff */
[----:B------:R-:W-:Y:S02]  /*0460*/  SHF.R.S32.HI R7, RZ, 0x1f, R6 ;  /* 0x0000001fff077819 */ /* 0x000fe40000011406 */
[----:B------:R-:W-:Y:S02]  /*0470*/  SHF.R.S32.HI R12, RZ, 0x1f, R11 ;  /* 0x0000001fff0c7819 */ /* 0x000fe4000001140b */
[----:B------:R-:W-:Y:S02]  /*0480*/  LEA.HI R10, R7, R6, RZ, 0x2 ;  /* 0x00000006070a7211 */ /* 0x000fe400078f10ff */
[----:B------:R-:W-:Y:S02]  /*0490*/  LEA.HI R7, R3, R86, RZ, 0x4 ;  /* 0x0000005603077211 */ /* 0x000fe400078f20ff */
[----:B------:R-:W-:Y:S02]  /*04a0*/  IADD3 R13, R80, 0xf0, RZ ;  /* 0x000000f0500d7810 */ /* 0x000fe40007ffe0ff */
[----:B------:R-:W-:-:S02]  /*04b0*/  LOP3.LUT R3, R4, 0xfffffffc, RZ, 0xc0, !PT ;  /* 0xfffffffc04037812 */ /* 0x000fc400078ec0ff */
[----:B------:R-:W-:Y:S02]  /*04c0*/  LEA.HI R12, R12, R11, RZ, 0x2 ;  /* 0x0000000b0c0c7211 */ /* 0x000fe400078f10ff */
[----:B------:R-:W-:Y:S02]  /*04d0*/  LOP3.LUT R11, R0, 0x8, RZ, 0xfc, !PT ;  /* 0x00000008000b7812 */ /* 0x000fe400078efcff */
[----:B------:R-:W-:Y:S02]  /*04e0*/  SHF.R.S32.HI R14, RZ, 0x1f, R13 ;  /* 0x0000001fff0e7819 */ /* 0x000fe4000001140d */
[----:B------:R-:W-:Y:S01]  /*04f0*/  SHF.R.U32.HI R0, RZ, 0x4, R7 ;  /* 0x00000004ff007819 */ /* 0x000fe20000011607 */
[----:B0-----:R-:W-:Y:S01]  /*0500*/  IMAD.WIDE.U32 R8, R11, 0x4, R8 ;  /* 0x000000040b087825 */ /* 0x001fe200078e0008 */
[----:B------:R-:W-:Y:S02]  /*0510*/  IADD3 R3, -R3, R86, RZ ;  /* 0x0000005603037210 */ /* 0x000fe40007ffe1ff */
[C---:B------:R-:W-:Y:S01]  /*0520*/  ISETP.NE.AND P1, PT, R87.reuse, R2, PT ;  /* 0x000000025700720c */ /* 0x040fe20003f25270 */
[----:B------:R-:W-:Y:S01]  /*0530*/  IMAD.SHL.U32 R2, R87, 0x10, RZ ;  /* 0x0000001057027824 */ /* 0x000fe200078e00ff */
[----:B------:R-:W-:-:S02]  /*0540*/  LEA.HI R14, R14, R13, RZ, 0x2 ;  /* 0x0000000d0e0e7211 */ /* 0x000fc400078f10ff */
[----:B------:R-:W-:Y:S02]  /*0550*/  LOP3.LUT R77, R3, 0x3, R0, 0x78, !PT ;  /* 0x00000003034d7812 */ /* 0x000fe400078e7800 */
[----:B------:R-:W-:Y:S02]  /*0560*/  SHF.L.U32 R0, R86, 0x1, RZ ;  /* 0x0000000156007819 */ /* 0x000fe400000006ff */
[----:B------:R-:W-:Y:S02]  /*0570*/  LOP3.LUT R2, R2, 0xf0, RZ, 0xc0, !PT ;  /* 0x000000f002027812 */ /* 0x000fe400078ec0ff */
[----:B------:R-:W-:Y:S02]  /*0580*/  SHF.R.U32.HI R10, RZ, 0x2, R10 ;  /* 0x00000002ff0a7819 */ /* 0x000fe4000001160a */
[----:B------:R-:W-:Y:S02]  /*0590*/  SHF.R.U32.HI R12, RZ, 0x2, R12 ;  /* 0x00000002ff0c7819 */ /* 0x000fe4000001160c */
[----:B------:R-:W-:-:S02]  /*05a0*/  SHF.R.U32.HI R14, RZ, 0x2, R14 ;  /* 0x00000002ff0e7819 */ /* 0x000fc4000001160e */
[----:B------:R-:W-:Y:S02]  /*05b0*/  LOP3.LUT R73, R0, 0x18, RZ, 0xc0, !PT ;  /* 0x0000001800497812 */ /* 0x000fe400078ec0ff */
[----:B------:R-:W-:Y:S02]  /*05c0*/  IADD3 R2, R2, R15, RZ ;  /* 0x0000000f02027210 */ /* 0x000fe40007ffe0ff */
[C---:B------:R-:W-:Y:S02]  /*05d0*/  LOP3.LUT R76, R3.reuse, 0x3, R10, 0x78, !PT ;  /* 0x00000003034c7812 */ /* 0x040fe400078e780a */
[----:B------:R-:W-:Y:S02]  /*05e0*/  CS2R R10, SRZ ;  /* 0x00000000000a7805 */ /* 0x000fe4000001ff00 */
[----:B------:R-:W-:Y:S02]  /*05f0*/  LOP3.LUT R75, R3, 0x3, R12, 0x78, !PT ;  /* 0x00000003034b7812 */ /* 0x000fe400078e780c */
[----:B------:R-:W-:-:S02]  /*0600*/  CS2R R12, SRZ ;  /* 0x00000000000c7805 */ /* 0x000fc4000001ff00 */
[----:B------:R-:W-:Y:S01]  /*0610*/  LOP3.LUT R74, R3, 0x3, R14, 0x78, !PT ;  /* 0x00000003034a7812 */ /* 0x000fe200078e780e */
[----:B------:R-:W-:Y:S01]  /*0620*/  IMAD R67, R2, 0x280, RZ ;  /* 0x0000028002437824 */ /* 0x000fe200078e02ff */
[----:B------:R-:W-:Y:S02]  /*0630*/  LOP3.LUT R69, R0, 0x18, RZ, 0xc, !PT ;  /* 0x0000001800457812 */ /* 0x000fe400078e0cff */
[----:B------:R-:W-:Y:S02]  /*0640*/  LEA R72, R86, R83, 0x5 ;  /* 0x0000005356487211 */ /* 0x000fe400078e28ff */
[----:B-1----:R-:W-:Y:S02]  /*0650*/  LEA R6, P0, R85, R16, 0x2 ;  /* 0x0000001055067211 */ /* 0x002fe400078010ff */
[----:B------:R-:W-:Y:S01]  /*0660*/  LOP3.LUT R3, R73, 0x10, RZ, 0x3c, !PT ;  /* 0x0000001049037812 */ /* 0x000fe200078e3cff */
[----:B------:R-:W-:Y:S01]  /*0670*/  IMAD.IADD R69, R72, 0x1, R69 ;  /* 0x0000000148457824 */ /* 0x000fe200078e0245 */
[----:B------:R-:W-:-:S02]  /*0680*/  LEA.HI.X R7, R85, R17, R101, 0x2, P0 ;  /* 0x0000001155077211 */ /* 0x000fc400000f1465 */
[----:B------:R-:W-:Y:S02]  /*0690*/  SEL R71, R71, 0x1, !P1 ;  /* 0x0000000147477807 */ /* 0x000fe40004800000 */
[C---:B------:R-:W-:Y:S02]  /*06a0*/  IADD3 R68, R72.reuse, R73, RZ ;  /* 0x0000004948447210 */ /* 0x040fe40007ffe0ff */
[----:B------:R-:W-:-:S07]  /*06b0*/  IADD3 R66, R72, R3, RZ ;  /* 0x0000000348427210 */ /* 0x000fce0007ffe0ff */
.L_x_588:
[----:B------:R-:W-:Y:S01]  /*06c0*/  LOP3.LUT R48, R85, 0x1, RZ, 0xc0, !PT ;  /* 0x0000000155307812 */ /* 0x000fe200078ec0ff */
[----:B0-----:R-:W0:Y:S01]  /*06d0*/  LDC.64 R16, c[0x0][0x238] ;  /* 0x00008e00ff107b82 */ /* 0x001e220000000a00 */
[----:B------:R-:W-:Y:S01]  /*06e0*/  SHF.R.U32.HI R15, RZ, 0x1, R101 ;  /* 0x00000001ff0f7819 */ /* 0x000fe20000011665 */
[----:B------:R-:W-:Y:S01]  /*06f0*/  ULDC.64 UR12, c[0x0][0x248] ;  /* 0x00009200000c7ab9 */ /* 0x000fe20000000a00 */
[----:B------:R-:W-:Y:S01]  /*0700*/  ULDC UR5, c[0x0][0x250] ;  /* 0x0000940000057ab9 */ /* 0x000fe20000000800 */
[----:B------:R-:W-:Y:S02]  /*0710*/  IMAD R48, R48, 0x140, RZ ;  /* 0x0000014030307824 */ /* 0x000fe400078e02ff */
[----:B------:R-:W-:Y:S02]  /*0720*/  IMAD R23, R15, 0x28000, RZ ;  /* 0x000280000f177824 */ /* 0x000fe400078e02ff */
[----:B------:R-:W1:Y:S01]  /*0730*/  LDC.64 R20, c[0x0][0x240] ;  /* 0x00009000ff147b82 */ /* 0x000e620000000a00 */
[----:B------:R-:W-:-:S04]  /*0740*/  LEA R18, R79, R48, 0x2 ;  /* 0x000000304f127211 */ /* 0x000fc800078e10ff */
[----:B------:R-:W-:Y:S01]  /*0750*/  SHF.R.S32.HI R19, RZ, 0x1f, R18 ;  /* 0x0000001fff137819 */ /* 0x000fe20000011412 */
[----:B--2---:R-:W-:Y:S01]  /*0760*/  IMAD.WIDE.U32 R2, R18, -0x33333333, RZ ;  /* 0xcccccccd12027825 */ /* 0x004fe200078e00ff */
[----:B------:R-:W-:-:S04]  /*0770*/  SHF.R.U64 R2, R85, 0x1, R101 ;  /* 0x0000000155027819 */ /* 0x000fc80000001265 */
[----:B------:R-:W-:Y:S01]  /*0780*/  SHF.R.U32.HI R65, RZ, 0x5, R3 ;  /* 0x00000005ff417819 */ /* 0x000fe20000011603 */
[----:B------:R-:W-:-:S03]  /*0790*/  IMAD.WIDE.U32 R4, R2, 0x28000, R18 ;  /* 0x0002800002047825 */ /* 0x000fc600078e0012 */
[C---:B------:R-:W-:Y:S02]  /*07a0*/  LEA R0, P0, R2.reuse, R65, 0x4 ;  /* 0x0000004102007211 */ /* 0x040fe400078020ff */
[----:B------:R-:W-:Y:S02]  /*07b0*/  IADD3 R24, R5, R23, RZ ;  /* 0x0000001705187210 */ /* 0x000fe40007ffe0ff */
[C---:B------:R-:W-:Y:S02]  /*07c0*/  IADD3 R63, P1, R67.reuse, R4, RZ ;  /* 0x00000004433f7210 */ /* 0x040fe40007f3e0ff */
[----:B------:R-:W-:Y:S02]  /*07d0*/  LEA.HI.X R3, R2, RZ, R15, 0x4, P0 ;  /* 0x000000ff02037211 */ /* 0x000fe400000f240f */
[----:B------:R-:W-:Y:S01]  /*07e0*/  LEA R2, P0, R0, UR12, 0x3 ;  /* 0x0000000c00027c11 */ /* 0x000fe2000f8018ff */
[----:B------:R-:W-:Y:S01]  /*07f0*/  IMAD.X R64, RZ, RZ, R24, P1 ;  /* 0x000000ffff407224 */ /* 0x000fe200008e0618 */
[----:B------:R-:W-:-:S02]  /*0800*/  IADD3 R5, R67, 0xa00, RZ ;  /* 0x00000a0043057810 */ /* 0x000fc40007ffe0ff */
[----:B------:R-:W-:Y:S01]  /*0810*/  LEA.HI.X R3, R0, UR13, R3, 0x3, P0 ;  /* 0x0000000d00037c11 */ /* 0x000fe200080f1c03 */
[----:B------:R-:W-:Y:S01]  /*0820*/  ULDC.64 UR12, c[0x0][0x230] ;  /* 0x00008c00000c7ab9 */ /* 0x000fe20000000a00 */
[C---:B------:R-:W-:Y:S02]  /*0830*/  SHF.L.U64.HI R64, R63.reuse, 0x1, R64 ;  /* 0x000000013f407819 */ /* 0x040fe40000010240 */
[----:B------:R-:W-:Y:S02]  /*0840*/  SHF.L.U32 R63, R63, 0x1, RZ ;  /* 0x000000013f3f7819 */ /* 0x000fe400000006ff */
[----:B------:R-:W-:Y:S01]  /*0850*/  IADD3 R5, P1, R5, R4, RZ ;  /* 0x0000000405057210 */ /* 0x000fe20007f3e0ff */
[----:B------:R-:W2:Y:S01]  /*0860*/  LDG.E.64.CONSTANT R2, desc[UR8][R2.64] ;  /* 0x0000000802027981 */ /* 0x000ea2000c1e9b00 */
[----:B------:R-:W-:Y:S02]  /*0870*/  IADD3 R14, P0, R63, UR12, RZ ;  /* 0x0000000c3f0e7c10 */ /* 0x000fe4000ff1e0ff */
[----:B------:R-:W-:-:S02]  /*0880*/  IADD3.X R0, RZ, R24, RZ, P1, !PT ;  /* 0x00000018ff007210 */ /* 0x000fc40000ffe4ff */
[C---:B------:R-:W-:Y:S01]  /*0890*/  SHF.L.U32 R62, R5.reuse, 0x1, RZ ;  /* 0x00000001053e7819 */ /* 0x040fe200000006ff */
[----:B0-----:R-:W-:Y:S01]  /*08a0*/  IMAD.WIDE R16, R18, 0x2, R16 ;  /* 0x0000000212107825 */ /* 0x001fe200078e0210 */
[----:B------:R-:W-:Y:S02]  /*08b0*/  IADD3.X R15, R64, UR13, RZ, P0, !PT ;  /* 0x0000000d400f7c10 */ /* 0x000fe400087fe4ff */
[----:B------:R-:W-:Y:S01]  /*08c0*/  SHF.L.U64.HI R61, R5, 0x1, R0 ;  /* 0x00000001053d7819 */ /* 0x000fe20000010200 */
[----:B-1----:R-:W-:Y:S01]  /*08d0*/  IMAD.WIDE R18, R18, 0x2, R20 ;  /* 0x0000000212127825 */ /* 0x002fe200078e0214 */
[----:B------:R-:W-:Y:S01]  /*08e0*/  IADD3 R20, P0, R62, UR12, RZ ;  /* 0x0000000c3e147c10 */ /* 0x000fe2000ff1e0ff */
[----:B------:R-:W3:Y:S02]  /*08f0*/  LDG.E.64.CONSTANT R16, desc[UR8][R16.64] ;  /* 0x0000000810107981 */ /* 0x000ee4000c1e9b00 */
[----:B------:R-:W-:Y:S01]  /*0900*/  VIADD R5, R67, 0x1400 ;  /* 0x0000140043057836 */ /* 0x000fe20000000000 */
[----:B------:R-:W-:Y:S01]  /*0910*/  IADD3.X R21, R61, UR13, RZ, P0, !PT ;  /* 0x0000000d3d157c10 */ /* 0x000fe200087fe4ff */
[----:B------:R-:W4:Y:S03]  /*0920*/  LDG.E.64.CONSTANT R14, desc[UR8][R14.64] ;  /* 0x000000080e0e7981 */ /* 0x000f26000c1e9b00 */
[----:B------:R-:W-:Y:S01]  /*0930*/  IADD3 R5, P0, R5, R4, RZ ;  /* 0x0000000405057210 */ /* 0x000fe20007f1e0ff */
[----:B------:R-:W5:Y:S03]  /*0940*/  LDG.E.64.CONSTANT R18, desc[UR8][R18.64] ;  /* 0x0000000812127981 */ /* 0x000f66000c1e9b00 */
[----:B------:R-:W-:Y:S01]  /*0950*/  IADD3.X R0, RZ, R24, RZ, P0, !PT ;  /* 0x00000018ff007210 */ /* 0x000fe200007fe4ff */
[----:B------:R-:W5:Y:S01]  /*0960*/  LDG.E.64.CONSTANT R20, desc[UR8][R20.64] ;  /* 0x0000000814147981 */ /* 0x000f62000c1e9b00 */
[----:B------:R-:W-:-:S02]  /*0970*/  SHF.L.U32 R60, R5, 0x1, RZ ;  /* 0x00000001053c7819 */ /* 0x000fc400000006ff */
[----:B------:R-:W-:Y:S02]  /*0980*/  SHF.L.U64.HI R59, R5, 0x1, R0 ;  /* 0x00000001053b7819 */ /* 0x000fe40000010200 */
[----:B------:R-:W-:-:S04]  /*0990*/  IADD3 R22, P0, R60, UR12, RZ ;  /* 0x0000000c3c167c10 */ /* 0x000fc8000ff1e0ff */
[----:B------:R-:W-:-:S06]  /*09a0*/  IADD3.X R23, R59, UR13, RZ, P0, !PT ;  /* 0x0000000d3b177c10 */ /* 0x000fcc00087fe4ff */
[----:B------:R-:W5:Y:S01]  /*09b0*/  LDG.E.64.CONSTANT R22, desc[UR8][R22.64] ;  /* 0x0000000816167981 */ /* 0x000f62000c1e9b00 */
[----:B------:R-:W-:-:S04]  /*09c0*/  IADD3 R5, R67, 0x1e00, RZ ;  /* 0x00001e0043057810 */ /* 0x000fc80007ffe0ff */
[----:B------:R-:W-:-:S04]  /*09d0*/  IADD3 R5, P0, R5, R4, RZ ;  /* 0x0000000405057210 */ /* 0x000fc80007f1e0ff */
[----:B------:R-:W-:Y:S01]  /*09e0*/  IADD3.X R4, RZ, R24, RZ, P0, !PT ;  /* 0x00000018ff047210 */ /* 0x000fe200007fe4ff */
[----:B------:R-:W-:-:S03]  /*09f0*/  IMAD.SHL.U32 R58, R5, 0x2, RZ ;  /* 0x00000002053a7824 */ /* 0x000fc600078e00ff */
[----:B------:R-:W-:Y:S02]  /*0a00*/  SHF.L.U64.HI R4, R5, 0x1, R4 ;  /* 0x0000000105047819 */ /* 0x000fe40000010204 */
[----:B------:R-:W-:-:S04]  /*0a10*/  IADD3 R24, P0, R58, UR12, RZ ;  /* 0x0000000c3a187c10 */ /* 0x000fc8000ff1e0ff */
[----:B------:R-:W-:Y:S01]  /*0a20*/  IADD3.X R25, R4, UR13, RZ, P0, !PT ;  /* 0x0000000d04197c10 */ /* 0x000fe200087fe4ff */
[----:B------:R-:W-:Y:S02]  /*0a30*/  ULDC.64 UR12, c[0x0][0x228] ;  /* 0x00008a00000c7ab9 */ /* 0x000fe40000000a00 */
[----:B------:R-:W-:-:S03]  /*0a40*/  IADD3 R26, P0, R63, UR12, RZ ;  /* 0x0000000c3f1a7c10 */ /* 0x000fc6000ff1e0ff */
[----:B------:R-:W5:Y:S01]  /*0a50*/  LDG.E.64.CONSTANT R24, desc[UR8][R24.64] ;  /* 0x0000000818187981 */ /* 0x000f62000c1e9b00 */
[----:B------:R-:W-:-:S06]  /*0a60*/  IADD3.X R27, R64, UR13, RZ, P0, !PT ;  /* 0x0000000d401b7c10 */ /* 0x000fcc00087fe4ff */
[----:B------:R-:W5:Y:S01]  /*0a70*/  LDG.E.64.CONSTANT R26, desc[UR8][R26.64] ;  /* 0x000000081a1a7981 */ /* 0x000f62000c1e9b00 */
[----:B------:R-:W-:-:S04]  /*0a80*/  IADD3 R28, P0, R62, UR12, RZ ;  /* 0x0000000c3e1c7c10 */ /* 0x000fc8000ff1e0ff */
        /* <DEDUP_REMOVED lines=8> */
[----:B--2---:R-:W-:-:S06]  /*0b10*/  FADD.FTZ R99, R3, UR5 ;  /* 0x0000000503637e21 */ /* 0x004fcc0008010000 */
[----:B------:R-:W0:Y:S01]  /*0b20*/  MUFU.RSQ R99, R99 ;  /* 0x0000006300637308 */ /* 0x000e220000001400 */
[----:B----4-:R-:W-:Y:S02]  /*0b30*/  SHF.L.U32 R3, R14, 0x10, RZ ;  /* 0x000000100e037819 */ /* 0x010fe400000006ff */
[----:B------:R-:W-:-:S03]  /*0b40*/  SHF.L.U32 R39, R15, 0x10, RZ ;  /* 0x000000100f277819 */ /* 0x000fc600000006ff */
[----:B------:R-:W-:Y:S01]  /*0b50*/  FADD.FTZ R0, -R2, R3 ;  /* 0x0000000302007221 */ /* 0x000fe20000010100 */
[----:B---3--:R-:W-:Y:S01]  /*0b60*/  SHF.L.U32 R5, R16, 0x10, RZ ;  /* 0x0000001010057819 */ /* 0x008fe200000006ff */
[----:B------:R-:W-:Y:S01]  /*0b70*/  FADD.FTZ R38, -R2, R39 ;  /* 0x0000002702267221 */ /* 0x000fe20000010100 */
[----:B-----5:R-:W-:Y:S01]  /*0b80*/  SHF.L.U32 R40, R18, 0x10, RZ ;  /* 0x0000001012287819 */ /* 0x020fe200000006ff */
[----:B0-----:R-:W-:Y:S01]  /*0b90*/  FMUL.FTZ R3, R99, R0 ;  /* 0x0000000063037220 */ /* 0x001fe20000410000 */
[----:B------:R-:W-:Y:S02]  /*0ba0*/  SHF.L.U32 R45, R21, 0x10, RZ ;  /* 0x00000010152d7819 */ /* 0x000fe400000006ff */
[----:B------:R-:W-:Y:S01]  /*0bb0*/  SHF.L.U32 R39, R20, 0x10, RZ ;  /* 0x0000001014277819 */ /* 0x000fe200000006ff */
[----:B------:R-:W-:Y:S01]  /*0bc0*/  IMAD.U32 R110, R17, 0x10000, RZ ;  /* 0x00010000116e7824 */ /* 0x000fe200078e00ff */
[----:B------:R-:W-:Y:S01]  /*0bd0*/  SHF.L.U32 R57, R19, 0x10, RZ ;  /* 0x0000001013397819 */ /* 0x000fe200000006ff */
[----:B------:R-:W-:Y:S01]  /*0be0*/  FMUL.FTZ R97, R99, R38 ;  /* 0x0000002663617220 */ /* 0x000fe20000410000 */
[----:B------:R-:W-:Y:S01]  /*0bf0*/  FFMA.FTZ R41, R3, R5, R40 ;  /* 0x0000000503297223 */ /* 0x000fe20000010028 */
[C---:B------:R-:W-:Y:S01]  /*0c00*/  FADD.FTZ R106, -R2.reuse, R45 ;  /* 0x0000002d026a7221 */ /* 0x040fe20000010100 */
[----:B------:R-:W-:Y:S01]  /*0c10*/  FADD.FTZ R108, -R2, R39 ;  /* 0x00000027026c7221 */ /* 0x000fe20000010100 */
[----:B------:R-:W-:Y:S01]  /*0c20*/  FFMA.FTZ R39, R97, R110, R57 ;  /* 0x0000006e61277223 */ /* 0x000fe20000010039 */
[----:B------:R-:W-:-:S02]  /*0c30*/  PRMT R42, R14, 0x7632, R42 ;  /* 0x000076320e2a7816 */ /* 0x000fc4000000002a */
[----:B------:R-:W-:Y:S01]  /*0c40*/  SHF.L.U32 R45, R22, 0x10, RZ ;  /* 0x00000010162d7819 */ /* 0x000fe200000006ff */
[----:B------:R-:W-:Y:S01]  /*0c50*/  FMUL.FTZ R43, R41, -1.4426950216293334961 ;  /* 0xbfb8aa3b292b7820 */ /* 0x000fe20000410000 */
[----:B------:R-:W-:-:S03]  /*0c60*/  FMUL.FTZ R46, R39, -1.4426950216293334961 ;  /* 0xbfb8aa3b272e7820 */ /* 0x000fc60000410000 */
[----:B------:R-:W-:Y:S01]  /*0c70*/  FADD.FTZ R104, -R2, R45 ;  /* 0x0000002d02687221 */ /* 0x000fe20000010100 */
[----:B------:R-:W-:Y:S01]  /*0c80*/  IMAD.U32 R45, R42, 0x10000, RZ ;  /* 0x000100002a2d7824 */ /* 0x000fe200078e00ff */
[----:B------:R0:W1:Y:S01]  /*0c90*/  MUFU.EX2 R44, R43 ;  /* 0x0000002b002c7308 */ /* 0x0000620000000800 */
[----:B------:R-:W-:Y:S02]  /*0ca0*/  PRMT R0, R16, 0x7632, R0 ;  /* 0x0000763210007816 */ /* 0x000fe40000000000 */
[----:B------:R-:W-:-:S05]  /*0cb0*/  PRMT R51, R18, 0x7632, R51 ;  /* 0x0000763212337816 */ /* 0x000fca0000000033 */
[----:B------:R2:W3:Y:S01]  /*0cc0*/  MUFU.EX2 R91, R46 ;  /* 0x0000002e005b7308 */ /* 0x0004e20000000800 */
[----:B0-----:R-:W-:Y:S02]  /*0cd0*/  PRMT R43, R15, 0x7632, R43 ;  /* 0x000076320f2b7816 */ /* 0x001fe4000000002b */
[----:B------:R-:W-:Y:S02]  /*0ce0*/  SHF.L.U32 R0, R0, 0x10, RZ ;  /* 0x0000001000007819 */ /* 0x000fe400000006ff */
[----:B------:R-:W-:Y:S01]  /*0cf0*/  SHF.L.U32 R43, R43, 0x10, RZ ;  /* 0x000000102b2b7819 */ /* 0x000fe200000006ff */
[----:B--2---:R-:W-:Y:S01]  /*0d00*/  FADD.FTZ R46, -R2, R45 ;  /* 0x0000002d022e7221 */ /* 0x004fe20000010100 */
[----:B------:R-:W-:-:S03]  /*0d10*/  SHF.L.U32 R51, R51, 0x10, RZ ;  /* 0x0000001033337819 */ /* 0x000fc600000006ff */
[----:B------:R-:W-:Y:S01]  /*0d20*/  FMUL.FTZ R89, R99, R46 ;  /* 0x0000002e63597220 */ /* 0x000fe20000410000 */
[----:B------:R-:W-:Y:S01]  /*0d30*/  PRMT R38, R17, 0x7632, R38 ;  /* 0x0000763211267816 */ /* 0x000fe20000000026 */
[----:B------:R-:W-:Y:S01]  /*0d40*/  FADD.FTZ R46, -R2, R43 ;  /* 0x0000002b022e7221 */ /* 0x000fe20000010100 */
[----:B------:R-:W-:Y:S01]  /*0d50*/  PRMT R47, R19, 0x7632, R47 ;  /* 0x00007632132f7816 */ /* 0x000fe2000000002f */
[----:B------:R-:W-:Y:S01]  /*0d60*/  FFMA.FTZ R53, R89, R0, R51 ;  /* 0x0000000059357223 */ /* 0x000fe20000010033 */
[----:B------:R-:W-:Y:S01]  /*0d70*/  SHF.L.U32 R38, R38, 0x10, RZ ;  /* 0x0000001026267819 */ /* 0x000fe200000006ff */
[----:B------:R-:W-:Y:S02]  /*0d80*/  FMUL.FTZ R45, R99, R46 ;  /* 0x0000002e632d7220 */ /* 0x000fe40000410000 */
[----:B------:R-:W-:Y:S02]  /*0d90*/  IMAD.U32 R47, R47, 0x10000, RZ ;  /* 0x000100002f2f7824 */ /* 0x000fe400078e00ff */
[----:B------:R-:W-:-:S02]  /*0da0*/  FMUL.FTZ R46, R53, -1.4426950216293334961 ;  /* 0xbfb8aa3b352e7820 */ /* 0x000fc40000410000 */
[----:B------:R-:W-:-:S04]  /*0db0*/  FFMA.FTZ R54, R45, R38, R47 ;  /* 0x000000262d367223 */ /* 0x000fc8000001002f */
[----:B------:R-:W0:Y:S01]  /*0dc0*/  MUFU.EX2 R46, R46 ;  /* 0x0000002e002e7308 */ /* 0x000e220000000800 */
[----:B------:R-:W-:Y:S01]  /*0dd0*/  FMUL.FTZ R92, R54, -1.4426950216293334961 ;  /* 0xbfb8aa3b365c7820 */ /* 0x000fe20000410000 */
[----:B-1----:R-:W-:-:S06]  /*0de0*/  FADD.FTZ R44, R44, 1 ;  /* 0x3f8000002c2c7421 */ /* 0x002fcc0000010000 */
[----:B------:R-:W1:Y:S01]  /*0df0*/  MUFU.EX2 R92, R92 ;  /* 0x0000005c005c7308 */ /* 0x000e620000000800 */
[----:B---3--:R-:W-:-:S07]  /*0e00*/  FADD.FTZ R91, R91, 1 ;  /* 0x3f8000005b5b7421 */ /* 0x008fce0000010000 */
[----:B------:R2:W3:Y:S01]  /*0e10*/  MUFU.RCP R52, R44 ;  /* 0x0000002c00347308 */ /* 0x0004e20000001000 */
[----:B0-----:R-:W-:Y:S01]  /*0e20*/  FADD.FTZ R94, R46, 1 ;  /* 0x3f8000002e5e7421 */ /* 0x001fe20000010000 */
[----:B------:R-:W-:Y:S02]  /*0e30*/  SHF.L.U32 R95, R23, 0x10, RZ ;  /* 0x00000010175f7819 */ /* 0x000fe400000006ff */
[----:B------:R-:W-:-:S04]  /*0e40*/  PRMT R43, R20, 0x7632, R43 ;  /* 0x00007632142b7816 */ /* 0x000fc8000000002b */
[----:B------:R0:W4:Y:S01]  /*0e50*/  MUFU.RCP R93, R91 ;  /* 0x0000005b005d7308 */ /* 0x0001220000001000 */
[----:B------:R-:W-:Y:S01]  /*0e60*/  FADD.FTZ R102, -R2, R95 ;  /* 0x0000005f02667221 */ /* 0x000fe20000010100 */
[----:B-1----:R-:W-:Y:S01]  /*0e70*/  FADD.FTZ R95, R92, 1 ;  /* 0x3f8000005c5f7421 */ /* 0x002fe20000010000 */
[----:B------:R-:W-:Y:S02]  /*0e80*/  SHF.L.U32 R103, R43, 0x10, RZ ;  /* 0x000000102b677819 */ /* 0x000fe400000006ff */
[----:B--2---:R-:W-:-:S03]  /*0e90*/  PRMT R44, R21, 0x7632, R44 ;  /* 0x00007632152c7816 */ /* 0x004fc6000000002c */
[----:B------:R-:W1:Y:S01]  /*0ea0*/  MUFU.RCP R94, R94 ;  /* 0x0000005e005e7308 */ /* 0x000e620000001000 */
[C---:B------:R-:W-:Y:S01]  /*0eb0*/  FMUL.FTZ R106, R99.reuse, R106 ;  /* 0x0000006a636a7220 */ /* 0x040fe20000410000 */
[----:B---3--:R-:W-:Y:S01]  /*0ec0*/  FADD.FTZ R92, -R52, 1 ;  /* 0x3f800000345c7421 */ /* 0x008fe20000010100 */
[----:B------:R-:W-:Y:S01]  /*0ed0*/  FADD.FTZ R96, -R2, R103 ;  /* 0x0000006702607221 */ /* 0x000fe20000010100 */
[----:B------:R-:W-:Y:S01]  /*0ee0*/  FMUL.FTZ R108, R99, R108 ;  /* 0x0000006c636c7220 */ /* 0x000fe20000410000 */
[----:B0-----:R-:W-:Y:S01]  /*0ef0*/  SHF.L.U32 R91, R44, 0x10, RZ ;  /* 0x000000102c5b7819 */ /* 0x001fe200000006ff */
[----:B------:R-:W-:Y:S02]  /*0f00*/  FFMA.FTZ R56, R110, R106, R57 ;  /* 0x0000006a6e387223 */ /* 0x000fe40000010039 */
[----:B------:R-:W0:Y:S01]  /*0f10*/  MUFU.RCP R95, R95 ;  /* 0x0000005f005f7308 */ /* 0x000e220000001000 */
[----:B------:R-:W-:Y:S01]  /*0f20*/  FFMA.FTZ R103, R41, R92, 1 ;  /* 0x3f80000029677423 */ /* 0x000fe2000001005c */
[----:B------:R-:W-:Y:S01]  /*0f30*/  FMUL.FTZ R41, R99, R96 ;  /* 0x0000006063297220 */ /* 0x000fe20000410000 */
[----:B------:R-:W-:Y:S01]  /*0f40*/  FFMA.FTZ R90, R5, R108, R40 ;  /* 0x0000006c055a7223 */ /* 0x000fe20000010028 */
[----:B----4-:R-:W-:Y:S01]  /*0f50*/  FADD.FTZ R92, -R93, 1 ;  /* 0x3f8000005d5c7421 */ /* 0x010fe20000010100 */
[----:B------:R-:W-:Y:S01]  /*0f60*/  FADD.FTZ R96, -R2, R91 ;  /* 0x0000005b02607221 */ /* 0x000fe20000010100 */
[----:B------:R-:W-:Y:S01]  /*0f70*/  FMUL.FTZ R50, R56, -1.4426950216293334961 ;  /* 0xbfb8aa3b38327820 */ /* 0x000fe20000410000 */
[----:B------:R-:W-:Y:S01]  /*0f80*/  FFMA.FTZ R91, R0, R41, R51 ;  /* 0x00000029005b7223 */ /* 0x000fe20000010033 */
[----:B------:R-:W-:Y:S01]  /*0f90*/  FMUL.FTZ R49, R90, -1.4426950216293334961 ;  /* 0xbfb8aa3b5a317820 */ /* 0x000fe20000410000 */
[----:B------:R-:W-:Y:S01]  /*0fa0*/  FFMA.FTZ R98, R39, R92, 1 ;  /* 0x3f80000027627423 */ /* 0x000fe2000001005c */
[----:B------:R-:W-:Y:S01]  /*0fb0*/  FMUL.FTZ R39, R99, R96 ;  /* 0x0000006063277220 */ /* 0x000fe20000410000 */
[----:B------:R-:W-:Y:S01]  /*0fc0*/  FMUL.FTZ R103, R52, R103 ;  /* 0x0000006734677220 */ /* 0x000fe20000410000 */
[----:B-1----:R-:W-:Y:S01]  /*0fd0*/  FADD.FTZ R96, -R94, 1 ;  /* 0x3f8000005e607421 */ /* 0x002fe20000010100 */
[----:B------:R-:W-:Y:S01]  /*0fe0*/  SHF.L.U32 R105, R24, 0x10, RZ ;  /* 0x0000001018697819 */ /* 0x000fe200000006ff */
[----:B------:R-:W-:Y:S01]  /*0ff0*/  FMUL.FTZ R52, R91, -1.4426950216293334961 ;  /* 0xbfb8aa3b5b347820 */ /* 0x000fe20000410000 */
[----:B------:R-:W1:Y:S01]  /*1000*/  MUFU.EX2 R50, R50 ;  /* 0x0000003200327308 */ /* 0x000e620000000800 */
[----:B------:R-:W-:-:S02]  /*1010*/  FFMA.FTZ R53, R53, R96, 1 ;  /* 0x3f80000035357423 */ /* 0x000fc40000010060 */
[----:B------:R-:W-:Y:S01]  /*1020*/  FADD.FTZ R100, -R2, R105 ;  /* 0x0000006902647221 */ /* 0x000fe20000010100 */
[----:B0-----:R-:W-:-:S04]  /*1030*/  FADD.FTZ R105, -R95, 1 ;  /* 0x3f8000005f697421 */ /* 0x001fc80000010100 */
[----:B------:R-:W0:Y:S01]  /*1040*/  MUFU.EX2 R49, R49 ;  /* 0x0000003100317308 */ /* 0x000e220000000800 */
[----:B------:R-:W-:Y:S01]  /*1050*/  FMUL.FTZ R94, R94, R53 ;  /* 0x000000355e5e7220 */ /* 0x000fe20000410000 */
[----:B------:R-:W-:Y:S01]  /*1060*/  FFMA.FTZ R92, R38, R39, R47 ;  /* 0x00000027265c7223 */ /* 0x000fe2000001002f */
[----:B------:R-:W-:Y:S01]  /*1070*/  PRMT R53, R26, 0x7632, R53 ;  /* 0x000076321a357816 */ /* 0x000fe20000000035 */
[----:B------:R-:W-:-:S04]  /*1080*/  FFMA.FTZ R54, R54, R105, 1 ;  /* 0x3f80000036367423 */ /* 0x000fc80000010069 */
[----:B------:R-:W2:Y:S01]  /*1090*/  MUFU.EX2 R52, R52 ;  /* 0x0000003400347308 */ /* 0x000ea20000000800 */
[----:B------:R-:W-:Y:S01]  /*10a0*/  FMUL.FTZ R96, R93, R98 ;  /* 0x000000625d607220 */ /* 0x000fe20000410000 */
[----:B------:R-:W-:Y:S01]  /*10b0*/  FMUL.FTZ R107, R92, -1.4426950216293334961 ;  /* 0xbfb8aa3b5c6b7820 */ /* 0x000fe20000410000 */
[----:B------:R-:W-:Y:S01]  /*10c0*/  IMAD.U32 R98, R26, 0x10000, RZ ;  /* 0x000100001a627824 */ /* 0x000fe200078e00ff */
[----:B------:R-:W-:Y:S01]  /*10d0*/  SHF.L.U32 R53, R53, 0x10, RZ ;  /* 0x0000001035357819 */ /* 0x000fe200000006ff */
[----:B------:R-:W-:Y:S01]  /*10e0*/  FMUL.FTZ R112, R95, R54 ;  /* 0x000000365f707220 */ /* 0x000fe20000410000 */
[C---:B------:R-:W-:Y:S01]  /*10f0*/  SHF.L.U32 R95, R27.reuse, 0x10, RZ ;  /* 0x000000101b5f7819 */ /* 0x040fe200000006ff */
[----:B------:R-:W-:Y:S01]  /*1100*/  FMUL.FTZ R98, R98, R103 ;  /* 0x0000006762627220 */ /* 0x000fe20000410000 */
[----:B------:R2:W3:Y:S01]  /*1110*/  MUFU.EX2 R54, R107 ;  /* 0x0000006b00367308 */ /* 0x0004e20000000800 */
[----:B------:R-:W-:Y:S01]  /*1120*/  PRMT R93, R27, 0x7632, R93 ;  /* 0x000076321b5d7816 */ /* 0x000fe2000000005d */
[----:B------:R-:W-:Y:S01]  /*1130*/  FMUL.FTZ R103, R53, R94 ;  /* 0x0000005e35677220 */ /* 0x000fe20000410000 */
[----:B-1----:R-:W-:Y:S01]  /*1140*/  FADD.FTZ R94, R50, 1 ;  /* 0x3f800000325e7421 */ /* 0x002fe20000010000 */
[----:B0-----:R-:W-:Y:S01]  /*1150*/  FADD.FTZ R105, R49, 1 ;  /* 0x3f80000031697421 */ /* 0x001fe20000010000 */
[----:B------:R-:W-:Y:S01]  /*1160*/  SHF.L.U32 R49, R93, 0x10, RZ ;  /* 0x000000105d317819 */ /* 0x000fe200000006ff */
[----:B------:R-:W-:Y:S01]  /*1170*/  FMUL.FTZ R95, R95, R96 ;  /* 0x000000605f5f7220 */ /* 0x000fe20000410000 */
[CC--:B------:R-:W-:Y:S01]  /*1180*/  FFMA.FTZ R53, R5.reuse, R98.reuse, RZ ;  /* 0x0000006205357223 */ /* 0x0c0fe200000100ff */
[----:B------:R-:W-:Y:S01]  /*1190*/  FMUL.FTZ R96, R5, R98 ;  /* 0x0000006205607220 */ /* 0x000fe20000410000 */
[----:B------:R-:W-:Y:S01]  /*11a0*/  SHF.L.U32 R109, R25, 0x10, RZ ;  /* 0x00000010196d7819 */ /* 0x000fe200000006ff */
[----:B------:R-:W-:Y:S01]  /*11b0*/  FMUL.FTZ R104, R99, R104 ;  /* 0x0000006863687220 */ /* 0x000fe20000410000 */
[----:B--2---:R-:W-:Y:S01]  /*11c0*/  FADD.FTZ R107, R52, 1 ;  /* 0x3f800000346b7421 */ /* 0x004fe20000010000 */
[----:B------:R-:W-:Y:S01]  /*11d0*/  PRMT R50, R22, 0x7632, R50 ;  /* 0x0000763216327816 */ /* 0x000fe20000000032 */
[----:B------:R-:W0:Y:S01]  /*11e0*/  MUFU.RCP R94, R94 ;  /* 0x0000005e005e7308 */ /* 0x000e220000001000 */
[-C--:B------:R-:W-:Y:S01]  /*11f0*/  FFMA.FTZ R34, R89, R103.reuse, R34 ;  /* 0x0000006759227223 */ /* 0x080fe20000010022 */
[----:B------:R-:W-:Y:S01]  /*1200*/  FADD.FTZ R35, R103, R35 ;  /* 0x0000002367237221 */ /* 0x000fe20000010000 */
[CC--:B------:R-:W-:Y:S01]  /*1210*/  FFMA.FTZ R53, R0.reuse, R103.reuse, R53 ;  /* 0x0000006700357223 */ /* 0x0c0fe20000010035 */
[----:B------:R-:W-:Y:S01]  /*1220*/  FMUL.FTZ R49, R49, R112 ;  /* 0x0000007031317220 */ /* 0x000fe20000410000 */
[----:B------:R-:W-:Y:S01]  /*1230*/  FFMA.FTZ R96, R3, R96, RZ ;  /* 0x0000006003607223 */ /* 0x000fe200000100ff */
[----:B------:R-:W-:Y:S01]  /*1240*/  FMUL.FTZ R103, R0, R103 ;  /* 0x0000006700677220 */ /* 0x000fe20000410000 */
[----:B------:R-:W-:Y:S01]  /*1250*/  FFMA.FTZ R42, R5, R104, R40 ;  /* 0x00000068052a7223 */ /* 0x000fe20000010028 */
[----:B------:R1:W2:Y:S01]  /*1260*/  MUFU.RCP R93, R105 ;  /* 0x00000069005d7308 */ /* 0x0002a20000001000 */
[----:B------:R-:W-:Y:S01]  /*1270*/  FADD.FTZ R112, -R2, R109 ;  /* 0x0000006d02707221 */ /* 0x000fe20000010100 */
[----:B------:R-:W-:Y:S01]  /*1280*/  FMUL.FTZ R102, R99, R102 ;  /* 0x0000006663667220 */ /* 0x000fe20000410000 */
[----:B------:R-:W-:Y:S01]  /*1290*/  FFMA.FTZ R52, R89, R103, R96 ;  /* 0x0000006759347223 */ /* 0x000fe20000010060 */
[----:B------:R-:W-:Y:S01]  /*12a0*/  FMUL.FTZ R55, R42, -1.4426950216293334961 ;  /* 0xbfb8aa3b2a377820 */ /* 0x000fe20000410000 */
[----:B------:R-:W-:-:S03]  /*12b0*/  FMUL.FTZ R96, R99, R112 ;  /* 0x0000007063607220 */ /* 0x000fc60000410000 */
[----:B------:R-:W4:Y:S01]  /*12c0*/  MUFU.RCP R107, R107 ;  /* 0x0000006b006b7308 */ /* 0x000f220000001000 */
[----:B-1----:R-:W-:Y:S02]  /*12d0*/  IMAD.U32 R105, R50, 0x10000, RZ ;  /* 0x0001000032697824 */ /* 0x002fe400078e00ff */
[----:B------:R-:W-:Y:S01]  /*12e0*/  FFMA.FTZ R43, R110, R102, R57 ;  /* 0x000000666e2b7223 */ /* 0x000fe20000010039 */
[----:B------:R-:W-:Y:S01]  /*12f0*/  PRMT R50, R23, 0x7632, R50 ;  /* 0x0000763217327816 */ /* 0x000fe20000000032 */
[----:B---3--:R-:W-:Y:S01]  /*1300*/  FADD.FTZ R111, R54, 1 ;  /* 0x3f800000366f7421 */ /* 0x008fe20000010000 */
[----:B------:R-:W-:Y:S01]  /*1310*/  FADD.FTZ R112, -R2, R105 ;  /* 0x0000006902707221 */ /* 0x000fe20000010100 */
[C---:B------:R-:W-:Y:S01]  /*1320*/  FFMA.FTZ R54, R110.reuse, R96, R57 ;  /* 0x000000606e367223 */ /* 0x040fe20000010039 */
[----:B------:R-:W-:Y:S01]  /*1330*/  FMUL.FTZ R46, R43, -1.4426950216293334961 ;  /* 0xbfb8aa3b2b2e7820 */ /* 0x000fe20000410000 */
[----:B------:R-:W-:Y:S01]  /*1340*/  FMUL.FTZ R89, R110, R95 ;  /* 0x0000005f6e597220 */ /* 0x000fe20000410000 */
[----:B------:R-:W-:Y:S01]  /*1350*/  SHF.L.U32 R57, R50, 0x10, RZ ;  /* 0x0000001032397819 */ /* 0x000fe200000006ff */
[----:B------:R-:W1:Y:S01]  /*1360*/  MUFU.EX2 R55, R55 ;  /* 0x0000003700377308 */ /* 0x000e620000000800 */
[----:B------:R-:W-:Y:S01]  /*1370*/  FMUL.FTZ R50, R99, R112 ;  /* 0x0000007063327220 */ /* 0x000fe20000410000 */
[----:B------:R-:W-:Y:S01]  /*1380*/  FFMA.FTZ R52, R97, R89, R52 ;  /* 0x0000005961347223 */ /* 0x000fe20000010034 */
[----:B------:R-:W-:Y:S01]  /*1390*/  FMUL.FTZ R105, R38, R49 ;  /* 0x0000003126697220 */ /* 0x000fe20000410000 */
[----:B0-----:R-:W-:Y:S01]  /*13a0*/  FADD.FTZ R109, -R94, 1 ;  /* 0x3f8000005e6d7421 */ /* 0x001fe20000010100 */
[----:B------:R-:W-:-:S03]  /*13b0*/  FFMA.FTZ R89, R0, R50, R51 ;  /* 0x0000003200597223 */ /* 0x000fc60000010033 */
[----:B------:R-:W0:Y:S01]  /*13c0*/  MUFU.RCP R111, R111 ;  /* 0x0000006f006f7308 */ /* 0x000e220000001000 */
[----:B------:R-:W-:Y:S01]  /*13d0*/  FADD.FTZ R112, -R2, R57 ;  /* 0x0000003902707221 */ /* 0x000fe20000010100 */
[----:B--2---:R-:W-:Y:S01]  /*13e0*/  FADD.FTZ R103, -R93, 1 ;  /* 0x3f8000005d677421 */ /* 0x004fe20000010100 */
[----:B------:R-:W-:Y:S01]  /*13f0*/  FFMA.FTZ R105, R45, R105, R52 ;  /* 0x000000692d697223 */ /* 0x000fe20000010034 */
[----:B------:R-:W-:Y:S01]  /*1400*/  FMUL.FTZ R114, R89, -1.4426950216293334961 ;  /* 0xbfb8aa3b59727820 */ /* 0x000fe20000410000 */
[----:B------:R-:W-:-:S03]  /*1410*/  FFMA.FTZ R109, R56, R109, 1 ;  /* 0x3f800000386d7423 */ /* 0x000fc6000001006d */
[----:B------:R-:W2:Y:S01]  /*1420*/  MUFU.EX2 R46, R46 ;  /* 0x0000002e002e7308 */ /* 0x000ea20000000800 */
[----:B------:R-:W-:Y:S01]  /*1430*/  FMUL.FTZ R113, R54, -1.4426950216293334961 ;  /* 0xbfb8aa3b36717820 */ /* 0x000fe20000410000 */
[----:B------:R-:W-:Y:S01]  /*1440*/  FMUL.FTZ R52, R99, R112 ;  /* 0x0000007063347220 */ /* 0x000fe20000410000 */
[----:B----4-:R-:W-:Y:S01]  /*1450*/  FADD.FTZ R56, -R107, 1 ;  /* 0x3f8000006b387421 */ /* 0x010fe20000010100 */
[----:B------:R-:W-:Y:S02]  /*1460*/  FFMA.FTZ R112, R90, R103, 1 ;  /* 0x3f8000005a707423 */ /* 0x000fe40000010067 */
[----:B------:R-:W-:Y:S01]  /*1470*/  FFMA.FTZ R90, R38, R52, R47 ;  /* 0x00000034265a7223 */ /* 0x000fe2000001002f */
[----:B------:R-:W-:Y:S01]  /*1480*/  FFMA.FTZ R56, R91, R56, 1 ;  /* 0x3f8000005b387423 */ /* 0x000fe20000010038 */
[----:B------:R-:W3:Y:S01]  /*1490*/  MUFU.EX2 R103, R114 ;  /* 0x0000007200677308 */ /* 0x000ee20000000800 */
[----:B------:R-:W-:Y:S01]  /*14a0*/  FMUL.FTZ R93, R93, R112 ;  /* 0x000000705d5d7220 */ /* 0x000fe20000410000 */
[----:B------:R-:W-:Y:S01]  /*14b0*/  FMUL.FTZ R116, R90, -1.4426950216293334961 ;  /* 0xbfb8aa3b5a747820 */ /* 0x000fe20000410000 */
[----:B------:R-:W-:Y:S01]  /*14c0*/  FMUL.FTZ R112, R107, R56 ;  /* 0x000000386b707220 */ /* 0x000fe20000410000 */
[----:B-1----:R-:W-:-:S04]  /*14d0*/  FADD.FTZ R91, R55, 1 ;  /* 0x3f800000375b7421 */ /* 0x002fc80000010000 */
[----:B------:R1:W-:Y:S01]  /*14e0*/  MUFU.EX2 R57, R113 ;  /* 0x0000007100397308 */ /* 0x0003e20000000800 */
[----:B------:R-:W-:Y:S01]  /*14f0*/  PRMT R55, R28, 0x7632, R55 ;  /* 0x000076321c377816 */ /* 0x000fe20000000037 */
[----:B0-----:R-:W-:Y:S01]  /*1500*/  FADD.FTZ R115, -R111, 1 ;  /* 0x3f8000006f737421 */ /* 0x001fe20000010100 */
[----:B------:R-:W-:Y:S01]  /*1510*/  SHF.L.U32 R56, R29, 0x10, RZ ;  /* 0x000000101d387819 */ /* 0x000fe200000006ff */
[----:B-1----:R-:W-:Y:S01]  /*1520*/  FMUL.FTZ R113, R94, R109 ;  /* 0x0000006d5e717220 */ /* 0x002fe20000410000 */
[----:B------:R-:W-:-:S03]  /*1530*/  SHF.L.U32 R94, R28, 0x10, RZ ;  /* 0x000000101c5e7819 */ /* 0x000fc600000006ff */
[----:B------:R-:W0:Y:S01]  /*1540*/  MUFU.EX2 R109, R116 ;  /* 0x00000074006d7308 */ /* 0x000e220000000800 */
[----:B------:R-:W-:Y:S01]  /*1550*/  SHF.L.U32 R55, R55, 0x10, RZ ;  /* 0x0000001037377819 */ /* 0x000fe200000006ff */
[----:B--2---:R-:W-:Y:S01]  /*1560*/  FADD.FTZ R107, R46, 1 ;  /* 0x3f8000002e6b7421 */ /* 0x004fe20000010000 */
[----:B------:R-:W-:Y:S01]  /*1570*/  FMUL.FTZ R94, R94, R93 ;  /* 0x0000005d5e5e7220 */ /* 0x000fe20000410000 */
[----:B------:R-:W-:Y:S01]  /*1580*/  FFMA.FTZ R92, R92, R115, 1 ;  /* 0x3f8000005c5c7423 */ /* 0x000fe20000010073 */
[----:B------:R-:W-:Y:S01]  /*1590*/  FMUL.FTZ R93, R56, R113 ;  /* 0x00000071385d7220 */ /* 0x000fe20000410000 */
[----:B------:R-:W-:Y:S01]  /*15a0*/  PRMT R46, R24, 0x7632, R46 ;  /* 0x00007632182e7816 */ /* 0x000fe2000000002e */
[----:B------:R-:W-:Y:S01]  /*15b0*/  FMUL.FTZ R56, R5, R94 ;  /* 0x0000005e05387220 */ /* 0x000fe20000410000 */
[----:B------:R-:W-:Y:S01]  /*15c0*/  FMUL.FTZ R92, R111, R92 ;  /* 0x0000005c6f5c7220 */ /* 0x000fe20000410000 */
[----:B------:R-:W-:Y:S02]  /*15d0*/  FMUL.FTZ R55, R55, R112 ;  /* 0x0000007037377220 */ /* 0x000fe40000410000 */
[----:B------:R-:W-:Y:S01]  /*15e0*/  FFMA.FTZ R112, R108, R56, R105 ;  /* 0x000000386c707223 */ /* 0x000fe20000010069 */
[----:B------:R-:W-:-:S02]  /*15f0*/  IMAD.U32 R111, R46, 0x10000, RZ ;  /* 0x000100002e6f7824 */ /* 0x000fc400078e00ff */
[----:B---3--:R-:W-:Y:S01]  /*1600*/  FADD.FTZ R105, R103, 1 ;  /* 0x3f80000067697421 */ /* 0x008fe20000010000 */
[----:B------:R-:W-:Y:S01]  /*1610*/  PRMT R56, R25, 0x7632, R56 ;  /* 0x0000763219387816 */ /* 0x000fe20000000038 */
[----:B------:R-:W-:Y:S01]  /*1620*/  FMUL.FTZ R100, R99, R100 ;  /* 0x0000006463647220 */ /* 0x000fe20000410000 */
[----:B------:R-:W-:Y:S01]  /*1630*/  PRMT R46, R29, 0x7632, R46 ;  /* 0x000076321d2e7816 */ /* 0x000fe2000000002e */
[----:B------:R-:W-:Y:S01]  /*1640*/  FADD.FTZ R114, -R2, R111 ;  /* 0x0000006f02727221 */ /* 0x000fe20000010100 */
[----:B------:R-:W1:Y:S01]  /*1650*/  MUFU.RCP R91, R91 ;  /* 0x0000005b005b7308 */ /* 0x000e620000001000 */
[----:B------:R-:W-:Y:S01]  /*1660*/  SHF.L.U32 R115, R56, 0x10, RZ ;  /* 0x0000001038737819 */ /* 0x000fe200000006ff */
[----:B------:R-:W-:Y:S01]  /*1670*/  FFMA.FTZ R40, R5, R100, R40 ;  /* 0x0000006405287223 */ /* 0x000fe20000010028 */
[----:B------:R-:W-:Y:S01]  /*1680*/  FMUL.FTZ R103, R0, R55 ;  /* 0x0000003700677220 */ /* 0x000fe20000410000 */
[----:B------:R-:W-:Y:S01]  /*1690*/  FMUL.FTZ R56, R99, R114 ;  /* 0x0000007263387220 */ /* 0x000fe20000410000 */
[----:B------:R-:W-:-:S03]  /*16a0*/  SHF.L.U32 R113, R46, 0x10, RZ ;  /* 0x000000102e717819 */ /* 0x000fc600000006ff */
[----:B------:R-:W2:Y:S01]  /*16b0*/  MUFU.RCP R107, R107 ;  /* 0x0000006b006b7308 */ /* 0x000ea20000001000 */
[----:B0-----:R-:W-:Y:S01]  /*16c0*/  FADD.FTZ R109, R109, 1 ;  /* 0x3f8000006d6d7421 */ /* 0x001fe20000010000 */
[----:B------:R-:W-:Y:S01]  /*16d0*/  FADD.FTZ R46, -R2, R115 ;  /* 0x00000073022e7221 */ /* 0x000fe20000010100 */
[----:B------:R-:W-:Y:S01]  /*16e0*/  FMUL.FTZ R44, R40, -1.4426950216293334961 ;  /* 0xbfb8aa3b282c7820 */ /* 0x000fe20000410000 */
[----:B------:R-:W-:-:S04]  /*16f0*/  FFMA.FTZ R111, R41, R103, R112 ;  /* 0x00000067296f7223 */ /* 0x000fc80000010070 */
[----:B------:R-:W0:Y:S01]  /*1700*/  MUFU.RCP R105, R105 ;  /* 0x0000006900697308 */ /* 0x000e220000001000 */
[----:B------:R-:W-:Y:S01]  /*1710*/  FFMA.FTZ R103, R0, R56, R51 ;  /* 0x0000003800677223 */ /* 0x000fe20000010033 */
[----:B------:R-:W-:Y:S01]  /*1720*/  FMUL.FTZ R112, R110, R93 ;  /* 0x0000005d6e707220 */ /* 0x000fe20000410000 */
[----:B------:R-:W-:Y:S01]  /*1730*/  FMUL.FTZ R51, R113, R92 ;  /* 0x0000005c71337220 */ /* 0x000fe20000410000 */
[----:B------:R-:W-:Y:S02]  /*1740*/  FMUL.FTZ R46, R99, R46 ;  /* 0x0000002e632e7220 */ /* 0x000fe40000410000 */
[----:B------:R-:W-:Y:S01]  /*1750*/  FFMA.FTZ R112, R106, R112, R111 ;  /* 0x000000706a707223 */ /* 0x000fe2000001006f */
[C---:B------:R-:W-:Y:S01]  /*1760*/  FMUL.FTZ R92, R38.reuse, R51 ;  /* 0x00000033265c7220 */ /* 0x040fe20000410000 */
[----:B------:R-:W3:Y:S01]  /*1770*/  MUFU.RCP R109, R109 ;  /* 0x0000006d006d7308 */ /* 0x000ee20000001000 */
[----:B------:R-:W-:Y:S01]  /*1780*/  FFMA.FTZ R47, R38, R46, R47 ;  /* 0x0000002e262f7223 */ /* 0x000fe2000001002f */
[----:B------:R-:W-:Y:S01]  /*1790*/  FMUL.FTZ R115, R103, -1.4426950216293334961 ;  /* 0xbfb8aa3b67737820 */ /* 0x000fe20000410000 */
[----:B------:R-:W-:Y:S01]  /*17a0*/  FFMA.FTZ R36, R45, R49, R36 ;  /* 0x000000312d247223 */ /* 0x000fe20000010024 */
[----:B------:R-:W-:-:S04]  /*17b0*/  FFMA.FTZ R45, R39, R92, R112 ;  /* 0x0000005c272d7223 */ /* 0x000fc80000010070 */
[----:B------:R-:W4:Y:S01]  /*17c0*/  MUFU.EX2 R44, R44 ;  /* 0x0000002c002c7308 */ /* 0x000f220000000800 */
[----:B-1----:R-:W-:Y:S01]  /*17d0*/  FADD.FTZ R113, -R91, 1 ;  /* 0x3f8000005b717421 */ /* 0x002fe20000010100 */
[----:B------:R-:W-:Y:S01]  /*17e0*/  FMUL.FTZ R112, R47, -1.4426950216293334961 ;  /* 0xbfb8aa3b2f707820 */ /* 0x000fe20000410000 */
[----:B--2---:R-:W-:Y:S01]  /*17f0*/  FADD.FTZ R114, -R107, 1 ;  /* 0x3f8000006b727421 */ /* 0x004fe20000010100 */
[----:B0-----:R-:W-:Y:S01]  /*1800*/  FADD.FTZ R92, -R105, 1 ;  /* 0x3f800000695c7421 */ /* 0x001fe20000010100 */
[----:B------:R-:W-:-:S03]  /*1810*/  FFMA.FTZ R42, R42, R113, 1 ;  /* 0x3f8000002a2a7423 */ /* 0x000fc60000010071 */
[----:B------:R-:W0:Y:S01]  /*1820*/  MUFU.EX2 R111, R115 ;  /* 0x00000073006f7308 */ /* 0x000e220000000800 */
[----:B------:R-:W-:Y:S01]  /*1830*/  FFMA.FTZ R116, R43, R114, 1 ;  /* 0x3f8000002b747423 */ /* 0x000fe20000010072 */
[----:B------:R-:W-:Y:S01]  /*1840*/  FFMA.FTZ R114, R89, R92, 1 ;  /* 0x3f80000059727423 */ /* 0x000fe2000001005c */
[C---:B------:R-:W-:Y:S01]  /*1850*/  PRMT R43, R30.reuse, 0x7632, R43 ;  /* 0x000076321e2b7816 */ /* 0x040fe2000000002b */
[----:B------:R-:W-:Y:S01]  /*1860*/  FMUL.FTZ R113, R91, R42 ;  /* 0x0000002a5b717220 */ /* 0x000fe20000410000 */
[----:B------:R-:W-:-:S03]  /*1870*/  SHF.L.U32 R92, R30, 0x10, RZ ;  /* 0x000000101e5c7819 */ /* 0x000fc600000006ff */
[----:B------:R-:W1:Y:S01]  /*1880*/  MUFU.EX2 R112, R112 ;  /* 0x0000007000707308 */ /* 0x000e620000000800 */
[----:B---3--:R-:W-:Y:S01]  /*1890*/  FADD.FTZ R89, -R109, 1 ;  /* 0x3f8000006d597421 */ /* 0x008fe20000010100 */
[----:B------:R-:W-:Y:S01]  /*18a0*/  SHF.L.U32 R43, R43, 0x10, RZ ;  /* 0x000000102b2b7819 */ /* 0x000fe200000006ff */
[----:B----4-:R-:W-:Y:S01]  /*18b0*/  FADD.FTZ R42, R44, 1 ;  /* 0x3f8000002c2a7421 */ /* 0x010fe20000010000 */
[----:B------:R-:W-:Y:S01]  /*18c0*/  FMUL.FTZ R114, R105, R114 ;  /* 0x0000007269727220 */ /* 0x000fe20000410000 */
[----:B------:R-:W-:Y:S01]  /*18d0*/  FMUL.FTZ R92, R92, R113 ;  /* 0x000000715c5c7220 */ /* 0x000fe20000410000 */
[----:B------:R-:W-:Y:S01]  /*18e0*/  FADD.FTZ R44, R57, 1 ;  /* 0x3f800000392c7421 */ /* 0x000fe20000010000 */
[----:B------:R-:W-:Y:S01]  /*18f0*/  PRMT R57, R31, 0x7632, R57 ;  /* 0x000076321f397816 */ /* 0x000fe20000000039 */
[----:B------:R-:W-:Y:S01]  /*1900*/  FFMA.FTZ R90, R90, R89, 1 ;  /* 0x3f8000005a5a7423 */ /* 0x000fe20000010059 */
[----:B------:R-:W-:Y:S01]  /*1910*/  FMUL.FTZ R43, R43, R114 ;  /* 0x000000722b2b7220 */ /* 0x000fe20000410000 */
[----:B------:R-:W-:Y:S01]  /*1920*/  FMUL.FTZ R89, R5, R92 ;  /* 0x0000005c05597220 */ /* 0x000fe20000410000 */
[----:B------:R-:W-:Y:S01]  /*1930*/  FMUL.FTZ R91, R107, R116 ;  /* 0x000000746b5b7220 */ /* 0x000fe20000410000 */
[----:B------:R-:W2:Y:S01]  /*1940*/  MUFU.RCP R42, R42 ;  /* 0x0000002a002a7308 */ /* 0x000ea20000001000 */
[----:B------:R-:W-:Y:S01]  /*1950*/  SHF.L.U32 R105, R57, 0x10, RZ ;  /* 0x0000001039697819 */ /* 0x000fe200000006ff */
[----:B------:R-:W-:Y:S01]  /*1960*/  FMUL.FTZ R116, R109, R90 ;  /* 0x0000005a6d747220 */ /* 0x000fe20000410000 */
[----:B0-----:R-:W-:Y:S01]  /*1970*/  FADD.FTZ R111, R111, 1 ;  /* 0x3f8000006f6f7421 */ /* 0x001fe20000010000 */
[----:B------:R-:W-:Y:S01]  /*1980*/  FFMA.FTZ R89, R104, R89, R45 ;  /* 0x0000005968597223 */ /* 0x000fe2000001002d */
[----:B------:R-:W-:Y:S01]  /*1990*/  FMUL.FTZ R90, R0, R43 ;  /* 0x0000002b005a7220 */ /* 0x000fe20000410000 */
[----:B------:R-:W-:-:S02]  /*19a0*/  IMAD.U32 R114, R31, 0x10000, RZ ;  /* 0x000100001f727824 */ /* 0x000fc400078e00ff */
[----:B------:R-:W-:Y:S01]  /*19b0*/  FMUL.FTZ R45, R105, R116 ;  /* 0x00000074692d7220 */ /* 0x000fe20000410000 */
[----:B------:R-:W0:Y:S01]  /*19c0*/  MUFU.RCP R57, R111 ;  /* 0x0000006f00397308 */ /* 0x000e220000001000 */
[----:B-1----:R-:W-:Y:S01]  /*19d0*/  FADD.FTZ R109, R112, 1 ;  /* 0x3f800000706d7421 */ /* 0x002fe20000010000 */
[----:B------:R-:W-:Y:S01]  /*19e0*/  FFMA.FTZ R105, R50, R90, R89 ;  /* 0x0000005a32697223 */ /* 0x000fe20000010059 */
[----:B------:R-:W-:Y:S01]  /*19f0*/  FFMA.FTZ R89, R110, R95, R53 ;  /* 0x0000005f6e597223 */ /* 0x000fe20000010035 */
[----:B------:R-:W-:-:S04]  /*1a00*/  FMUL.FTZ R91, R114, R91 ;  /* 0x0000005b725b7220 */ /* 0x000fc80000410000 */
[----:B------:R-:W1:Y:S01]  /*1a10*/  MUFU.RCP R44, R44 ;  /* 0x0000002c002c7308 */ /* 0x000e620000001000 */
[----:B------:R-:W-:Y:S01]  /*1a20*/  FFMA.FTZ R90, R38, R49, R89 ;  /* 0x00000031265a7223 */ /* 0x000fe20000010059 */
[----:B------:R-:W-:Y:S01]  /*1a30*/  FMUL.FTZ R107, R110, R91 ;  /* 0x0000005b6e6b7220 */ /* 0x000fe20000410000 */
[----:B------:R-:W-:-:S05]  /*1a40*/  FADD.FTZ R112, R49, R37 ;  /* 0x0000002531707221 */ /* 0x000fca0000010000 */
[----:B------:R-:W3:Y:S01]  /*1a50*/  MUFU.RCP R53, R109 ;  /* 0x0000006d00357308 */ /* 0x000ee20000001000 */
[----:B------:R-:W-:Y:S01]  /*1a60*/  FFMA.FTZ R49, R5, R94, R90 ;  /* 0x0000005e05317223 */ /* 0x000fe2000001005a */
[----:B------:R-:W-:Y:S01]  /*1a70*/  FFMA.FTZ R37, R102, R107, R105 ;  /* 0x0000006b66257223 */ /* 0x000fe20000010069 */
[----:B--2---:R-:W-:Y:S01]  /*1a80*/  FADD.FTZ R105, -R42, 1 ;  /* 0x3f8000002a697421 */ /* 0x004fe20000010100 */
[----:B------:R-:W-:Y:S01]  /*1a90*/  FMUL.FTZ R89, R38, R45 ;  /* 0x0000002d26597220 */ /* 0x000fe20000410000 */
[-C--:B------:R-:W-:Y:S01]  /*1aa0*/  FFMA.FTZ R49, R0, R55.reuse, R49 ;  /* 0x0000003700317223 */ /* 0x080fe20000010031 */
[----:B------:R-:W-:Y:S01]  /*1ab0*/  FFMA.FTZ R41, R41, R55, R34 ;  /* 0x0000003729297223 */ /* 0x000fe20000010022 */
[----:B------:R-:W-:Y:S01]  /*1ac0*/  FFMA.FTZ R105, R40, R105, 1 ;  /* 0x3f80000028697423 */ /* 0x000fe20000010069 */
[----:B0-----:R-:W-:Y:S01]  /*1ad0*/  FADD.FTZ R34, -R57, 1 ;  /* 0x3f80000039227421 */ /* 0x001fe20000010100 */
[----:B------:R-:W-:Y:S01]  /*1ae0*/  FFMA.FTZ R49, R110, R93, R49 ;  /* 0x0000005d6e317223 */ /* 0x000fe20000010031 */
[----:B------:R-:W-:Y:S01]  /*1af0*/  FFMA.FTZ R37, R52, R89, R37 ;  /* 0x0000005934257223 */ /* 0x000fe20000010025 */
[----:B-1----:R-:W-:Y:S01]  /*1b00*/  FADD.FTZ R89, -R44, 1 ;  /* 0x3f8000002c597421 */ /* 0x002fe20000010100 */
[----:B------:R-:W-:Y:S01]  /*1b10*/  FMUL.FTZ R105, R42, R105 ;  /* 0x000000692a697220 */ /* 0x000fe20000410000 */
[----:B------:R-:W-:Y:S01]  /*1b20*/  FFMA.FTZ R40, R103, R34, 1 ;  /* 0x3f80000067287423 */ /* 0x000fe20000010022 */
[----:B------:R-:W-:Y:S01]  /*1b30*/  FFMA.FTZ R34, R38, R51, R49 ;  /* 0x0000003326227223 */ /* 0x000fe20000010031 */
[----:B---3--:R-:W-:Y:S01]  /*1b40*/  FADD.FTZ R42, -R53, 1 ;  /* 0x3f800000352a7421 */ /* 0x008fe20000010100 */
[----:B------:R-:W-:Y:S01]  /*1b50*/  FFMA.FTZ R89, R54, R89, 1 ;  /* 0x3f80000036597423 */ /* 0x000fe20000010059 */
[----:B------:R-:W-:-:S02]  /*1b60*/  SHF.L.U32 R90, R32, 0x10, RZ ;  /* 0x00000010205a7819 */ /* 0x000fc400000006ff */
[----:B------:R-:W-:Y:S01]  /*1b70*/  FFMA.FTZ R54, R47, R42, 1 ;  /* 0x3f8000002f367423 */ /* 0x000fe2000001002a */
[--C-:B------:R-:W-:Y:S01]  /*1b80*/  FFMA.FTZ R47, R5, R92, R34.reuse ;  /* 0x0000005c052f7223 */ /* 0x100fe20000010022 */
[----:B------:R-:W-:Y:S01]  /*1b90*/  PRMT R34, R32, 0x7632, R34 ;  /* 0x0000763220227816 */ /* 0x000fe20000000022 */
[----:B------:R-:W-:Y:S01]  /*1ba0*/  FMUL.FTZ R90, R90, R105 ;  /* 0x000000695a5a7220 */ /* 0x000fe20000410000 */
[----:B------:R-:W-:Y:S01]  /*1bb0*/  FMUL.FTZ R57, R57, R40 ;  /* 0x0000002839397220 */ /* 0x000fe20000410000 */
[----:B------:R-:W-:Y:S01]  /*1bc0*/  FFMA.FTZ R47, R0, R43, R47 ;  /* 0x0000002b002f7223 */ /* 0x000fe2000001002f */
[----:B------:R-:W-:Y:S01]  /*1bd0*/  SHF.L.U32 R34, R34, 0x10, RZ ;  /* 0x0000001022227819 */ /* 0x000fe200000006ff */
[----:B------:R-:W-:Y:S01]  /*1be0*/  FMUL.FTZ R44, R44, R89 ;  /* 0x000000592c2c7220 */ /* 0x000fe20000410000 */
[----:B------:R-:W-:Y:S01]  /*1bf0*/  SHF.L.U32 R89, R33, 0x10, RZ ;  /* 0x0000001021597819 */ /* 0x000fe200000006ff */
[----:B------:R-:W-:Y:S01]  /*1c00*/  FFMA.FTZ R49, R110, R91, R47 ;  /* 0x0000005b6e317223 */ /* 0x000fe2000001002f */
[----:B------:R-:W-:Y:S01]  /*1c10*/  FMUL.FTZ R42, R5, R90 ;  /* 0x0000005a052a7220 */ /* 0x000fe20000410000 */
[----:B------:R-:W-:Y:S01]  /*1c20*/  FMUL.FTZ R47, R34, R57 ;  /* 0x00000039222f7220 */ /* 0x000fe20000410000 */
[----:B------:R-:W-:Y:S01]  /*1c30*/  PRMT R34, R33, 0x7632, R34 ;  /* 0x0000763221227816 */ /* 0x000fe20000000022 */
[----:B------:R-:W-:Y:S01]  /*1c40*/  FFMA.FTZ R40, R38, R45, R49 ;  /* 0x0000002d26287223 */ /* 0x000fe20000010031 */
[----:B------:R-:W-:Y:S01]  /*1c50*/  FFMA.FTZ R49, R100, R42, R37 ;  /* 0x0000002a64317223 */ /* 0x000fe20000010025 */
[----:B------:R-:W-:Y:S01]  /*1c60*/  FMUL.FTZ R89, R89, R44 ;  /* 0x0000002c59597220 */ /* 0x000fe20000410000 */
[----:B------:R-:W-:Y:S01]  /*1c70*/  FMUL.FTZ R42, R0, R47 ;  /* 0x0000002f002a7220 */ /* 0x000fe20000410000 */
[----:B------:R-:W-:-:S02]  /*1c80*/  IMAD.U32 R44, R34, 0x10000, RZ ;  /* 0x00010000222c7824 */ /* 0x000fc400078e00ff */
[----:B------:R-:W-:Y:S01]  /*1c90*/  FMUL.FTZ R53, R53, R54 ;  /* 0x0000003635357220 */ /* 0x000fe20000410000 */
[----:B------:R-:W-:Y:S01]  /*1ca0*/  FFMA.FTZ R37, R5, R90, R40 ;  /* 0x0000005a05257223 */ /* 0x000fe20000010028 */
[----:B------:R-:W-:Y:S01]  /*1cb0*/  FFMA.FTZ R49, R56, R42, R49 ;  /* 0x0000002a38317223 */ /* 0x000fe20000010031 */
[----:B------:R-:W-:Y:S01]  /*1cc0*/  FMUL.FTZ R34, R110, R89 ;  /* 0x000000596e227220 */ /* 0x000fe20000410000 */
[----:B------:R-:W-:Y:S01]  /*1cd0*/  FMUL.FTZ R53, R44, R53 ;  /* 0x000000352c357220 */ /* 0x000fe20000410000 */
[----:B------:R-:W-:Y:S01]  /*1ce0*/  FFMA.FTZ R37, R0, R47, R37 ;  /* 0x0000002f00257223 */ /* 0x000fe20000010025 */
[----:B------:R-:W-:Y:S01]  /*1cf0*/  FADD.FTZ R0, R35, R55 ;  /* 0x0000003723007221 */ /* 0x000fe20000010000 */
[----:B------:R-:W-:Y:S01]  /*1d00*/  FFMA.FTZ R49, R96, R34, R49 ;  /* 0x0000002260317223 */ /* 0x000fe20000010031 */
[----:B------:R-:W-:Y:S01]  /*1d10*/  FMUL.FTZ R34, R38, R53 ;  /* 0x0000003526227220 */ /* 0x000fe20000410000 */
[----:B------:R-:W-:Y:S01]  /*1d20*/  FFMA.FTZ R35, R39, R51, R36 ;  /* 0x0000003327237223 */ /* 0x000fe20000010024 */
[----:B------:R-:W-:-:S02]  /*1d30*/  FADD.FTZ R0, R0, R43 ;  /* 0x0000002b00007221 */ /* 0x000fc40000010000 */
[----:B------:R-:W-:Y:S01]  /*1d40*/  FFMA.FTZ R39, R46, R34, R49 ;  /* 0x000000222e277223 */ /* 0x000fe20000010031 */
[----:B------:R-:W-:Y:S01]  /*1d50*/  FFMA.FTZ R49, R52, R45, R35 ;  /* 0x0000002d34317223 */ /* 0x000fe20000010023 */
[----:B------:R-:W-:Y:S01]  /*1d60*/  FADD.FTZ R35, R0, R47 ;  /* 0x0000002f00237221 */ /* 0x000fe20000010000 */
[----:B------:R-:W-:Y:S01]  /*1d70*/  IADD3 R0, P0, R85, 0x8, RZ ;  /* 0x0000000855007810 */ /* 0x000fe20007f1e0ff */
[----:B------:R-:W-:-:S03]  /*1d80*/  FFMA.FTZ R37, R110, R89, R37 ;  /* 0x000000596e257223 */ /* 0x000fc60000010025 */
[----:B------:R-:W-:Y:S02]  /*1d90*/  IADD3.X R101, RZ, R101, RZ, P0, !PT ;  /* 0x00000065ff657210 */ /* 0x000fe400007fe4ff */
[----:B------:R-:W-:Y:S01]  /*1da0*/  ISETP.GE.U32.AND P0, PT, R0, UR11, PT ;  /* 0x0000000b00007c0c */ /* 0x000fe2000bf06070 */
[----:B------:R-:W-:Y:S01]  /*1db0*/  FFMA.FTZ R38, R38, R53, R37 ;  /* 0x0000003526267223 */ /* 0x000fe20000010025 */
[----:B------:R-:W-:Y:S02]  /*1dc0*/  FFMA.FTZ R37, R50, R43, R41 ;  /* 0x0000002b32257223 */ /* 0x000fe40000010029 */
[----:B------:R-:W-:Y:S01]  /*1dd0*/  ISETP.GE.AND.EX P0, PT, R101, UR7, PT, P0 ;  /* 0x0000000765007c0c */ /* 0x000fe2000bf06300 */
[----:B------:R-:W-:Y:S01]  /*1de0*/  FFMA.FTZ R41, R3, R98, R10 ;  /* 0x0000006203297223 */ /* 0x000fe2000001000a */
[----:B------:R-:W-:Y:S01]  /*1df0*/  FADD.FTZ R11, R98, R11 ;  /* 0x0000000b620b7221 */ /* 0x000fe20000010000 */
[----:B------:R-:W-:Y:S01]  /*1e00*/  FFMA.FTZ R43, R97, R95, R12 ;  /* 0x0000005f612b7223 */ /* 0x000fe2000001000c */
[----:B------:R-:W-:Y:S01]  /*1e10*/  FADD.FTZ R10, R95, R13 ;  /* 0x0000000d5f0a7221 */ /* 0x000fe20000010000 */
[----:B------:R-:W-:Y:S01]  /*1e20*/  FADD.FTZ R112, R112, R51 ;  /* 0x0000003370707221 */ /* 0x000fe20000010000 */
[----:B------:R-:W-:Y:S01]  /*1e30*/  FFMA.FTZ R41, R108, R94, R41 ;  /* 0x0000005e6c297223 */ /* 0x000fe20000010029 */
[----:B------:R-:W-:Y:S01]  /*1e40*/  FADD.FTZ R11, R11, R94 ;  /* 0x0000005e0b0b7221 */ /* 0x000fe20000010000 */
[----:B------:R-:W-:Y:S01]  /*1e50*/  FFMA.FTZ R43, R106, R93, R43 ;  /* 0x0000005d6a2b7223 */ /* 0x000fe2000001002b */
[----:B------:R-:W-:Y:S01]  /*1e60*/  FADD.FTZ R10, R10, R93 ;  /* 0x0000005d0a0a7221 */ /* 0x000fe20000010000 */
[----:B------:R0:W-:Y:S01]  /*1e70*/  STS.64 [R78], R38 ;  /* 0x000000264e007388 */ /* 0x0001e20000000a00 */
[----:B------:R-:W-:Y:S01]  /*1e80*/  FADD.FTZ R112, R112, R45 ;  /* 0x0000002d70707221 */ /* 0x000fe20000010000 */
[----:B------:R-:W-:Y:S01]  /*1e90*/  FFMA.FTZ R41, R104, R92, R41 ;  /* 0x0000005c68297223 */ /* 0x000fe20000010029 */
[----:B------:R-:W-:Y:S01]  /*1ea0*/  FADD.FTZ R11, R11, R92 ;  /* 0x0000005c0b0b7221 */ /* 0x000fe20000010000 */
[----:B------:R-:W-:Y:S01]  /*1eb0*/  FFMA.FTZ R43, R102, R91, R43 ;  /* 0x0000005b662b7223 */ /* 0x000fe2000001002b */
[----:B------:R-:W-:Y:S01]  /*1ec0*/  FFMA.FTZ R34, R56, R47, R37 ;  /* 0x0000002f38227223 */ /* 0x000fe20000010025 */
[----:B------:R-:W-:Y:S01]  /*1ed0*/  FFMA.FTZ R36, R46, R53, R49 ;  /* 0x000000352e247223 */ /* 0x000fe20000010031 */
[----:B------:R-:W-:Y:S01]  /*1ee0*/  FADD.FTZ R37, R112, R53 ;  /* 0x0000003570257221 */ /* 0x000fe20000010000 */
[----:B------:R-:W-:Y:S01]  /*1ef0*/  BAR.SYNC.DEFER_BLOCKING 0x0 ;  /* 0x0000000000007b1d */ /* 0x000fe20000010000 */
[----:B0-----:R-:W-:Y:S01]  /*1f00*/  FADD.FTZ R38, R10, R91 ;  /* 0x0000005b0a267221 */ /* 0x001fe20000010000 */
[----:B------:R-:W-:-:S02]  /*1f10*/  ISETP.GT.U32.AND P2, PT, R86, 0x1f, PT ;  /* 0x0000001f5600780c */ /* 0x000fc40003f44070 */
[----:B------:R-:W-:Y:S02]  /*1f20*/  CS2R R56, SRZ ;  /* 0x0000000000387805 */ /* 0x000fe4000001ff00 */
[----:B------:R-:W-:Y:S01]  /*1f30*/  LOP3.LUT P1, RZ, R86, 0xffffffe3, RZ, 0xc0, !PT ;  /* 0xffffffe356ff7812 */ /* 0x000fe2000782c0ff */
[----:B------:R-:W-:Y:S01]  /*1f40*/  FFMA.FTZ R10, R100, R90, R41 ;  /* 0x0000005a640a7223 */ /* 0x000fe20000010029 */
[----:B------:R-:W-:Y:S01]  /*1f50*/  FADD.FTZ R11, R11, R90 ;  /* 0x0000005a0b0b7221 */ /* 0x000fe20000010000 */
[----:B------:R-:W-:Y:S01]  /*1f60*/  FFMA.FTZ R12, R96, R89, R43 ;  /* 0x00000059600c7223 */ /* 0x000fe2000001002b */
[----:B------:R-:W-:Y:S01]  /*1f70*/  FADD.FTZ R13, R38, R89 ;  /* 0x00000059260d7221 */ /* 0x000fe20000010000 */
[----:B------:R-:W-:Y:S08]  /*1f80*/  @!P0 BRA `(.L_x_579) ;  /* 0x0000000000748947 */ /* 0x000ff00003800000 */
[----:B------:R-:W-:Y:S01]  /*1f90*/  LOP3.LUT R39, R73, 0x8, RZ, 0x3c, !PT ;  /* 0x0000000849277812 */ /* 0x000fe200078e3cff */
[----:B------:R-:W-:Y:S01]  /*1fa0*/  STS.64 [R68], R10 ;  /* 0x0000000a44007388 */ /* 0x000fe20000000a00 */
[----:B------:R-:W-:Y:S01]  /*1fb0*/  LEA R38, R80, R83, 0x5 ;  /* 0x0000005350267211 */ /* 0x000fe200078e28ff */
[----:B------:R-:W0:Y:S01]  /*1fc0*/  LDC.64 R46, c[0x0][0x260] ;  /* 0x00009800ff2e7b82 */ /* 0x000e220000000a00 */
[----:B------:R-:W-:Y:S02]  /*1fd0*/  IADD3 R49, R72, R39, RZ ;  /* 0x0000002748317210 */ /* 0x000fe40007ffe0ff */
[-C--:B------:R-:W-:Y:S01]  /*1fe0*/  LEA R40, R77, R38.reuse, 0x3 ;  /* 0x000000264d287211 */ /* 0x080fe200078e18ff */
[----:B------:R-:W-:Y:S01]  /*1ff0*/  IMAD R42, R76, 0x8, R38 ;  /* 0x000000084c2a7824 */ /* 0x000fe200078e0226 */
[-C--:B------:R-:W-:Y:S01]  /*2000*/  LEA R44, R75, R38.reuse, 0x3 ;  /* 0x000000264b2c7211 */ /* 0x080fe200078e18ff */
[----:B------:R1:W-:Y:S01]  /*2010*/  STS.64 [R49], R34 ;  /* 0x0000002231007388 */ /* 0x0003e20000000a00 */
[----:B------:R-:W-:-:S03]  /*2020*/  LEA R38, R74, R38, 0x3 ;  /* 0x000000264a267211 */ /* 0x000fc600078e18ff */
[----:B------:R-:W-:Y:S04]  /*2030*/  STS.64 [R66], R12 ;  /* 0x0000000c42007388 */ /* 0x000fe80000000a00 */
[----:B------:R-:W-:Y:S01]  /*2040*/  STS.64 [R69], R36 ;  /* 0x0000002445007388 */ /* 0x000fe20000000a00 */
[----:B------:R-:W-:Y:S01]  /*2050*/  BAR.SYNC.DEFER_BLOCKING 0x0 ;  /* 0x0000000000007b1d */ /* 0x000fe20000010000 */
[----:B-1----:R-:W-:-:S04]  /*2060*/  IADD3 R49, R70, R48, RZ ;  /* 0x0000003046317210 */ /* 0x002fc80007ffe0ff */
[----:B------:R-:W-:-:S05]  /*2070*/  SHF.L.U32 R49, R49, 0x1, RZ ;  /* 0x0000000131317819 */ /* 0x000fca00000006ff */
[----:B0-----:R-:W-:Y:S01]  /*2080*/  IMAD.WIDE.U32 R46, R49, 0x4, R46 ;  /* 0x00000004312e7825 */ /* 0x001fe200078e002e */
[----:B------:R-:W0:Y:S04]  /*2090*/  LDS.64 R40, [R40] ;  /* 0x0000000028287984 */ /* 0x000e280000000a00 */
[----:B------:R-:W1:Y:S04]  /*20a0*/  LDS.64 R42, [R42+0xa00] ;  /* 0x000a00002a2a7984 */ /* 0x000e680000000a00 */
[----:B------:R-:W2:Y:S04]  /*20b0*/  LDS.64 R44, [R44+0x1400] ;  /* 0x001400002c2c7984 */ /* 0x000ea80000000a00 */
[----:B------:R-:W3:Y:S01]  /*20c0*/  LDS.64 R38, [R38+0x1e00] ;  /* 0x001e000026267984 */ /* 0x000ee20000000a00 */
[----:B0-----:R-:W-:Y:S01]  /*20d0*/  FADD.FTZ R50, RZ, R41 ;  /* 0x00000029ff327221 */ /* 0x001fe20000010000 */
[----:B------:R-:W-:-:S03]  /*20e0*/  FADD.FTZ R41, RZ, R40 ;  /* 0x00000028ff297221 */ /* 0x000fc60000010000 */
[----:B-1----:R-:W-:Y:S01]  /*20f0*/  FADD.FTZ R50, R50, R43 ;  /* 0x0000002b32327221 */ /* 0x002fe20000010000 */
[----:B------:R-:W-:-:S03]  /*2100*/  FADD.FTZ R41, R41, R42 ;  /* 0x0000002a29297221 */ /* 0x000fc60000010000 */
[----:B--2---:R-:W-:Y:S01]  /*2110*/  FADD.FTZ R50, R50, R45 ;  /* 0x0000002d32327221 */ /* 0x004fe20000010000 */
[----:B------:R-:W-:-:S03]  /*2120*/  FADD.FTZ R41, R41, R44 ;  /* 0x0000002c29297221 */ /* 0x000fc60000010000 */
[----:B---3--:R-:W-:Y:S01]  /*2130*/  FADD.FTZ R39, R50, R39 ;  /* 0x0000002732277221 */ /* 0x008fe20000010000 */
[----:B------:R-:W-:-:S05]  /*2140*/  FADD.FTZ R38, R41, R38 ;  /* 0x0000002629267221 */ /* 0x000fca0000010000 */
[----:B------:R0:W-:Y:S02]  /*2150*/  STG.E.64 desc[UR8][R46.64+0x4000], R38 ;  /* 0x004000262e007986 */ /* 0x0001e4000c101b08 */
.L_x_579:
[----:B------:R-:W-:Y:S04]  /*2160*/  BSSY B0, `(.L_x_580) ;  /* 0x0000061000007945 */ /* 0x000fe80003800000 */
[----:B------:R-:W-:Y:S05]  /*2170*/  @P2 BRA `(.L_x_581) ;  /* 0x00000004007c2947 */ /* 0x000fea0003800000 */
[----:B0-----:R-:W-:Y:S02]  /*2180*/  IMAD.SHL.U32 R38, R85, 0x8, RZ ;  /* 0x0000000855267824 */ /* 0x001fe400078e00ff */
[----:B------:R-:W-:-:S03]  /*2190*/  IMAD.SHL.U32 R54, R86, 0x8, RZ ;  /* 0x0000000856367824 */ /* 0x000fc600078e00ff */
[----:B------:R-:W-:Y:S02]  /*21a0*/  LOP3.LUT R39, R38, 0x8, RZ, 0xc0, !PT ;  /* 0x0000000826277812 */ /* 0x000fe400078ec0ff */
[----:B------:R-:W-:Y:S02]  /*21b0*/  LOP3.LUT R54, R54, 0x18, RZ, 0xc0, !PT ;  /* 0x0000001836367812 */ /* 0x000fe400078ec0ff */
[----:B------:R-:W-:-:S05]  /*21c0*/  IADD3 R39, R82, R39, RZ ;  /* 0x0000002752277210 */ /* 0x000fca0007ffe0ff */
[----:B------:R-:W-:-:S04]  /*21d0*/  IMAD R39, R39, 0x28, -R48 ;  /* 0x0000002827277824 */ /* 0x000fc800078e0a30 */
[C---:B------:R-:W-:Y:S01]  /*21e0*/  VIADD R44, R39.reuse, 0x10 ;  /* 0x00000010272c7836 */ /* 0x040fe20000000000 */
[C---:B------:R-:W-:Y:S02]  /*21f0*/  IADD3 R38, R39.reuse, 0x4, RZ ;  /* 0x0000000427267810 */ /* 0x040fe40007ffe0ff */
[C---:B------:R-:W-:Y:S02]  /*2200*/  IADD3 R43, R39.reuse, 0xc, RZ ;  /* 0x0000000c272b7810 */ /* 0x040fe40007ffe0ff */
[----:B------:R-:W-:Y:S02]  /*2210*/  SHF.R.S32.HI R41, RZ, 0x1f, R38 ;  /* 0x0000001fff297819 */ /* 0x000fe40000011426 */
[----:B------:R-:W-:Y:S02]  /*2220*/  IADD3 R42, R39, 0x8, RZ ;  /* 0x00000008272a7810 */ /* 0x000fe40007ffe0ff */
[----:B------:R-:W-:Y:S02]  /*2230*/  LEA.HI R40, R41, R38, RZ, 0x2 ;  /* 0x0000002629287211 */ /* 0x000fe400078f10ff */
[----:B------:R-:W-:-:S02]  /*2240*/  SHF.R.S32.HI R47, RZ, 0x1f, R44 ;  /* 0x0000001fff2f7819 */ /* 0x000fc4000001142c */
[----:B------:R-:W-:Y:S02]  /*2250*/  SHF.R.S32.HI R38, RZ, 0x1f, R43 ;  /* 0x0000001fff267819 */ /* 0x000fe4000001142b */
[----:B------:R-:W-:Y:S02]  /*2260*/  SHF.R.S32.HI R41, RZ, 0x1f, R42 ;  /* 0x0000001fff297819 */ /* 0x000fe4000001142a */
[----:B------:R-:W-:Y:S02]  /*2270*/  LEA.HI R47, R47, R44, RZ, 0x2 ;  /* 0x0000002c2f2f7211 */ /* 0x000fe400078f10ff */
[C---:B------:R-:W-:Y:S02]  /*2280*/  IADD3 R46, R39.reuse, 0x14, RZ ;  /* 0x00000014272e7810 */ /* 0x040fe40007ffe0ff */
[----:B------:R-:W-:Y:S02]  /*2290*/  LEA.HI R45, R38, R43, RZ, 0x2 ;  /* 0x0000002b262d7211 */ /* 0x000fe400078f10ff */
[----:B------:R-:W-:-:S02]  /*22a0*/  IADD3 R44, R39, 0x18, RZ ;  /* 0x00000018272c7810 */ /* 0x000fc40007ffe0ff */
[----:B------:R-:W-:Y:S02]  /*22b0*/  SHF.R.S32.HI R38, RZ, 0x1f, R39 ;  /* 0x0000001fff267819 */ /* 0x000fe40000011427 */
[----:B------:R-:W-:Y:S02]  /*22c0*/  LEA.HI R42, R41, R42, RZ, 0x2 ;  /* 0x0000002a292a7211 */ /* 0x000fe400078f10ff */
[----:B------:R-:W-:Y:S02]  /*22d0*/  SHF.R.S32.HI R49, RZ, 0x1f, R46 ;  /* 0x0000001fff317819 */ /* 0x000fe4000001142e */
[----:B------:R-:W-:Y:S02]  /*22e0*/  SHF.R.S32.HI R41, RZ, 0x1f, R44 ;  /* 0x0000001fff297819 */ /* 0x000fe4000001142c */
[----:B------:R-:W-:Y:S02]  /*22f0*/  LEA.HI R38, R38, R39, RZ, 0x2 ;  /* 0x0000002726267211 */ /* 0x000fe400078f10ff */
[----:B------:R-:W-:-:S02]  /*2300*/  LEA.HI R49, R49, R46, RZ, 0x2 ;  /* 0x0000002e31317211 */ /* 0x000fc400078f10ff */
[----:B------:R-:W-:Y:S02]  /*2310*/  LEA.HI R44, R41, R44, RZ, 0x2 ;  /* 0x0000002c292c7211 */ /* 0x000fe400078f10ff */
[C---:B------:R-:W-:Y:S02]  /*2320*/  IADD3 R46, R39.reuse, 0x1c, RZ ;  /* 0x0000001c272e7810 */ /* 0x040fe40007ffe0ff */
[----:B------:R-:W-:Y:S02]  /*2330*/  SHF.R.S32.HI R41, RZ, 0x2, R38 ;  /* 0x00000002ff297819 */ /* 0x000fe40000011426 */
[----:B------:R-:W-:Y:S02]  /*2340*/  IADD3 R48, R39, 0x20, RZ ;  /* 0x0000002027307810 */ /* 0x000fe40007ffe0ff */
[----:B------:R-:W-:Y:S01]  /*2350*/  SHF.R.S32.HI R43, RZ, 0x1f, R46 ;  /* 0x0000001fff2b7819 */ /* 0x000fe2000001142e */
[----:B------:R-:W-:Y:S01]  /*2360*/  IMAD R41, R41, 0x28, R84 ;  /* 0x0000002829297824 */ /* 0x000fe200078e0254 */
[----:B------:R-:W-:-:S02]  /*2370*/  IADD3 R50, R39, 0x24, RZ ;  /* 0x0000002427327810 */ /* 0x000fc40007ffe0ff */
[----:B------:R-:W-:Y:S02]  /*2380*/  SHF.R.S32.HI R39, RZ, 0x2, R40 ;  /* 0x00000002ff277819 */ /* 0x000fe40000011428 */
[----:B------:R-:W-:Y:S02]  /*2390*/  LEA.HI R46, R43, R46, RZ, 0x2 ;  /* 0x0000002e2b2e7211 */ /* 0x000fe400078f10ff */
[----:B------:R-:W-:Y:S01]  /*23a0*/  SHF.R.S32.HI R43, RZ, 0x2, R42 ;  /* 0x00000002ff2b7819 */ /* 0x000fe2000001142a */
[--C-:B------:R-:W-:Y:S01]  /*23b0*/  IMAD R39, R39, 0x28, R84.reuse ;  /* 0x0000002827277824 */ /* 0x100fe200078e0254 */
[----:B------:R-:W-:Y:S02]  /*23c0*/  IADD3 R38, R41, R54, RZ ;  /* 0x0000003629267210 */ /* 0x000fe40007ffe0ff */
[----:B------:R-:W-:Y:S01]  /*23d0*/  SHF.R.S32.HI R45, RZ, 0x2, R45 ;  /* 0x00000002ff2d7819 */ /* 0x000fe2000001142d */
[----:B------:R-:W-:Y:S01]  /*23e0*/  IMAD R43, R43, 0x28, R84 ;  /* 0x000000282b2b7824 */ /* 0x000fe200078e0254 */
[----:B------:R-:W-:-:S02]  /*23f0*/  SHF.R.S32.HI R51, RZ, 0x1f, R48 ;  /* 0x0000001fff337819 */ /* 0x000fc40000011430 */
[C---:B------:R-:W-:Y:S01]  /*2400*/  IADD3 R40, R54.reuse, R39, RZ ;  /* 0x0000002736287210 */ /* 0x040fe20007ffe0ff */
[--C-:B------:R-:W-:Y:S01]  /*2410*/  IMAD R45, R45, 0x28, R84.reuse ;  /* 0x000000282d2d7824 */ /* 0x100fe200078e0254 */
[----:B------:R-:W0:Y:S01]  /*2420*/  LDS.64 R38, [R38] ;  /* 0x0000000026267984 */ /* 0x000e220000000a00 */
[----:B------:R-:W-:Y:S02]  /*2430*/  SHF.R.S32.HI R47, RZ, 0x2, R47 ;  /* 0x00000002ff2f7819 */ /* 0x000fe4000001142f */
[----:B------:R-:W-:Y:S01]  /*2440*/  LEA.HI R48, R51, R48, RZ, 0x2 ;  /* 0x0000003033307211 */ /* 0x000fe200078f10ff */
[----:B------:R-:W1:Y:S01]  /*2450*/  LDS.64 R40, [R40] ;  /* 0x0000000028287984 */ /* 0x000e620000000a00 */
[C---:B------:R-:W-:Y:S01]  /*2460*/  IADD3 R43, R54.reuse, R43, RZ ;  /* 0x0000002b362b7210 */ /* 0x040fe20007ffe0ff */
[----:B------:R-:W-:Y:S01]  /*2470*/  IMAD R47, R47, 0x28, R84 ;  /* 0x000000282f2f7824 */ /* 0x000fe200078e0254 */
[----:B------:R-:W-:Y:S01]  /*2480*/  SHF.R.S32.HI R51, RZ, 0x1f, R50 ;  /* 0x0000001fff337819 */ /* 0x000fe20000011432 */
[----:B------:R-:W-:Y:S01]  /*2490*/  IMAD.IADD R45, R54, 0x1, R45 ;  /* 0x00000001362d7824 */ /* 0x000fe200078e022d */
[----:B------:R-:W-:-:S02]  /*24a0*/  SHF.R.S32.HI R49, RZ, 0x2, R49 ;  /* 0x00000002ff317819 */ /* 0x000fc40000011431 */
[----:B------:R-:W-:Y:S01]  /*24b0*/  LEA.HI R50, R51, R50, RZ, 0x2 ;  /* 0x0000003233327211 */ /* 0x000fe200078f10ff */
[----:B------:R-:W2:Y:S01]  /*24c0*/  LDS.64 R42, [R43] ;  /* 0x000000002b2a7984 */ /* 0x000ea20000000a00 */
[----:B------:R-:W-:Y:S01]  /*24d0*/  SHF.R.S32.HI R51, RZ, 0x2, R44 ;  /* 0x00000002ff337819 */ /* 0x000fe2000001142c */
[----:B------:R-:W-:Y:S01]  /*24e0*/  IMAD R49, R49, 0x28, R84 ;  /* 0x0000002831317824 */ /* 0x000fe200078e0254 */
[C---:B------:R-:W-:Y:S01]  /*24f0*/  IADD3 R47, R54.reuse, R47, RZ ;  /* 0x0000002f362f7210 */ /* 0x040fe20007ffe0ff */
[----:B------:R-:W3:Y:S01]  /*2500*/  LDS.64 R44, [R45] ;  /* 0x000000002d2c7984 */ /* 0x000ee20000000a00 */
[----:B------:R-:W-:Y:S01]  /*2510*/  SHF.R.S32.HI R53, RZ, 0x2, R46 ;  /* 0x00000002ff357819 */ /* 0x000fe2000001142e */
[----:B------:R-:W-:Y:S01]  /*2520*/  IMAD R51, R51, 0x28, R84 ;  /* 0x0000002833337824 */ /* 0x000fe200078e0254 */
[C---:B------:R-:W-:Y:S02]  /*2530*/  IADD3 R49, R54.reuse, R49, RZ ;  /* 0x0000003136317210 */ /* 0x040fe40007ffe0ff */
[----:B------:R-:W4:Y:S01]  /*2540*/  LDS.64 R46, [R47] ;  /* 0x000000002f2e7984 */ /* 0x000f220000000a00 */
[----:B------:R-:W-:Y:S01]  /*2550*/  SHF.R.S32.HI R55, RZ, 0x2, R48 ;  /* 0x00000002ff377819 */ /* 0x000fe20000011430 */
[----:B------:R-:W-:Y:S01]  /*2560*/  IMAD R53, R53, 0x28, R84 ;  /* 0x0000002835357824 */ /* 0x000fe200078e0254 */
[C---:B------:R-:W-:Y:S01]  /*2570*/  IADD3 R51, R54.reuse, R51, RZ ;  /* 0x0000003336337210 */ /* 0x040fe20007ffe0ff */
[----:B------:R-:W5:Y:S01]  /*2580*/  LDS.64 R48, [R49] ;  /* 0x0000000031307984 */ /* 0x000f620000000a00 */
[----:B------:R-:W-:Y:S01]  /*2590*/  SHF.R.S32.HI R57, RZ, 0x2, R50 ;  /* 0x00000002ff397819 */ /* 0x000fe20000011432 */
[----:B------:R-:W-:Y:S01]  /*25a0*/  IMAD R55, R55, 0x28, R84 ;  /* 0x0000002837377824 */ /* 0x000fe200078e0254 */
[----:B------:R-:W-:-:S02]  /*25b0*/  IADD3 R53, R54, R53, RZ ;  /* 0x0000003536357210 */ /* 0x000fc40007ffe0ff */
[----:B------:R-:W5:Y:S01]  /*25c0*/  LDS.64 R50, [R51] ;  /* 0x0000000033327984 */ /* 0x000f620000000a00 */
[----:B------:R-:W-:Y:S02]  /*25d0*/  IMAD R57, R57, 0x28, R84 ;  /* 0x0000002839397824 */ /* 0x000fe400078e0254 */
[C---:B------:R-:W-:Y:S01]  /*25e0*/  IMAD.IADD R55, R54.reuse, 0x1, R55 ;  /* 0x0000000136377824 */ /* 0x040fe200078e0237 */
[----:B------:R-:W5:Y:S02]  /*25f0*/  LDS.64 R52, [R53] ;  /* 0x0000000035347984 */ /* 0x000f640000000a00 */
[----:B------:R-:W-:-:S03]  /*2600*/  IADD3 R57, R54, R57, RZ ;  /* 0x0000003936397210 */ /* 0x000fc60007ffe0ff */
[----:B------:R-:W5:Y:S01]  /*2610*/  LDS.64 R54, [R55] ;  /* 0x0000000037367984 */ /* 0x000f620000000a00 */
[----:B0-----:R-:W-:Y:S01]  /*2620*/  FADD.FTZ R103, RZ, R38 ;  /* 0x00000026ff677221 */ /* 0x001fe20000010000 */
[----:B------:R-:W-:Y:S02]  /*2630*/  FADD.FTZ R38, RZ, R39 ;  /* 0x00000027ff267221 */ /* 0x000fe40000010000 */
[----:B------:R-:W0:Y:S01]  /*2640*/  LDS.64 R56, [R57] ;  /* 0x0000000039387984 */ /* 0x000e220000000a00 */
        /* <DEDUP_REMOVED lines=16> */
[----:B0-----:R-:W-:Y:S01]  /*2750*/  FADD.FTZ R56, R103, R56 ;  /* 0x0000003867387221 */ /* 0x001fe20000010000 */
[----:B------:R-:W-:-:S07]  /*2760*/  FADD.FTZ R57, R38, R57 ;  /* 0x0000003926397221 */ /* 0x000fce0000010000 */
.L_x_581:
[----:B------:R-:W-:Y:S05]  /*2770*/  BSYNC B0 ;  /* 0x0000000000007941 */ /* 0x000fea0003800000 */
.L_x_580:
[----:B0-----:R-:W0:Y:S01]  /*2780*/  SHFL.BFLY PT, R39, R56, 0x2, 0x1f ;  /* 0x0c401f0038277f89 */ /* 0x001e2200000e0000 */
[----:B------:R-:W1:Y:S01]  /*2790*/  @!P1 LDC R45, c[0x0][0x10] ;  /* 0x00000400ff2d9b82 */ /* 0x000e620000000800 */
[----:B------:R-:W-:Y:S02]  /*27a0*/  PRMT R21, R17, 0x7632, R21 ;  /* 0x0000763211157816 */ /* 0x000fe40000000015 */
[----:B------:R-:W2:Y:S01]  /*27b0*/  SHFL.BFLY PT, R38, R57, 0x2, 0x1f ;  /* 0x0c401f0039267f89 */ /* 0x000ea200000e0000 */
        /* <DEDUP_REMOVED lines=9> */
[----:B------:R-:W-:Y:S01]  /*2850*/  PRMT R28, R28, 0x7632, R28 ;  /* 0x000076321c1c7816 */ /* 0x000fe2000000001c */
[----:B0-----:R-:W-:Y:S01]  /*2860*/  FADD.FTZ R42, R39, R56 ;  /* 0x00000038272a7221 */ /* 0x001fe20000010000 */
[----:B-1----:R-:W-:Y:S01]  /*2870*/  @!P1 IMAD R40, R45, UR4, R88 ;  /* 0x000000042d289c24 */ /* 0x002fe2000f8e0258 */
[----:B------:R-:W-:Y:S01]  /*2880*/  PRMT R29, R29, 0x7632, R29 ;  /* 0x000076321d1d7816 */ /* 0x000fe2000000001d */
[----:B--2---:R-:W-:-:S02]  /*2890*/  FADD.FTZ R43, R38, R57 ;  /* 0x00000039262b7221 */ /* 0x004fc40000010000 */
[----:B------:R-:W0:Y:S01]  /*28a0*/  SHFL.BFLY PT, R41, R42, 0x1, 0x1f ;  /* 0x0c201f002a297f89 */ /* 0x000e2200000e0000 */
[----:B------:R-:W1:Y:S01]  /*28b0*/  @!P1 LDC.64 R38, c[0x0][0x260] ;  /* 0x00009800ff269b82 */ /* 0x000e620000000a00 */
[----:B------:R-:W-:Y:S02]  /*28c0*/  @!P1 LEA R40, R40, R81, 0x7 ;  /* 0x0000005128289211 */ /* 0x000fe400078e38ff */
[----:B------:R-:W2:Y:S01]  /*28d0*/  SHFL.BFLY PT, R44, R43, 0x1, 0x1f ;  /* 0x0c201f002b2c7f89 */ /* 0x000ea200000e0000 */
[----:B------:R-:W-:Y:S02]  /*28e0*/  PRMT R17, R22, 0x7632, R17 ;  /* 0x0000763216117816 */ /* 0x000fe40000000011 */
[----:B------:R-:W-:Y:S02]  /*28f0*/  @!P1 SHF.L.U32 R45, R40, 0x1, RZ ;  /* 0x00000001282d9819 */ /* 0x000fe400000006ff */
[----:B------:R-:W-:Y:S02]  /*2900*/  PRMT R16, R23, 0x7632, R16 ;  /* 0x0000763217107816 */ /* 0x000fe40000000010 */
[----:B------:R-:W-:-:S02]  /*2910*/  PRMT R30, R30, 0x7632, R30 ;  /* 0x000076321e1e7816 */ /* 0x000fc4000000001e */
[----:B------:R-:W-:Y:S02]  /*2920*/  PRMT R31, R31, 0x7632, R31 ;  /* 0x000076321f1f7816 */ /* 0x000fe4000000001f */
[----:B------:R-:W-:Y:S02]  /*2930*/  PRMT R24, R24, 0x7632, R24 ;  /* 0x0000763218187816 */ /* 0x000fe40000000018 */
[----:B------:R-:W-:Y:S02]  /*2940*/  PRMT R25, R25, 0x7632, R25 ;  /* 0x0000763219197816 */ /* 0x000fe40000000019 */
[----:B------:R-:W-:Y:S02]  /*2950*/  PRMT R32, R32, 0x7632, R32 ;  /* 0x0000763220207816 */ /* 0x000fe40000000020 */
[----:B------:R-:W-:Y:S01]  /*2960*/  PRMT R33, R33, 0x7632, R33 ;  /* 0x0000763221217816 */ /* 0x000fe20000000021 */
[----:B0-----:R-:W-:Y:S01]  /*2970*/  FADD.FTZ R40, R42, R41 ;  /* 0x000000292a287221 */ /* 0x001fe20000010000 */
[----:B-1----:R-:W-:-:S04]  /*2980*/  @!P1 IMAD.WIDE.U32 R38, R45, 0x4, R38 ;  /* 0x000000042d269825 */ /* 0x002fc800078e0026 */
[----:B--2---:R-:W-:-:S05]  /*2990*/  FADD.FTZ R41, R43, R44 ;  /* 0x0000002c2b297221 */ /* 0x004fca0000010000 */
[----:B------:R0:W-:Y:S01]  /*29a0*/  @!P1 STG.E.64 desc[UR8][R38.64], R40 ;  /* 0x0000002826009986 */ /* 0x0001e2000c101b08 */
[----:B------:R-:W-:-:S04]  /*29b0*/  ISETP.GE.U32.AND P1, PT, R0, UR11, PT ;  /* 0x0000000b00007c0c */ /* 0x000fc8000bf26070 */
[----:B------:R-:W-:-:S13]  /*29c0*/  ISETP.GE.AND.EX P1, PT, R101, UR7, PT, P1 ;  /* 0x0000000765007c0c */ /* 0x000fda000bf26310 */
[----:B0-----:R-:W-:Y:S05]  /*29d0*/  @P1 BRA `(.L_x_582) ;  /* 0x00000000004c1947 */ /* 0x001fea0003800000 */
[----:B------:R-:W-:Y:S01]  /*29e0*/  BAR.SYNC.DEFER_BLOCKING 0x0 ;  /* 0x0000000000007b1d */ /* 0x000fe20000010000 */
[----:B------:R-:W-:-:S13]  /*29f0*/  ISETP.NE.AND P1, PT, R86, RZ, PT ;  /* 0x000000ff5600720c */ /* 0x000fda0003f25270 */
[----:B------:R-:W-:Y:S05]  /*2a00*/  @P1 BRA `(.L_x_583) ;  /* 0x0000000000341947 */ /* 0x000fea0003800000 */
[----:B------:R-:W-:Y:S02]  /*2a10*/  ISETP.NE.AND P1, PT, R87, RZ, PT ;  /* 0x000000ff5700720c */ /* 0x000fe40003f25270 */
[----:B------:R-:W-:-:S04]  /*2a20*/  MOV R15, 0x7ffffff1 ;  /* 0x7ffffff1000f7802 */ /* 0x000fc80000000f00 */
[----:B------:R-:W-:Y:S01]  /*2a30*/  SEL R15, R15, 0x1, !P1 ;  /* 0x000000010f0f7807 */ /* 0x000fe20004800000 */
[----:B------:R-:W-:Y:S06]  /*2a40*/  MEMBAR.ALL.GPU ;  /* 0x0000000000007992 */ /* 0x000fec000000a000 */
[----:B------:R-:W-:-:S00]  /*2a50*/  ERRBAR ;  /* 0x00000000000079ab */ /* 0x000fc00000000000 */
[----:B------:R-:W-:Y:S06]  /*2a60*/  CGAERRBAR ;  /* 0x00000000000075ab */ /* 0x000fec0000000000 */
[----:B------:R0:W5:Y:S02]  /*2a70*/  ATOM.E.ADD.STRONG.GPU PT, R15, desc[UR8][R6.64], R15 ;  /* 0x0000000f060f798a */ /* 0x00016400081ee1c8 */
.L_x_584:
[----:B------:R-:W2:Y:S04]  /*2a80*/  LD.E.STRONG.GPU R14, desc[UR8][R6.64] ;  /* 0x00000008060e7980 */ /* 0x000ea8000c10f900 */
[----:B--2---:R-:W-:Y:S01]  /*2a90*/  CCTL.IVALL ;  /* 0x00000000ff00798f */ /* 0x004fe20002000000 */
[----:B------:R-:W-:Y:S05]  /*2aa0*/  YIELD ;  /* 0x0000000000007946 */ /* 0x000fea0003800000 */
[----:B-----5:R-:W-:-:S04]  /*2ab0*/  LOP3.LUT R14, R14, R15, RZ, 0x3c, !PT ;  /* 0x0000000f0e0e7212 */ /* 0x020fc800078e3cff */
[----:B------:R-:W-:-:S13]  /*2ac0*/  ISETP.GT.AND P1, PT, R14, -0x1, PT ;  /* 0xffffffff0e00780c */ /* 0x000fda0003f24270 */
[----:B------:R-:W-:Y:S05]  /*2ad0*/  @P1 BRA `(.L_x_584) ;  /* 0xfffffffc00e81947 */ /* 0x000fea000383ffff */
.L_x_583:
[----:B------:R-:W-:Y:S05]  /*2ae0*/  WARPSYNC.ALL ;  /* 0x0000000000007948 */ /* 0x000fea0003800000 */
[----:B------:R-:W-:Y:S06]  /*2af0*/  BAR.SYNC.DEFER_BLOCKING 0x0 ;  /* 0x0000000000007b1d */ /* 0x000fec0000010000 */
[----:B------:R-:W-:Y:S05]  /*2b00*/  BRA `(.L_x_585) ;  /* 0x00000000003c7947 */ /* 0x000fea0003800000 */
.L_x_582:
[----:B------:R-:W-:Y:S01]  /*2b10*/  BAR.SYNC.DEFER_BLOCKING 0x0 ;  /* 0x0000000000007b1d */ /* 0x000fe20000010000 */
[----:B------:R-:W-:-:S13]  /*2b20*/  ISETP.NE.AND P1, PT, R86, RZ, PT ;  /* 0x000000ff5600720c */ /* 0x000fda0003f25270 */
[----:B------:R-:W-:Y:S05]  /*2b30*/  @P1 BRA `(.L_x_586) ;  /* 0x0000000000281947 */ /* 0x000fea0003800000 */
[----:B------:R-:W-:Y:S06]  /*2b40*/  MEMBAR.ALL.GPU ;  /* 0x0000000000007992 */ /* 0x000fec000000a000 */
[----:B------:R-:W-:-:S00]  /*2b50*/  ERRBAR ;  /* 0x00000000000079ab */ /* 0x000fc00000000000 */
[----:B------:R-:W-:Y:S06]  /*2b60*/  CGAERRBAR ;  /* 0x00000000000075ab */ /* 0x000fec0000000000 */
[----:B------:R0:W5:Y:S02]  /*2b70*/  ATOM.E.ADD.STRONG.GPU PT, R14, desc[UR8][R8.64], R71 ;  /* 0x00000047080e798a */ /* 0x00016400081ee1c8 */
.L_x_587:
[----:B------:R-:W2:Y:S04]  /*2b80*/  LD.E.STRONG.GPU R15, desc[UR8][R8.64] ;  /* 0x00000008080f7980 */ /* 0x000ea8000c10f900 */
[----:B--2---:R-:W-:Y:S01]  /*2b90*/  CCTL.IVALL ;  /* 0x00000000ff00798f */ /* 0x004fe20002000000 */
[----:B------:R-:W-:Y:S05]  /*2ba0*/  YIELD ;  /* 0x0000000000007946 */ /* 0x000fea0003800000 */
[----:B-----5:R-:W-:-:S04]  /*2bb0*/  LOP3.LUT R15, R15, R14, RZ, 0x3c, !PT ;  /* 0x0000000e0f0f7212 */ /* 0x020fc800078e3cff */
[----:B------:R-:W-:-:S13]  /*2bc0*/  ISETP.GT.AND P1, PT, R15, -0x1, PT ;  /* 0xffffffff0f00780c */ /* 0x000fda0003f24270 */
[----:B------:R-:W-:Y:S05]  /*2bd0*/  @P1 BRA `(.L_x_587) ;  /* 0xfffffffc00e81947 */ /* 0x000fea000383ffff */
.L_x_586:
[----:B------:R-:W-:Y:S05]  /*2be0*/  WARPSYNC.ALL ;  /* 0x0000000000007948 */ /* 0x000fea0003800000 */
[----:B------:R-:W-:Y:S06]  /*2bf0*/  BAR.SYNC.DEFER_BLOCKING 0x0 ;  /* 0x0000000000007b1d */ /* 0x000fec0000010000 */
.L_x_585:
[----:B------:R-:W-:Y:S01]  /*2c00*/  ISETP.GT.U32.AND P1, PT, R86, 0x7f, PT ;  /* 0x0000007f5600780c */ /* 0x000fe20003f24070 */
[----:B------:R-:W-:Y:S01]  /*2c10*/  IMAD.U32 R43, R18, 0x10000, RZ ;  /* 0x00010000122b7824 */ /* 0x000fe200078e00ff */
[----:B------:R-:W-:Y:S02]  /*2c20*/  SHF.L.U32 R17, R17, 0x10, RZ ;  /* 0x0000001011117819 */ /* 0x000fe400000006ff */
[----:B------:R-:W-:Y:S02]  /*2c30*/  SHF.L.U32 R25, R25, 0x10, RZ ;  /* 0x0000001019197819 */ /* 0x000fe400000006ff */
[----:B------:R-:W-:Y:S02]  /*2c40*/  SHF.L.U32 R23, R23, 0x10, RZ ;  /* 0x0000001017177819 */ /* 0x000fe400000006ff */
[----:B------:R-:W-:Y:S02]  /*2c50*/  SHF.L.U32 R19, R19, 0x10, RZ ;  /* 0x0000001013137819 */ /* 0x000fe400000006ff */
[----:B------:R-:W-:-:S02]  /*2c60*/  SHF.L.U32 R48, R48, 0x10, RZ ;  /* 0x0000001030307819 */ /* 0x000fc400000006ff */
[----:B------:R-:W-:Y:S01]  /*2c70*/  SHF.L.U32 R21, R21, 0x10, RZ ;  /* 0x0000001015157819 */ /* 0x000fe200000006ff */
[----:B------:R-:W1:Y:S01]  /*2c80*/  @!P1 LDC R39, c[0x0][0x10] ;  /* 0x00000400ff279b82 */ /* 0x000e620000000800 */
[----:B------:R-:W-:Y:S02]  /*2c90*/  @!P1 LOP3.LUT R41, R86, 0xf, RZ, 0xc0, !PT ;  /* 0x0000000f56299812 */ /* 0x000fe400078ec0ff */
[----:B------:R-:W-:-:S05]  /*2ca0*/  SHF.L.U32 R50, R50, 0x10, RZ ;  /* 0x0000001032327819 */ /* 0x000fca00000006ff */
[----:B------:R-:W2:Y:S01]  /*2cb0*/  S2UR UR6, SR_CgaCtaId ;  /* 0x00000000000679c3 */ /* 0x000ea20000008800 */
[----:B------:R-:W-:Y:S01]  /*2cc0*/  UMOV UR5, 0x400 ;  /* 0x0000040000057882 */ /* 0x000fe20000000000 */
[----:B------:R-:W-:Y:S01]  /*2cd0*/  SHF.L.U32 R26, R26, 0x10, RZ ;  /* 0x000000101a1a7819 */ /* 0x000fe200000006ff */
[----:B------:R-:W-:Y:S01]  /*2ce0*/  IMAD.U32 R27, R27, 0x10000, RZ ;  /* 0x000100001b1b7824 */ /* 0x000fe200078e00ff */
[----:B------:R-:W-:Y:S01]  /*2cf0*/  SHF.L.U32 R28, R28, 0x10, RZ ;  /* 0x000000101c1c7819 */ /* 0x000fe200000006ff */
[----:B------:R-:W-:Y:S01]  /*2d00*/  IMAD.U32 R32, R32, 0x10000, RZ ;  /* 0x0001000020207824 */ /* 0x000fe200078e00ff */
[----:B------:R-:W-:Y:S01]  /*2d10*/  SHF.L.U32 R29, R29, 0x10, RZ ;  /* 0x000000101d1d7819 */ /* 0x000fe200000006ff */
[----:B------:R-:W-:Y:S01]  /*2d20*/  ULDC.64 UR12, c[0x0][0x210] ;  /* 0x00008400000c7ab9 */ /* 0x000fe20000000a00 */
[----:B------:R-:W3:Y:S01]  /*2d30*/  @!P1 LDC.64 R14, c[0x0][0x260] ;  /* 0x00009800ff0e9b82 */ /* 0x000ee20000000a00 */
[----:B-1----:R-:W-:Y:S01]  /*2d40*/  @!P1 IMAD R38, R39, UR4, R88 ;  /* 0x0000000427269c24 */ /* 0x002fe2000f8e0258 */
[----:B------:R-:W-:-:S05]  /*2d50*/  @!P1 LOP3.LUT R39, R86, 0x7ffffff0, RZ, 0xc0, !PT ;  /* 0x7ffffff056279812 */ /* 0x000fca00078ec0ff */
[----:B------:R-:W-:-:S05]  /*2d60*/  @!P1 IMAD R38, R38, 0x80, R39 ;  /* 0x0000008026269824 */ /* 0x000fca00078e0227 */
[----:B------:R-:W-:-:S04]  /*2d70*/  @!P1 IADD3 R38, R38, R41, RZ ;  /* 0x0000002926269210 */ /* 0x000fc80007ffe0ff */
[----:B------:R-:W-:-:S05]  /*2d80*/  @!P1 SHF.L.U32 R39, R38, 0x1, RZ ;  /* 0x0000000126279819 */ /* 0x000fca00000006ff */
[----:B---3--:R-:W-:-:S06]  /*2d90*/  @!P1 IMAD.WIDE.U32 R14, R39, 0x4, R14 ;  /* 0x00000004270e9825 */ /* 0x008fcc00078e000e */
[----:B------:R-:W3:Y:S01]  /*2da0*/  @!P1 LDG.E.64 R14, desc[UR8][R14.64] ;  /* 0x000000080e0e9981 */ /* 0x000ee2000c1e1b00 */
[----:B------:R-:W-:Y:S01]  /*2db0*/  HFMA2.MMA R41, -RZ, RZ, 0, 0 ;  /* 0x00000000ff297435 */ /* 0x000fe200000001ff */
[----:B------:R-:W-:Y:S01]  /*2dc0*/  MOV R39, RZ ;  /* 0x000000ff00277202 */ /* 0x000fe20000000f00 */
[----:B------:R-:W-:Y:S01]  /*2dd0*/  FADD.FTZ R18, -R2, R43 ;  /* 0x0000002b02127221 */ /* 0x000fe20000010100 */
[----:B------:R-:W-:Y:S01]  /*2de0*/  SHF.L.U32 R43, R20, 0x10, RZ ;  /* 0x00000010142b7819 */ /* 0x000fe200000006ff */
[----:B------:R-:W-:Y:S01]  /*2df0*/  FADD.FTZ R112, -R2, R25 ;  /* 0x0000001902707221 */ /* 0x000fe20000010100 */
[----:B------:R-:W-:Y:S01]  /*2e00*/  UIADD3 UR5, UR5, 0x3480, URZ ;  /* 0x0000348005057890 */ /* 0x000fe2000fffe03f */
[----:B------:R-:W-:Y:S01]  /*2e10*/  FMUL.FTZ R18, R99, R18 ;  /* 0x0000001263127220 */ /* 0x000fe20000410000 */
[----:B------:R-:W-:Y:S01]  /*2e20*/  SHF.L.U32 R30, R30, 0x10, RZ ;  /* 0x000000101e1e7819 */ /* 0x000fe200000006ff */
[----:B------:R-:W-:Y:S01]  /*2e30*/  FADD.FTZ R38, -R2, R43 ;  /* 0x0000002b02267221 */ /* 0x000fe20000010100 */
[----:B------:R-:W-:-:S02]  /*2e40*/  IMAD.U32 R43, R24, 0x10000, RZ ;  /* 0x00010000182b7824 */ /* 0x000fc400078e00ff */
[----:B------:R-:W-:Y:S01]  /*2e50*/  FFMA.FTZ R20, R18, R19, R48 ;  /* 0x0000001312147223 */ /* 0x000fe20000010030 */
[----:B--2---:R-:W-:Y:S01]  /*2e60*/  ULEA UR5, UR6, UR5, 0x18 ;  /* 0x0000000506057291 */ /* 0x004fe2000f8ec03f */
[----:B------:R-:W-:Y:S01]  /*2e70*/  FMUL.FTZ R38, R99, R38 ;  /* 0x0000002663267220 */ /* 0x000fe20000410000 */
[----:B------:R-:W-:Y:S01]  /*2e80*/  FADD.FTZ R46, -R2, R43 ;  /* 0x0000002b022e7221 */ /* 0x000fe20000010100 */
[----:B------:R-:W-:Y:S01]  /*2e90*/  SHF.L.U32 R31, R31, 0x10, RZ ;  /* 0x000000101f1f7819 */ /* 0x000fe200000006ff */
[----:B------:R-:W-:Y:S01]  /*2ea0*/  ULOP3.LUT UR4, UR4, 0x1, URZ, 0x3c, !UPT ;  /* 0x0000000104047892 */ /* 0x000fe2000f8e3c3f */
[----:B------:R-:W-:Y:S01]  /*2eb0*/  SHF.L.U32 R33, R33, 0x10, RZ ;  /* 0x0000001021217819 */ /* 0x000fe200000006ff */
[----:B------:R-:W-:Y:S01]  /*2ec0*/  FMUL.FTZ R46, R99, R46 ;  /* 0x0000002e632e7220 */ /* 0x000fe20000410000 */
[----:B---3--:R-:W-:Y:S01]  /*2ed0*/  @!P1 FADD.FTZ R41, RZ, R14 ;  /* 0x0000000eff299221 */ /* 0x008fe20000010000 */
[----:B------:R-:W-:Y:S01]  /*2ee0*/  @!P1 FADD.FTZ R39, RZ, R15 ;  /* 0x0000000fff279221 */ /* 0x000fe20000010000 */
[----:B------:R-:W-:-:S02]  /*2ef0*/  IMAD.U32 R15, R22, 0x10000, RZ ;  /* 0x00010000160f7824 */ /* 0x000fc400078e00ff */
[----:B------:R-:W-:Y:S01]  /*2f00*/  FFMA.FTZ R22, R38, R21, R50 ;  /* 0x0000001526167223 */ /* 0x000fe20000010032 */
[----:B------:R-:W-:Y:S01]  /*2f10*/  FMUL.FTZ R14, R20, -1.4426950216293334961 ;  /* 0xbfb8aa3b140e7820 */ /* 0x000fe20000410000 */
[----:B------:R-:W1:Y:S01]  /*2f20*/  SHFL.BFLY PT, R42, R41, 0x8, 0x1f ;  /* 0x0d001f00292a7f89 */ /* 0x000e6200000e0000 */
[----:B------:R-:W-:Y:S01]  /*2f30*/  FADD.FTZ R40, -R2, R15 ;  /* 0x0000000f02287221 */ /* 0x000fe20000010100 */
[----:B------:R-:W-:Y:S01]  /*2f40*/  FMUL.FTZ R15, R22, -1.4426950216293334961 ;  /* 0xbfb8aa3b160f7820 */ /* 0x000fe20000410000 */
[----:B------:R-:W-:Y:S01]  /*2f50*/  LOP3.LUT P1, RZ, R86, 0xffffff8f, RZ, 0xc0, !PT ;  /* 0xffffff8f56ff7812 */ /* 0x000fe2000782c0ff */
[----:B------:R-:W2:Y:S01]  /*2f60*/  SHFL.BFLY PT, R44, R39, 0x8, 0x1f ;  /* 0x0d001f00272c7f89 */ /* 0x000ea200000e0000 */
[----:B------:R-:W-:Y:S01]  /*2f70*/  FMUL.FTZ R40, R99, R40 ;  /* 0x0000002863287220 */ /* 0x000fe20000410000 */
[----:B------:R-:W3:Y:S08]  /*2f80*/  MUFU.EX2 R14, R14 ;  /* 0x0000000e000e7308 */ /* 0x000ef00000000800 */
[----:B------:R-:W4:Y:S01]  /*2f90*/  MUFU.EX2 R15, R15 ;  /* 0x0000000f000f7308 */ /* 0x000f220000000800 */
[----:B-1----:R-:W-:Y:S01]  /*2fa0*/  FADD.FTZ R45, R42, R41 ;  /* 0x000000292a2d7221 */ /* 0x002fe20000010000 */
[----:B------:R-:W-:Y:S01]  /*2fb0*/  FADD.FTZ R42, -R2, R23 ;  /* 0x00000017022a7221 */ /* 0x000fe20000010100 */
[----:B------:R-:W-:Y:S01]  /*2fc0*/  FFMA.FTZ R23, R19, R40, R48 ;  /* 0x0000002813177223 */ /* 0x000fe20000010030 */
[----:B--2---:R-:W-:-:S02]  /*2fd0*/  FADD.FTZ R47, R44, R39 ;  /* 0x000000272c2f7221 */ /* 0x004fc40000010000 */
[----:B------:R-:W1:Y:S01]  /*2fe0*/  SHFL.BFLY PT, R54, R45, 0x4, 0x1f ;  /* 0x0c801f002d367f89 */ /* 0x000e6200000e0000 */
[----:B------:R-:W-:Y:S01]  /*2ff0*/  FADD.FTZ R44, -R2, R17 ;  /* 0x00000011022c7221 */ /* 0x000fe20000010100 */
[----:B------:R-:W-:Y:S01]  /*3000*/  SHF.L.U32 R39, R16, 0x10, RZ ;  /* 0x0000001010277819 */ /* 0x000fe200000006ff */
[C---:B------:R-:W-:Y:S01]  /*3010*/  FMUL.FTZ R42, R99.reuse, R42 ;  /* 0x0000002a632a7220 */ /* 0x040fe20000410000 */
[----:B------:R-:W2:Y:S01]  /*3020*/  SHFL.BFLY PT, R56, R47, 0x4, 0x1f ;  /* 0x0c801f002f387f89 */ /* 0x000ea200000e0000 */
[----:B------:R-:W-:Y:S01]  /*3030*/  FMUL.FTZ R44, R99, R44 ;  /* 0x0000002c632c7220 */ /* 0x000fe20000410000 */
[----:B------:R-:W-:Y:S01]  /*3040*/  FMUL.FTZ R49, R23, -1.4426950216293334961 ;  /* 0xbfb8aa3b17317820 */ /* 0x000fe20000410000 */
[----:B------:R-:W-:Y:S01]  /*3050*/  FADD.FTZ R16, -R2, R39 ;  /* 0x0000002702107221 */ /* 0x000fe20000010100 */
[C-C-:B------:R-:W-:Y:S01]  /*3060*/  FFMA.FTZ R2, R19.reuse, R46, R48.reuse ;  /* 0x0000002e13027223 */ /* 0x140fe20000010030 */
[----:B------:R-:W-:Y:S01]  /*3070*/  FFMA.FTZ R39, R19, R44, R48 ;  /* 0x0000002c13277223 */ /* 0x000fe20000010030 */
[----:B------:R-:W-:Y:S01]  /*3080*/  FMUL.FTZ R48, R99, R112 ;  /* 0x0000007063307220 */ /* 0x000fe20000410000 */
[--C-:B------:R-:W-:Y:S01]  /*3090*/  FFMA.FTZ R41, R21, R42, R50.reuse ;  /* 0x0000002a15297223 */ /* 0x100fe20000010032 */
[----:B------:R-:W-:Y:S01]  /*30a0*/  FMUL.FTZ R24, R99, R16 ;  /* 0x0000001063187220 */ /* 0x000fe20000410000 */
[----:B------:R-:W-:Y:S01]  /*30b0*/  FMUL.FTZ R55, R2, -1.4426950216293334961 ;  /* 0xbfb8aa3b02377820 */ /* 0x000fe20000410000 */
[--C-:B------:R-:W-:Y:S01]  /*30c0*/  FFMA.FTZ R25, R21, R48, R50.reuse ;  /* 0x0000003015197223 */ /* 0x100fe20000010032 */
[----:B------:R-:W-:Y:S01]  /*30d0*/  FMUL.FTZ R17, R41, -1.4426950216293334961 ;  /* 0xbfb8aa3b29117820 */ /* 0x000fe20000410000 */
[----:B------:R-:W-:Y:S01]  /*30e0*/  FFMA.FTZ R43, R21, R24, R50 ;  /* 0x00000018152b7223 */ /* 0x000fe20000010032 */
[----:B------:R-:W-:Y:S01]  /*30f0*/  FMUL.FTZ R16, R39, -1.4426950216293334961 ;  /* 0xbfb8aa3b27107820 */ /* 0x000fe20000410000 */
[----:B------:R-:W5:Y:S02]  /*3100*/  MUFU.EX2 R49, R49 ;  /* 0x0000003100317308 */ /* 0x000f640000000800 */
[----:B------:R-:W-:Y:S01]  /*3110*/  FMUL.FTZ R52, R43, -1.4426950216293334961 ;  /* 0xbfb8aa3b2b347820 */ /* 0x000fe20000410000 */
[----:B-1----:R-:W-:Y:S01]  /*3120*/  FADD.FTZ R51, R45, R54 ;  /* 0x000000362d337221 */ /* 0x002fe20000010000 */
[----:B---3--:R-:W-:-:S04]  /*3130*/  FADD.FTZ R45, R14, 1 ;  /* 0x3f8000000e2d7421 */ /* 0x008fc80000010000 */
[----:B------:R-:W1:Y:S01]  /*3140*/  MUFU.EX2 R17, R17 ;  /* 0x0000001100117308 */ /* 0x000e620000000800 */
[----:B------:R-:W-:Y:S01]  /*3150*/  FMUL.FTZ R54, R25, -1.4426950216293334961 ;  /* 0xbfb8aa3b19367820 */ /* 0x000fe20000410000 */
[----:B--2---:R-:W-:Y:S01]  /*3160*/  FADD.FTZ R56, R47, R56 ;  /* 0x000000382f387221 */ /* 0x004fe20000010000 */
[----:B------:R-:W2:Y:S01]  /*3170*/  SHFL.BFLY PT, R112, R51, 0x2, 0x1f ;  /* 0x0c401f0033707f89 */ /* 0x000ea200000e0000 */
[----:B----4-:R-:W-:-:S03]  /*3180*/  FADD.FTZ R47, R15, 1 ;  /* 0x3f8000000f2f7421 */ /* 0x010fc60000010000 */
[----:B------:R-:W3:Y:S01]  /*3190*/  SHFL.BFLY PT, R53, R56, 0x2, 0x1f ;  /* 0x0c401f0038357f89 */ /* 0x000ee200000e0000 */
[----:B------:R-:W4:Y:S01]  /*31a0*/  MUFU.EX2 R52, R52 ;  /* 0x0000003400347308 */ /* 0x000f220000000800 */
[----:B-----5:R-:W-:-:S07]  /*31b0*/  FADD.FTZ R49, R49, 1 ;  /* 0x3f80000031317421 */ /* 0x020fce0000010000 */
[----:B------:R-:W5:Y:S01]  /*31c0*/  MUFU.EX2 R55, R55 ;  /* 0x0000003700377308 */ /* 0x000f620000000800 */
[----:B-1----:R-:W-:-:S07]  /*31d0*/  FADD.FTZ R50, R17, 1 ;  /* 0x3f80000011327421 */ /* 0x002fce0000010000 */
[----:B------:R-:W1:Y:S01]  /*31e0*/  MUFU.EX2 R16, R16 ;  /* 0x0000001000107308 */ /* 0x000e620000000800 */
[----:B--2---:R-:W-:Y:S01]  /*31f0*/  FADD.FTZ R112, R51, R112 ;  /* 0x0000007033707221 */ /* 0x004fe20000010000 */
[----:B---3--:R-:W-:-:S04]  /*3200*/  FADD.FTZ R14, R56, R53 ;  /* 0x00000035380e7221 */ /* 0x008fc80000010000 */
[----:B------:R-:W2:Y:S01]  /*3210*/  SHFL.BFLY PT, R15, R112, 0x1, 0x1f ;  /* 0x0c201f00700f7f89 */ /* 0x000ea200000e0000 */
[----:B----4-:R-:W-:Y:S01]  /*3220*/  FADD.FTZ R53, R52, 1 ;  /* 0x3f80000034357421 */ /* 0x010fe20000010000 */
[----:B-----5:R-:W-:Y:S01]  /*3230*/  FADD.FTZ R52, R55, 1 ;  /* 0x3f80000037347421 */ /* 0x020fe20000010000 */
[----:B------:R-:W-:Y:S01]  /*3240*/  SHF.L.U32 R56, R85, 0x3, RZ ;  /* 0x0000000355387819 */ /* 0x000fe200000006ff */
[----:B------:R-:W3:Y:S01]  /*3250*/  SHFL.BFLY PT, R17, R14, 0x1, 0x1f ;  /* 0x0c201f000e117f89 */ /* 0x000ee200000e0000 */
[----:B------:R-:W4:Y:S01]  /*3260*/  MUFU.EX2 R54, R54 ;  /* 0x0000003600367308 */ /* 0x000f220000000800 */
[----:B------:R-:W-:Y:S02]  /*3270*/  MOV R85, R0 ;  /* 0x0000000000557202 */ /* 0x000fe40000000f00 */
[----:B------:R-:W-:Y:S01]  /*3280*/  LOP3.LUT R56, R56, 0x8, RZ, 0xc0, !PT ;  /* 0x0000000838387812 */ /* 0x000fe200078ec0ff */
[----:B-1----:R-:W-:-:S03]  /*3290*/  FADD.FTZ R16, R16, 1 ;  /* 0x3f80000010107421 */ /* 0x002fc60000010000 */
[----:B------:R-:W-:Y:S01]  /*32a0*/  IADD3 R65, -R56, R65, RZ ;  /* 0x0000004138417210 */ /* 0x000fe20007ffe1ff */
[----:B------:R1:W-:Y:S08]  /*32b0*/  MUFU.RCP R51, R16 ;  /* 0x0000001000337308 */ /* 0x0003f00000001000 */
[----:B------:R-:W5:Y:S01]  /*32c0*/  MUFU.RCP R45, R45 ;  /* 0x0000002d002d7308 */ /* 0x000f620000001000 */
[----:B-1----:R-:W-:Y:S01]  /*32d0*/  LEA R16, R65, UR5, 0x3 ;  /* 0x0000000541107c11 */ /* 0x002fe2000f8e18ff */
[----:B----4-:R-:W-:Y:S01]  /*32e0*/  FADD.FTZ R54, R54, 1 ;  /* 0x3f80000036367421 */ /* 0x010fe20000010000 */
[----:B--2---:R-:W-:Y:S01]  /*32f0*/  FADD.FTZ R112, R112, R15 ;  /* 0x0000000f70707221 */ /* 0x004fe20000010000 */
[----:B------:R-:W-:Y:S01]  /*3300*/  @!P1 SHF.R.U32.HI R15, RZ, 0x1, R86 ;  /* 0x00000001ff0f9819 */ /* 0x000fe20000011656 */
[----:B---3--:R-:W-:-:S03]  /*3310*/  FADD.FTZ R17, R14, R17 ;  /* 0x000000110e117221 */ /* 0x008fc60000010000 */
[----:B------:R-:W-:Y:S01]  /*3320*/  @!P1 LOP3.LUT R55, R15, 0x7ffffff8, RZ, 0xc0, !PT ;  /* 0x7ffffff80f379812 */ /* 0x000fe200078ec0ff */
[----:B------:R-:W-:Y:S01]  /*3330*/  @!P1 FMUL.FTZ R14, R112, 9.7656251455191522837e-05 ;  /* 0x38cccccd700e9820 */ /* 0x000fe20000410000 */
[----:B------:R-:W1:Y:S01]  /*3340*/  MUFU.RCP R47, R47 ;  /* 0x0000002f002f7308 */ /* 0x000e620000001000 */
[----:B------:R-:W-:-:S05]  /*3350*/  @!P1 FMUL.FTZ R15, R17, 9.7656251455191522837e-05 ;  /* 0x38cccccd110f9820 */ /* 0x000fca0000410000 */
[----:B------:R2:W-:Y:S01]  /*3360*/  @!P1 STS.64 [R55+UR5], R14 ;  /* 0x0000000e37009988 */ /* 0x0005e20008000a05 */
[----:B-----5:R-:W-:Y:S01]  /*3370*/  FADD.FTZ R57, -R45, 1 ;  /* 0x3f8000002d397421 */ /* 0x020fe20000010100 */
[----:B------:R-:W3:Y:S01]  /*3380*/  MUFU.RCP R52, R52 ;  /* 0x0000003400347308 */ /* 0x000ee20000001000 */
[----:B------:R-:W-:Y:S02]  /*3390*/  BAR.SYNC.DEFER_BLOCKING 0x0 ;  /* 0x0000000000007b1d */ /* 0x000fe40000010000 */
[----:B------:R-:W-:-:S04]  /*33a0*/  FFMA.FTZ R20, R20, R57, 1 ;  /* 0x3f80000014147423 */ /* 0x000fc80000010039 */
[----:B------:R-:W-:Y:S01]  /*33b0*/  FMUL.FTZ R45, R45, R20 ;  /* 0x000000142d2d7220 */ /* 0x000fe20000410000 */
[----:B------:R-:W4:Y:S01]  /*33c0*/  MUFU.RCP R49, R49 ;  /* 0x0000003100317308 */ /* 0x000f220000001000 */
[----:B-1----:R-:W-:Y:S01]  /*33d0*/  FADD.FTZ R65, -R47, 1 ;  /* 0x3f8000002f417421 */ /* 0x002fe20000010100 */
[----:B--2---:R-:W-:Y:S01]  /*33e0*/  FADD.FTZ R14, -R51, 1 ;  /* 0x3f800000330e7421 */ /* 0x004fe20000010100 */
[----:B------:R-:W-:Y:S02]  /*33f0*/  FMUL.FTZ R26, R26, R45 ;  /* 0x0000002d1a1a7220 */ /* 0x000fe40000410000 */
[----:B------:R-:W-:Y:S01]  /*3400*/  FFMA.FTZ R22, R22, R65, 1 ;  /* 0x3f80000016167423 */ /* 0x000fe20000010041 */
[----:B------:R-:W-:Y:S02]  /*3410*/  FFMA.FTZ R14, R39, R14, 1 ;  /* 0x3f800000270e7423 */ /* 0x000fe4000001000e */
[----:B------:R-:W1:Y:S01]  /*3420*/  MUFU.RCP R50, R50 ;  /* 0x0000003200327308 */ /* 0x000e620000001000 */
[----:B---3--:R-:W-:Y:S01]  /*3430*/  FADD.FTZ R15, -R52, 1 ;  /* 0x3f800000340f7421 */ /* 0x008fe20000010100 */
[----:B------:R-:W-:Y:S01]  /*3440*/  FMUL.FTZ R22, R47, R22 ;  /* 0x000000162f167220 */ /* 0x000fe20000410000 */
[----:B------:R-:W-:-:S02]  /*3450*/  FMUL.FTZ R51, R51, R14 ;  /* 0x0000000e33337220 */ /* 0x000fc40000410000 */
[----:B------:R-:W-:Y:S01]  /*3460*/  FFMA.FTZ R15, R2, R15, 1 ;  /* 0x3f800000020f7423 */ /* 0x000fe2000001000f */
[----:B------:R-:W-:Y:S01]  /*3470*/  FMUL.FTZ R22, R27, R22 ;  /* 0x000000161b167220 */ /* 0x000fe20000410000 */
[----:B------:R-:W-:Y:S01]  /*3480*/  FMUL.FTZ R51, R30, R51 ;  /* 0x000000331e337220 */ /* 0x000fe20000410000 */
[----:B------:R-:W2:Y:S01]  /*3490*/  MUFU.RCP R54, R54 ;  /* 0x0000003600367308 */ /* 0x000ea20000001000 */
[----:B----4-:R-:W-:Y:S01]  /*34a0*/  FADD.FTZ R56, -R49, 1 ;  /* 0x3f80000031387421 */ /* 0x010fe20000010100 */
[----:B------:R-:W3:Y:S01]  /*34b0*/  LDS.64 R16, [R16] ;  /* 0x0000000010107984 */ /* 0x000ee20000000a00 */
[----:B------:R-:W-:Y:S02]  /*34c0*/  FMUL.FTZ R15, R52, R15 ;  /* 0x0000000f340f7220 */ /* 0x000fe40000410000 */
[----:B------:R-:W-:Y:S02]  /*34d0*/  FFMA.FTZ R56, R23, R56, 1 ;  /* 0x3f80000017387423 */ /* 0x000fe40000010038 */
[----:B------:R-:W-:Y:S01]  /*34e0*/  FMUL.FTZ R27, R32, R15 ;  /* 0x0000000f201b7220 */ /* 0x000fe20000410000 */
[----:B------:R-:W4:Y:S01]  /*34f0*/  MUFU.RCP R53, R53 ;  /* 0x0000003500357308 */ /* 0x000f220000001000 */
[----:B-1----:R-:W-:Y:S01]  /*3500*/  FADD.FTZ R112, -R50, 1 ;  /* 0x3f80000032707421 */ /* 0x002fe20000010100 */
[----:B------:R-:W-:-:S03]  /*3510*/  FMUL.FTZ R49, R49, R56 ;  /* 0x0000003831317220 */ /* 0x000fc60000410000 */
[----:B------:R-:W-:Y:S01]  /*3520*/  FFMA.FTZ R41, R41, R112, 1 ;  /* 0x3f80000029297423 */ /* 0x000fe20000010070 */
[----:B------:R-:W-:Y:S01]  /*3530*/  FMUL.FTZ R49, R28, R49 ;  /* 0x000000311c317220 */ /* 0x000fe20000410000 */
[----:B--2---:R-:W-:Y:S02]  /*3540*/  FADD.FTZ R114, -R54, 1 ;  /* 0x3f80000036727421 */ /* 0x004fe40000010100 */
[----:B------:R-:W-:Y:S02]  /*3550*/  FMUL.FTZ R50, R50, R41 ;  /* 0x0000002932327220 */ /* 0x000fe40000410000 */
[----:B------:R-:W-:Y:S02]  /*3560*/  FFMA.FTZ R25, R25, R114, 1 ;  /* 0x3f80000019197423 */ /* 0x000fe40000010072 */
[----:B------:R-:W-:Y:S01]  /*3570*/  FMUL.FTZ R29, R29, R50 ;  /* 0x000000321d1d7220 */ /* 0x000fe20000410000 */
[----:B----4-:R-:W-:Y:S01]  /*3580*/  FADD.FTZ R112, -R53, 1 ;  /* 0x3f80000035707421 */ /* 0x010fe20000010100 */
[----:B------:R-:W-:-:S03]  /*3590*/  FMUL.FTZ R54, R54, R25 ;  /* 0x0000001936367220 */ /* 0x000fc60000410000 */
[----:B------:R-:W-:Y:S01]  /*35a0*/  FFMA.FTZ R112, R43, R112, 1 ;  /* 0x3f8000002b707423 */ /* 0x000fe20000010070 */
[----:B------:R-:W-:-:S03]  /*35b0*/  FMUL.FTZ R33, R33, R54 ;  /* 0x0000003621217220 */ /* 0x000fc60000410000 */
[----:B------:R-:W-:-:S04]  /*35c0*/  FMUL.FTZ R112, R53, R112 ;  /* 0x0000007035707220 */ /* 0x000fc80000410000 */
[----:B------:R-:W-:Y:S01]  /*35d0*/  FMUL.FTZ R31, R31, R112 ;  /* 0x000000701f1f7220 */ /* 0x000fe20000410000 */
[C-C-:B---3--:R-:W-:Y:S01]  /*35e0*/  FFMA.FTZ R98, R5.reuse, R98, -R16.reuse ;  /* 0x0000006205627223 */ /* 0x148fe20000010810 */
[C-C-:B------:R-:W-:Y:S01]  /*35f0*/  FFMA.FTZ R15, R5.reuse, R94, -R16.reuse ;  /* 0x0000005e050f7223 */ /* 0x140fe20000010810 */
[C-C-:B------:R-:W-:Y:S01]  /*3600*/  FFMA.FTZ R23, R5.reuse, R92, -R16.reuse ;  /* 0x0000005c05177223 */ /* 0x140fe20000010810 */
[--C-:B------:R-:W-:Y:S01]  /*3610*/  FFMA.FTZ R25, R5, R90, -R16.reuse ;  /* 0x0000005a05197223 */ /* 0x100fe20000010810 */
[--C-:B------:R-:W-:Y:S01]  /*3620*/  FFMA.FTZ R26, R19, R26, -R16.reuse ;  /* 0x0000001a131a7223 */ /* 0x100fe20000010810 */
[C-C-:B------:R-:W-:Y:S01]  /*3630*/  FFMA.FTZ R2, R110.reuse, R95, -R16.reuse ;  /* 0x0000005f6e027223 */ /* 0x140fe20000010810 */
[--C-:B------:R-:W-:Y:S01]  /*3640*/  FFMA.FTZ R5, R21, R22, -R16.reuse ;  /* 0x0000001615057223 */ /* 0x100fe20000010810 */
[----:B------:R-:W-:Y:S01]  /*3650*/  FFMA.FTZ R49, R19, R49, -R16 ;  /* 0x0000003113317223 */ /* 0x000fe20000010810 */
[-C--:B------:R-:W-:Y:S01]  /*3660*/  FFMA.FTZ R98, R3, -R17.reuse, R98 ;  /* 0x8000001103627223 */ /* 0x080fe20000010062 */
[----:B------:R-:W-:Y:S01]  /*3670*/  FFMA.FTZ R26, -R17, R18, R26 ;  /* 0x00000012111a7223 */ /* 0x000fe2000001011a */
[----:B------:R-:W-:Y:S01]  /*3680*/  FFMA.FTZ R2, R97, -R17, R2 ;  /* 0x8000001161027223 */ /* 0x000fe20000010002 */
[----:B------:R-:W-:Y:S01]  /*3690*/  FFMA.FTZ R38, -R17, R38, R5 ;  /* 0x0000002611267223 */ /* 0x000fe20000010105 */
[--C-:B------:R-:W-:Y:S01]  /*36a0*/  FFMA.FTZ R93, R110, R93, -R16.reuse ;  /* 0x0000005d6e5d7223 */ /* 0x100fe20000010810 */
[--C-:B------:R-:W-:Y:S01]  /*36b0*/  FFMA.FTZ R29, R21, R29, -R16.reuse ;  /* 0x0000001d151d7223 */ /* 0x100fe20000010810 */
[----:B------:R-:W-:Y:S01]  /*36c0*/  FFMA.FTZ R108, R108, -R17, R15 ;  /* 0x800000116c6c7223 */ /* 0x000fe2000001000f */
[----:B------:R-:W-:Y:S01]  /*36d0*/  FFMA.FTZ R40, -R17, R40, R49 ;  /* 0x0000002811287223 */ /* 0x000fe20000010131 */
[C-C-:B------:R-:W-:Y:S01]  /*36e0*/  FFMA.FTZ R51, R19.reuse, R51, -R16.reuse ;  /* 0x0000003313337223 */ /* 0x140fe20000010810 */
[--C-:B------:R-:W-:Y:S01]  /*36f0*/  FFMA.FTZ R27, R19, R27, -R16.reuse ;  /* 0x0000001b131b7223 */ /* 0x100fe20000010810 */
[C-C-:B------:R-:W-:Y:S01]  /*3700*/  FFMA.FTZ R91, R110.reuse, R91, -R16.reuse ;  /* 0x0000005b6e5b7223 */ /* 0x140fe20000010810 */
[--C-:B------:R-:W-:Y:S01]  /*3710*/  FFMA.FTZ R89, R110, R89, -R16.reuse ;  /* 0x000000596e597223 */ /* 0x100fe20000010810 */
[--C-:B------:R-:W-:Y:S01]  /*3720*/  FFMA.FTZ R31, R21, R31, -R16.reuse ;  /* 0x0000001f151f7223 */ /* 0x100fe20000010810 */
[C---:B------:R-:W-:Y:S01]  /*3730*/  FMUL.FTZ R98, R99.reuse, R98 ;  /* 0x0000006263627220 */ /* 0x040fe20000410000 */
[C---:B------:R-:W-:Y:S01]  /*3740*/  FMUL.FTZ R3, R99.reuse, R26 ;  /* 0x0000001a63037220 */ /* 0x040fe20000410000 */
[C---:B------:R-:W-:Y:S01]  /*3750*/  FMUL.FTZ R5, R99.reuse, R2 ;  /* 0x0000000263057220 */ /* 0x040fe20000410000 */
[----:B------:R-:W-:Y:S01]  /*3760*/  FMUL.FTZ R38, R99, R38 ;  /* 0x0000002663267220 */ /* 0x000fe20000410000 */
[----:B------:R-:W-:Y:S01]  /*3770*/  FFMA.FTZ R16, R21, R33, -R16 ;  /* 0x0000002115107223 */ /* 0x000fe20000010810 */
[-C--:B------:R-:W-:Y:S01]  /*3780*/  FFMA.FTZ R106, R106, -R17.reuse, R93 ;  /* 0x800000116a6a7223 */ /* 0x080fe2000001005d */
[----:B------:R-:W-:Y:S01]  /*3790*/  FFMA.FTZ R42, -R17, R42, R29 ;  /* 0x0000002a112a7223 */ /* 0x000fe2000001011d */
[----:B------:R-:W-:Y:S01]  /*37a0*/  IADD3 R2, P1, R63, UR12, RZ ;  /* 0x0000000c3f027c10 */ /* 0x000fe2000ff3e0ff */
[C---:B------:R-:W-:Y:S01]  /*37b0*/  FMUL.FTZ R108, R99.reuse, R108 ;  /* 0x0000006c636c7220 */ /* 0x040fe20000410000 */
[----:B------:R-:W-:Y:S01]  /*37c0*/  FMUL.FTZ R15, R99, R40 ;  /* 0x00000028630f7220 */ /* 0x000fe20000410000 */
[-C--:B------:R-:W-:Y:S01]  /*37d0*/  FFMA.FTZ R104, R104, -R17.reuse, R23 ;  /* 0x8000001168687223 */ /* 0x080fe20000010017 */
[C---:B------:R-:W-:Y:S01]  /*37e0*/  FFMA.FTZ R44, -R17.reuse, R44, R51 ;  /* 0x0000002c112c7223 */ /* 0x040fe20000010133 */
[-C--:B------:R-:W-:Y:S01]  /*37f0*/  FFMA.FTZ R102, R102, -R17.reuse, R91 ;  /* 0x8000001166667223 */ /* 0x080fe2000001005b */
[C---:B------:R-:W-:Y:S01]  /*3800*/  FFMA.FTZ R24, -R17.reuse, R24, R31 ;  /* 0x0000001811187223 */ /* 0x040fe2000001011f */
[-C--:B------:R-:W-:Y:S01]  /*3810*/  FFMA.FTZ R100, R100, -R17.reuse, R25 ;  /* 0x8000001164647223 */ /* 0x080fe20000010019 */
[C---:B------:R-:W-:Y:S01]  /*3820*/  FFMA.FTZ R46, -R17.reuse, R46, R27 ;  /* 0x0000002e112e7223 */ /* 0x040fe2000001011b */
[----:B------:R-:W-:Y:S01]  /*3830*/  FFMA.FTZ R96, R96, -R17, R89 ;  /* 0x8000001160607223 */ /* 0x000fe20000010059 */
[----:B------:R-:W-:Y:S01]  /*3840*/  FFMA.FTZ R16, -R17, R48, R16 ;  /* 0x0000003011107223 */ /* 0x000fe20000010110 */
[----:B------:R-:W-:Y:S01]  /*3850*/  F2FP.BF16.F32.PACK_AB R98, R3, R98 ;  /* 0x000000620362723e */ /* 0x000fe200000010ff */
[C---:B------:R-:W-:Y:S01]  /*3860*/  FMUL.FTZ R106, R99.reuse, R106 ;  /* 0x0000006a636a7220 */ /* 0x040fe20000410000 */
[----:B------:R-:W-:Y:S01]  /*3870*/  F2FP.BF16.F32.PACK_AB R5, R38, R5 ;  /* 0x000000052605723e */ /* 0x000fe200000010ff */
[C---:B------:R-:W-:Y:S01]  /*3880*/  FMUL.FTZ R17, R99.reuse, R42 ;  /* 0x0000002a63117220 */ /* 0x040fe20000410000 */
[----:B------:R-:W-:Y:S01]  /*3890*/  IADD3.X R3, R64, UR13, RZ, P1, !PT ;  /* 0x0000000d40037c10 */ /* 0x000fe20008ffe4ff */
[C---:B------:R-:W-:Y:S01]  /*38a0*/  FMUL.FTZ R104, R99.reuse, R104 ;  /* 0x0000006863687220 */ /* 0x040fe20000410000 */
[----:B------:R-:W-:Y:S01]  /*38b0*/  IADD3 R62, P1, R62, UR12, RZ ;  /* 0x0000000c3e3e7c10 */ /* 0x000fe2000ff3e0ff */
[----:B------:R-:W-:Y:S01]  /*38c0*/  FMUL.FTZ R19, R99, R44 ;  /* 0x0000002c63137220 */ /* 0x000fe20000410000 */
[----:B------:R-:W-:Y:S01]  /*38d0*/  F2FP.BF16.F32.PACK_AB R108, R15, R108 ;  /* 0x0000006c0f6c723e */ /* 0x000fe200000010ff */
[C---:B------:R-:W-:Y:S01]  /*38e0*/  FMUL.FTZ R102, R99.reuse, R102 ;  /* 0x0000006663667220 */ /* 0x040fe20000410000 */
[----:B------:R-:W-:Y:S01]  /*38f0*/  PRMT R14, R98, 0x7632, R14 ;  /* 0x00007632620e7816 */ /* 0x000fe2000000000e */
[----:B------:R-:W-:Y:S01]  /*3900*/  FMUL.FTZ R21, R99, R24 ;  /* 0x0000001863157220 */ /* 0x000fe20000410000 */
[----:B------:R-:W-:Y:S01]  /*3910*/  PRMT R15, R5, 0x7632, R15 ;  /* 0x00007632050f7816 */ /* 0x000fe2000000000f */
[C---:B------:R-:W-:Y:S01]  /*3920*/  FMUL.FTZ R100, R99.reuse, R100 ;  /* 0x0000006463647220 */ /* 0x040fe20000410000 */
[C---:B------:R-:W-:Y:S01]  /*3930*/  FMUL.FTZ R23, R99.reuse, R46 ;  /* 0x0000002e63177220 */ /* 0x040fe20000410000 */
[----:B------:R-:W-:Y:S01]  /*3940*/  FMUL.FTZ R96, R99, R96 ;  /* 0x0000006063607220 */ /* 0x000fe20000410000 */
[----:B------:R-:W-:Y:S01]  /*3950*/  IADD3.X R63, R61, UR13, RZ, P1, !PT ;  /* 0x0000000d3d3f7c10 */ /* 0x000fe20008ffe4ff */
[----:B------:R-:W-:Y:S01]  /*3960*/  FMUL.FTZ R99, R99, R16 ;  /* 0x0000001063637220 */ /* 0x000fe20000410000 */
[----:B------:R-:W-:Y:S01]  /*3970*/  F2FP.BF16.F32.PACK_AB R106, R17, R106 ;  /* 0x0000006a116a723e */ /* 0x000fe200000010ff */
[----:B------:R-:W-:Y:S01]  /*3980*/  STG.E.U16 desc[UR8][R2.64], R98 ;  /* 0x0000006202007986 */ /* 0x000fe2000c101508 */
[----:B------:R-:W-:-:S02]  /*3990*/  IADD3 R60, P1, R60, UR12, RZ ;  /* 0x0000000c3c3c7c10 */ /* 0x000fc4000ff3e0ff */
[----:B------:R-:W-:Y:S01]  /*39a0*/  F2FP.BF16.F32.PACK_AB R104, R19, R104 ;  /* 0x000000681368723e */ /* 0x000fe200000010ff */
[----:B------:R-:W-:Y:S01]  /*39b0*/  STG.E.U16 desc[UR8][R2.64+0x2], R14 ;  /* 0x0000020e02007986 */ /* 0x000fe2000c101508 */
[----:B------:R-:W-:Y:S02]  /*39c0*/  F2FP.BF16.F32.PACK_AB R102, R21, R102 ;  /* 0x000000661566723e */ /* 0x000fe400000010ff */
[----:B------:R-:W-:Y:S01]  /*39d0*/  IADD3.X R61, R59, UR13, RZ, P1, !PT ;  /* 0x0000000d3b3d7c10 */ /* 0x000fe20008ffe4ff */
[----:B------:R-:W-:Y:S01]  /*39e0*/  STG.E.U16 desc[UR8][R2.64+0x4], R5 ;  /* 0x0000040502007986 */ /* 0x000fe2000c101508 */
[----:B------:R-:W-:Y:S02]  /*39f0*/  IADD3 R58, P1, R58, UR12, RZ ;  /* 0x0000000c3a3a7c10 */ /* 0x000fe4000ff3e0ff */
[----:B------:R-:W-:Y:S01]  /*3a00*/  F2FP.BF16.F32.PACK_AB R100, R23, R100 ;  /* 0x000000641764723e */ /* 0x000fe200000010ff */
[----:B------:R1:W-:Y:S01]  /*3a10*/  STG.E.U16 desc[UR8][R2.64+0x6], R15 ;  /* 0x0000060f02007986 */ /* 0x0003e2000c101508 */
[----:B------:R-:W-:-:S02]  /*3a20*/  F2FP.BF16.F32.PACK_AB R96, R99, R96 ;  /* 0x000000606360723e */ /* 0x000fc400000010ff */
[----:B------:R-:W-:Y:S01]  /*3a30*/  PRMT R31, R108, 0x7632, R31 ;  /* 0x000076326c1f7816 */ /* 0x000fe2000000001f */
[----:B------:R-:W-:Y:S01]  /*3a40*/  STG.E.U16 desc[UR8][R62.64], R108 ;  /* 0x0000006c3e007986 */ /* 0x000fe2000c101508 */
[----:B------:R-:W-:Y:S02]  /*3a50*/  PRMT R30, R104, 0x7632, R30 ;  /* 0x00007632681e7816 */ /* 0x000fe4000000001e */
[----:B------:R-:W-:Y:S01]  /*3a60*/  IADD3.X R59, R4, UR13, RZ, P1, !PT ;  /* 0x0000000d043b7c10 */ /* 0x000fe20008ffe4ff */
[----:B------:R-:W-:Y:S01]  /*3a70*/  STG.E.U16 desc[UR8][R62.64+0x2], R31 ;  /* 0x0000021f3e007986 */ /* 0x000fe2000c101508 */
[----:B------:R-:W-:Y:S02]  /*3a80*/  PRMT R29, R100, 0x7632, R29 ;  /* 0x00007632641d7816 */ /* 0x000fe4000000001d */
[----:B-1----:R-:W-:Y:S01]  /*3a90*/  PRMT R3, R106, 0x7632, R3 ;  /* 0x000076326a037816 */ /* 0x002fe20000000003 */
[----:B------:R-:W-:Y:S01]  /*3aa0*/  STG.E.U16 desc[UR8][R62.64+0x4], R106 ;  /* 0x0000046a3e007986 */ /* 0x000fe2000c101508 */
[----:B------:R-:W-:-:S03]  /*3ab0*/  PRMT R2, R102, 0x7632, R2 ;  /* 0x0000763266027816 */ /* 0x000fc60000000002 */
[----:B------:R1:W-:Y:S04]  /*3ac0*/  STG.E.U16 desc[UR8][R62.64+0x6], R3 ;  /* 0x000006033e007986 */ /* 0x0003e8000c101508 */
[----:B------:R2:W-:Y:S04]  /*3ad0*/  STG.E.U16 desc[UR8][R60.64], R104 ;  /* 0x000000683c007986 */ /* 0x0005e8000c101508 */
[----:B------:R2:W-:Y:S01]  /*3ae0*/  STG.E.U16 desc[UR8][R60.64+0x2], R30 ;  /* 0x0000021e3c007986 */ /* 0x0005e2000c101508 */
[----:B-1----:R-:W-:-:S03]  /*3af0*/  PRMT R3, R96, 0x7632, R3 ;  /* 0x0000763260037816 */ /* 0x002fc60000000003 */
[----:B------:R2:W-:Y:S04]  /*3b00*/  STG.E.U16 desc[UR8][R60.64+0x4], R102 ;  /* 0x000004663c007986 */ /* 0x0005e8000c101508 */
[----:B------:R2:W-:Y:S04]  /*3b10*/  STG.E.U16 desc[UR8][R60.64+0x6], R2 ;  /* 0x000006023c007986 */ /* 0x0005e8000c101508 */
[----:B------:R2:W-:Y:S04]  /*3b20*/  STG.E.U16 desc[UR8][R58.64], R100 ;  /* 0x000000643a007986 */ /* 0x0005e8000c101508 */
[----:B------:R2:W-:Y:S04]  /*3b30*/  STG.E.U16 desc[UR8][R58.64+0x2], R29 ;  /* 0x0000021d3a007986 */ /* 0x0005e8000c101508 */
[----:B------:R2:W-:Y:S04]  /*3b40*/  STG.E.U16 desc[UR8][R58.64+0x4], R96 ;  /* 0x000004603a007986 */ /* 0x0005e8000c101508 */
[----:B------:R2:W-:Y:S01]  /*3b50*/  STG.E.U16 desc[UR8][R58.64+0x6], R3 ;  /* 0x000006033a007986 */ /* 0x0005e2000c101508 */
[----:B------:R-:W-:Y:S05]  /*3b60*/  @!P0 BRA `(.L_x_588) ;  /* 0xffffffc800d48947 */ /* 0x000fea000383ffff */
.L_x_578:
[----:B------:R-:W1:Y:S02]  /*3b70*/  S2UR UR6, SR_CTAID.Y ;  /* 0x00000000000679c3 */ /* 0x000e640000002600 */
[----:B-1----:R-:W-:Y:S02]  /*3b80*/  USHF.L.U32 UR5, UR6, 0x3, URZ ;  /* 0x0000000306057899 */ /* 0x002fe4000800063f */
[----:B------:R-:W-:Y:S02]  /*3b90*/  ULOP3.LUT UR6, UR6, 0x1, URZ, 0xc0, !UPT ;  /* 0x0000000106067892 */ /* 0x000fe4000f8ec03f */
[----:B------:R-:W-:Y:S02]  /*3ba0*/  ULOP3.LUT UR5, UR5, 0x7fffff0, URZ, 0xc0, !UPT ;  /* 0x07fffff005057892 */ /* 0x000fe4000f8ec03f */
[----:B------:R-:W-:-:S04]  /*3bb0*/  UIMAD UR6, UR6, 0x140, URZ ;  /* 0x00000140060678a4 */ /* 0x000fc8000f8e023f */
[----:B------:R-:W-:Y:S01]  /*3bc0*/  IADD3 R87, R87, UR5, RZ ;  /* 0x0000000557577c10 */ /* 0x000fe2000fffe0ff */
[----:B------:R-:W-:-:S03]  /*3bd0*/  UIADD3 UR10, UR6, 0x140, URZ ;  /* 0x00000140060a7890 */ /* 0x000fc6000fffe03f */
[----:B------:R-:W-:-:S04]  /*3be0*/  LEA R87, R87, UR6, 0x5 ;  /* 0x0000000657577c11 */ /* 0x000fc8000f8e28ff */
[----:B------:R-:W-:-:S13]  /*3bf0*/  ISETP.GE.AND P0, PT, R87, UR10, PT ;  /* 0x0000000a57007c0c */ /* 0x000fda000bf06270 */
[----:B------:R-:W-:Y:S05]  /*3c00*/  @P0 EXIT ;  /* 0x000000000000094d */ /* 0x000fea0003800000 */
[----:B------:R-:W1:Y:S01]  /*3c10*/  LDC.64 R20, c[0x0][0x258] ;  /* 0x00009600ff147b82 */ /* 0x000e620000000a00 */
[----:B------:R-:W0:Y:S01]  /*3c20*/  S2R R0, SR_TID.X ;  /* 0x0000000000007919 */ /* 0x000e220000002100 */
[----:B------:R-:W-:-:S06]  /*3c30*/  UMOV UR4, 0x400 ;  /* 0x0000040000047882 */ /* 0x000fcc0000000000 */
[----:B------:R-:W3:Y:S01]  /*3c40*/  S2UR UR5, SR_CgaCtaId ;  /* 0x00000000000579c3 */ /* 0x000ee20000008800 */
[----:B-1----:R-:W-:Y:S02]  /*3c50*/  LOP3.LUT R4, RZ, R20, RZ, 0x33, !PT ;  /* 0x00000014ff047212 */ /* 0x002fe400078e33ff */
[----:B------:R-:W-:Y:S02]  /*3c60*/  LOP3.LUT R5, RZ, R21, RZ, 0x33, !PT ;  /* 0x00000015ff057212 */ /* 0x000fe400078e33ff */
[----:B------:R-:W-:-:S04]  /*3c70*/  ISETP.GT.U32.AND P0, PT, R4, -0x5, PT ;  /* 0xfffffffb0400780c */ /* 0x000fc80003f04070 */
[C---:B------:R-:W-:Y:S01]  /*3c80*/  ISETP.GT.AND.EX P0, PT, R5.reuse, -0x1, PT, P0 ;  /* 0xffffffff0500780c */ /* 0x040fe20003f04300 */
[----:B---3--:R-:W-:Y:S01]  /*3c90*/  ULEA UR6, UR5, UR4, 0x18 ;  /* 0x0000000405067291 */ /* 0x008fe2000f8ec03f */
[----:B0-2---:R-:W-:Y:S02]  /*3ca0*/  SHF.R.U32.HI R2, RZ, 0x5, R0 ;  /* 0x00000005ff027819 */ /* 0x005fe40000011600 */
[----:B------:R-:W-:Y:S01]  /*3cb0*/  SEL R4, R4, 0xfffffffb, P0 ;  /* 0xfffffffb04047807 */ /* 0x000fe20000000000 */
[----:B------:R-:W-:Y:S01]  /*3cc0*/  ULDC.64 UR4, c[0x0][0x260] ;  /* 0x0000980000047ab9 */ /* 0x000fe20000000a00 */
[----:B------:R-:W-:Y:S01]  /*3cd0*/  SEL R5, R5, 0xffffffff, P0 ;  /* 0xffffffff05057807 */ /* 0x000fe20000000000 */
[----:B------:R-:W-:Y:S01]  /*3ce0*/  UIADD3 UR4, UP0, UR4, 0x1d000, URZ ;  /* 0x0001d00004047890 */ /* 0x000fe2000ff1e03f */
[C---:B------:R-:W-:Y:S02]  /*3cf0*/  SHF.L.U32 R3, R4.reuse, 0x4, RZ ;  /* 0x0000000404037819 */ /* 0x040fe400000006ff */
[----:B------:R-:W-:Y:S01]  /*3d00*/  SHF.L.U64.HI R4, R4, 0x4, R5 ;  /* 0x0000000404047819 */ /* 0x000fe20000010205 */
[----:B------:R-:W-:Y:S01]  /*3d10*/  IMAD.MOV.U32 R5, RZ, RZ, -0x1 ;  /* 0xffffffffff057424 */ /* 0x000fe200078e00ff */
[----:B------:R-:W-:Y:S01]  /*3d20*/  IADD3 R3, P0, P1, -R3, -0x11, -R2 ;  /* 0xffffffef03037810 */ /* 0x000fe2000791e902 */
[----:B------:R-:W-:Y:S01]  /*3d30*/  UIADD3.X UR5, URZ, UR5, URZ, UP0, !UPT ;  /* 0x000000053f057290 */ /* 0x000fe200087fe43f */
[----:B------:R-:W-:-:S02]  /*3d40*/  SHF.L.U32 R7, R2, 0x1, RZ ;  /* 0x0000000102077819 */ /* 0x000fc400000006ff */
[----:B------:R-:W-:Y:S02]  /*3d50*/  IADD3.X R4, ~R4, -0x1, R5, P0, P1 ;  /* 0xffffffff04047810 */ /* 0x000fe400007e2505 */
[--C-:B------:R-:W-:Y:S02]  /*3d60*/  SHF.R.U32.HI R5, RZ, 0x4, R0.reuse ;  /* 0x00000004ff057819 */ /* 0x100fe40000011600 */
[----:B------:R-:W-:Y:S01]  /*3d70*/  LEA R12, R2, UR6, 0x7 ;  /* 0x00000006020c7c11 */ /* 0x000fe2000f8e38ff */
[----:B------:R-:W-:Y:S01]  /*3d80*/  IMAD.WIDE.U32 R8, R4, -0x33333333, RZ ;  /* 0xcccccccd04087825 */ /* 0x000fe200078e00ff */
[----:B------:R-:W-:Y:S02]  /*3d90*/  IADD3 R6, R5, 0x14, RZ ;  /* 0x0000001405067810 */ /* 0x000fe40007ffe0ff */
[----:B------:R-:W-:Y:S02]  /*3da0*/  LOP3.LUT R7, R7, 0x1f, R0, 0x78, !PT ;  /* 0x0000001f07077812 */ /* 0x000fe400078e7800 */
[----:B------:R-:W-:Y:S01]  /*3db0*/  LOP3.LUT R14, RZ, R5, RZ, 0x33, !PT ;  /* 0x00000005ff0e7212 */ /* 0x000fe200078e33ff */
[----:B------:R-:W-:Y:S01]  /*3dc0*/  IMAD.WIDE.U32 R10, P0, R3, -0x33333334, R8 ;  /* 0xcccccccc030a7825 */ /* 0x000fe20007800008 */
[----:B------:R-:W-:-:S02]  /*3dd0*/  VIMNMX.U32 R13, R6, 0x20, !PT ;  /* 0x00000020060d7848 */ /* 0x000fc40007fe0000 */
[----:B------:R-:W-:Y:S01]  /*3de0*/  LEA R7, R7, R12, 0x2 ;  /* 0x0000000c07077211 */ /* 0x000fe200078e10ff */
[----:B------:R-:W-:Y:S01]  /*3df0*/  IMAD.WIDE.U32 R8, R3, -0x33333333, RZ ;  /* 0xcccccccd03087825 */ /* 0x000fe200078e00ff */
[----:B------:R-:W-:Y:S02]  /*3e00*/  IADD3.X R17, RZ, RZ, RZ, P0, !PT ;  /* 0x000000ffff117210 */ /* 0x000fe400007fe4ff */
[----:B------:R-:W-:Y:S01]  /*3e10*/  MOV R16, R11 ;  /* 0x0000000b00107202 */ /* 0x000fe20000000f00 */
[----:B------:R-:W-:Y:S01]  /*3e20*/  IMAD.IADD R8, R13, 0x1, R14 ;  /* 0x000000010d087824 */ /* 0x000fe200078e020e */
[----:B------:R-:W-:Y:S02]  /*3e30*/  IADD3 RZ, P1, R9, R10, RZ ;  /* 0x0000000a09ff7210 */ /* 0x000fe40007f3e0ff */
[----:B------:R-:W-:Y:S01]  /*3e40*/  SHF.L.U32 R12, R0, 0x7, RZ ;  /* 0x00000007000c7819 */ /* 0x000fe200000006ff */
[----:B------:R-:W-:Y:S01]  /*3e50*/  IMAD.WIDE.U32 R14, R8, -0x33333333, RZ ;  /* 0xcccccccd080e7825 */ /* 0x000fe200078e00ff */
[----:B------:R-:W-:-:S02]  /*3e60*/  SHF.L.U32 R13, R0, 0x1, RZ ;  /* 0x00000001000d7819 */ /* 0x000fc400000006ff */
[----:B------:R-:W-:Y:S01]  /*3e70*/  ISETP.LT.U32.AND P0, PT, R20, 0x4, PT ;  /* 0x000000041400780c */ /* 0x000fe20003f01070 */
[----:B------:R-:W-:Y:S01]  /*3e80*/  IMAD.WIDE.U32.X R16, R4, -0x33333334, R16, P1 ;  /* 0xcccccccc04107825 */ /* 0x000fe200008e0410 */
[----:B------:R-:W-:Y:S02]  /*3e90*/  LOP3.LUT R12, R12, 0x780, RZ, 0xc0, !PT ;  /* 0x000007800c0c7812 */ /* 0x000fe400078ec0ff */
[----:B------:R-:W-:Y:S02]  /*3ea0*/  LOP3.LUT R10, R13, 0x1e, RZ, 0xc0, !PT ;  /* 0x0000001e0d0a7812 */ /* 0x000fe400078ec0ff */
[----:B------:R-:W-:Y:S01]  /*3eb0*/  ISETP.LT.AND.EX P0, PT, R21, RZ, PT, P0 ;  /* 0x000000ff1500720c */ /* 0x000fe20003f01300 */
[----:B------:R-:W-:Y:S01]  /*3ec0*/  VIADD R18, R12, UR6 ;  /* 0x000000060c127c36 */ /* 0x000fe20008000000 */
[----:B------:R-:W-:Y:S02]  /*3ed0*/  IADD3 R9, R5, 0x28, RZ ;  /* 0x0000002805097810 */ /* 0x000fe40007ffe0ff */
[----:B------:R-:W-:-:S02]  /*3ee0*/  SHF.R.U64 R24, R16, 0x3, R17 ;  /* 0x0000000310187819 */ /* 0x000fc40000001211 */
[-C--:B------:R-:W-:Y:S02]  /*3ef0*/  LOP3.LUT R13, R6, R10.reuse, RZ, 0x3c, !PT ;  /* 0x0000000a060d7212 */ /* 0x080fe400078e3cff */
[----:B------:R-:W-:Y:S02]  /*3f00*/  SEL R23, R20, 0x4, P0 ;  /* 0x0000000414177807 */ /* 0x000fe40000000000 */
[----:B------:R-:W-:Y:S02]  /*3f10*/  SEL R26, R21, RZ, P0 ;  /* 0x000000ff151a7207 */ /* 0x000fe40000000000 */
[-C--:B------:R-:W-:Y:S02]  /*3f20*/  LOP3.LUT R11, R5, R10.reuse, RZ, 0x3c, !PT ;  /* 0x0000000a050b7212 */ /* 0x080fe400078e3cff */
[----:B------:R-:W-:Y:S02]  /*3f30*/  LOP3.LUT R19, R9, R10, RZ, 0x3c, !PT ;  /* 0x0000000a09137212 */ /* 0x000fe400078e3cff */
[----:B------:R-:W-:-:S02]  /*3f40*/  IADD3 R16, P0, R2, 0xa, RZ ;  /* 0x0000000a02107810 */ /* 0x000fc40007f1e0ff */
[----:B------:R-:W-:Y:S02]  /*3f50*/  LEA.HI R22, R15, 0x1, RZ, 0x1c ;  /* 0x000000010f167811 */ /* 0x000fe400078fe0ff */
[C---:B------:R-:W-:Y:S02]  /*3f60*/  IADD3 R17, P1, R2.reuse, 0x14, RZ ;  /* 0x0000001402117810 */ /* 0x040fe40007f3e0ff */
[----:B------:R-:W-:Y:S02]  /*3f70*/  IADD3 R49, P2, R2, 0x1e, RZ ;  /* 0x0000001e02317810 */ /* 0x000fe40007f5e0ff */
[----:B------:R-:W-:Y:S02]  /*3f80*/  IADD3 R24, R24, 0x1, RZ ;  /* 0x0000000118187810 */ /* 0x000fe40007ffe0ff */
[-C--:B------:R-:W-:Y:S02]  /*3f90*/  LEA R12, R13, R18.reuse, 0x2 ;  /* 0x000000120d0c7211 */ /* 0x080fe400078e10ff */
[----:B------:R-:W-:-:S02]  /*3fa0*/  LEA R11, R11, R18, 0x2 ;  /* 0x000000120b0b7211 */ /* 0x000fc400078e10ff */
[----:B------:R-:W-:Y:S01]  /*3fb0*/  LEA R13, R19, R18, 0x2 ;  /* 0x00000012130d7211 */ /* 0x000fe200078e10ff */
[----:B------:R-:W-:Y:S01]  /*3fc0*/  IMAD.X R19, RZ, RZ, RZ, P0 ;  /* 0x000000ffff137224 */ /* 0x000fe200000e06ff */
[----:B------:R-:W-:Y:S02]  /*3fd0*/  SHF.L.U64.HI R21, R23, 0x4, R26 ;  /* 0x0000000417157819 */ /* 0x000fe4000001021a */
[----:B------:R-:W-:Y:S02]  /*3fe0*/  MOV R14, R87 ;  /* 0x00000057000e7202 */ /* 0x000fe40000000f00 */
[C---:B------:R-:W-:Y:S02]  /*3ff0*/  LOP3.LUT R15, R0.reuse, 0x1f, RZ, 0xc0, !PT ;  /* 0x0000001f000f7812 */ /* 0x040fe400078ec0ff */
[----:B------:R-:W-:Y:S02]  /*4000*/  LOP3.LUT R47, R0, 0xf, RZ, 0xc0, !PT ;  /* 0x0000000f002f7812 */ /* 0x000fe400078ec0ff */
[----:B------:R-:W-:-:S02]  /*4010*/  IADD3 R18, R5, 0x3c, RZ ;  /* 0x0000003c05127810 */ /* 0x000fc40007ffe0ff */
[----:B------:R-:W-:Y:S02]  /*4020*/  IADD3.X R20, RZ, RZ, RZ, P1, !PT ;  /* 0x000000ffff147210 */ /* 0x000fe40000ffe4ff */
[----:B------:R-:W-:Y:S02]  /*4030*/  IADD3.X R53, RZ, RZ, RZ, P2, !PT ;  /* 0x000000ffff357210 */ /* 0x000fe400017fe4ff */
[----:B------:R-:W-:Y:S02]  /*4040*/  SHF.L.U32 R23, R23, 0x4, RZ ;  /* 0x0000000417177819 */ /* 0x000fe400000006ff */
[----:B------:R-:W-:Y:S02]  /*4050*/  LOP3.LUT R22, R22, 0x3, RZ, 0xc0, !PT ;  /* 0x0000000316167812 */ /* 0x000fe400078ec0ff */
[----:B------:R-:W-:-:S07]  /*4060*/  LOP3.LUT R24, R24, 0x3, RZ, 0xc0, !PT ;  /* 0x0000000318187812 */ /* 0x000fce00078ec0ff */
.L_x_605:
[----:B------:R-:W-:Y:S01]  /*4070*/  ISETP.GT.U32.AND P0, PT, R23, R2, PT ;  /* 0x000000021700720c */ /* 0x000fe20003f04070 */
[----:B------:R-:W-:Y:S01]  /*4080*/  BSSY B0, `(.L_x_589) ;  /* 0x00000a7000007945 */ /* 0x000fe20003800000 */
[----:B0-2-4-:R-:W-:Y:S01]  /*4090*/  HFMA2.MMA R25, -RZ, RZ, 0, 0 ;  /* 0x00000000ff197435 */ /* 0x015fe200000001ff */
[----:B------:R-:W-:Y:S01]  /*40a0*/  IMAD.MOV.U32 R52, RZ, RZ, RZ ;  /* 0x000000ffff347224 */ /* 0x000fe200078e00ff */
[----:B------:R-:W-:-:S13]  /*40b0*/  ISETP.GT.AND.EX P0, PT, R21, RZ, PT, P0 ;  /* 0x000000ff1500720c */ /* 0x000fda0003f04300 */
[----:B-1-3--:R-:W-:Y:S05]  /*40c0*/  @!P0 BRA `(.L_x_590) ;  /* 0x0000000800888947 */ /* 0x00afea0003800000 */
[----:B------:R-:W-:Y:S01]  /*40d0*/  ISETP.NE.U32.AND P1, PT, R24, RZ, PT ;  /* 0x000000ff1800720c */ /* 0x000fe20003f25070 */
[----:B------:R-:W-:Y:S01]  /*40e0*/  BSSY B1, `(.L_x_591) ;  /* 0x0000023000017945 */ /* 0x000fe20003800000 */
[----:B------:R-:W-:Y:S02]  /*40f0*/  ISETP.GE.U32.AND P0, PT, R3, 0x1e, PT ;  /* 0x0000001e0300780c */ /* 0x000fe40003f06070 */
[----:B------:R-:W-:Y:S02]  /*4100*/  ISETP.NE.AND.EX P1, PT, RZ, RZ, PT, P1 ;  /* 0x000000ffff00720c */ /* 0x000fe40003f25310 */
[----:B------:R-:W-:Y:S02]  /*4110*/  IADD3 R26, P2, R15, R14, RZ ;  /* 0x0000000e0f1a7210 */ /* 0x000fe40007f5e0ff */
[----:B------:R-:W-:Y:S02]  /*4120*/  ISETP.GE.U32.AND.EX P0, PT, R4, RZ, PT, P0 ;  /* 0x000000ff0400720c */ /* 0x000fe40003f06100 */
[----:B------:R-:W-:-:S02]  /*4130*/  MOV R52, RZ ;  /* 0x000000ff00347202 */ /* 0x000fc40000000f00 */
[----:B------:R-:W-:Y:S02]  /*4140*/  MOV R48, R2 ;  /* 0x0000000200307202 */ /* 0x000fe40000000f00 */
[----:B------:R-:W-:Y:S02]  /*4150*/  MOV R46, RZ ;  /* 0x000000ff002e7202 */ /* 0x000fe40000000f00 */
[----:B------:R-:W-:Y:S02]  /*4160*/  MOV R25, RZ ;  /* 0x000000ff00197202 */ /* 0x000fe40000000f00 */
[----:B------:R-:W-:Y:S01]  /*4170*/  LEA.HI.X.SX32 R27, R14, RZ, 0x1, P2 ;  /* 0x000000ff0e1b7211 */ /* 0x000fe200010f0eff */
[----:B------:R-:W-:Y:S06]  /*4180*/  @!P1 BRA `(.L_x_592) ;  /* 0x0000000000609947 */ /* 0x000fec0003800000 */
        /* <DEDUP_REMOVED lines=16> */
[----:B------:R-:W-:Y:S02]  /*4290*/  MOV R48, R17 ;  /* 0x0000001100307202 */ /* 0x000fe40000000f00 */
[----:B------:R-:W-:Y:S02]  /*42a0*/  MOV R46, R20 ;  /* 0x00000014002e7202 */ /* 0x000fe40000000f00 */
[----:B------:R-:W-:Y:S02]  /*42b0*/  @P1 MOV R48, R49 ;  /* 0x0000003100301202 */ /* 0x000fe40000000f00 */
[----:B------:R-:W-:Y:S01]  /*42c0*/  @P1 MOV R46, R53 ;  /* 0x00000035002e1202 */ /* 0x000fe20000000f00 */
[----:B--2---:R-:W-:Y:S01]  /*42d0*/  FADD.FTZ R25, R25, R30 ;  /* 0x0000001e19197221 */ /* 0x004fe20000010000 */
[----:B------:R-:W-:-:S03]  /*42e0*/  FADD.FTZ R52, R52, R31 ;  /* 0x0000001f34347221 */ /* 0x000fc60000010000 */
[----:B---3--:R-:W-:Y:S01]  /*42f0*/  @P1 FADD.FTZ R25, R25, R32 ;  /* 0x0000002019191221 */ /* 0x008fe20000010000 */
[----:B------:R-:W-:-:S07]  /*4300*/  @P1 FADD.FTZ R52, R52, R33 ;  /* 0x0000002134341221 */ /* 0x000fce0000010000 */
.L_x_592:
[----:B------:R-:W-:Y:S05]  /*4310*/  BSYNC B1 ;  /* 0x0000000000017941 */ /* 0x000fea0003800000 */
.L_x_591:
[----:B------:R-:W-:Y:S05]  /*4320*/  @!P0 BRA `(.L_x_590) ;  /* 0x0000000400f08947 */ /* 0x000fea0003800000 */
[----:B------:R-:W-:Y:S01]  /*4330*/  SHF.L.U64.HI R29, R26, 0x1, R27 ;  /* 0x000000011a1d7819 */ /* 0x000fe2000001021b */
[----:B------:R-:W-:Y:S01]  /*4340*/  IMAD R27, R46, 0x500, RZ ;  /* 0x000005002e1b7824 */ /* 0x000fe200078e02ff */
[----:B------:R-:W-:Y:S01]  /*4350*/  SHF.L.U32 R28, R26, 0x1, RZ ;  /* 0x000000011a1c7819 */ /* 0x000fe200000006ff */
[----:B------:R-:W-:Y:S01]  /*4360*/  BSSY B1, `(.L_x_593) ;  /* 0x0000045000017945 */ /* 0x000fe20003800000 */
[----:B------:R-:W-:-:S03]  /*4370*/  IADD3 R26, P0, -R48, R23, RZ ;  /* 0x00000017301a7210 */ /* 0x000fc60007f1e1ff */
[----:B------:R-:W-:Y:S01]  /*4380*/  IMAD.WIDE.U32 R28, R48, 0x500, R28 ;  /* 0x00000500301c7825 */ /* 0x000fe200078e001c */
[----:B------:R-:W-:-:S03]  /*4390*/  ISETP.GT.U32.AND P1, PT, R26, 0x78, PT ;  /* 0x000000781a00780c */ /* 0x000fc60003f24070 */
[----:B------:R-:W-:Y:S01]  /*43a0*/  IMAD.X R30, R21, 0x1, ~R46, P0 ;  /* 0x00000001151e7824 */ /* 0x000fe200000e0e2e */
[----:B------:R-:W-:Y:S02]  /*43b0*/  IADD3 R27, R29, R27, RZ ;  /* 0x0000001b1d1b7210 */ /* 0x000fe40007ffe0ff */
[----:B------:R-:W-:Y:S02]  /*43c0*/  LEA R26, P0, R28, UR4, 0x2 ;  /* 0x000000041c1a7c11 */ /* 0x000fe4000f8010ff */
[----:B------:R-:W-:Y:S02]  /*43d0*/  ISETP.GT.AND.EX P1, PT, R30, RZ, PT, P1 ;  /* 0x000000ff1e00720c */ /* 0x000fe40003f24310 */
[----:B------:R-:W-:Y:S02]  /*43e0*/  LEA.HI.X R27, R28, UR5, R27, 0x2, P0 ;  /* 0x000000051c1b7c11 */ /* 0x000fe400080f141b */
[----:B------:R-:W-:-:S09]  /*43f0*/  PLOP3.LUT P0, PT, PT, PT, PT, 0x80, 0x0 ;  /* 0x000000000000781c */ /* 0x000fd20003f0f070 */
[----:B------:R-:W-:Y:S05]  /*4400*/  @!P1 BRA `(.L_x_594) ;  /* 0x0000000000e89947 */ /* 0x000fea0003800000 */
[----:B------:R-:W-:Y:S02]  /*4410*/  IADD3 R67, P1, R23, -0x78, RZ ;  /* 0xffffff8817437810 */ /* 0x000fe40007f3e0ff */
[----:B------:R-:W-:Y:S02]  /*4420*/  PLOP3.LUT P0, PT, PT, PT, PT, 0x8, 0x0 ;  /* 0x000000000000781c */ /* 0x000fe40003f0e170 */
[----:B------:R-:W-:-:S11]  /*4430*/  IADD3.X R69, R21, -0x1, RZ, P1, !PT ;  /* 0xffffffff15457810 */ /* 0x000fd60000ffe4ff */
.L_x_595:
        /* <DEDUP_REMOVED lines=55> */
.L_x_594:
[----:B------:R-:W-:Y:S05]  /*47b0*/  BSYNC B1 ;  /* 0x0000000000017941 */ /* 0x000fea0003800000 */
.L_x_593:
        /* <DEDUP_REMOVED lines=35> */
.L_x_597:
[----:B------:R-:W-:Y:S05]  /*49f0*/  BSYNC B1 ;  /* 0x0000000000017941 */ /* 0x000fea0003800000 */
.L_x_596:
        /* <DEDUP_REMOVED lines=15> */
.L_x_590:
[----:B------:R-:W-:Y:S05]  /*4af0*/  BSYNC B0 ;  /* 0x0000000000007941 */ /* 0x000fea0003800000 */
.L_x_589:
        /* <DEDUP_REMOVED lines=9> */
[----:B------:R-:W-:Y:S02]  /*4b90*/  ISETP.GT.U32.AND P0, PT, R47, 0x9, PT ;  /* 0x000000092f00780c */ /* 0x000fe40003f04070 */
[----:B------:R-:W-:Y:S01]  /*4ba0*/  CS2R R26, SRZ ;  /* 0x00000000001a7805 */ /* 0x000fe2000001ff00 */
[----:B------:R-:W-:-:S10]  /*4bb0*/  UMOV UR7, 0xffff ;  /* 0x0000ffff00077882 */ /* 0x000fd40000000000 */
[----:B------:R1:W2:Y:S04]  /*4bc0*/  @!P0 LDS R26, [R11] ;  /* 0x000000000b1a8984 */ /* 0x0002a80000000800 */
[----:B------:R1:W3:Y:S01]  /*4bd0*/  @!P0 LDS R27, [R11+0x500] ;  /* 0x000500000b1b8984 */ /* 0x0002e20000000800 */
[----:B------:R-:W-:Y:S05]  /*4be0*/  BRA.DIV UR7, `(.L_x_601) ;  /* 0x0000001207147947 */ /* 0x000fea000b800000 */
[----:B0-----:R-:W-:Y:S01]  /*4bf0*/  MOV R25, 0xffff ;  /* 0x0000ffff00197802 */ /* 0x001fe20000000f00 */
[----:B------:R-:W-:Y:S01]  /*4c00*/  IMAD.MOV.U32 R39, RZ, RZ, 0xffff ;  /* 0x0000ffffff277424 */ /* 0x000fe200078e00ff */
[----:B------:R-:W-:Y:S02]  /*4c10*/  MOV R30, 0xffff ;  /* 0x0000ffff001e7802 */ /* 0x000fe40000000f00 */
[----:B------:R-:W-:Y:S01]  /*4c20*/  MOV R32, 0xffff ;  /* 0x0000ffff00207802 */ /* 0x000fe20000000f00 */
[----:B--2---:R-:W0:Y:S01]  /*4c30*/  SHFL.BFLY PT, R29, R26, 0x8, 0x101f ;  /* 0x0d101f001a1d7f89 */ /* 0x004e2200000e0000 */
[----:B------:R-:W-:-:S03]  /*4c40*/  MOV R31, 0xffff ;  /* 0x0000ffff001f7802 */ /* 0x000fc60000000f00 */
[----:B---3--:R-:W2:Y:S01]  /*4c50*/  SHFL.BFLY PT, R28, R27, 0x8, 0x101f ;  /* 0x0d101f001b1c7f89 */ /* 0x008ea200000e0000 */
[----:B0-----:R-:W-:Y:S01]  /*4c60*/  FADD.FTZ R29, R29, R26 ;  /* 0x0000001a1d1d7221 */ /* 0x001fe20000010000 */
[----:B------:R-:W-:Y:S01]  /*4c70*/  MOV R26, 0xffff ;  /* 0x0000ffff001a7802 */ /* 0x000fe20000000f00 */
[----:B--2---:R-:W-:-:S03]  /*4c80*/  FADD.FTZ R28, R28, R27 ;  /* 0x0000001b1c1c7221 */ /* 0x004fc60000010000 */
[----:B------:R-:W0:Y:S04]  /*4c90*/  SHFL.BFLY PT, R36, R29, 0x4, 0x101f ;  /* 0x0c901f001d247f89 */ /* 0x000e2800000e0000 */
[----:B------:R-:W2:Y:S01]  /*4ca0*/  SHFL.BFLY PT, R33, R28, 0x4, 0x101f ;  /* 0x0c901f001c217f89 */ /* 0x000ea200000e0000 */
[----:B0-----:R-:W-:Y:S01]  /*4cb0*/  FADD.FTZ R36, R29, R36 ;  /* 0x000000241d247221 */ /* 0x001fe20000010000 */
[----:B--2---:R-:W-:-:S04]  /*4cc0*/  FADD.FTZ R33, R28, R33 ;  /* 0x000000211c217221 */ /* 0x004fc80000010000 */
[----:B------:R-:W0:Y:S04]  /*4cd0*/  SHFL.BFLY PT, R35, R36, 0x2, 0x101f ;  /* 0x0c501f0024237f89 */ /* 0x000e2800000e0000 */
[----:B------:R-:W2:Y:S01]  /*4ce0*/  SHFL.BFLY PT, R26, R33, 0x2, 0x101f ;  /* 0x0c501f00211a7f89 */ /* 0x000ea200000e0000 */
[----:B0-----:R-:W-:Y:S01]  /*4cf0*/  FADD.FTZ R35, R36, R35 ;  /* 0x0000002324237221 */ /* 0x001fe20000010000 */
[----:B--2---:R-:W-:-:S04]  /*4d00*/  FADD.FTZ R37, R33, R26 ;  /* 0x0000001a21257221 */ /* 0x004fc80000010000 */
[----:B------:R-:W0:Y:S04]  /*4d10*/  SHFL.BFLY PT, R38, R35, 0x1, 0x101f ;  /* 0x0c301f0023267f89 */ /* 0x000e2800000e0000 */
[----:B------:R2:W3:Y:S02]  /*4d20*/  SHFL.BFLY PT, R32, R37, 0x1, 0x101f ;  /* 0x0c301f0025207f89 */ /* 0x0004e400000e0000 */
[----:B0-2---:R-:W-:-:S07]  /*4d30*/  FADD.FTZ R38, R35, R38 ;  /* 0x0000002623267221 */ /* 0x005fce0000010000 */
.L_x_614:
[----:B------:R-:W0:Y:S01]  /*4d40*/  LDC.64 R26, c[0x0][0x218] ;  /* 0x00008600ff1a7b82 */ /* 0x000e220000000a00 */
[----:B------:R-:W-:Y:S01]  /*4d50*/  ISETP.NE.AND P1, PT, R47, RZ, PT ;  /* 0x000000ff2f00720c */ /* 0x000fe20003f25270 */
[----:B---3--:R-:W-:Y:S01]  /*4d60*/  FADD.FTZ R31, R37, R32 ;  /* 0x00000020251f7221 */ /* 0x008fe20000010000 */
[----:B------:R-:W-:Y:S02]  /*4d70*/  IADD3 R25, R5, R14, RZ ;  /* 0x0000000e05197210 */ /* 0x000fe40007ffe0ff */
[----:B------:R-:W-:Y:S02]  /*4d80*/  ISETP.NE.AND P2, PT, R22, 0x1, PT ;  /* 0x000000011600780c */ /* 0x000fe40003f45270 */
[----:B------:R-:W-:Y:S01]  /*4d90*/  MOV R33, R6 ;  /* 0x0000000600217202 */ /* 0x000fe20000000f00 */
[----:B------:R-:W2:Y:S06]  /*4da0*/  LDC.64 R28, c[0x0][0x220] ;  /* 0x00008800ff1c7b82 */ /* 0x000eac0000000a00 */
[----:B------:R-:W-:-:S02]  /*4db0*/  @!P1 F2FP.BF16.F32.PACK_AB R30, RZ, R38 ;  /* 0x00000026ff1e923e */ /* 0x000fc400000010ff */
[----:B------:R-:W-:Y:S01]  /*4dc0*/  @!P1 F2FP.BF16.F32.PACK_AB R31, RZ, R31 ;  /* 0x0000001fff1f923e */ /* 0x000fe200000010ff */
[----:B0-----:R-:W-:-:S05]  /*4dd0*/  IMAD.WIDE R26, R25, 0x2, R26 ;  /* 0x00000002191a7825 */ /* 0x001fca00078e021a */
[----:B------:R3:W-:Y:S01]  /*4de0*/  @!P1 STG.E.U16 desc[UR8][R26.64], R30 ;  /* 0x0000001e1a009986 */ /* 0x0007e2000c101508 */
[----:B--2---:R-:W-:-:S05]  /*4df0*/  IMAD.WIDE R28, R25, 0x2, R28 ;  /* 0x00000002191c7825 */ /* 0x004fca00078e021c */
[----:B------:R3:W-:Y:S01]  /*4e00*/  @!P1 STG.E.U16 desc[UR8][R28.64], R31 ;  /* 0x0000001f1c009986 */ /* 0x0007e2000c101508 */
[----:B------:R-:W-:Y:S05]  /*4e10*/  @!P2 BRA `(.L_x_600) ;  /* 0x000000040010a947 */ /* 0x000fea0003800000 */
[----:B------:R-:W-:Y:S01]  /*4e20*/  HFMA2.MMA R33, -RZ, RZ, 0, 0 ;  /* 0x00000000ff217435 */ /* 0x000fe200000001ff */
[----:B------:R-:W-:Y:S01]  /*4e30*/  MOV R35, RZ ;  /* 0x000000ff00237202 */ /* 0x000fe20000000f00 */
[----:B------:R-:W-:-:S05]  /*4e40*/  UMOV UR7, 0xffff ;  /* 0x0000ffff00077882 */ /* 0x000fca0000000000 */
[----:B------:R0:W2:Y:S04]  /*4e50*/  @!P0 LDS R35, [R12+0x500] ;  /* 0x000500000c238984 */ /* 0x0000a80000000800 */
[----:B------:R0:W4:Y:S01]  /*4e60*/  @!P0 LDS R33, [R12] ;  /* 0x000000000c218984 */ /* 0x0001220000000800 */
[----:B------:R-:W-:Y:S05]  /*4e70*/  BRA.DIV UR7, `(.L_x_602) ;  /* 0x0000001207447947 */ /* 0x000fea000b800000 */
[----:B---3--:R-:W-:Y:S01]  /*4e80*/  IMAD.MOV.U32 R30, RZ, RZ, 0xffff ;  /* 0x0000ffffff1e7424 */ /* 0x008fe200078e00ff */
[----:B------:R-:W-:Y:S02]  /*4e90*/  MOV R32, 0xffff ;  /* 0x0000ffff00207802 */ /* 0x000fe40000000f00 */
[----:B------:R-:W-:Y:S01]  /*4ea0*/  MOV R25, 0xffff ;  /* 0x0000ffff00197802 */ /* 0x000fe20000000f00 */
[----:B----4-:R-:W3:Y:S01]  /*4eb0*/  SHFL.BFLY PT, R36, R33, 0x8, 0x101f ;  /* 0x0d101f0021247f89 */ /* 0x010ee200000e0000 */
[----:B------:R-:W-:Y:S02]  /*4ec0*/  MOV R31, 0xffff ;  /* 0x0000ffff001f7802 */ /* 0x000fe40000000f00 */
[----:B------:R-:W-:Y:S01]  /*4ed0*/  MOV R34, 0xffff ;  /* 0x0000ffff00227802 */ /* 0x000fe20000000f00 */
[----:B--2---:R-:W2:Y:S01]  /*4ee0*/  SHFL.BFLY PT, R38, R35, 0x8, 0x101f ;  /* 0x0d101f0023267f89 */ /* 0x004ea200000e0000 */
[----:B---3--:R-:W-:Y:S01]  /*4ef0*/  FADD.FTZ R36, R36, R33 ;  /* 0x0000002124247221 */ /* 0x008fe20000010000 */
[----:B--2---:R-:W-:-:S04]  /*4f00*/  FADD.FTZ R38, R38, R35 ;  /* 0x0000002326267221 */ /* 0x004fc80000010000 */
[----:B------:R-:W2:Y:S01]  /*4f10*/  SHFL.BFLY PT, R37, R36, 0x4, 0x101f ;  /* 0x0c901f0024257f89 */ /* 0x000ea200000e0000 */
[----:B------:R-:W-:-:S03]  /*4f20*/  MOV R35, 0xffff ;  /* 0x0000ffff00237802 */ /* 0x000fc60000000f00 */
[----:B------:R-:W3:Y:S01]  /*4f30*/  SHFL.BFLY PT, R39, R38, 0x4, 0x101f ;  /* 0x0c901f0026277f89 */ /* 0x000ee200000e0000 */
[----:B--2---:R-:W-:Y:S01]  /*4f40*/  FADD.FTZ R37, R36, R37 ;  /* 0x0000002524257221 */ /* 0x004fe20000010000 */
[----:B---3--:R-:W-:-:S04]  /*4f50*/  FADD.FTZ R39, R38, R39 ;  /* 0x0000002726277221 */ /* 0x008fc80000010000 */
[----:B------:R-:W2:Y:S04]  /*4f60*/  SHFL.BFLY PT, R40, R37, 0x2, 0x101f ;  /* 0x0c501f0025287f89 */ /* 0x000ea800000e0000 */
[----:B------:R-:W3:Y:S01]  /*4f70*/  SHFL.BFLY PT, R42, R39, 0x2, 0x101f ;  /* 0x0c501f00272a7f89 */ /* 0x000ee200000e0000 */
[----:B--2---:R-:W-:Y:S01]  /*4f80*/  FADD.FTZ R40, R37, R40 ;  /* 0x0000002825287221 */ /* 0x004fe20000010000 */
[----:B---3--:R-:W-:-:S04]  /*4f90*/  FADD.FTZ R42, R39, R42 ;  /* 0x0000002a272a7221 */ /* 0x008fc80000010000 */
[----:B------:R-:W2:Y:S04]  /*4fa0*/  SHFL.BFLY PT, R33, R40, 0x1, 0x101f ;  /* 0x0c301f0028217f89 */ /* 0x000ea800000e0000 */
[----:B------:R3:W4:Y:S02]  /*4fb0*/  SHFL.BFLY PT, R32, R42, 0x1, 0x101f ;  /* 0x0c301f002a207f89 */ /* 0x00072400000e0000 */
[----:B--23--:R-:W-:-:S07]  /*4fc0*/  FADD.FTZ R33, R40, R33 ;  /* 0x0000002128217221 */ /* 0x00cfce0000010000 */
.L_x_624:
[----:B----4-:R-:W-:Y:S01]  /*4fd0*/  FADD.FTZ R30, R42, R32 ;  /* 0x000000202a1e7221 */ /* 0x010fe20000010000 */
[----:B------:R-:W-:Y:S01]  /*4fe0*/  @!P1 F2FP.BF16.F32.PACK_AB R25, RZ, R33 ;  /* 0x00000021ff19923e */ /* 0x000fe200000010ff */
[----:B------:R-:W-:Y:S01]  /*4ff0*/  IMAD.MOV.U32 R33, RZ, RZ, R9 ;  /* 0x000000ffff217224 */ /* 0x000fe200078e0009 */
[----:B------:R-:W-:Y:S02]  /*5000*/  ISETP.NE.AND P2, PT, R22, 0x2, PT ;  /* 0x000000021600780c */ /* 0x000fe40003f45270 */
[----:B------:R-:W-:Y:S01]  /*5010*/  @!P1 F2FP.BF16.F32.PACK_AB R30, RZ, R30 ;  /* 0x0000001eff1e923e */ /* 0x000fe200000010ff */
[----:B------:R2:W-:Y:S04]  /*5020*/  @!P1 STG.E.U16 desc[UR8][R26.64+0x28], R25 ;  /* 0x000028191a009986 */ /* 0x0005e8000c101508 */
[----:B------:R2:W-:Y:S06]  /*5030*/  @!P1 STG.E.U16 desc[UR8][R28.64+0x28], R30 ;  /* 0x0000281e1c009986 */ /* 0x0005ec000c101508 */
[----:B------:R-:W-:Y:S05]  /*5040*/  @!P2 BRA `(.L_x_600) ;  /* 0x000000000084a947 */ /* 0x000fea0003800000 */
[----:B------:R-:W-:Y:S01]  /*5050*/  HFMA2.MMA R33, -RZ, RZ, 0, 0 ;  /* 0x00000000ff217435 */ /* 0x000fe200000001ff */
[----:B------:R-:W-:Y:S01]  /*5060*/  MOV R35, RZ ;  /* 0x000000ff00237202 */ /* 0x000fe20000000f00 */
[----:B------:R-:W-:-:S05]  /*5070*/  UMOV UR7, 0xffff ;  /* 0x0000ffff00077882 */ /* 0x000fca0000000000 */
[----:B------:R3:W4:Y:S04]  /*5080*/  @!P0 LDS R35, [R13+0x500] ;  /* 0x000500000d238984 */ /* 0x0007280000000800 */
[----:B------:R3:W0:Y:S01]  /*5090*/  @!P0 LDS R33, [R13] ;  /* 0x000000000d218984 */ /* 0x0006220000000800 */
[----:B------:R-:W-:Y:S05]  /*50a0*/  BRA.DIV UR7, `(.L_x_603) ;  /* 0x0000001207a07947 */ /* 0x000fea000b800000 */
[----:B--2---:R-:W-:Y:S01]  /*50b0*/  MOV R30, 0xffff ;  /* 0x0000ffff001e7802 */ /* 0x004fe20000000f00 */
[----:B------:R-:W-:Y:S01]  /*50c0*/  IMAD.MOV.U32 R31, RZ, RZ, 0xffff ;  /* 0x0000ffffff1f7424 */ /* 0x000fe200078e00ff */
[----:B------:R-:W-:Y:S02]  /*50d0*/  MOV R32, 0xffff ;  /* 0x0000ffff00207802 */ /* 0x000fe40000000f00 */
[----:B------:R-:W-:Y:S01]  /*50e0*/  MOV R25, 0xffff ;  /* 0x0000ffff00197802 */ /* 0x000fe20000000f00 */
[----:B0-----:R-:W0:Y:S01]  /*50f0*/  SHFL.BFLY PT, R36, R33, 0x8, 0x101f ;  /* 0x0d101f0021247f89 */ /* 0x001e2200000e0000 */
[----:B------:R-:W-:-:S03]  /*5100*/  MOV R34, 0xffff ;  /* 0x0000ffff00227802 */ /* 0x000fc60000000f00 */
[----:B----4-:R-:W2:Y:S01]  /*5110*/  SHFL.BFLY PT, R38, R35, 0x8, 0x101f ;  /* 0x0d101f0023267f89 */ /* 0x010ea200000e0000 */
[----:B0-----:R-:W-:Y:S01]  /*5120*/  FADD.FTZ R36, R36, R33 ;  /* 0x0000002124247221 */ /* 0x001fe20000010000 */
[----:B--2---:R-:W-:-:S04]  /*5130*/  FADD.FTZ R38, R38, R35 ;  /* 0x0000002326267221 */ /* 0x004fc80000010000 */
[----:B------:R-:W0:Y:S01]  /*5140*/  SHFL.BFLY PT, R37, R36, 0x4, 0x101f ;  /* 0x0c901f0024257f89 */ /* 0x000e2200000e0000 */
[----:B------:R-:W-:-:S03]  /*5150*/  MOV R35, 0xffff ;  /* 0x0000ffff00237802 */ /* 0x000fc60000000f00 */
        /* <DEDUP_REMOVED lines=8> */
[----:B------:R2:W4:Y:S02]  /*51e0*/  SHFL.BFLY PT, R32, R42, 0x1, 0x101f ;  /* 0x0c301f002a207f89 */ /* 0x00052400000e0000 */
[----:B0-2---:R-:W-:-:S07]  /*51f0*/  FADD.FTZ R33, R40, R33 ;  /* 0x0000002128217221 */ /* 0x005fce0000010000 */
.L_x_634:
[----:B----4-:R-:W-:Y:S01]  /*5200*/  FADD.FTZ R30, R42, R32 ;  /* 0x000000202a1e7221 */ /* 0x010fe20000010000 */
[----:B------:R-:W-:Y:S02]  /*5210*/  @!P1 F2FP.BF16.F32.PACK_AB R25, RZ, R33 ;  /* 0x00000021ff19923e */ /* 0x000fe400000010ff */
[----:B------:R-:W-:Y:S02]  /*5220*/  MOV R33, R18 ;  /* 0x0000001200217202 */ /* 0x000fe40000000f00 */
[----:B------:R-:W-:Y:S01]  /*5230*/  @!P1 F2FP.BF16.F32.PACK_AB R30, RZ, R30 ;  /* 0x0000001eff1e923e */ /* 0x000fe200000010ff */
[----:B------:R4:W-:Y:S04]  /*5240*/  @!P1 STG.E.U16 desc[UR8][R26.64+0x50], R25 ;  /* 0x000050191a009986 */ /* 0x0009e8000c101508 */
[----:B------:R4:W-:Y:S02]  /*5250*/  @!P1 STG.E.U16 desc[UR8][R28.64+0x50], R30 ;  /* 0x0000501e1c009986 */ /* 0x0009e4000c101508 */
.L_x_600:
[----:B------:R-:W-:Y:S05]  /*5260*/  BSYNC B0 ;  /* 0x0000000000007941 */ /* 0x000fea0003800000 */
.L_x_599:
[----:B------:R-:W-:-:S13]  /*5270*/  ISETP.GE.U32.AND P0, PT, R8, 0x3c, PT ;  /* 0x0000003c0800780c */ /* 0x000fda0003f06070 */
[----:B------:R-:W-:Y:S05]  /*5280*/  @!P0 BRA `(.L_x_598) ;  /* 0x0000000800548947 */ /* 0x000fea0003800000 */
[----:B------:R-:W-:Y:S02]  /*5290*/  ISETP.GT.U32.AND P0, PT, R47, 0x9, PT ;  /* 0x000000092f00780c */ /* 0x000fe40003f04070 */
[----:B--234-:R-:W-:Y:S01]  /*52a0*/  CS2R R26, SRZ ;  /* 0x00000000001a7805 */ /* 0x01cfe2000001ff00 */
[----:B------:R-:W-:-:S10]  /*52b0*/  UMOV UR7, 0xffff ;  /* 0x0000ffff00077882 */ /* 0x000fd40000000000 */
[----:B0-----:R-:W-:Y:S02]  /*52c0*/  @!P0 LOP3.LUT R25, R33, R10, RZ, 0x3c, !PT ;  /* 0x0000000a21198212 */ /* 0x001fe400078e3cff */
[----:B------:R-:W-:-:S04]  /*52d0*/  @!P0 LEA R28, R47, UR6, 0x7 ;  /* 0x000000062f1c8c11 */ /* 0x000fc8000f8e38ff */
[----:B------:R-:W-:-:S05]  /*52e0*/  @!P0 LEA R25, R25, R28, 0x2 ;  /* 0x0000001c19198211 */ /* 0x000fca00078e10ff */
[----:B------:R0:W2:Y:S04]  /*52f0*/  @!P0 LDS R26, [R25] ;  /* 0x00000000191a8984 */ /* 0x0000a80000000800 */
[----:B------:R0:W3:Y:S01]  /*5300*/  @!P0 LDS R27, [R25+0x500] ;  /* 0x00050000191b8984 */ /* 0x0000e20000000800 */
[----:B------:R-:W-:Y:S05]  /*5310*/  BRA.DIV UR7, `(.L_x_604) ;  /* 0x0000001207ec7947 */ /* 0x000fea000b800000 */
[C---:B------:R-:W-:Y:S01]  /*5320*/  @!P0 IADD3 R35, R33.reuse, 0x14, RZ ;  /* 0x0000001421238810 */ /* 0x040fe20007ffe0ff */
[----:B------:R-:W-:Y:S01]  /*5330*/  @!P0 VIADD R29, R33, 0x28 ;  /* 0x00000028211d8836 */ /* 0x000fe20000000000 */
[----:B------:R-:W-:Y:S01]  /*5340*/  @!P0 LEA R36, R47, UR6, 0x7 ;  /* 0x000000062f248c11 */ /* 0x000fe2000f8e38ff */
[----:B------:R-:W-:Y:S01]  /*5350*/  IMAD.MOV.U32 R32, RZ, RZ, 0xffff ;  /* 0x0000ffffff207424 */ /* 0x000fe200078e00ff */
[----:B------:R-:W-:Y:S01]  /*5360*/  @!P0 LOP3.LUT R35, R35, R10, RZ, 0x3c, !PT ;  /* 0x0000000a23238212 */ /* 0x000fe200078e3cff */
[----:B------:R-:W-:Y:S01]  /*5370*/  IMAD.MOV.U32 R40, RZ, RZ, RZ ;  /* 0x000000ffff287224 */ /* 0x000fe200078e00ff */
[----:B------:R-:W-:Y:S02]  /*5380*/  @!P0 LEA R28, R47, UR6, 0x7 ;  /* 0x000000062f1c8c11 */ /* 0x000fe4000f8e38ff */
[----:B------:R-:W-:Y:S02]  /*5390*/  CS2R R44, SRZ ;  /* 0x00000000002c7805 */ /* 0x000fe4000001ff00 */
[----:B------:R-:W-:Y:S01]  /*53a0*/  @!P0 LEA R35, R35, R36, 0x2 ;  /* 0x0000002423238211 */ /* 0x000fe200078e10ff */
[----:B---3--:R-:W3:Y:S01]  /*53b0*/  SHFL.BFLY PT, R32, R27, 0x8, 0x101f ;  /* 0x0d101f001b207f89 */ /* 0x008ee200000e0000 */
[----:B------:R-:W-:Y:S01]  /*53c0*/  @!P0 LOP3.LUT R29, R29, R10, RZ, 0x3c, !PT ;  /* 0x0000000a1d1d8212 */ /* 0x000fe200078e3cff */
[----:B------:R-:W-:Y:S01]  /*53d0*/  IMAD.MOV.U32 R50, RZ, RZ, RZ ;  /* 0x000000ffff327224 */ /* 0x000fe200078e00ff */
[----:B------:R-:W-:Y:S01]  /*53e0*/  @!P0 IADD3 R39, R33, 0x3c, RZ ;  /* 0x0000003c21278810 */ /* 0x000fe20007ffe0ff */
[----:B------:R-:W4:Y:S01]  /*53f0*/  @!P0 LDS R38, [R35+0x500] ;  /* 0x0005000023268984 */ /* 0x000f220000000800 */
[----:B------:R-:W-:-:S02]  /*5400*/  @!P0 LEA R29, R29, R28, 0x2 ;  /* 0x0000001c1d1d8211 */ /* 0x000fc400078e10ff */
[----:B------:R-:W-:Y:S01]  /*5410*/  @!P0 LOP3.LUT R39, R39, R10, RZ, 0x3c, !PT ;  /* 0x0000000a27278212 */ /* 0x000fe200078e3cff */
[----:B------:R5:W1:Y:S01]  /*5420*/  @!P0 LDS R37, [R35] ;  /* 0x0000000023258984 */ /* 0x000a620000000800 */
[----:B0-----:R-:W-:Y:S02]  /*5430*/  MOV R25, 0xffff ;  /* 0x0000ffff00197802 */ /* 0x001fe40000000f00 */
[----:B------:R-:W-:Y:S01]  /*5440*/  @!P0 LEA R28, R39, R28, 0x2 ;  /* 0x0000001c271c8211 */ /* 0x000fe200078e10ff */
[----:B------:R-:W0:Y:S01]  /*5450*/  @!P0 LDS R48, [R29+0x500] ;  /* 0x000500001d308984 */ /* 0x000e220000000800 */
[----:B------:R-:W-:Y:S01]  /*5460*/  HFMA2.MMA R39, -RZ, RZ, 0, 0 ;  /* 0x00000000ff277435 */ /* 0x000fe200000001ff */
[----:B------:R-:W-:Y:S02]  /*5470*/  MOV R31, 0xffff ;  /* 0x0000ffff001f7802 */ /* 0x000fe40000000f00 */
[----:B------:R-:W-:Y:S01]  /*5480*/  @!P0 LDS R46, [R29] ;  /* 0x000000001d2e8984 */ /* 0x000fe20000000800 */
[----:B------:R-:W-:-:S02]  /*5490*/  MOV R30, 0xffff ;  /* 0x0000ffff001e7802 */ /* 0x000fc40000000f00 */
[----:B------:R-:W-:Y:S01]  /*54a0*/  MOV R34, 0xffff ;  /* 0x0000ffff00227802 */ /* 0x000fe20000000f00 */
[----:B------:R-:W-:Y:S01]  /*54b0*/  @!P0 LDS R52, [R28] ;  /* 0x000000001c348984 */ /* 0x000fe20000000800 */
[----:B-----5:R-:W-:Y:S02]  /*54c0*/  MOV R35, 0xffff ;  /* 0x0000ffff00237802 */ /* 0x020fe40000000f00 */
[----:B------:R-:W-:Y:S01]  /*54d0*/  MOV R36, 0xffff ;  /* 0x0000ffff00247802 */ /* 0x000fe20000000f00 */
[----:B------:R3:W-:Y:S01]  /*54e0*/  @!P0 LDS R54, [R28+0x500] ;  /* 0x000500001c368984 */ /* 0x0007e20000000800 */
[----:B------:R-:W-:-:S03]  /*54f0*/  MOV R43, 0xffff ;  /* 0x0000ffff002b7802 */ /* 0x000fc60000000f00 */
[----:B--2---:R-:W2:Y:S01]  /*5500*/  SHFL.BFLY PT, R29, R26, 0x8, 0x101f ;  /* 0x0d101f001a1d7f89 */ /* 0x004ea200000e0000 */
[----:B---3--:R-:W-:-:S05]  /*5510*/  FADD.FTZ R28, R32, R27 ;  /* 0x0000001b201c7221 */ /* 0x008fca0000010000 */
[----:B------:R-:W3:Y:S01]  /*5520*/  SHFL.BFLY PT, R32, R28, 0x4, 0x101f ;  /* 0x0c901f001c207f89 */ /* 0x000ee200000e0000 */
[----:B----4-:R-:W-:Y:S01]  /*5530*/  @!P0 MOV R40, R38 ;  /* 0x0000002600288202 */ /* 0x010fe20000000f00 */
[----:B------:R-:W-:Y:S01]  /*5540*/  IMAD.MOV.U32 R38, RZ, RZ, 0xffff ;  /* 0x0000ffffff267424 */ /* 0x000fe200078e00ff */
[----:B-1----:R-:W-:-:S03]  /*5550*/  @!P0 MOV R39, R37 ;  /* 0x0000002500278202 */ /* 0x002fc60000000f00 */
[----:B------:R-:W1:Y:S01]  /*5560*/  SHFL.BFLY PT, R41, R40, 0x8, 0x101f ;  /* 0x0d101f0028297f89 */ /* 0x000e6200000e0000 */
[----:B------:R-:W-:Y:S02]  /*5570*/  MOV R37, 0xffff ;  /* 0x0000ffff00257802 */ /* 0x000fe40000000f00 */
[----:B0-----:R-:W-:Y:S01]  /*5580*/  @!P0 MOV R45, R48 ;  /* 0x00000030002d8202 */ /* 0x001fe20000000f00 */
[----:B------:R-:W0:Y:S01]  /*5590*/  SHFL.BFLY PT, R42, R39, 0x8, 0x101f ;  /* 0x0d101f00272a7f89 */ /* 0x000e2200000e0000 */
[----:B--2---:R-:W-:Y:S01]  /*55a0*/  FADD.FTZ R29, R29, R26 ;  /* 0x0000001a1d1d7221 */ /* 0x004fe20000010000 */
[----:B------:R-:W-:Y:S01]  /*55b0*/  HFMA2.MMA R48, -RZ, RZ, 0, 0 ;  /* 0x00000000ff307435 */ /* 0x000fe200000001ff */
[----:B------:R-:W-:Y:S02]  /*55c0*/  @!P0 MOV R44, R46 ;  /* 0x0000002e002c8202 */ /* 0x000fe40000000f00 */
[----:B------:R-:W2:Y:S03]  /*55d0*/  SHFL.BFLY PT, R46, R45, 0x8, 0x101f ;  /* 0x0d101f002d2e7f89 */ /* 0x000ea600000e0000 */
[----:B------:R-:W-:Y:S01]  /*55e0*/  @!P0 MOV R48, R52 ;  /* 0x0000003400308202 */ /* 0x000fe20000000f00 */
[----:B------:R-:W4:Y:S01]  /*55f0*/  SHFL.BFLY PT, R51, R44, 0x8, 0x101f ;  /* 0x0d101f002c337f89 */ /* 0x000f2200000e0000 */
[----:B---3--:R-:W-:Y:S01]  /*5600*/  FADD.FTZ R27, R28, R32 ;  /* 0x000000201c1b7221 */ /* 0x008fe20000010000 */
[----:B------:R-:W-:-:S02]  /*5610*/  @!P0 MOV R50, R54 ;  /* 0x0000003600328202 */ /* 0x000fc40000000f00 */
[----:B------:R-:W3:Y:S01]  /*5620*/  SHFL.BFLY PT, R26, R29, 0x4, 0x101f ;  /* 0x0c901f001d1a7f89 */ /* 0x000ee200000e0000 */
[----:B------:R-:W-:Y:S02]  /*5630*/  MOV R32, 0xffff ;  /* 0x0000ffff00207802 */ /* 0x000fe40000000f00 */
[----:B------:R-:W-:Y:S01]  /*5640*/  MOV R28, 0xffff ;  /* 0x0000ffff001c7802 */ /* 0x000fe20000000f00 */
[----:B------:R-:W5:Y:S01]  /*5650*/  SHFL.BFLY PT, R55, R48, 0x8, 0x101f ;  /* 0x0d101f0030377f89 */ /* 0x000f6200000e0000 */
[----:B------:R-:W-:Y:S01]  /*5660*/  ISETP.NE.AND P0, PT, R47, RZ, PT ;  /* 0x000000ff2f00720c */ /* 0x000fe20003f05270 */
[----:B-1----:R-:W-:Y:S02]  /*5670*/  FADD.FTZ R41, R41, R40 ;  /* 0x0000002829297221 */ /* 0x002fe40000010000 */
[----:B------:R-:W1:Y:S01]  /*5680*/  SHFL.BFLY PT, R57, R50, 0x8, 0x101f ;  /* 0x0d101f0032397f89 */ /* 0x000e6200000e0000 */
[----:B0-----:R-:W-:-:S03]  /*5690*/  FADD.FTZ R42, R42, R39 ;  /* 0x000000272a2a7221 */ /* 0x001fc60000010000 */
[----:B------:R-:W0:Y:S01]  /*56a0*/  SHFL.BFLY PT, R40, R41, 0x4, 0x101f ;  /* 0x0c901f0029287f89 */ /* 0x000e2200000e0000 */
[----:B--2---:R-:W-:-:S03]  /*56b0*/  FADD.FTZ R46, R46, R45 ;  /* 0x0000002d2e2e7221 */ /* 0x004fc60000010000 */
[----:B------:R-:W2:Y:S01]  /*56c0*/  SHFL.BFLY PT, R39, R42, 0x4, 0x101f ;  /* 0x0c901f002a277f89 */ /* 0x000ea200000e0000 */
[----:B----4-:R-:W-:-:S03]  /*56d0*/  FADD.FTZ R51, R51, R44 ;  /* 0x0000002c33337221 */ /* 0x010fc60000010000 */
[----:B------:R-:W4:Y:S01]  /*56e0*/  SHFL.BFLY PT, R45, R46, 0x4, 0x101f ;  /* 0x0c901f002e2d7f89 */ /* 0x000f2200000e0000 */
[----:B---3--:R-:W-:-:S03]  /*56f0*/  FADD.FTZ R26, R29, R26 ;  /* 0x0000001a1d1a7221 */ /* 0x008fc60000010000 */
[----:B------:R-:W3:Y:S01]  /*5700*/  SHFL.BFLY PT, R44, R51, 0x4, 0x101f ;  /* 0x0c901f00332c7f89 */ /* 0x000ee200000e0000 */
[----:B------:R-:W-:Y:S02]  /*5710*/  IMAD.MOV.U32 R29, RZ, RZ, 0xffff ;  /* 0x0000ffffff1d7424 */ /* 0x000fe400078e00ff */
[----:B-----5:R-:W-:Y:S01]  /*5720*/  FADD.FTZ R55, R55, R48 ;  /* 0x0000003037377221 */ /* 0x020fe20000010000 */
[----:B------:R-:W5:Y:S01]  /*5730*/  SHFL.BFLY PT, R32, R27, 0x2, 0x101f ;  /* 0x0c501f001b207f89 */ /* 0x000f6200000e0000 */
[----:B------:R-:W-:Y:S01]  /*5740*/  MOV R48, 0xffff ;  /* 0x0000ffff00307802 */ /* 0x000fe20000000f00 */
[----:B-1----:R-:W-:Y:S02]  /*5750*/  FADD.FTZ R57, R57, R50 ;  /* 0x0000003239397221 */ /* 0x002fe40000010000 */
[----:B------:R-:W1:Y:S01]  /*5760*/  SHFL.BFLY PT, R29, R26, 0x2, 0x101f ;  /* 0x0c501f001a1d7f89 */ /* 0x000e6200000e0000 */
[----:B------:R-:W-:Y:S01]  /*5770*/  MOV R50, 0xffff ;  /* 0x0000ffff00327802 */ /* 0x000fe20000000f00 */
[----:B0-----:R-:W-:-:S02]  /*5780*/  FADD.FTZ R40, R41, R40 ;  /* 0x0000002829287221 */ /* 0x001fc40000010000 */
[----:B------:R-:W0:Y:S01]  /*5790*/  SHFL.BFLY PT, R48, R55, 0x4, 0x101f ;  /* 0x0c901f0037307f89 */ /* 0x000e2200000e0000 */
[----:B--2---:R-:W-:-:S03]  /*57a0*/  FADD.FTZ R39, R42, R39 ;  /* 0x000000272a277221 */ /* 0x004fc60000010000 */
[----:B------:R-:W2:Y:S01]  /*57b0*/  SHFL.BFLY PT, R43, R40, 0x2, 0x101f ;  /* 0x0c501f00282b7f89 */ /* 0x000ea200000e0000 */
[----:B------:R-:W-:Y:S01]  /*57c0*/  MOV R42, 0xffff ;  /* 0x0000ffff002a7802 */ /* 0x000fe20000000f00 */
[----:B----4-:R-:W-:Y:S01]  /*57d0*/  FADD.FTZ R45, R46, R45 ;  /* 0x0000002d2e2d7221 */ /* 0x010fe20000010000 */
[----:B------:R-:W-:Y:S01]  /*57e0*/  MOV R46, 0xffff ;  /* 0x0000ffff002e7802 */ /* 0x000fe20000000f00 */
[----:B------:R-:W4:Y:S01]  /*57f0*/  SHFL.BFLY PT, R28, R39, 0x2, 0x101f ;  /* 0x0c501f00271c7f89 */ /* 0x000f2200000e0000 */
[----:B---3--:R-:W-:-:S03]  /*5800*/  FADD.FTZ R44, R51, R44 ;  /* 0x0000002c332c7221 */ /* 0x008fc60000010000 */
[----:B------:R-:W3:Y:S01]  /*5810*/  SHFL.BFLY PT, R50, R57, 0x4, 0x101f ;  /* 0x0c901f0039327f89 */ /* 0x000ee200000e0000 */
[----:B------:R-:W-:Y:S01]  /*5820*/  IADD3 R25, R33, R14, RZ ;  /* 0x0000000e21197210 */ /* 0x000fe20007ffe0ff */
[----:B-----5:R-:W-:Y:S02]  /*5830*/  FADD.FTZ R36, R27, R32 ;  /* 0x000000201b247221 */ /* 0x020fe40000010000 */
[----:B------:R-:W5:Y:S01]  /*5840*/  SHFL.BFLY PT, R51, R44, 0x2, 0x101f ;  /* 0x0c501f002c337f89 */ /* 0x000f6200000e0000 */
[----:B-1----:R-:W-:-:S03]  /*5850*/  FADD.FTZ R35, R26, R29 ;  /* 0x0000001d1a237221 */ /* 0x002fc60000010000 */
[----:B------:R-:W1:Y:S01]  /*5860*/  SHFL.BFLY PT, R46, R45, 0x2, 0x101f ;  /* 0x0c501f002d2e7f89 */ /* 0x000e6200000e0000 */
[----:B------:R-:W1:Y:S01]  /*5870*/  LDC.64 R26, c[0x0][0x218] ;  /* 0x00008600ff1a7b82 */ /* 0x000e620000000a00 */
[----:B0-----:R-:W-:Y:S01]  /*5880*/  FADD.FTZ R48, R55, R48 ;  /* 0x0000003037307221 */ /* 0x001fe20000010000 */
[----:B------:R-:W-:Y:S01]  /*5890*/  IMAD.MOV.U32 R55, RZ, RZ, 0xffff ;  /* 0x0000ffffff377424 */ /* 0x000fe200078e00ff */
[----:B------:R-:W0:Y:S01]  /*58a0*/  SHFL.BFLY PT, R37, R36, 0x1, 0x101f ;  /* 0x0c301f0024257f89 */ /* 0x000e2200000e0000 */
[----:B--2---:R-:W-:Y:S01]  /*58b0*/  FADD.FTZ R43, R40, R43 ;  /* 0x0000002b282b7221 */ /* 0x004fe20000010000 */
[----:B------:R-:W-:Y:S02]  /*58c0*/  MOV R40, 0xffff ;  /* 0x0000ffff00287802 */ /* 0x000fe40000000f00 */
[----:B------:R-:W2:Y:S01]  /*58d0*/  SHFL.BFLY PT, R38, R35, 0x1, 0x101f ;  /* 0x0c301f0023267f89 */ /* 0x000ea200000e0000 */
[----:B----4-:R-:W-:Y:S01]  /*58e0*/  FADD.FTZ R41, R39, R28 ;  /* 0x0000001c27297221 */ /* 0x010fe20000010000 */
[----:B------:R-:W-:Y:S01]  /*58f0*/  MOV R39, 0xffff ;  /* 0x0000ffff00277802 */ /* 0x000fe20000000f00 */
[----:B------:R-:W4:Y:S01]  /*5900*/  LDC.64 R28, c[0x0][0x220] ;  /* 0x00008800ff1c7b82 */ /* 0x000f220000000a00 */
[----:B------:R-:W4:Y:S01]  /*5910*/  SHFL.BFLY PT, R42, R43, 0x1, 0x101f ;  /* 0x0c301f002b2a7f89 */ /* 0x000f2200000e0000 */
[----:B---3--:R-:W-:-:S03]  /*5920*/  FADD.FTZ R50, R57, R50 ;  /* 0x0000003239327221 */ /* 0x008fc60000010000 */
[----:B------:R-:W3:Y:S01]  /*5930*/  SHFL.BFLY PT, R40, R41, 0x1, 0x101f ;  /* 0x0c301f0029287f89 */ /* 0x000ee200000e0000 */
[----:B-----5:R-:W-:Y:S01]  /*5940*/  FADD.FTZ R51, R44, R51 ;  /* 0x000000332c337221 */ /* 0x020fe20000010000 */
[----:B------:R-:W-:Y:S02]  /*5950*/  MOV R44, 0xffff ;  /* 0x0000ffff002c7802 */ /* 0x000fe40000000f00 */
[----:B------:R-:W5:Y:S01]  /*5960*/  SHFL.BFLY PT, R39, R48, 0x2, 0x101f ;  /* 0x0c501f0030277f89 */ /* 0x000f6200000e0000 */
[----:B-1----:R-:W-:Y:S01]  /*5970*/  FADD.FTZ R45, R45, R46 ;  /* 0x0000002e2d2d7221 */ /* 0x002fe20000010000 */
[----:B------:R-:W-:Y:S01]  /*5980*/  MOV R46, 0xffff ;  /* 0x0000ffff002e7802 */ /* 0x000fe20000000f00 */
[----:B------:R-:W-:Y:S01]  /*5990*/  IMAD.WIDE R26, R25, 0x2, R26 ;  /* 0x00000002191a7825 */ /* 0x000fe200078e021a */
[----:B------:R-:W1:Y:S03]  /*59a0*/  SHFL.BFLY PT, R44, R51, 0x1, 0x101f ;  /* 0x0c301f00332c7f89 */ /* 0x000e6600000e0000 */
[----:B0-----:R-:W-:Y:S01]  /*59b0*/  FADD.FTZ R36, R36, R37 ;  /* 0x0000002524247221 */ /* 0x001fe20000010000 */
[----:B------:R-:W0:Y:S01]  /*59c0*/  SHFL.BFLY PT, R46, R45, 0x1, 0x101f ;  /* 0x0c301f002d2e7f89 */ /* 0x000e2200000e0000 */
[----:B--2---:R-:W-:-:S03]  /*59d0*/  FADD.FTZ R35, R35, R38 ;  /* 0x0000002623237221 */ /* 0x004fc60000010000 */
[----:B------:R-:W-:Y:S01]  /*59e0*/  @!P0 F2FP.BF16.F32.PACK_AB R33, RZ, R36 ;  /* 0x00000024ff21823e */ /* 0x000fe200000010ff */
[----:B------:R-:W2:Y:S01]  /*59f0*/  SHFL.BFLY PT, R55, R50, 0x2, 0x101f ;  /* 0x0c501f0032377f89 */ /* 0x000ea200000e0000 */
[----:B------:R-:W-:Y:S02]  /*5a00*/  MOV R36, 0xffff ;  /* 0x0000ffff00247802 */ /* 0x000fe40000000f00 */
[----:B------:R-:W-:Y:S01]  /*5a10*/  @!P0 F2FP.BF16.F32.PACK_AB R32, RZ, R35 ;  /* 0x00000023ff20823e */ /* 0x000fe200000010ff */
[----:B----4-:R-:W-:Y:S01]  /*5a20*/  IMAD.WIDE R28, R25, 0x2, R28 ;  /* 0x00000002191c7825 */ /* 0x010fe200078e021c */
[----:B------:R-:W-:-:S03]  /*5a30*/  PRMT R34, R33, 0x7610, R34 ;  /* 0x0000761021227816 */ /* 0x000fc60000000022 */
[----:B------:R-:W-:Y:S01]  /*5a40*/  FADD.FTZ R30, R43, R42 ;  /* 0x0000002a2b1e7221 */ /* 0x000fe20000010000 */
[----:B---3--:R-:W-:Y:S01]  /*5a50*/  FADD.FTZ R40, R41, R40 ;  /* 0x0000002829287221 */ /* 0x008fe20000010000 */
[----:B------:R-:W-:Y:S03]  /*5a60*/  @!P0 STG.E.U16 desc[UR8][R26.64], R32 ;  /* 0x000000201a008986 */ /* 0x000fe6000c101508 */
[----:B------:R-:W-:Y:S01]  /*5a70*/  @!P0 F2FP.BF16.F32.PACK_AB R30, RZ, R30 ;  /* 0x0000001eff1e823e */ /* 0x000fe200000010ff */
[----:B-----5:R-:W-:Y:S01]  /*5a80*/  FADD.FTZ R39, R48, R39 ;  /* 0x0000002730277221 */ /* 0x020fe20000010000 */
[----:B------:R-:W-:Y:S01]  /*5a90*/  @!P0 F2FP.BF16.F32.PACK_AB R25, RZ, R40 ;  /* 0x00000028ff19823e */ /* 0x000fe200000010ff */
[----:B------:R3:W-:Y:S01]  /*5aa0*/  @!P0 STG.E.U16 desc[UR8][R28.64], R34 ;  /* 0x000000221c008986 */ /* 0x0007e2000c101508 */
[----:B-1----:R-:W-:-:S03]  /*5ab0*/  FADD.FTZ R31, R51, R44 ;  /* 0x0000002c331f7221 */ /* 0x002fc60000010000 */
[----:B------:R-:W1:Y:S01]  /*5ac0*/  SHFL.BFLY PT, R36, R39, 0x1, 0x101f ;  /* 0x0c301f0027247f89 */ /* 0x000e6200000e0000 */
[----:B0-----:R-:W-:Y:S01]  /*5ad0*/  FADD.FTZ R33, R45, R46 ;  /* 0x0000002e2d217221 */ /* 0x001fe20000010000 */
[----:B------:R-:W-:Y:S01]  /*5ae0*/  @!P0 F2FP.BF16.F32.PACK_AB R31, RZ, R31 ;  /* 0x0000001fff1f823e */ /* 0x000fe200000010ff */
[----:B--2---:R-:W-:-:S03]  /*5af0*/  FADD.FTZ R50, R50, R55 ;  /* 0x0000003732327221 */ /* 0x004fc60000010000 */
[----:B------:R-:W-:Y:S02]  /*5b00*/  @!P0 F2FP.BF16.F32.PACK_AB R33, RZ, R33 ;  /* 0x00000021ff21823e */ /* 0x000fe400000010ff */
[----:B---3--:R-:W-:Y:S02]  /*5b10*/  PRMT R34, R25, 0x7610, R34 ;  /* 0x0000761019227816 */ /* 0x008fe40000000022 */
[----:B------:R-:W-:-:S03]  /*5b20*/  MOV R25, 0xffff ;  /* 0x0000ffff00197802 */ /* 0x000fc60000000f00 */
[----:B------:R0:W-:Y:S04]  /*5b30*/  @!P0 STG.E.U16 desc[UR8][R26.64+0x28], R34 ;  /* 0x000028221a008986 */ /* 0x0001e8000c101508 */
[----:B------:R0:W-:Y:S04]  /*5b40*/  @!P0 STG.E.U16 desc[UR8][R28.64+0x28], R30 ;  /* 0x0000281e1c008986 */ /* 0x0001e8000c101508 */
[----:B------:R0:W-:Y:S01]  /*5b50*/  @!P0 STG.E.U16 desc[UR8][R26.64+0x50], R31 ;  /* 0x0000501f1a008986 */ /* 0x0001e2000c101508 */
[----:B-1----:R-:W-:-:S03]  /*5b60*/  FADD.FTZ R36, R39, R36 ;  /* 0x0000002427247221 */ /* 0x002fc60000010000 */
[----:B------:R0:W1:Y:S04]  /*5b70*/  SHFL.BFLY PT, R32, R50, 0x1, 0x101f ;  /* 0x0c301f0032207f89 */ /* 0x00006800000e0000 */
[----:B------:R0:W-:Y:S02]  /*5b80*/  @!P0 STG.E.U16 desc[UR8][R28.64+0x50], R33 ;  /* 0x000050211c008986 */ /* 0x0001e4000c101508 */
.L_x_668:
[----:B01----:R-:W-:Y:S01]  /*5b90*/  FADD.FTZ R30, R50, R32 ;  /* 0x00000020321e7221 */ /* 0x003fe20000010000 */
[----:B------:R-:W-:-:S04]  /*5ba0*/  @!P0 F2FP.BF16.F32.PACK_AB R25, RZ, R36 ;  /* 0x00000024ff19823e */ /* 0x000fc800000010ff */
[----:B------:R-:W-:Y:S01]  /*5bb0*/  @!P0 F2FP.BF16.F32.PACK_AB R30, RZ, R30 ;  /* 0x0000001eff1e823e */ /* 0x000fe200000010ff */
[----:B------:R0:W-:Y:S04]  /*5bc0*/  @!P0 STG.E.U16 desc[UR8][R26.64+0x78], R25 ;  /* 0x000078191a008986 */ /* 0x0001e8000c101508 */
[----:B------:R0:W-:Y:S02]  /*5bd0*/  @!P0 STG.E.U16 desc[UR8][R28.64+0x78], R30 ;  /* 0x0000781e1c008986 */ /* 0x0001e4000c101508 */
.L_x_598:
[----:B------:R-:W-:Y:S05]  /*5be0*/  WARPSYNC.ALL ;  /* 0x0000000000007948 */ /* 0x000fea0003800000 */
[----:B------:R-:W-:Y:S01]  /*5bf0*/  IADD3 R14, R14, 0x800, RZ ;  /* 0x000008000e0e7810 */ /* 0x000fe20007ffe0ff */
[----:B------:R-:W-:Y:S03]  /*5c00*/  BAR.SYNC.DEFER_BLOCKING 0x0 ;  /* 0x0000000000007b1d */ /* 0x000fe60000010000 */
[----:B------:R-:W-:-:S13]  /*5c10*/  ISETP.GE.AND P0, PT, R14, UR10, PT ;  /* 0x0000000a0e007c0c */ /* 0x000fda000bf06270 */
[----:B------:R-:W-:Y:S05]  /*5c20*/  @!P0 BRA `(.L_x_605) ;  /* 0xffffffe400108947 */ /* 0x000fea000383ffff */
[----:B------:R-:W-:Y:S05]  /*5c30*/  EXIT ;  /* 0x000000000000794d */ /* 0x000fea0003800000 */
.L_x_601:
[----:B------:R-:W-:Y:S01]  /*5c40*/  HFMA2.MMA R30, -RZ, RZ, 0, 0.000503063201904296875 ;  /* 0x0000101fff1e7435 */ /* 0x000fe200000001ff */
[----:B--2---:R-:W-:Y:S01]  /*5c50*/  MOV R34, R26 ;  /* 0x0000001a00227202 */ /* 0x004fe20000000f00 */
[----:B------:R-:W-:Y:S01]  /*5c60*/  IMAD.MOV.U32 R31, RZ, RZ, 0x8 ;  /* 0x00000008ff1f7424 */ /* 0x000fe200078e00ff */
[----:B0-----:R-:W-:-:S08]  /*5c70*/  MOV R25, 0xffff ;  /* 0x0000ffff00197802 */ /* 0x001fd00000000f00 */
[----:B-1-3--:R-:W-:Y:S05]  /*5c80*/  WARPSYNC.COLLECTIVE R25, `(.L_x_606) ;  /* 0x0000000019087348 */ /* 0x00afea0003c00000 */
[----:B------:R0:W2:Y:S02]  /*5c90*/  SHFL.BFLY P2, R32, R34, R31, R30 ;  /* 0x0c00001f22207389 */ /* 0x0000a4000004001e */
[----:B0123--:R-:W-:Y:S01]  /*5ca0*/  ENDCOLLECTIVE ;  /* 0x000000000000791b */ /* 0x00ffe20003800000 */
.L_x_606:
[----:B------:R-:W-:Y:S02]  /*5cb0*/  MOV R34, R27 ;  /* 0x0000001b00227202 */ /* 0x000fe40000000f00 */
[----:B------:R-:W-:-:S07]  /*5cc0*/  MOV R29, R32 ;  /* 0x00000020001d7202 */ /* 0x000fce0000000f00 */
[----:B------:R-:W-:Y:S05]  /*5cd0*/  WARPSYNC.COLLECTIVE R25, `(.L_x_607) ;  /* 0x0000000019087348 */ /* 0x000fea0003c00000 */
[----:B------:R0:W1:Y:S02]  /*5ce0*/  SHFL.BFLY P2, R32, R34, R31, R30 ;  /* 0x0c00001f22207389 */ /* 0x000064000004001e */
[----:B01----:R-:W-:Y:S01]  /*5cf0*/  ENDCOLLECTIVE ;  /* 0x000000000000791b */ /* 0x003fe20003800000 */
.L_x_607:
[----:B------:R-:W-:Y:S01]  /*5d00*/  FADD.FTZ R29, R29, R26 ;  /* 0x0000001a1d1d7221 */ /* 0x000fe20000010000 */
[----:B------:R-:W-:-:S03]  /*5d10*/  HFMA2.MMA R31, -RZ, RZ, 0, 2.384185791015625e-07 ;  /* 0x00000004ff1f7435 */ /* 0x000fc600000001ff */
[----:B------:R-:W-:Y:S01]  /*5d20*/  IMAD.MOV.U32 R34, RZ, RZ, R29 ;  /* 0x000000ffff227224 */ /* 0x000fe200078e001d */
[----:B------:R-:W-:-:S07]  /*5d30*/  MOV R28, R32 ;  /* 0x00000020001c7202 */ /* 0x000fce0000000f00 */
[----:B------:R-:W-:Y:S05]  /*5d40*/  WARPSYNC.COLLECTIVE R25, `(.L_x_608) ;  /* 0x0000000019087348 */ /* 0x000fea0003c00000 */
[----:B------:R0:W1:Y:S02]  /*5d50*/  SHFL.BFLY P2, R32, R34, R31, R30 ;  /* 0x0c00001f22207389 */ /* 0x000064000004001e */
[----:B01----:R-:W-:Y:S01]  /*5d60*/  ENDCOLLECTIVE ;  /* 0x000000000000791b */ /* 0x003fe20003800000 */
.L_x_608:
[----:B------:R-:W-:-:S05]  /*5d70*/  FADD.FTZ R28, R28, R27 ;  /* 0x0000001b1c1c7221 */ /* 0x000fca0000010000 */
[----:B------:R-:W-:Y:S02]  /*5d80*/  MOV R34, R28 ;  /* 0x0000001c00227202 */ /* 0x000fe40000000f00 */
[----:B------:R-:W-:-:S07]  /*5d90*/  MOV R36, R32 ;  /* 0x0000002000247202 */ /* 0x000fce0000000f00 */
[----:B------:R-:W-:Y:S05]  /*5da0*/  WARPSYNC.COLLECTIVE R25, `(.L_x_609) ;  /* 0x0000000019087348 */ /* 0x000fea0003c00000 */
[----:B------:R0:W1:Y:S02]  /*5db0*/  SHFL.BFLY P2, R32, R34, R31, R30 ;  /* 0x0c00001f22207389 */ /* 0x000064000004001e */
[----:B01----:R-:W-:Y:S01]  /*5dc0*/  ENDCOLLECTIVE ;  /* 0x000000000000791b */ /* 0x003fe20003800000 */
.L_x_609:
[----:B------:R-:W-:-:S05]  /*5dd0*/  FADD.FTZ R36, R29, R36 ;  /* 0x000000241d247221 */ /* 0x000fca0000010000 */
[----:B------:R-:W-:Y:S01]  /*5de0*/  MOV R34, R36 ;  /* 0x0000002400227202 */ /* 0x000fe20000000f00 */
[----:B------:R-:W-:Y:S01]  /*5df0*/  IMAD.MOV.U32 R31, RZ, RZ, 0x2 ;  /* 0x00000002ff1f7424 */ /* 0x000fe200078e00ff */
[----:B------:R-:W-:-:S07]  /*5e00*/  MOV R33, R32 ;  /* 0x0000002000217202 */ /* 0x000fce0000000f00 */
[----:B------:R-:W-:Y:S05]  /*5e10*/  WARPSYNC.COLLECTIVE R25, `(.L_x_610) ;  /* 0x0000000019087348 */ /* 0x000fea0003c00000 */
[----:B------:R0:W1:Y:S02]  /*5e20*/  SHFL.BFLY P2, R32, R34, R31, R30 ;  /* 0x0c00001f22207389 */ /* 0x000064000004001e */
[----:B01----:R-:W-:Y:S01]  /*5e30*/  ENDCOLLECTIVE ;  /* 0x000000000000791b */ /* 0x003fe20003800000 */
.L_x_610:
[----:B------:R-:W-:-:S05]  /*5e40*/  FADD.FTZ R33, R28, R33 ;  /* 0x000000211c217221 */ /* 0x000fca0000010000 */
[----:B------:R-:W-:Y:S02]  /*5e50*/  MOV R34, R33 ;  /* 0x0000002100227202 */ /* 0x000fe40000000f00 */
[----:B------:R-:W-:-:S07]  /*5e60*/  MOV R35, R32 ;  /* 0x0000002000237202 */ /* 0x000fce0000000f00 */
[----:B------:R-:W-:Y:S05]  /*5e70*/  WARPSYNC.COLLECTIVE R25, `(.L_x_611) ;  /* 0x0000000019087348 */ /* 0x000fea0003c00000 */
[----:B------:R0:W1:Y:S02]  /*5e80*/  SHFL.BFLY P2, R32, R34, R31, R30 ;  /* 0x0c00001f22207389 */ /* 0x000064000004001e */
[----:B01----:R-:W-:Y:S01]  /*5e90*/  ENDCOLLECTIVE ;  /* 0x000000000000791b */ /* 0x003fe20003800000 */
.L_x_611:
[----:B------:R-:W-:Y:S01]  /*5ea0*/  FADD.FTZ R35, R36, R35 ;  /* 0x0000002324237221 */ /* 0x000fe20000010000 */
[----:B------:R-:W-:-:S04]  /*5eb0*/  HFMA2.MMA R31, -RZ, RZ, 0, 5.9604644775390625e-08 ;  /* 0x00000001ff1f7435 */ /* 0x000fc800000001ff */
[----:B------:R-:W-:Y:S02]  /*5ec0*/  MOV R34, R35 ;  /* 0x0000002300227202 */ /* 0x000fe40000000f00 */
[----:B------:R-:W-:-:S07]  /*5ed0*/  MOV R26, R32 ;  /* 0x00000020001a7202 */ /* 0x000fce0000000f00 */
[----:B------:R-:W-:Y:S05]  /*5ee0*/  WARPSYNC.COLLECTIVE R25, `(.L_x_612) ;  /* 0x0000000019087348 */ /* 0x000fea0003c00000 */
[----:B------:R0:W1:Y:S02]  /*5ef0*/  SHFL.BFLY P2, R32, R34, R31, R30 ;  /* 0x0c00001f22207389 */ /* 0x000064000004001e */
[----:B01----:R-:W-:Y:S01]  /*5f00*/  ENDCOLLECTIVE ;  /* 0x000000000000791b */ /* 0x003fe20003800000 */
.L_x_612:
[----:B------:R-:W-:-:S05]  /*5f10*/  FADD.FTZ R37, R33, R26 ;  /* 0x0000001a21257221 */ /* 0x000fca0000010000 */
[----:B------:R-:W-:Y:S01]  /*5f20*/  MOV R34, R37 ;  /* 0x0000002500227202 */ /* 0x000fe20000000f00 */
[----:B------:R-:W-:-:S07]  /*5f30*/  IMAD.MOV.U32 R38, RZ, RZ, R32 ;  /* 0x000000ffff267224 */ /* 0x000fce00078e0020 */
[----:B------:R-:W-:Y:S05]  /*5f40*/  WARPSYNC.COLLECTIVE R25, `(.L_x_613) ;  /* 0x0000000019087348 */ /* 0x000fea0003c00000 */
[----:B------:R0:W1:Y:S02]  /*5f50*/  SHFL.BFLY P2, R32, R34, R31, R30 ;  /* 0x0c00001f22207389 */ /* 0x000064000004001e */
[----:B01----:R-:W-:Y:S01]  /*5f60*/  ENDCOLLECTIVE ;  /* 0x000000000000791b */ /* 0x003fe20003800000 */
.L_x_613:
[----:B------:R-:W-:Y:S01]  /*5f70*/  FADD.FTZ R38, R35, R38 ;  /* 0x0000002623267221 */ /* 0x000fe20000010000 */
[----:B------:R-:W-:Y:S06]  /*5f80*/  BRA `(.L_x_614) ;  /* 0xffffffec006c7947 */ /* 0x000fec000383ffff */
.L_x_602:
[----:B------:R-:W-:Y:S01]  /*5f90*/  BSSY B1, `(.L_x_615) ;  /* 0x0000008000017945 */ /* 0x000fe20003800000 */
[----:B----4-:R-:W-:Y:S02]  /*5fa0*/  MOV R34, R33 ;  /* 0x0000002100227202 */ /* 0x010fe40000000f00 */
[----:B---3--:R-:W-:Y:S02]  /*5fb0*/  MOV R31, 0x8 ;  /* 0x00000008001f7802 */ /* 0x008fe40000000f00 */
[----:B------:R-:W-:Y:S02]  /*5fc0*/  MOV R30, 0x101f ;  /* 0x0000101f001e7802 */ /* 0x000fe40000000f00 */
[----:B------:R-:W-:-:S07]  /*5fd0*/  MOV R25, 0xffff ;  /* 0x0000ffff00197802 */ /* 0x000fce0000000f00 */
[----:B012---:R-:W-:Y:S05]  /*5fe0*/  WARPSYNC.COLLECTIVE R25, `(.L_x_616) ;  /* 0x0000000019087348 */ /* 0x007fea0003c00000 */
[----:B------:R3:W4:Y:S02]  /*5ff0*/  SHFL.BFLY P2, R32, R34, R31, R30 ;  /* 0x0c00001f22207389 */ /* 0x000724000004001e */
[----:B01234-:R-:W-:Y:S01]  /*6000*/  ENDCOLLECTIVE ;  /* 0x000000000000791b */ /* 0x01ffe20003800000 */
.L_x_616:
[----:B------:R-:W-:Y:S05]  /*6010*/  BSYNC B1 ;  /* 0x0000000000017941 */ /* 0x000fea0003800000 */
.L_x_615:
[----:B------:R-:W-:Y:S01]  /*6020*/  HFMA2.MMA R31, -RZ, RZ, 0, 4.76837158203125e-07 ;  /* 0x00000008ff1f7435 */ /* 0x000fe200000001ff */
[----:B------:R-:W-:Y:S01]  /*6030*/  MOV R34, R35 ;  /* 0x0000002300227202 */ /* 0x000fe20000000f00 */
[----:B------:R-:W-:Y:S01]  /*6040*/  IMAD.MOV.U32 R36, RZ, RZ, R32 ;  /* 0x000000ffff247224 */ /* 0x000fe200078e0020 */
[----:B------:R-:W-:Y:S02]  /*6050*/  MOV R30, 0x101f ;  /* 0x0000101f001e7802 */ /* 0x000fe40000000f00 */
[----:B------:R-:W-:Y:S01]  /*6060*/  MOV R25, 0xffff ;  /* 0x0000ffff00197802 */ /* 0x000fe20000000f00 */
[----:B------:R-:W-:-:S07]  /*6070*/  FADD.FTZ R36, R36, R33 ;  /* 0x0000002124247221 */ /* 0x000fce0000010000 */
[----:B------:R-:W-:Y:S05]  /*6080*/  WARPSYNC.COLLECTIVE R25, `(.L_x_617) ;  /* 0x0000000019087348 */ /* 0x000fea0003c00000 */
[----:B------:R0:W1:Y:S02]  /*6090*/  SHFL.BFLY P2, R32, R34, R31, R30 ;  /* 0x0c00001f22207389 */ /* 0x000064000004001e */
[----:B01----:R-:W-:Y:S01]  /*60a0*/  ENDCOLLECTIVE ;  /* 0x000000000000791b */ /* 0x003fe20003800000 */
.L_x_617:
[----:B------:R-:W-:Y:S01]  /*60b0*/  HFMA2.MMA R31, -RZ, RZ, 0, 2.384185791015625e-07 ;  /* 0x00000004ff1f7435 */ /* 0x000fe200000001ff */
[----:B------:R-:W-:Y:S01]  /*60c0*/  IMAD.MOV.U32 R34, RZ, RZ, R36 ;  /* 0x000000ffff227224 */ /* 0x000fe200078e0024 */
[----:B------:R-:W-:-:S09]  /*60d0*/  MOV R38, R32 ;  /* 0x0000002000267202 */ /* 0x000fd20000000f00 */
[----:B------:R-:W-:Y:S05]  /*60e0*/  WARPSYNC.COLLECTIVE R25, `(.L_x_618) ;  /* 0x0000000019087348 */ /* 0x000fea0003c00000 */
[----:B------:R0:W1:Y:S02]  /*60f0*/  SHFL.BFLY P2, R32, R34, R31, R30 ;  /* 0x0c00001f22207389 */ /* 0x000064000004001e */
[----:B01----:R-:W-:Y:S01]  /*6100*/  ENDCOLLECTIVE ;  /* 0x000000000000791b */ /* 0x003fe20003800000 */
.L_x_618:
[----:B------:R-:W-:-:S05]  /*6110*/  FADD.FTZ R38, R38, R35 ;  /* 0x0000002326267221 */ /* 0x000fca0000010000 */
[----:B------:R-:W-:Y:S02]  /*6120*/  MOV R34, R38 ;  /* 0x0000002600227202 */ /* 0x000fe40000000f00 */
[----:B------:R-:W-:-:S07]  /*6130*/  MOV R37, R32 ;  /* 0x0000002000257202 */ /* 0x000fce0000000f00 */
[----:B------:R-:W-:Y:S05]  /*6140*/  WARPSYNC.COLLECTIVE R25, `(.L_x_619) ;  /* 0x0000000019087348 */ /* 0x000fea0003c00000 */
[----:B------:R0:W1:Y:S02]  /*6150*/  SHFL.BFLY P2, R32, R34, R31, R30 ;  /* 0x0c00001f22207389 */ /* 0x000064000004001e */
[----:B01----:R-:W-:Y:S01]  /*6160*/  ENDCOLLECTIVE ;  /* 0x000000000000791b */ /* 0x003fe20003800000 */
.L_x_619:
[----:B------:R-:W-:-:S05]  /*6170*/  FADD.FTZ R37, R36, R37 ;  /* 0x0000002524257221 */ /* 0x000fca0000010000 */
[----:B------:R-:W-:Y:S01]  /*6180*/  MOV R34, R37 ;  /* 0x0000002500227202 */ /* 0x000fe20000000f00 */
[----:B------:R-:W-:Y:S01]  /*6190*/  IMAD.MOV.U32 R31, RZ, RZ, 0x2 ;  /* 0x00000002ff1f7424 */ /* 0x000fe200078e00ff */
[----:B------:R-:W-:-:S07]  /*61a0*/  MOV R39, R32 ;  /* 0x0000002000277202 */ /* 0x000fce0000000f00 */
[----:B------:R-:W-:Y:S05]  /*61b0*/  WARPSYNC.COLLECTIVE R25, `(.L_x_620) ;  /* 0x0000000019087348 */ /* 0x000fea0003c00000 */
[----:B------:R0:W1:Y:S02]  /*61c0*/  SHFL.BFLY P2, R32, R34, R31, R30 ;  /* 0x0c00001f22207389 */ /* 0x000064000004001e */
[----:B01----:R-:W-:Y:S01]  /*61d0*/  ENDCOLLECTIVE ;  /* 0x000000000000791b */ /* 0x003fe20003800000 */
.L_x_620:
[----:B------:R-:W-:-:S05]  /*61e0*/  FADD.FTZ R39, R38, R39 ;  /* 0x0000002726277221 */ /* 0x000fca0000010000 */
[----:B------:R-:W-:Y:S02]  /*61f0*/  MOV R34, R39 ;  /* 0x0000002700227202 */ /* 0x000fe40000000f00 */
[----:B------:R-:W-:-:S07]  /*6200*/  MOV R40, R32 ;  /* 0x0000002000287202 */ /* 0x000fce0000000f00 */
[----:B------:R-:W-:Y:S05]  /*6210*/  WARPSYNC.COLLECTIVE R25, `(.L_x_621) ;  /* 0x0000000019087348 */ /* 0x000fea0003c00000 */
[----:B------:R0:W1:Y:S02]  /*6220*/  SHFL.BFLY P2, R32, R34, R31, R30 ;  /* 0x0c00001f22207389 */ /* 0x000064000004001e */
[----:B01----:R-:W-:Y:S01]  /*6230*/  ENDCOLLECTIVE ;  /* 0x000000000000791b */ /* 0x003fe20003800000 */
.L_x_621:
[----:B------:R-:W-:Y:S01]  /*6240*/  FADD.FTZ R40, R37, R40 ;  /* 0x0000002825287221 */ /* 0x000fe20000010000 */
[----:B------:R-:W-:-:S04]  /*6250*/  HFMA2.MMA R31, -RZ, RZ, 0, 5.9604644775390625e-08 ;  /* 0x00000001ff1f7435 */ /* 0x000fc800000001ff */
[----:B------:R-:W-:Y:S02]  /*6260*/  MOV R34, R40 ;  /* 0x0000002800227202 */ /* 0x000fe40000000f00 */
[----:B------:R-:W-:-:S07]  /*6270*/  MOV R42, R32 ;  /* 0x00000020002a7202 */ /* 0x000fce0000000f00 */
[----:B------:R-:W-:Y:S05]  /*6280*/  WARPSYNC.COLLECTIVE R25, `(.L_x_622) ;  /* 0x0000000019087348 */ /* 0x000fea0003c00000 */
[----:B------:R0:W1:Y:S02]  /*6290*/  SHFL.BFLY P2, R32, R34, R31, R30 ;  /* 0x0c00001f22207389 */ /* 0x000064000004001e */
[----:B01----:R-:W-:Y:S01]  /*62a0*/  ENDCOLLECTIVE ;  /* 0x000000000000791b */ /* 0x003fe20003800000 */
.L_x_622:
[----:B------:R-:W-:-:S05]  /*62b0*/  FADD.FTZ R42, R39, R42 ;  /* 0x0000002a272a7221 */ /* 0x000fca0000010000 */
[----:B------:R-:W-:Y:S01]  /*62c0*/  MOV R34, R42 ;  /* 0x0000002a00227202 */ /* 0x000fe20000000f00 */
[----:B------:R-:W-:-:S07]  /*62d0*/  IMAD.MOV.U32 R33, RZ, RZ, R32 ;  /* 0x000000ffff217224 */ /* 0x000fce00078e0020 */
[----:B------:R-:W-:Y:S05]  /*62e0*/  WARPSYNC.COLLECTIVE R25, `(.L_x_623) ;  /* 0x0000000019087348 */ /* 0x000fea0003c00000 */
[----:B------:R0:W1:Y:S02]  /*62f0*/  SHFL.BFLY P2, R32, R34, R31, R30 ;  /* 0x0c00001f22207389 */ /* 0x000064000004001e */
[----:B01----:R-:W-:Y:S01]  /*6300*/  ENDCOLLECTIVE ;  /* 0x000000000000791b */ /* 0x003fe20003800000 */
.L_x_623:
[----:B------:R-:W-:Y:S01]  /*6310*/  FADD.FTZ R33, R40, R33 ;  /* 0x0000002128217221 */ /* 0x000fe20000010000 */
[----:B------:R-:W-:Y:S06]  /*6320*/  BRA `(.L_x_624) ;  /* 0xffffffec00287947 */ /* 0x000fec000383ffff */
.L_x_603:
[----:B------:R-:W-:Y:S01]  /*6330*/  BSSY B1, `(.L_x_625) ;  /* 0x0000008000017945 */ /* 0x000fe20003800000 */
[----:B0-----:R-:W-:Y:S02]  /*6340*/  MOV R34, R33 ;  /* 0x0000002100227202 */ /* 0x001fe40000000f00 */
[----:B------:R-:W-:Y:S02]  /*6350*/  MOV R31, 0x8 ;  /* 0x00000008001f7802 */ /* 0x000fe40000000f00 */
[----:B--2---:R-:W-:Y:S02]  /*6360*/  MOV R30, 0x101f ;  /* 0x0000101f001e7802 */ /* 0x004fe40000000f00 */
[----:B------:R-:W-:-:S07]  /*6370*/  MOV R25, 0xffff ;  /* 0x0000ffff00197802 */ /* 0x000fce0000000f00 */
[----:B-1-34-:R-:W-:Y:S05]  /*6380*/  WARPSYNC.COLLECTIVE R25, `(.L_x_626) ;  /* 0x0000000019087348 */ /* 0x01afea0003c00000 */
[----:B------:R0:W2:Y:S02]  /*6390*/  SHFL.BFLY P2, R32, R34, R31, R30 ;  /* 0x0c00001f22207389 */ /* 0x0000a4000004001e */
[----:B01234-:R-:W-:Y:S01]  /*63a0*/  ENDCOLLECTIVE ;  /* 0x000000000000791b */ /* 0x01ffe20003800000 */
.L_x_626:
[----:B------:R-:W-:Y:S05]  /*63b0*/  BSYNC B1 ;  /* 0x0000000000017941 */ /* 0x000fea0003800000 */
.L_x_625:
        /* <DEDUP_REMOVED lines=9> */
.L_x_627:
[----:B------:R-:W-:Y:S01]  /*6450*/  HFMA2.MMA R31, -RZ, RZ, 0, 2.384185791015625e-07 ;  /* 0x00000004ff1f7435 */ /* 0x000fe200000001ff */
[----:B------:R-:W-:Y:S01]  /*6460*/  IMAD.MOV.U32 R34, RZ, RZ, R36 ;  /* 0x000000ffff227224 */ /* 0x000fe200078e0024 */
[----:B------:R-:W-:-:S09]  /*6470*/  MOV R38, R32 ;  /* 0x0000002000267202 */ /* 0x000fd20000000f00 */
[----:B------:R-:W-:Y:S05]  /*6480*/  WARPSYNC.COLLECTIVE R25, `(.L_x_628) ;  /* 0x0000000019087348 */ /* 0x000fea0003c00000 */
[----:B------:R0:W1:Y:S02]  /*6490*/  SHFL.BFLY P2, R32, R34, R31, R30 ;  /* 0x0c00001f22207389 */ /* 0x000064000004001e */
[----:B01----:R-:W-:Y:S01]  /*64a0*/  ENDCOLLECTIVE ;  /* 0x000000000000791b */ /* 0x003fe20003800000 */
.L_x_628:
[----:B------:R-:W-:-:S05]  /*64b0*/  FADD.FTZ R38, R38, R35 ;  /* 0x0000002326267221 */ /* 0x000fca0000010000 */
[----:B------:R-:W-:Y:S02]  /*64c0*/  MOV R34, R38 ;  /* 0x0000002600227202 */ /* 0x000fe40000000f00 */
[----:B------:R-:W-:-:S07]  /*64d0*/  MOV R37, R32 ;  /* 0x0000002000257202 */ /* 0x000fce0000000f00 */
[----:B------:R-:W-:Y:S05]  /*64e0*/  WARPSYNC.COLLECTIVE R25, `(.L_x_629) ;  /* 0x0000000019087348 */ /* 0x000fea0003c00000 */
[----:B------:R0:W1:Y:S02]  /*64f0*/  SHFL.BFLY P2, R32, R34, R31, R30 ;  /* 0x0c00001f22207389 */ /* 0x000064000004001e */
[----:B01----:R-:W-:Y:S01]  /*6500*/  ENDCOLLECTIVE ;  /* 0x000000000000791b */ /* 0x003fe20003800000 */
.L_x_629:
[----:B------:R-:W-:-:S05]  /*6510*/  FADD.FTZ R37, R36, R37 ;  /* 0x0000002524257221 */ /* 0x000fca0000010000 */
[----:B------:R-:W-:Y:S01]  /*6520*/  MOV R34, R37 ;  /* 0x0000002500227202 */ /* 0x000fe20000000f00 */
[----:B------:R-:W-:Y:S01]  /*6530*/  IMAD.MOV.U32 R31, RZ, RZ, 0x2 ;  /* 0x00000002ff1f7424 */ /* 0x000fe200078e00ff */
[----:B------:R-:W-:-:S07]  /*6540*/  MOV R39, R32 ;  /* 0x0000002000277202 */ /* 0x000fce0000000f00 */
[----:B------:R-:W-:Y:S05]  /*6550*/  WARPSYNC.COLLECTIVE R25, `(.L_x_630) ;  /* 0x0000000019087348 */ /* 0x000fea0003c00000 */
[----:B------:R0:W1:Y:S02]  /*6560*/  SHFL.BFLY P2, R32, R34, R31, R30 ;  /* 0x0c00001f22207389 */ /* 0x000064000004001e */
[----:B01----:R-:W-:Y:S01]  /*6570*/  ENDCOLLECTIVE ;  /* 0x000000000000791b */ /* 0x003fe20003800000 */
.L_x_630:
[----:B------:R-:W-:-:S05]  /*6580*/  FADD.FTZ R39, R38, R39 ;  /* 0x0000002726277221 */ /* 0x000fca0000010000 */
[----:B------:R-:W-:Y:S02]  /*6590*/  MOV R34, R39 ;  /* 0x0000002700227202 */ /* 0x000fe40000000f00 */
[----:B------:R-:W-:-:S07]  /*65a0*/  MOV R40, R32 ;  /* 0x0000002000287202 */ /* 0x000fce0000000f00 */
[----:B------:R-:W-:Y:S05]  /*65b0*/  WARPSYNC.COLLECTIVE R25, `(.L_x_631) ;  /* 0x0000000019087348 */ /* 0x000fea0003c00000 */
[----:B------:R0:W1:Y:S02]  /*65c0*/  SHFL.BFLY P2, R32, R34, R31, R30 ;  /* 0x0c00001f22207389 */ /* 0x000064000004001e */
[----:B01----:R-:W-:Y:S01]  /*65d0*/  ENDCOLLECTIVE ;  /* 0x000000000000791b */ /* 0x003fe20003800000 */
.L_x_631:
[----:B------:R-:W-:Y:S01]  /*65e0*/  FADD.FTZ R40, R37, R40 ;  /* 0x0000002825287221 */ /* 0x000fe20000010000 */
[----:B------:R-:W-:-:S04]  /*65f0*/  HFMA2.MMA R31, -RZ, RZ, 0, 5.9604644775390625e-08 ;  /* 0x00000001ff1f7435 */ /* 0x000fc800000001ff */
[----:B------:R-:W-:Y:S02]  /*6600*/  MOV R34, R40 ;  /* 0x0000002800227202 */ /* 0x000fe40000000f00 */
[----:B------:R-:W-:-:S07]  /*6610*/  MOV R42, R32 ;  /* 0x00000020002a7202 */ /* 0x000fce0000000f00 */
[----:B------:R-:W-:Y:S05]  /*6620*/  WARPSYNC.COLLECTIVE R25, `(.L_x_632) ;  /* 0x0000000019087348 */ /* 0x000fea0003c00000 */
[----:B------:R0:W1:Y:S02]  /*6630*/  SHFL.BFLY P2, R32, R34, R31, R30 ;  /* 0x0c00001f22207389 */ /* 0x000064000004001e */
[----:B01----:R-:W-:Y:S01]  /*6640*/  ENDCOLLECTIVE ;  /* 0x000000000000791b */ /* 0x003fe20003800000 */
.L_x_632:
[----:B------:R-:W-:-:S05]  /*6650*/  FADD.FTZ R42, R39, R42 ;  /* 0x0000002a272a7221 */ /* 0x000fca0000010000 */
[----:B------:R-:W-:Y:S01]  /*6660*/  MOV R34, R42 ;  /* 0x0000002a00227202 */ /* 0x000fe20000000f00 */
[----:B------:R-:W-:-:S07]  /*6670*/  IMAD.MOV.U32 R33, RZ, RZ, R32 ;  /* 0x000000ffff217224 */ /* 0x000fce00078e0020 */
[----:B------:R-:W-:Y:S05]  /*6680*/  WARPSYNC.COLLECTIVE R25, `(.L_x_633) ;  /* 0x0000000019087348 */ /* 0x000fea0003c00000 */
[----:B------:R0:W1:Y:S02]  /*6690*/  SHFL.BFLY P2, R32, R34, R31, R30 ;  /* 0x0c00001f22207389 */ /* 0x000064000004001e */
[----:B01----:R-:W-:Y:S01]  /*66a0*/  ENDCOLLECTIVE ;  /* 0x000000000000791b */ /* 0x003fe20003800000 */
.L_x_633:
[----:B------:R-:W-:Y:S01]  /*66b0*/  FADD.FTZ R33, R40, R33 ;  /* 0x0000002128217221 */ /* 0x000fe20000010000 */
[----:B------:R-:W-:Y:S06]  /*66c0*/  BRA `(.L_x_634) ;  /* 0xffffffe800cc7947 */ /* 0x000fec000383ffff */
.L_x_604:
[----:B------:R-:W-:Y:S01]  /*66d0*/  HFMA2.MMA R31, -RZ, RZ, 0, 4.76837158203125e-07 ;  /* 0x00000008ff1f7435 */ /* 0x000fe200000001ff */
[----:B------:R-:W-:Y:S01]  /*66e0*/  BSSY B0, `(.L_x_635) ;  /* 0x0000007000007945 */ /* 0x000fe20003800000 */
[----:B--2---:R-:W-:Y:S02]  /*66f0*/  MOV R34, R26 ;  /* 0x0000001a00227202 */ /* 0x004fe40000000f00 */
[----:B------:R-:W-:Y:S02]  /*6700*/  MOV R30, 0x101f ;  /* 0x0000101f001e7802 */ /* 0x000fe40000000f00 */
[----:B0-----:R-:W-:-:S07]  /*6710*/  MOV R25, 0xffff ;  /* 0x0000ffff00197802 */ /* 0x001fce0000000f00 */
[----:B-1-3--:R-:W-:Y:S05]  /*6720*/  WARPSYNC.COLLECTIVE R25, `(.L_x_636) ;  /* 0x0000000019087348 */ /* 0x00afea0003c00000 */
[----:B------:R0:W2:Y:S02]  /*6730*/  SHFL.BFLY P2, R32, R34, R31, R30 ;  /* 0x0c00001f22207389 */ /* 0x0000a4000004001e */
[----:B0123--:R-:W-:Y:S01]  /*6740*/  ENDCOLLECTIVE ;  /* 0x000000000000791b */ /* 0x00ffe20003800000 */
.L_x_636:
[----:B------:R-:W-:Y:S05]  /*6750*/  BSYNC B0 ;  /* 0x0000000000007941 */ /* 0x000fea0003800000 */
.L_x_635:
[----:B------:R-:W-:Y:S01]  /*6760*/  HFMA2.MMA R31, -RZ, RZ, 0, 4.76837158203125e-07 ;  /* 0x00000008ff1f7435 */ /* 0x000fe200000001ff */
[----:B------:R-:W-:Y:S01]  /*6770*/  MOV R34, R27 ;  /* 0x0000001b00227202 */ /* 0x000fe20000000f00 */
[----:B------:R-:W-:Y:S01]  /*6780*/  IMAD.MOV.U32 R29, RZ, RZ, R32 ;  /* 0x000000ffff1d7224 */ /* 0x000fe200078e0020 */
[----:B------:R-:W-:Y:S01]  /*6790*/  MOV R30, 0x101f ;  /* 0x0000101f001e7802 */ /* 0x000fe20000000f00 */
[----:B------:R-:W-:Y:S01]  /*67a0*/  HFMA2.MMA R39, -RZ, RZ, 0, 0 ;  /* 0x00000000ff277435 */ /* 0x000fe200000001ff */
[----:B------:R-:W-:Y:S01]  /*67b0*/  MOV R25, 0xffff ;  /* 0x0000ffff00197802 */ /* 0x000fe20000000f00 */
[----:B------:R-:W-:Y:S01]  /*67c0*/  FADD.FTZ R29, R29, R26 ;  /* 0x0000001a1d1d7221 */ /* 0x000fe20000010000 */
[----:B------:R-:W-:Y:S02]  /*67d0*/  @!P0 IADD3 R35, R33, 0x14, RZ ;  /* 0x0000001421238810 */ /* 0x000fe40007ffe0ff */
[----:B------:R-:W-:Y:S02]  /*67e0*/  CS2R R44, SRZ ;  /* 0x00000000002c7805 */ /* 0x000fe4000001ff00 */
[----:B------:R-:W-:-:S07]  /*67f0*/  @!P0 LEA R36, R47, UR6, 0x7 ;  /* 0x000000062f248c11 */ /* 0x000fce000f8e38ff */
[----:B------:R-:W-:Y:S05]  /*6800*/  WARPSYNC.COLLECTIVE R25, `(.L_x_637) ;  /* 0x0000000019087348 */ /* 0x000fea0003c00000 */
[----:B------:R0:W1:Y:S02]  /*6810*/  SHFL.BFLY P2, R32, R34, R31, R30 ;  /* 0x0c00001f22207389 */ /* 0x000064000004001e */
[----:B01----:R-:W-:Y:S01]  /*6820*/  ENDCOLLECTIVE ;  /* 0x000000000000791b */ /* 0x003fe20003800000 */
.L_x_637:
[----:B------:R-:W-:Y:S01]  /*6830*/  @!P0 LOP3.LUT R35, R35, R10, RZ, 0x3c, !PT ;  /* 0x0000000a23238212 */ /* 0x000fe200078e3cff */
[----:B------:R-:W-:Y:S01]  /*6840*/  HFMA2.MMA R50, -RZ, RZ, 0, 0 ;  /* 0x00000000ff327435 */ /* 0x000fe200000001ff */
[----:B------:R-:W-:Y:S02]  /*6850*/  MOV R40, RZ ;  /* 0x000000ff00287202 */ /* 0x000fe40000000f00 */
[----:B------:R-:W-:-:S05]  /*6860*/  @!P0 LEA R35, R35, R36, 0x2 ;  /* 0x0000002423238211 */ /* 0x000fca00078e10ff */
[----:B------:R0:W1:Y:S01]  /*6870*/  @!P0 LDS R38, [R35+0x500] ;  /* 0x0005000023268984 */ /* 0x0000620000000800 */
[----:B------:R-:W-:Y:S01]  /*6880*/  MOV R34, R29 ;  /* 0x0000001d00227202 */ /* 0x000fe20000000f00 */
[----:B------:R-:W-:Y:S02]  /*6890*/  IMAD.MOV.U32 R31, RZ, RZ, 0x4 ;  /* 0x00000004ff1f7424 */ /* 0x000fe400078e00ff */
[----:B------:R0:W2:Y:S01]  /*68a0*/  @!P0 LDS R37, [R35] ;  /* 0x0000000023258984 */ /* 0x0000a20000000800 */
[----:B------:R-:W-:-:S07]  /*68b0*/  FADD.FTZ R28, R32, R27 ;  /* 0x0000001b201c7221 */ /* 0x000fce0000010000 */
[----:B012---:R-:W-:Y:S05]  /*68c0*/  WARPSYNC.COLLECTIVE R25, `(.L_x_638) ;  /* 0x0000000019087348 */ /* 0x007fea0003c00000 */
[----:B------:R3:W4:Y:S02]  /*68d0*/  SHFL.BFLY P2, R32, R34, R31, R30 ;  /* 0x0c00001f22207389 */ /* 0x000724000004001e */
[----:B01234-:R-:W-:Y:S01]  /*68e0*/  ENDCOLLECTIVE ;  /* 0x000000000000791b */ /* 0x01ffe20003800000 */
.L_x_638:
[----:B------:R-:W-:Y:S02]  /*68f0*/  MOV R34, R28 ;  /* 0x0000001c00227202 */ /* 0x000fe40000000f00 */
[----:B------:R-:W-:Y:S01]  /*6900*/  MOV R26, R32 ;  /* 0x00000020001a7202 */ /* 0x000fe20000000f00 */
[----:B------:R-:W-:-:S07]  /*6910*/  @!P0 IMAD.MOV.U32 R40, RZ, RZ, R38 ;  /* 0x000000ffff288224 */ /* 0x000fce00078e0026 */
[----:B------:R-:W-:Y:S05]  /*6920*/  WARPSYNC.COLLECTIVE R25, `(.L_x_639) ;  /* 0x0000000019087348 */ /* 0x000fea0003c00000 */
[----:B------:R0:W1:Y:S02]  /*6930*/  SHFL.BFLY P2, R32, R34, R31, R30 ;  /* 0x0c00001f22207389 */ /* 0x000064000004001e */
[----:B01----:R-:W-:Y:S01]  /*6940*/  ENDCOLLECTIVE ;  /* 0x000000000000791b */ /* 0x003fe20003800000 */
.L_x_639:
[----:B------:R-:W-:Y:S01]  /*6950*/  FADD.FTZ R26, R29, R26 ;  /* 0x0000001a1d1a7221 */ /* 0x000fe20000010000 */
[----:B------:R-:W-:-:S04]  /*6960*/  @!P0 MOV R39, R37 ;  /* 0x0000002500278202 */ /* 0x000fc80000000f00 */
[----:B------:R-:W-:Y:S01]  /*6970*/  MOV R34, R26 ;  /* 0x0000001a00227202 */ /* 0x000fe20000000f00 */
[----:B------:R-:W-:Y:S02]  /*6980*/  IMAD.MOV.U32 R31, RZ, RZ, 0x2 ;  /* 0x00000002ff1f7424 */ /* 0x000fe400078e00ff */
[----:B------:R-:W-:Y:S01]  /*6990*/  FADD.FTZ R27, R28, R32 ;  /* 0x000000201c1b7221 */ /* 0x000fe20000010000 */
[----:B------:R-:W-:-:S07]  /*69a0*/  @!P0 LEA R28, R47, UR6, 0x7 ;  /* 0x000000062f1c8c11 */ /* 0x000fce000f8e38ff */
[----:B------:R-:W-:Y:S05]  /*69b0*/  WARPSYNC.COLLECTIVE R25, `(.L_x_640) ;  /* 0x0000000019087348 */ /* 0x000fea0003c00000 */
[----:B------:R0:W1:Y:S02]  /*69c0*/  SHFL.BFLY P2, R32, R34, R31, R30 ;  /* 0x0c00001f22207389 */ /* 0x000064000004001e */
[----:B01----:R-:W-:Y:S01]  /*69d0*/  ENDCOLLECTIVE ;  /* 0x000000000000791b */ /* 0x003fe20003800000 */
.L_x_640:
[----:B------:R-:W-:Y:S02]  /*69e0*/  MOV R34, R27 ;  /* 0x0000001b00227202 */ /* 0x000fe40000000f00 */
[----:B------:R-:W-:-:S07]  /*69f0*/  MOV R29, R32 ;  /* 0x00000020001d7202 */ /* 0x000fce0000000f00 */
[----:B------:R-:W-:Y:S05]  /*6a00*/  WARPSYNC.COLLECTIVE R25, `(.L_x_641) ;  /* 0x0000000019087348 */ /* 0x000fea0003c00000 */
[----:B------:R0:W1:Y:S02]  /*6a10*/  SHFL.BFLY P2, R32, R34, R31, R30 ;  /* 0x0c00001f22207389 */ /* 0x000064000004001e */
[----:B01----:R-:W-:Y:S01]  /*6a20*/  ENDCOLLECTIVE ;  /* 0x000000000000791b */ /* 0x003fe20003800000 */
.L_x_641:
[----:B------:R-:W-:Y:S01]  /*6a30*/  FADD.FTZ R35, R26, R29 ;  /* 0x0000001d1a237221 */ /* 0x000fe20000010000 */
[----:B------:R-:W-:-:S04]  /*6a40*/  @!P0 IADD3 R29, R33, 0x28, RZ ;  /* 0x00000028211d8810 */ /* 0x000fc80007ffe0ff */
[----:B------:R-:W-:-:S04]  /*6a50*/  @!P0 LOP3.LUT R29, R29, R10, RZ, 0x3c, !PT ;  /* 0x0000000a1d1d8212 */ /* 0x000fc800078e3cff */
[----:B------:R-:W-:Y:S01]  /*6a60*/  @!P0 LEA R29, R29, R28, 0x2 ;  /* 0x0000001c1d1d8211 */ /* 0x000fe200078e10ff */
[----:B------:R-:W-:Y:S01]  /*6a70*/  HFMA2.MMA R31, -RZ, RZ, 0, 5.9604644775390625e-08 ;  /* 0x00000001ff1f7435 */ /* 0x000fe200000001ff */
[----:B------:R-:W-:-:S03]  /*6a80*/  MOV R34, R35 ;  /* 0x0000002300227202 */ /* 0x000fc60000000f00 */
[----:B------:R0:W1:Y:S04]  /*6a90*/  @!P0 LDS R46, [R29] ;  /* 0x000000001d2e8984 */ /* 0x0000680000000800 */
[----:B------:R0:W2:Y:S01]  /*6aa0*/  @!P0 LDS R48, [R29+0x500] ;  /* 0x000500001d308984 */ /* 0x0000a20000000800 */
[----:B------:R-:W-:-:S07]  /*6ab0*/  FADD.FTZ R36, R27, R32 ;  /* 0x000000201b247221 */ /* 0x000fce0000010000 */
[----:B012---:R-:W-:Y:S05]  /*6ac0*/  WARPSYNC.COLLECTIVE R25, `(.L_x_642) ;  /* 0x0000000019087348 */ /* 0x007fea0003c00000 */
[----:B------:R3:W4:Y:S02]  /*6ad0*/  SHFL.BFLY P2, R32, R34, R31, R30 ;  /* 0x0c00001f22207389 */ /* 0x000724000004001e */
[----:B01234-:R-:W-:Y:S01]  /*6ae0*/  ENDCOLLECTIVE ;  /* 0x000000000000791b */ /* 0x01ffe20003800000 */
.L_x_642:
[----:B------:R-:W0:Y:S01]  /*6af0*/  LDC.64 R26, c[0x0][0x218] ;  /* 0x00008600ff1a7b82 */ /* 0x000e220000000a00 */
[----:B------:R-:W-:Y:S02]  /*6b00*/  MOV R34, R36 ;  /* 0x0000002400227202 */ /* 0x000fe40000000f00 */
[----:B------:R-:W-:-:S07]  /*6b10*/  MOV R38, R32 ;  /* 0x0000002000267202 */ /* 0x000fce0000000f00 */
[----:B0-----:R-:W-:Y:S05]  /*6b20*/  WARPSYNC.COLLECTIVE R25, `(.L_x_643) ;  /* 0x0000000019087348 */ /* 0x001fea0003c00000 */
[----:B------:R1:W2:Y:S02]  /*6b30*/  SHFL.BFLY P2, R32, R34, R31, R30 ;  /* 0x0c00001f22207389 */ /* 0x0002a4000004001e */
[----:B012---:R-:W-:Y:S01]  /*6b40*/  ENDCOLLECTIVE ;  /* 0x000000000000791b */ /* 0x007fe20003800000 */
.L_x_643:
[----:B------:R-:W-:Y:S01]  /*6b50*/  FADD.FTZ R35, R35, R38 ;  /* 0x0000002623237221 */ /* 0x000fe20000010000 */
[----:B------:R-:W-:Y:S01]  /*6b60*/  @!P0 MOV R44, R46 ;  /* 0x0000002e002c8202 */ /* 0x000fe20000000f00 */
[----:B------:R-:W-:Y:S01]  /*6b70*/  @!P0 IMAD.MOV.U32 R45, RZ, RZ, R48 ;  /* 0x000000ffff2d8224 */ /* 0x000fe200078e0030 */
[----:B------:R-:W-:Y:S02]  /*6b80*/  HFMA2.MMA R48, -RZ, RZ, 0, 0 ;  /* 0x00000000ff307435 */ /* 0x000fe400000001ff */
[----:B------:R-:W-:Y:S01]  /*6b90*/  HFMA2.MMA R31, -RZ, RZ, 0, 4.76837158203125e-07 ;  /* 0x00000008ff1f7435 */ /* 0x000fe200000001ff */
[----:B------:R-:W-:Y:S01]  /*6ba0*/  IMAD.MOV.U32 R34, RZ, RZ, R39 ;  /* 0x000000ffff227224 */ /* 0x000fe200078e0027 */
[----:B------:R-:W-:-:S09]  /*6bb0*/  MOV R37, R32 ;  /* 0x0000002000257202 */ /* 0x000fd20000000f00 */
[----:B------:R-:W-:Y:S05]  /*6bc0*/  WARPSYNC.COLLECTIVE R25, `(.L_x_644) ;  /* 0x0000000019087348 */ /* 0x000fea0003c00000 */
[----:B------:R0:W1:Y:S02]  /*6bd0*/  SHFL.BFLY P2, R32, R34, R31, R30 ;  /* 0x0c00001f22207389 */ /* 0x000064000004001e */
[----:B01----:R-:W-:Y:S01]  /*6be0*/  ENDCOLLECTIVE ;  /* 0x000000000000791b */ /* 0x003fe20003800000 */
.L_x_644:
[----:B------:R-:W-:Y:S01]  /*6bf0*/  FADD.FTZ R36, R36, R37 ;  /* 0x0000002524247221 */ /* 0x000fe20000010000 */
[----:B------:R-:W-:-:S05]  /*6c00*/  IADD3 R37, R33, R14, RZ ;  /* 0x0000000e21257210 */ /* 0x000fca0007ffe0ff */
[----:B------:R-:W-:Y:S01]  /*6c10*/  IMAD.WIDE R26, R37, 0x2, R26 ;  /* 0x00000002251a7825 */ /* 0x000fe200078e021a */
[----:B------:R-:W-:Y:S02]  /*6c20*/  MOV R34, R40 ;  /* 0x0000002800227202 */ /* 0x000fe40000000f00 */
[----:B------:R-:W-:-:S07]  /*6c30*/  MOV R42, R32 ;  /* 0x00000020002a7202 */ /* 0x000fce0000000f00 */
[----:B------:R-:W-:Y:S05]  /*6c40*/  WARPSYNC.COLLECTIVE R25, `(.L_x_645) ;  /* 0x0000000019087348 */ /* 0x000fea0003c00000 */
[----:B------:R0:W1:Y:S02]  /*6c50*/  SHFL.BFLY P2, R32, R34, R31, R30 ;  /* 0x0c00001f22207389 */ /* 0x000064000004001e */
[----:B01----:R-:W-:Y:S01]  /*6c60*/  ENDCOLLECTIVE ;  /* 0x000000000000791b */ /* 0x003fe20003800000 */
.L_x_645:
[----:B------:R-:W-:-:S05]  /*6c70*/  FADD.FTZ R42, R42, R39 ;  /* 0x000000272a2a7221 */ /* 0x000fca0000010000 */
[----:B------:R-:W-:Y:S01]  /*6c80*/  MOV R34, R42 ;  /* 0x0000002a00227202 */ /* 0x000fe20000000f00 */
[----:B------:R-:W-:Y:S01]  /*6c90*/  IMAD.MOV.U32 R31, RZ, RZ, 0x4 ;  /* 0x00000004ff1f7424 */ /* 0x000fe200078e00ff */
[----:B------:R-:W-:-:S07]  /*6ca0*/  MOV R41, R32 ;  /* 0x0000002000297202 */ /* 0x000fce0000000f00 */
[----:B------:R-:W-:Y:S05]  /*6cb0*/  WARPSYNC.COLLECTIVE R25, `(.L_x_646) ;  /* 0x0000000019087348 */ /* 0x000fea0003c00000 */
[----:B------:R0:W1:Y:S02]  /*6cc0*/  SHFL.BFLY P2, R32, R34, R31, R30 ;  /* 0x0c00001f22207389 */ /* 0x000064000004001e */
[----:B01----:R-:W-:Y:S01]  /*6cd0*/  ENDCOLLECTIVE ;  /* 0x000000000000791b */ /* 0x003fe20003800000 */
.L_x_646:
[----:B------:R-:W-:-:S05]  /*6ce0*/  FADD.FTZ R41, R41, R40 ;  /* 0x0000002829297221 */ /* 0x000fca0000010000 */
[----:B------:R-:W-:Y:S02]  /*6cf0*/  MOV R34, R41 ;  /* 0x0000002900227202 */ /* 0x000fe40000000f00 */
[----:B------:R-:W-:-:S07]  /*6d00*/  MOV R39, R32 ;  /* 0x0000002000277202 */ /* 0x000fce0000000f00 */
[----:B------:R-:W-:Y:S05]  /*6d10*/  WARPSYNC.COLLECTIVE R25, `(.L_x_647) ;  /* 0x0000000019087348 */ /* 0x000fea0003c00000 */
[----:B------:R0:W1:Y:S02]  /*6d20*/  SHFL.BFLY P2, R32, R34, R31, R30 ;  /* 0x0c00001f22207389 */ /* 0x000064000004001e */
[----:B01----:R-:W-:Y:S01]  /*6d30*/  ENDCOLLECTIVE ;  /* 0x000000000000791b */ /* 0x003fe20003800000 */
.L_x_647:
[----:B------:R-:W-:Y:S01]  /*6d40*/  FADD.FTZ R39, R42, R39 ;  /* 0x000000272a277221 */ /* 0x000fe20000010000 */
[----:B------:R-:W-:-:S03]  /*6d50*/  HFMA2.MMA R31, -RZ, RZ, 0, 1.1920928955078125e-07 ;  /* 0x00000002ff1f7435 */ /* 0x000fc600000001ff */
[----:B------:R-:W-:Y:S01]  /*6d60*/  IMAD.MOV.U32 R34, RZ, RZ, R39 ;  /* 0x000000ffff227224 */ /* 0x000fe200078e0027 */
[----:B------:R-:W-:-:S07]  /*6d70*/  MOV R40, R32 ;  /* 0x0000002000287202 */ /* 0x000fce0000000f00 */
[----:B------:R-:W-:Y:S05]  /*6d80*/  WARPSYNC.COLLECTIVE R25, `(.L_x_648) ;  /* 0x0000000019087348 */ /* 0x000fea0003c00000 */
[----:B------:R0:W1:Y:S02]  /*6d90*/  SHFL.BFLY P2, R32, R34, R31, R30 ;  /* 0x0c00001f22207389 */ /* 0x000064000004001e */
[----:B01----:R-:W-:Y:S01]  /*6da0*/  ENDCOLLECTIVE ;  /* 0x000000000000791b */ /* 0x003fe20003800000 */
.L_x_648:
[----:B------:R-:W-:-:S05]  /*6db0*/  FADD.FTZ R40, R41, R40 ;  /* 0x0000002829287221 */ /* 0x000fca0000010000 */
[----:B------:R-:W-:Y:S02]  /*6dc0*/  MOV R34, R40 ;  /* 0x0000002800227202 */ /* 0x000fe40000000f00 */
[----:B------:R-:W-:-:S07]  /*6dd0*/  MOV R28, R32 ;  /* 0x00000020001c7202 */ /* 0x000fce0000000f00 */
[----:B------:R-:W-:Y:S05]  /*6de0*/  WARPSYNC.COLLECTIVE R25, `(.L_x_649) ;  /* 0x0000000019087348 */ /* 0x000fea0003c00000 */
[----:B------:R0:W1:Y:S02]  /*6df0*/  SHFL.BFLY P2, R32, R34, R31, R30 ;  /* 0x0c00001f22207389 */ /* 0x000064000004001e */
[----:B01----:R-:W-:Y:S01]  /*6e00*/  ENDCOLLECTIVE ;  /* 0x000000000000791b */ /* 0x003fe20003800000 */
.L_x_649:
[----:B------:R-:W-:Y:S01]  /*6e10*/  FADD.FTZ R41, R39, R28 ;  /* 0x0000001c27297221 */ /* 0x000fe20000010000 */
[----:B------:R-:W-:Y:S02]  /*6e20*/  @!P0 IADD3 R39, R33, 0x3c, RZ ;  /* 0x0000003c21278810 */ /* 0x000fe40007ffe0ff */
[----:B------:R-:W-:Y:S02]  /*6e30*/  @!P0 LEA R28, R47, UR6, 0x7 ;  /* 0x000000062f1c8c11 */ /* 0x000fe4000f8e38ff */
[----:B------:R-:W-:-:S04]  /*6e40*/  @!P0 LOP3.LUT R39, R39, R10, RZ, 0x3c, !PT ;  /* 0x0000000a27278212 */ /* 0x000fc800078e3cff */
[----:B------:R-:W-:Y:S01]  /*6e50*/  @!P0 LEA R28, R39, R28, 0x2 ;  /* 0x0000001c271c8211 */ /* 0x000fe200078e10ff */
[----:B------:R-:W-:Y:S01]  /*6e60*/  HFMA2.MMA R31, -RZ, RZ, 0, 5.9604644775390625e-08 ;  /* 0x00000001ff1f7435 */ /* 0x000fe200000001ff */
[----:B------:R-:W-:-:S03]  /*6e70*/  MOV R34, R41 ;  /* 0x0000002900227202 */ /* 0x000fc60000000f00 */
[----:B------:R0:W1:Y:S04]  /*6e80*/  @!P0 LDS R52, [R28] ;  /* 0x000000001c348984 */ /* 0x0000680000000800 */
[----:B------:R0:W2:Y:S01]  /*6e90*/  @!P0 LDS R54, [R28+0x500] ;  /* 0x000500001c368984 */ /* 0x0000a20000000800 */
[----:B------:R-:W-:-:S07]  /*6ea0*/  MOV R43, R32 ;  /* 0x00000020002b7202 */ /* 0x000fce0000000f00 */
[----:B012---:R-:W-:Y:S05]  /*6eb0*/  WARPSYNC.COLLECTIVE R25, `(.L_x_650) ;  /* 0x0000000019087348 */ /* 0x007fea0003c00000 */
[----:B------:R3:W4:Y:S02]  /*6ec0*/  SHFL.BFLY P2, R32, R34, R31, R30 ;  /* 0x0c00001f22207389 */ /* 0x000724000004001e */
[----:B01234-:R-:W-:Y:S01]  /*6ed0*/  ENDCOLLECTIVE ;  /* 0x000000000000791b */ /* 0x01ffe20003800000 */
.L_x_650:
[----:B------:R-:W-:Y:S01]  /*6ee0*/  FADD.FTZ R43, R40, R43 ;  /* 0x0000002b282b7221 */ /* 0x000fe20000010000 */
[----:B------:R-:W0:Y:S04]  /*6ef0*/  LDC.64 R28, c[0x0][0x220] ;  /* 0x00008800ff1c7b82 */ /* 0x000e280000000a00 */
[----:B------:R-:W-:Y:S02]  /*6f00*/  MOV R34, R43 ;  /* 0x0000002b00227202 */ /* 0x000fe40000000f00 */
[----:B------:R-:W-:-:S07]  /*6f10*/  MOV R40, R32 ;  /* 0x0000002000287202 */ /* 0x000fce0000000f00 */
[----:B0-----:R-:W-:Y:S05]  /*6f20*/  WARPSYNC.COLLECTIVE R25, `(.L_x_651) ;  /* 0x0000000019087348 */ /* 0x001fea0003c00000 */
[----:B------:R1:W2:Y:S02]  /*6f30*/  SHFL.BFLY P2, R32, R34, R31, R30 ;  /* 0x0c00001f22207389 */ /* 0x0002a4000004001e */
[----:B012---:R-:W-:Y:S01]  /*6f40*/  ENDCOLLECTIVE ;  /* 0x000000000000791b */ /* 0x007fe20003800000 */
.L_x_651:
[----:B------:R-:W-:-:S04]  /*6f50*/  IMAD.WIDE R28, R37, 0x2, R28 ;  /* 0x00000002251c7825 */ /* 0x000fc800078e021c */
[----:B------:R-:W-:Y:S01]  /*6f60*/  FADD.FTZ R40, R41, R40 ;  /* 0x0000002829287221 */ /* 0x000fe20000010000 */
[----:B------:R-:W-:Y:S01]  /*6f70*/  @!P0 IMAD.MOV.U32 R48, RZ, RZ, R52 ;  /* 0x000000ffff308224 */ /* 0x000fe200078e0034 */
[----:B------:R-:W-:Y:S02]  /*6f80*/  @!P0 MOV R50, R54 ;  /* 0x0000003600328202 */ /* 0x000fe40000000f00 */
[----:B------:R-:W-:Y:S01]  /*6f90*/  ISETP.NE.AND P0, PT, R47, RZ, PT ;  /* 0x000000ff2f00720c */ /* 0x000fe20003f05270 */
[----:B------:R-:W-:Y:S01]  /*6fa0*/  HFMA2.MMA R31, -RZ, RZ, 0, 4.76837158203125e-07 ;  /* 0x00000008ff1f7435 */ /* 0x000fe200000001ff */
[----:B------:R-:W-:Y:S01]  /*6fb0*/  IMAD.MOV.U32 R34, RZ, RZ, R44 ;  /* 0x000000ffff227224 */ /* 0x000fe200078e002c */
[----:B------:R-:W-:-:S10]  /*6fc0*/  MOV R42, R32 ;  /* 0x00000020002a7202 */ /* 0x000fd40000000f00 */
[----:B------:R-:W-:Y:S05]  /*6fd0*/  WARPSYNC.COLLECTIVE R25, `(.L_x_652) ;  /* 0x0000000019087348 */ /* 0x000fea0003c00000 */
[----:B------:R0:W1:Y:S02]  /*6fe0*/  SHFL.BFLY P2, R32, R34, R31, R30 ;  /* 0x0c00001f22207389 */ /* 0x000064000004001e */
[----:B01----:R-:W-:Y:S01]  /*6ff0*/  ENDCOLLECTIVE ;  /* 0x000000000000791b */ /* 0x003fe20003800000 */
.L_x_652:
[----:B------:R-:W-:Y:S01]  /*7000*/  @!P0 F2FP.BF16.F32.PACK_AB R33, RZ, R36 ;  /* 0x00000024ff21823e */ /* 0x000fe200000010ff */
[----:B------:R-:W-:Y:S01]  /*7010*/  FADD.FTZ R42, R43, R42 ;  /* 0x0000002a2b2a7221 */ /* 0x000fe20000010000 */
[----:B------:R-:W-:Y:S02]  /*7020*/  MOV R34, R45 ;  /* 0x0000002d00227202 */ /* 0x000fe40000000f00 */
[----:B------:R-:W-:-:S07]  /*7030*/  MOV R51, R32 ;  /* 0x0000002000337202 */ /* 0x000fce0000000f00 */
[----:B------:R-:W-:Y:S05]  /*7040*/  WARPSYNC.COLLECTIVE R25, `(.L_x_653) ;  /* 0x0000000019087348 */ /* 0x000fea0003c00000 */
[----:B------:R0:W1:Y:S02]  /*7050*/  SHFL.BFLY P2, R32, R34, R31, R30 ;  /* 0x0c00001f22207389 */ /* 0x000064000004001e */
[----:B01----:R-:W-:Y:S01]  /*7060*/  ENDCOLLECTIVE ;  /* 0x000000000000791b */ /* 0x003fe20003800000 */
.L_x_653:
[----:B------:R-:W-:-:S05]  /*7070*/  FADD.FTZ R51, R51, R44 ;  /* 0x0000002c33337221 */ /* 0x000fca0000010000 */
[----:B------:R-:W-:Y:S01]  /*7080*/  MOV R34, R51 ;  /* 0x0000003300227202 */ /* 0x000fe20000000f00 */
[----:B------:R-:W-:Y:S01]  /*7090*/  IMAD.MOV.U32 R31, RZ, RZ, 0x4 ;  /* 0x00000004ff1f7424 */ /* 0x000fe200078e00ff */
[----:B------:R-:W-:-:S07]  /*70a0*/  MOV R46, R32 ;  /* 0x00000020002e7202 */ /* 0x000fce0000000f00 */
[----:B------:R-:W-:Y:S05]  /*70b0*/  WARPSYNC.COLLECTIVE R25, `(.L_x_654) ;  /* 0x0000000019087348 */ /* 0x000fea0003c00000 */
[----:B------:R0:W1:Y:S02]  /*70c0*/  SHFL.BFLY P2, R32, R34, R31, R30 ;  /* 0x0c00001f22207389 */ /* 0x000064000004001e */
[----:B01----:R-:W-:Y:S01]  /*70d0*/  ENDCOLLECTIVE ;  /* 0x000000000000791b */ /* 0x003fe20003800000 */
.L_x_654:
[----:B------:R-:W-:-:S05]  /*70e0*/  FADD.FTZ R46, R46, R45 ;  /* 0x0000002d2e2e7221 */ /* 0x000fca0000010000 */
[----:B------:R-:W-:Y:S02]  /*70f0*/  MOV R34, R46 ;  /* 0x0000002e00227202 */ /* 0x000fe40000000f00 */
[----:B------:R-:W-:-:S07]  /*7100*/  MOV R44, R32 ;  /* 0x00000020002c7202 */ /* 0x000fce0000000f00 */
[----:B------:R-:W-:Y:S05]  /*7110*/  WARPSYNC.COLLECTIVE R25, `(.L_x_655) ;  /* 0x0000000019087348 */ /* 0x000fea0003c00000 */
[----:B------:R0:W1:Y:S02]  /*7120*/  SHFL.BFLY P2, R32, R34, R31, R30 ;  /* 0x0c00001f22207389 */ /* 0x000064000004001e */
[----:B01----:R-:W-:Y:S01]  /*7130*/  ENDCOLLECTIVE ;  /* 0x000000000000791b */ /* 0x003fe20003800000 */
.L_x_655:
[----:B------:R-:W-:Y:S01]  /*7140*/  FADD.FTZ R44, R51, R44 ;  /* 0x0000002c332c7221 */ /* 0x000fe20000010000 */
[----:B------:R-:W-:-:S03]  /*7150*/  HFMA2.MMA R31, -RZ, RZ, 0, 1.1920928955078125e-07 ;  /* 0x00000002ff1f7435 */ /* 0x000fc600000001ff */
[----:B------:R-:W-:Y:S01]  /*7160*/  IMAD.MOV.U32 R34, RZ, RZ, R44 ;  /* 0x000000ffff227224 */ /* 0x000fe200078e002c */
[----:B------:R-:W-:-:S07]  /*7170*/  MOV R45, R32 ;  /* 0x00000020002d7202 */ /* 0x000fce0000000f00 */
[----:B------:R-:W-:Y:S05]  /*7180*/  WARPSYNC.COLLECTIVE R25, `(.L_x_656) ;  /* 0x0000000019087348 */ /* 0x000fea0003c00000 */
[----:B------:R0:W1:Y:S02]  /*7190*/  SHFL.BFLY P2, R32, R34, R31, R30 ;  /* 0x0c00001f22207389 */ /* 0x000064000004001e */
[----:B01----:R-:W-:Y:S01]  /*71a0*/  ENDCOLLECTIVE ;  /* 0x000000000000791b */ /* 0x003fe20003800000 */
.L_x_656:
[----:B------:R-:W-:-:S05]  /*71b0*/  FADD.FTZ R45, R46, R45 ;  /* 0x0000002d2e2d7221 */ /* 0x000fca0000010000 */
[----:B------:R-:W-:Y:S02]  /*71c0*/  MOV R34, R45 ;  /* 0x0000002d00227202 */ /* 0x000fe40000000f00 */
[----:B------:R-:W-:-:S07]  /*71d0*/  MOV R51, R32 ;  /* 0x0000002000337202 */ /* 0x000fce0000000f00 */
[----:B------:R-:W-:Y:S05]  /*71e0*/  WARPSYNC.COLLECTIVE R25, `(.L_x_657) ;  /* 0x0000000019087348 */ /* 0x000fea0003c00000 */
[----:B------:R0:W1:Y:S02]  /*71f0*/  SHFL.BFLY P2, R32, R34, R31, R30 ;  /* 0x0c00001f22207389 */ /* 0x000064000004001e */
[----:B01----:R-:W-:Y:S01]  /*7200*/  ENDCOLLECTIVE ;  /* 0x000000000000791b */ /* 0x003fe20003800000 */
.L_x_657:
[----:B------:R-:W-:Y:S01]  /*7210*/  FADD.FTZ R51, R44, R51 ;  /* 0x000000332c337221 */ /* 0x000fe20000010000 */
[----:B------:R-:W-:-:S04]  /*7220*/  HFMA2.MMA R31, -RZ, RZ, 0, 5.9604644775390625e-08 ;  /* 0x00000001ff1f7435 */ /* 0x000fc800000001ff */
[----:B------:R-:W-:Y:S02]  /*7230*/  MOV R34, R51 ;  /* 0x0000003300227202 */ /* 0x000fe40000000f00 */
[----:B------:R-:W-:-:S07]  /*7240*/  MOV R46, R32 ;  /* 0x00000020002e7202 */ /* 0x000fce0000000f00 */
[----:B------:R-:W-:Y:S05]  /*7250*/  WARPSYNC.COLLECTIVE R25, `(.L_x_658) ;  /* 0x0000000019087348 */ /* 0x000fea0003c00000 */
[----:B------:R0:W1:Y:S02]  /*7260*/  SHFL.BFLY P2, R32, R34, R31, R30 ;  /* 0x0c00001f22207389 */ /* 0x000064000004001e */
[----:B01----:R-:W-:Y:S01]  /*7270*/  ENDCOLLECTIVE ;  /* 0x000000000000791b */ /* 0x003fe20003800000 */
.L_x_658:
[----:B------:R-:W-:-:S05]  /*7280*/  FADD.FTZ R45, R45, R46 ;  /* 0x0000002e2d2d7221 */ /* 0x000fca0000010000 */
[----:B------:R-:W-:Y:S02]  /*7290*/  MOV R34, R45 ;  /* 0x0000002d00227202 */ /* 0x000fe40000000f00 */
[----:B------:R-:W-:-:S07]  /*72a0*/  MOV R44, R32 ;  /* 0x00000020002c7202 */ /* 0x000fce0000000f00 */
[----:B------:R-:W-:Y:S05]  /*72b0*/  WARPSYNC.COLLECTIVE R25, `(.L_x_659) ;  /* 0x0000000019087348 */ /* 0x000fea0003c00000 */
[----:B------:R0:W1:Y:S02]  /*72c0*/  SHFL.BFLY P2, R32, R34, R31, R30 ;  /* 0x0c00001f22207389 */ /* 0x000064000004001e */
[----:B01----:R-:W-:Y:S01]  /*72d0*/  ENDCOLLECTIVE ;  /* 0x000000000000791b */ /* 0x003fe20003800000 */
.L_x_659:
[----:B------:R-:W-:Y:S01]  /*72e0*/  HFMA2.MMA R31, -RZ, RZ, 0, 4.76837158203125e-07 ;  /* 0x00000008ff1f7435 */ /* 0x000fe200000001ff */
[----:B------:R-:W-:Y:S01]  /*72f0*/  IMAD.MOV.U32 R34, RZ, RZ, R48 ;  /* 0x000000ffff227224 */ /* 0x000fe200078e0030 */
[----:B------:R-:W-:-:S09]  /*7300*/  MOV R46, R32 ;  /* 0x00000020002e7202 */ /* 0x000fd20000000f00 */
[----:B------:R-:W-:Y:S05]  /*7310*/  WARPSYNC.COLLECTIVE R25, `(.L_x_660) ;  /* 0x0000000019087348 */ /* 0x000fea0003c00000 */
[----:B------:R0:W1:Y:S02]  /*7320*/  SHFL.BFLY P2, R32, R34, R31, R30 ;  /* 0x0c00001f22207389 */ /* 0x000064000004001e */
[----:B01----:R-:W-:Y:S01]  /*7330*/  ENDCOLLECTIVE ;  /* 0x000000000000791b */ /* 0x003fe20003800000 */
.L_x_660:
[----:B------:R-:W-:Y:S02]  /*7340*/  MOV R34, R50 ;  /* 0x0000003200227202 */ /* 0x000fe40000000f00 */
[----:B------:R-:W-:-:S07]  /*7350*/  MOV R55, R32 ;  /* 0x0000002000377202 */ /* 0x000fce0000000f00 */
[----:B------:R-:W-:Y:S05]  /*7360*/  WARPSYNC.COLLECTIVE R25, `(.L_x_661) ;  /* 0x0000000019087348 */ /* 0x000fea0003c00000 */
[----:B------:R0:W1:Y:S02]  /*7370*/  SHFL.BFLY P2, R32, R34, R31, R30 ;  /* 0x0c00001f22207389 */ /* 0x000064000004001e */
[----:B01----:R-:W-:Y:S01]  /*7380*/  ENDCOLLECTIVE ;  /* 0x000000000000791b */ /* 0x003fe20003800000 */
.L_x_661:
[----:B------:R-:W-:Y:S01]  /*7390*/  FADD.FTZ R55, R55, R48 ;  /* 0x0000003037377221 */ /* 0x000fe20000010000 */
[----:B------:R-:W-:-:S04]  /*73a0*/  HFMA2.MMA R31, -RZ, RZ, 0, 2.384185791015625e-07 ;  /* 0x00000004ff1f7435 */ /* 0x000fc800000001ff */
[----:B------:R-:W-:Y:S01]  /*73b0*/  MOV R34, R55 ;  /* 0x0000003700227202 */ /* 0x000fe20000000f00 */
[----:B------:R-:W-:-:S07]  /*73c0*/  IMAD.MOV.U32 R57, RZ, RZ, R32 ;  /* 0x000000ffff397224 */ /* 0x000fce00078e0020 */
[----:B------:R-:W-:Y:S05]  /*73d0*/  WARPSYNC.COLLECTIVE R25, `(.L_x_662) ;  /* 0x0000000019087348 */ /* 0x000fea0003c00000 */
[----:B------:R0:W1:Y:S02]  /*73e0*/  SHFL.BFLY P2, R32, R34, R31, R30 ;  /* 0x0c00001f22207389 */ /* 0x000064000004001e */
[----:B01----:R-:W-:Y:S01]  /*73f0*/  ENDCOLLECTIVE ;  /* 0x000000000000791b */ /* 0x003fe20003800000 */
.L_x_662:
[----:B------:R-:W-:-:S05]  /*7400*/  FADD.FTZ R57, R57, R50 ;  /* 0x0000003239397221 */ /* 0x000fca0000010000 */
[----:B------:R-:W-:Y:S02]  /*7410*/  MOV R34, R57 ;  /* 0x0000003900227202 */ /* 0x000fe40000000f00 */
[----:B------:R-:W-:-:S07]  /*7420*/  MOV R48, R32 ;  /* 0x0000002000307202 */ /* 0x000fce0000000f00 */
[----:B------:R-:W-:Y:S05]  /*7430*/  WARPSYNC.COLLECTIVE R25, `(.L_x_663) ;  /* 0x0000000019087348 */ /* 0x000fea0003c00000 */
[----:B------:R0:W1:Y:S02]  /*7440*/  SHFL.BFLY P2, R32, R34, R31, R30 ;  /* 0x0c00001f22207389 */ /* 0x000064000004001e */
[----:B01----:R-:W-:Y:S01]  /*7450*/  ENDCOLLECTIVE ;  /* 0x000000000000791b */ /* 0x003fe20003800000 */
.L_x_663:
[----:B------:R-:W-:Y:S01]  /*7460*/  FADD.FTZ R48, R55, R48 ;  /* 0x0000003037307221 */ /* 0x000fe20000010000 */
[----:B------:R-:W-:-:S03]  /*7470*/  HFMA2.MMA R31, -RZ, RZ, 0, 1.1920928955078125e-07 ;  /* 0x00000002ff1f7435 */ /* 0x000fc600000001ff */
[----:B------:R-:W-:Y:S01]  /*7480*/  IMAD.MOV.U32 R34, RZ, RZ, R48 ;  /* 0x000000ffff227224 */ /* 0x000fe200078e0030 */
[----:B------:R-:W-:-:S07]  /*7490*/  MOV R50, R32 ;  /* 0x0000002000327202 */ /* 0x000fce0000000f00 */
[----:B------:R-:W-:Y:S05]  /*74a0*/  WARPSYNC.COLLECTIVE R25, `(.L_x_664) ;  /* 0x0000000019087348 */ /* 0x000fea0003c00000 */
[----:B------:R0:W1:Y:S02]  /*74b0*/  SHFL.BFLY P2, R32, R34, R31, R30 ;  /* 0x0c00001f22207389 */ /* 0x000064000004001e */
[----:B01----:R-:W-:Y:S01]  /*74c0*/  ENDCOLLECTIVE ;  /* 0x000000000000791b */ /* 0x003fe20003800000 */
.L_x_664:
[----:B------:R-:W-:-:S05]  /*74d0*/  FADD.FTZ R50, R57, R50 ;  /* 0x0000003239327221 */ /* 0x000fca0000010000 */
[----:B------:R-:W-:Y:S02]  /*74e0*/  MOV R34, R50 ;  /* 0x0000003200227202 */ /* 0x000fe40000000f00 */
[----:B------:R-:W-:-:S07]  /*74f0*/  MOV R39, R32 ;  /* 0x0000002000277202 */ /* 0x000fce0000000f00 */
[----:B------:R-:W-:Y:S05]  /*7500*/  WARPSYNC.COLLECTIVE R25, `(.L_x_665) ;  /* 0x0000000019087348 */ /* 0x000fea0003c00000 */
[----:B------:R0:W1:Y:S02]  /*7510*/  SHFL.BFLY P2, R32, R34, R31, R30 ;  /* 0x0c00001f22207389 */ /* 0x000064000004001e */
[----:B01----:R-:W-:Y:S01]  /*7520*/  ENDCOLLECTIVE ;  /* 0x000000000000791b */ /* 0x003fe20003800000 */
.L_x_665:
[----:B------:R-:W-:Y:S01]  /*7530*/  FADD.FTZ R39, R48, R39 ;  /* 0x0000002730277221 */ /* 0x000fe20000010000 */
[----:B------:R-:W-:Y:S01]  /*7540*/  FADD.FTZ R31, R51, R44 ;  /* 0x0000002c331f7221 */ /* 0x000fe20000010000 */
[----:B------:R-:W-:Y:S02]  /*7550*/  @!P0 F2FP.BF16.F32.PACK_AB R25, RZ, R40 ;  /* 0x00000028ff19823e */ /* 0x000fe400000010ff */
[----:B------:R-:W-:Y:S01]  /*7560*/  IMAD.MOV.U32 R34, RZ, RZ, R39 ;  /* 0x000000ffff227224 */ /* 0x000fe200078e0027 */
[----:B------:R-:W-:Y:S02]  /*7570*/  @!P0 F2FP.BF16.F32.PACK_AB R30, RZ, R42 ;  /* 0x0000002aff1e823e */ /* 0x000fe400000010ff */
[----:B------:R-:W-:Y:S02]  /*7580*/  @!P0 F2FP.BF16.F32.PACK_AB R31, RZ, R31 ;  /* 0x0000001fff1f823e */ /* 0x000fe400000010ff */
[----:B------:R-:W-:Y:S02]  /*7590*/  PRMT R37, R25, 0x7610, R37 ;  /* 0x0000761019257816 */ /* 0x000fe40000000025 */
[----:B------:R-:W-:Y:S01]  /*75a0*/  PRMT R40, R31, 0x7610, R40 ;  /* 0x000076101f287816 */ /* 0x000fe20000000028 */
[----:B------:R-:W-:Y:S01]  /*75b0*/  HFMA2.MMA R31, -RZ, RZ, 0, 5.9604644775390625e-08 ;  /* 0x00000001ff1f7435 */ /* 0x000fe200000001ff */
[----:B------:R-:W-:-:S02]  /*75c0*/  MOV R55, R32 ;  /* 0x0000002000377202 */ /* 0x000fc40000000f00 */
[----:B------:R-:W-:Y:S02]  /*75d0*/  @!P0 F2FP.BF16.F32.PACK_AB R32, RZ, R35 ;  /* 0x00000023ff20823e */ /* 0x000fe400000010ff */
[----:B------:R-:W-:Y:S01]  /*75e0*/  PRMT R38, R30, 0x7610, R38 ;  /* 0x000076101e267816 */ /* 0x000fe20000000026 */
[----:B------:R-:W-:Y:S01]  /*75f0*/  FADD.FTZ R50, R50, R55 ;  /* 0x0000003732327221 */ /* 0x000fe20000010000 */
[----:B------:R-:W-:Y:S01]  /*7600*/  MOV R30, 0x101f ;  /* 0x0000101f001e7802 */ /* 0x000fe20000000f00 */
[----:B------:R0:W-:Y:S01]  /*7610*/  @!P0 STG.E.U16 desc[UR8][R26.64], R32 ;  /* 0x000000201a008986 */ /* 0x0001e2000c101508 */
[----:B------:R-:W-:Y:S02]  /*7620*/  MOV R25, 0xffff ;  /* 0x0000ffff00197802 */ /* 0x000fe40000000f00 */
[----:B------:R-:W-:Y:S01]  /*7630*/  PRMT R35, R33, 0x7610, R35 ;  /* 0x0000761021237816 */ /* 0x000fe20000000023 */
[----:B------:R-:W-:-:S07]  /*7640*/  FADD.FTZ R33, R45, R46 ;  /* 0x0000002e2d217221 */ /* 0x000fce0000010000 */
[----:B0-----:R-:W-:Y:S05]  /*7650*/  WARPSYNC.COLLECTIVE R25, `(.L_x_666) ;  /* 0x0000000019087348 */ /* 0x001fea0003c00000 */
[----:B0-----:R0:W1:Y:S02]  /*7660*/  SHFL.BFLY P2, R32, R34, R31, R30 ;  /* 0x0c00001f22207389 */ /* 0x001064000004001e */
[----:B01----:R-:W-:Y:S01]  /*7670*/  ENDCOLLECTIVE ;  /* 0x000000000000791b */ /* 0x003fe20003800000 */
.L_x_666:
[----:B------:R-:W-:Y:S01]  /*7680*/  @!P0 F2FP.BF16.F32.PACK_AB R33, RZ, R33 ;  /* 0x00000021ff21823e */ /* 0x000fe200000010ff */
[----:B------:R0:W-:Y:S04]  /*7690*/  @!P0 STG.E.U16 desc[UR8][R28.64], R35 ;  /* 0x000000231c008986 */ /* 0x0001e8000c101508 */
[----:B------:R0:W-:Y:S04]  /*76a0*/  @!P0 STG.E.U16 desc[UR8][R26.64+0x28], R37 ;  /* 0x000028251a008986 */ /* 0x0001e8000c101508 */
[----:B------:R0:W-:Y:S01]  /*76b0*/  @!P0 STG.E.U16 desc[UR8][R28.64+0x28], R38 ;  /* 0x000028261c008986 */ /* 0x0001e2000c101508 */
[----:B------:R-:W-:-:S03]  /*76c0*/  MOV R34, R50 ;  /* 0x0000003200227202 */ /* 0x000fc60000000f00 */
[----:B------:R0:W-:Y:S04]  /*76d0*/  @!P0 STG.E.U16 desc[UR8][R26.64+0x50], R40 ;  /* 0x000050281a008986 */ /* 0x0001e8000c101508 */
[----:B------:R0:W-:Y:S01]  /*76e0*/  @!P0 STG.E.U16 desc[UR8][R28.64+0x50], R33 ;  /* 0x000050211c008986 */ /* 0x0001e2000c101508 */
[----:B------:R-:W-:-:S07]  /*76f0*/  MOV R36, R32 ;  /* 0x0000002000247202 */ /* 0x000fce0000000f00 */
[----:B0-----:R-:W-:Y:S05]  /*7700*/  WARPSYNC.COLLECTIVE R25, `(.L_x_667) ;  /* 0x0000000019087348 */ /* 0x001fea0003c00000 */
[----:B------:R1:W2:Y:S02]  /*7710*/  SHFL.BFLY P2, R32, R34, R31, R30 ;  /* 0x0c00001f22207389 */ /* 0x0002a4000004001e */
[----:B012---:R-:W-:Y:S01]  /*7720*/  ENDCOLLECTIVE ;  /* 0x000000000000791b */ /* 0x007fe20003800000 */
.L_x_667:
[----:B------:R-:W-:Y:S01]  /*7730*/  FADD.FTZ R36, R39, R36 ;  /* 0x0000002427247221 */ /* 0x000fe20000010000 */
[----:B------:R-:W-:Y:S06]  /*7740*/  BRA `(.L_x_668) ;  /* 0xffffffe400107947 */ /* 0x000fec000383ffff */
.L_x_669:
        /* <DEDUP_REMOVED lines=11> */
.L_x_2231:


//--------------------- .text._ZN13group_norm_v218gn_bwd_cuda_kernelI13__nv_bfloat16Li320ELi3ELi16ELi40ELi256ELb1ELb1ELi16ELi320ELi320ELi4ELb1ELi20ELb0ELb0ELNS_15WgradSyncMethodE3ENS_16CompileConditionILi900EEEEEvPT_S6_S6_PKS5_S8_S8_S8_PKfflPfPj --------------------------
	.section	.text._ZN13group_norm_v218gn_bwd_cuda_kernelI13__nv_bfloat16Li320ELi3ELi16ELi40ELi256ELb1ELb1ELi16ELi320ELi320ELi4ELb1ELi20ELb0ELb0ELNS_15WgradSyncMethodE3ENS_16CompileConditionILi900EEEEEvPT_S6_S6_PKS5_S8_S8_S8_PKfflPfPj,"ax",@progbits
	.align	128
        .global         _ZN13group_norm_v218gn_bwd_cuda_kernelI13__nv_bfloat16Li320ELi3ELi16ELi40ELi256ELb1ELb1ELi16ELi320ELi320ELi4ELb1ELi20ELb0ELb0ELNS_15WgradSyncMethodE3ENS_16CompileConditionILi900EEEEEvPT_S6_S6_PKS5_S8_S8_S8_PKfflPfPj
        .type           _ZN13group_norm_v218gn_bwd_cuda_kernelI13__nv_bfloat16Li320ELi3ELi16ELi40ELi256ELb1ELb1ELi16ELi320ELi320ELi4ELb1ELi20ELb0ELb0ELNS_15WgradSyncMethodE3ENS_16CompileConditionILi900EEEEEvPT_S6_S6_PKS5_S8_S8_S8_PKfflPfPj,@function
        .size           _ZN13group_norm_v218gn_bwd_cuda_kernelI13__nv_bfloat16Li320ELi3ELi16ELi40ELi256ELb1ELb1ELi16ELi320ELi320ELi4ELb1ELi20ELb0ELb0ELNS_15WgradSyncMethodE3ENS_16CompileConditionILi900EEEEEvPT_S6_S6_PKS5_S8_S8_S8_PKfflPfPj,(.L_x_2232 - _ZN13group_norm_v218gn_bwd_cuda_kernelI13__nv_bfloat16Li320ELi3ELi16ELi40ELi256ELb1ELb1ELi16ELi320ELi320ELi4ELb1ELi20ELb0ELb0ELNS_15WgradSyncMethodE3ENS_16CompileConditionILi900EEEEEvPT_S6_S6_PKS5_S8_S8_S8_PKfflPfPj)
        .other          _ZN13group_norm_v218gn_bwd_cuda_kernelI13__nv_bfloat16Li320ELi3ELi16ELi40ELi256ELb1ELb1ELi16ELi320ELi320ELi4ELb1ELi20ELb0ELb0ELNS_15WgradSyncMethodE3ENS_16CompileConditionILi900EEEEEvPT_S6_S6_PKS5_S8_S8_S8_PKfflPfPj,@"STO_CUDA_ENTRY STV_DEFAULT"
_ZN13group_norm_v218gn_bwd_cuda_kernelI13__nv_bfloat16Li320ELi3ELi16ELi40ELi256ELb1ELb1ELi16ELi320ELi320ELi4ELb1ELi20ELb0ELb0ELNS_15WgradSyncMethodE3ENS_16CompileConditionILi900EEEEEvPT_S6_S6_PKS5_S8_S8_S8_PKfflPfPj:
.text._ZN13group_norm_v218gn_bwd_cuda_kernelI13__nv_bfloat16Li320ELi3ELi16ELi40ELi256ELb1ELb1ELi16ELi320ELi320ELi4ELb1ELi20ELb0ELb0ELNS_15WgradSyncMethodE3ENS_16CompileConditionILi900EEEEEvPT_S6_S6_PKS5_S8_S8_S8_PKfflPfPj:
[----:B------:R-:W0:Y:S08]  /*0000*/  LDC R1, c[0x0][0x28] ;  /* 0x00000a00ff017b82 */ /* 0x000e300000000800 */
[----:B------:R-:W1:Y:S01]  /*0010*/  S2UR UR6, SR_CTAID.Y ;  /* 0x00000000000679c3 */ /* 0x000e620000002600 */
[----:B------:R-:W-:Y:S01]  /*0020*/  ULDC.64 UR4, c[0x0][0x258] ;  /* 0x0000960000047ab9 */ /* 0x000fe20000000a00 */
[----:B------:R-:W-:Y:S01]  /*0030*/  ULDC.64 UR12, c[0x0][0x208] ;  /* 0x00008200000c7ab9 */ /* 0x000fe20000000a00 */
[----:B------:R-:W-:Y:S01]  /*0040*/  USHF.L.U32 UR16, UR4, 0x1, URZ ;  /* 0x0000000104107899 */ /* 0x000fe2000800063f */
[----:B0-----:R-:W-:Y:S01]  /*0050*/  IADD3 R1, R1, -0x40, RZ ;  /* 0xffffffc001017810 */ /* 0x001fe20007ffe0ff */
[----:B------:R-:W-:-:S03]  /*0060*/  USHF.L.U64.HI UR7, UR4, 0x1, UR5 ;  /* 0x0000000104077899 */ /* 0x000fc60008010205 */
[----:B------:R-:W0:Y:S01]  /*0070*/  S2UR UR17, SR_CTAID.X ;  /* 0x00000000001179c3 */ /* 0x000e220000002500 */
[----:B------:R-:W-:Y:S01]  /*0080*/  UMOV UR5, URZ ;  /* 0x0000003f00057c82 */ /* 0x000fe20008000000 */
[----:B-1----:R-:W-:Y:S02]  /*0090*/  UISETP.GT.U32.AND UP0, UPT, UR16, UR6, UPT ;  /* 0x000000061000728c */ /* 0x002fe4000bf04070 */
[----:B------:R-:W-:Y:S02]  /*00a0*/  UMOV UR11, UR6 ;  /* 0x00000006000b7c82 */ /* 0x000fe40008000000 */
[----:B------:R-:W-:-:S06]  /*00b0*/  UISETP.GT.AND.EX UP0, UPT, UR7, URZ, UPT, UP0 ;  /* 0x0000003f0700728c */ /* 0x000fcc000bf04300 */
[----:B------:R-:W-:-:S13]  /*00c0*/  PLOP3.LUT P0, PT, PT, PT, UP0, 0x80, 0x0 ;  /* 0x000000000000781c */ /* 0x000fda0003f0f008 */
[----:B0-----:R-:W-:Y:S05]  /*00d0*/  @P0 BRA `(.L_x_670) ;  /* 0x00000000006c0947 */ /* 0x001fea0003800000 */
[----:B------:R-:W0:Y:S01]  /*00e0*/  S2R R0, SR_TID.X ;  /* 0x0000000000007919 */ /* 0x000e220000002100 */
[----:B------:R-:W-:Y:S01]  /*00f0*/  BAR.SYNC.DEFER_BLOCKING 0x0 ;  /* 0x0000000000007b1d */ /* 0x000fe20000010000 */
[----:B0-----:R-:W-:-:S13]  /*0100*/  ISETP.NE.AND P0, PT, R0, RZ, PT ;  /* 0x000000ff0000720c */ /* 0x001fda0003f05270 */
[----:B------:R-:W-:Y:S05]  /*0110*/  @P0 BRA `(.L_x_671) ;  /* 0x0000000000500947 */ /* 0x000fea0003800000 */
[----:B------:R-:W0:Y:S01]  /*0120*/  LDC.64 R2, c[0x0][0x268] ;  /* 0x00009a00ff027b82 */ /* 0x000e220000000a00 */
[----:B------:R-:W-:Y:S01]  /*0130*/  ULOP3.LUT UR4, UR6, 0x1, URZ, 0xc0, !UPT ;  /* 0x0000000106047892 */ /* 0x000fe2000f8ec03f */
[----:B------:R-:W-:Y:S01]  /*0140*/  MOV R5, 0x7fffff61 ;  /* 0x7fffff6100057802 */ /* 0x000fe20000000f00 */
        /* <DEDUP_REMOVED lines=11> */
.L_x_672:
[----:B------:R-:W2:Y:S04]  /*0200*/  LD.E.STRONG.GPU R0, desc[UR12][R2.64] ;  /* 0x0000000c02007980 */ /* 0x000ea8000c10f900 */
[----:B--2---:R-:W-:Y:S01]  /*0210*/  CCTL.IVALL ;  /* 0x00000000ff00798f */ /* 0x004fe20002000000 */
[----:B------:R-:W-:Y:S05]  /*0220*/  YIELD ;  /* 0x0000000000007946 */ /* 0x000fea0003800000 */
[----:B-----5:R-:W-:-:S04]  /*0230*/  LOP3.LUT R0, R0, R5, RZ, 0x3c, !PT ;  /* 0x0000000500007212 */ /* 0x020fc800078e3cff */
[----:B------:R-:W-:-:S13]  /*0240*/  ISETP.GT.AND P0, PT, R0, -0x1, PT ;  /* 0xffffffff0000780c */ /* 0x000fda0003f04270 */
[----:B------:R-:W-:Y:S05]  /*0250*/  @P0 BRA `(.L_x_672) ;  /* 0xfffffffc00e80947 */ /* 0x000fea000383ffff */
.L_x_671:
[----:B------:R-:W-:Y:S05]  /*0260*/  WARPSYNC.ALL ;  /* 0x0000000000007948 */ /* 0x000fea0003800000 */
[----:B------:R-:W-:Y:S06]  /*0270*/  BAR.SYNC.DEFER_BLOCKING 0x0 ;  /* 0x0000000000007b1d */ /* 0x000fec0000010000 */
[----:B------:R-:W-:Y:S05]  /*0280*/  BRA `(.L_x_673) ;  /* 0x0000003c00547947 */ /* 0x000fea0003800000 */
.L_x_670:
[----:B------:R-:W0:Y:S01]  /*0290*/  S2R R9, SR_TID.X ;  /* 0x0000000000097919 */ /* 0x000e220000002100 */
[----:B------:R-:W1:Y:S01]  /*02a0*/  S2UR UR8, SR_CgaCtaId ;  /* 0x00000000000879c3 */ /* 0x000e620000008800 */
[----:B------:R-:W-:Y:S01]  /*02b0*/  UMOV UR4, 0x400 ;  /* 0x0000040000047882 */ /* 0x000fe20000000000 */
[----:B------:R-:W-:Y:S01]  /*02c0*/  CS2R R14, SRZ ;  /* 0x00000000000e7805 */ /* 0x000fe2000001ff00 */
[----:B------:R-:W-:Y:S01]  /*02d0*/  UIADD3 UR4, UR4, 0x2800, URZ ;  /* 0x0000280004047890 */ /* 0x000fe2000fffe03f */
[----:B------:R-:W-:Y:S02]  /*02e0*/  CS2R R16, SRZ ;  /* 0x0000000000107805 */ /* 0x000fe4000001ff00 */
[----:B------:R-:W-:Y:S02]  /*02f0*/  CS2R R18, SRZ ;  /* 0x0000000000127805 */ /* 0x000fe4000001ff00 */
[----:B------:R-:W-:Y:S01]  /*0300*/  CS2R R20, SRZ ;  /* 0x0000000000147805 */ /* 0x000fe2000001ff00 */
[----:B-1----:R-:W-:-:S03]  /*0310*/  ULEA UR8, UR8, UR4, 0x18 ;  /* 0x0000000408087291 */ /* 0x002fc6000f8ec03f */
[----:B------:R-:W-:Y:S01]  /*0320*/  UMOV UR4, URZ ;  /* 0x0000003f00047c82 */ /* 0x000fe20008000000 */
[----:B0-----:R-:W-:-:S04]  /*0330*/  SHF.R.S32.HI R0, RZ, 0x1f, R9 ;  /* 0x0000001fff007819 */ /* 0x001fc80000011409 */
[CC--:B------:R-:W-:Y:S02]  /*0340*/  LEA.HI R2, R0.reuse, R9.reuse, RZ, 0x2 ;  /* 0x0000000900027211 */ /* 0x0c0fe400078f10ff */
[----:B------:R-:W-:Y:S02]  /*0350*/  LEA.HI R0, R0, R9, RZ, 0x4 ;  /* 0x0000000900007211 */ /* 0x000fe400078f20ff */
[----:B------:R-:W-:Y:S02]  /*0360*/  SHF.R.S32.HI R6, RZ, 0x2, R2 ;  /* 0x00000002ff067819 */ /* 0x000fe40000011402 */
[----:B------:R-:W-:Y:S02]  /*0370*/  LOP3.LUT R2, R2, 0xfffffffc, RZ, 0xc0, !PT ;  /* 0xfffffffc02027812 */ /* 0x000fe400078ec0ff */
[C---:B------:R-:W-:Y:S01]  /*0380*/  IADD3 R5, R6.reuse, 0xa0, RZ ;  /* 0x000000a006057810 */ /* 0x040fe20007ffe0ff */
[C---:B------:R-:W-:Y:S01]  /*0390*/  VIADD R3, R6.reuse, 0x50 ;  /* 0x0000005006037836 */ /* 0x040fe20000000000 */
[----:B------:R-:W-:-:S02]  /*03a0*/  IADD3 R7, R6, 0xf0, RZ ;  /* 0x000000f006077810 */ /* 0x000fc40007ffe0ff */
[----:B------:R-:W-:Y:S02]  /*03b0*/  SHF.R.S32.HI R6, RZ, 0x1f, R5 ;  /* 0x0000001fff067819 */ /* 0x000fe40000011405 */
[----:B------:R-:W-:Y:S02]  /*03c0*/  SHF.R.S32.HI R4, RZ, 0x1f, R3 ;  /* 0x0000001fff047819 */ /* 0x000fe40000011403 */
[----:B------:R-:W-:Y:S02]  /*03d0*/  SHF.R.S32.HI R8, RZ, 0x1f, R7 ;  /* 0x0000001fff087819 */ /* 0x000fe40000011407 */
[----:B------:R-:W-:Y:S02]  /*03e0*/  LEA.HI R4, R4, R3, RZ, 0x2 ;  /* 0x0000000304047211 */ /* 0x000fe400078f10ff */
[----:B------:R-:W-:Y:S02]  /*03f0*/  SHF.R.U32.HI R3, RZ, 0x4, R0 ;  /* 0x00000004ff037819 */ /* 0x000fe40000011600 */
[----:B------:R-:W-:-:S02]  /*0400*/  IADD3 R2, -R2, R9, RZ ;  /* 0x0000000902027210 */ /* 0x000fc40007ffe1ff */
[----:B------:R-:W-:Y:S02]  /*0410*/  LEA.HI R6, R6, R5, RZ, 0x2 ;  /* 0x0000000506067211 */ /* 0x000fe400078f10ff */
[----:B------:R-:W-:Y:S02]  /*0420*/  LEA.HI R8, R8, R7, RZ, 0x2 ;  /* 0x0000000708087211 */ /* 0x000fe400078f10ff */
[----:B------:R-:W-:Y:S02]  /*0430*/  SHF.R.U32.HI R5, RZ, 0x2, R4 ;  /* 0x00000002ff057819 */ /* 0x000fe40000011604 */
[C---:B------:R-:W-:Y:S02]  /*0440*/  LOP3.LUT R0, R2.reuse, 0x3, R3, 0x78, !PT ;  /* 0x0000000302007812 */ /* 0x040fe400078e7803 */
[----:B------:R-:W-:Y:S02]  /*0450*/  SHF.R.U32.HI R7, RZ, 0x2, R6 ;  /* 0x00000002ff077819 */ /* 0x000fe40000011606 */
[----:B------:R-:W-:Y:S01]  /*0460*/  SHF.R.U32.HI R9, RZ, 0x2, R8 ;  /* 0x00000002ff097819 */ /* 0x000fe20000011608 */
[----:B------:R0:W-:Y:S01]  /*0470*/  STL [R1+0x2c], R0 ;  /* 0x00002c0001007387 */ /* 0x0001e20000100800 */
[----:B------:R-:W-:-:S02]  /*0480*/  LOP3.LUT R4, R2, 0x3, R5, 0x78, !PT ;  /* 0x0000000302047812 */ /* 0x000fc400078e7805 */
[----:B------:R-:W-:-:S03]  /*0490*/  LOP3.LUT R3, R2, 0x3, R7, 0x78, !PT ;  /* 0x0000000302037812 */ /* 0x000fc600078e7807 */
[----:B------:R1:W-:Y:S01]  /*04a0*/  STL [R1+0x28], R4 ;  /* 0x0000280401007387 */ /* 0x0003e20000100800 */
[----:B0-----:R-:W-:-:S03]  /*04b0*/  LOP3.LUT R0, R2, 0x3, R9, 0x78, !PT ;  /* 0x0000000302007812 */ /* 0x001fc600078e7809 */
[----:B------:R1:W-:Y:S04]  /*04c0*/  STL [R1+0x24], R3 ;  /* 0x0000240301007387 */ /* 0x0003e80000100800 */
[----:B------:R1:W-:Y:S02]  /*04d0*/  STL [R1+0x20], R0 ;  /* 0x0000200001007387 */ /* 0x0003e40000100800 */
.L_x_685:
[----:B-1----:R-:W0:Y:S01]  /*04e0*/  S2R R0, SR_TID.X ;  /* 0x0000000000007919 */ /* 0x002e220000002100 */
[----:B------:R-:W-:Y:S01]  /*04f0*/  ULOP3.LUT UR9, UR11, 0x1, URZ, 0xc0, !UPT ;  /* 0x000000010b097892 */ /* 0x000fe2000f8ec03f */
[----:B--2---:R-:W1:Y:S01]  /*0500*/  LDC.64 R10, c[0x0][0x238] ;  /* 0x00008e00ff0a7b82 */ /* 0x004e620000000a00 */
[----:B------:R-:W-:Y:S02]  /*0510*/  USHF.R.U64 UR10, UR11, 0x1, UR5 ;  /* 0x000000010b0a7899 */ /* 0x000fe40008001205 */
[----:B------:R-:W-:Y:S02]  /*0520*/  UIMAD UR14, UR9, 0x140, URZ ;  /* 0x00000140090e78a4 */ /* 0x000fe4000f8e023f */
[----:B------:R-:W-:Y:S02]  /*0530*/  USHF.L.U32 UR9, UR17, 0x4, URZ ;  /* 0x0000000411097899 */ /* 0x000fe4000800063f */
[----:B------:R-:W-:Y:S01]  /*0540*/  USHF.R.U32.HI UR15, URZ, 0x1, UR5 ;  /* 0x000000013f0f7899 */ /* 0x000fe20008011605 */
[----:B------:R-:W-:Y:S01]  /*0550*/  MOV R13, UR10 ;  /* 0x0000000a000d7c02 */ /* 0x000fe20008000f00 */
[----:B------:R-:W-:Y:S01]  /*0560*/  ULOP3.LUT UR9, UR9, 0xf0, URZ, 0xc0, !UPT ;  /* 0x000000f009097892 */ /* 0x000fe2000f8ec03f */
[----:B------:R-:W2:Y:S01]  /*0570*/  LDC.64 R8, c[0x0][0x240] ;  /* 0x00009000ff087b82 */ /* 0x000ea20000000a00 */
[----:B------:R-:W-:-:S02]  /*0580*/  UIMAD UR10, UR15, 0x28000, URZ ;  /* 0x000280000f0a78a4 */ /* 0x000fc4000f8e023f */
[----:B------:R-:W-:Y:S01]  /*0590*/  MOV R12, UR15 ;  /* 0x0000000f000c7c02 */ /* 0x000fe20008000f00 */
[----:B------:R-:W-:Y:S01]  /*05a0*/  ULDC.64 UR18, c[0x0][0x248] ;  /* 0x0000920000127ab9 */ /* 0x000fe20000000a00 */
[----:B------:R-:W-:Y:S01]  /*05b0*/  ULDC.64 UR20, c[0x0][0x228] ;  /* 0x00008a0000147ab9 */ /* 0x000fe20000000a00 */
[----:B0-----:R-:W-:-:S05]  /*05c0*/  IMAD.WIDE.U32 R2, R0, -0x33333333, RZ ;  /* 0xcccccccd00027825 */ /* 0x001fca00078e00ff */
[----:B------:R-:W-:-:S05]  /*05d0*/  SHF.R.U32.HI R5, RZ, 0x6, R3 ;  /* 0x00000006ff057819 */ /* 0x000fca0000011603 */
[C---:B------:R-:W-:Y:S02]  /*05e0*/  IMAD R46, R5.reuse, -0x50, R0 ;  /* 0xffffffb0052e7824 */ /* 0x040fe400078e0200 */
[----:B------:R-:W-:Y:S01]  /*05f0*/  VIADD R0, R5, UR9 ;  /* 0x0000000905007c36 */ /* 0x000fe20008000000 */
[----:B------:R-:W-:Y:S02]  /*0600*/  ULDC UR9, c[0x0][0x250] ;  /* 0x0000940000097ab9 */ /* 0x000fe40000000800 */
[----:B------:R-:W-:-:S04]  /*0610*/  LEA R6, R46, UR14, 0x2 ;  /* 0x0000000e2e067c11 */ /* 0x000fc8000f8e10ff */
[----:B------:R-:W-:Y:S01]  /*0620*/  SHF.R.S32.HI R7, RZ, 0x1f, R6 ;  /* 0x0000001fff077819 */ /* 0x000fe20000011406 */
[----:B------:R-:W-:-:S05]  /*0630*/  IMAD.WIDE.U32 R2, R6, -0x33333333, RZ ;  /* 0xcccccccd06027825 */ /* 0x000fca00078e00ff */
[----:B------:R-:W-:Y:S01]  /*0640*/  SHF.R.U32.HI R4, RZ, 0x5, R3 ;  /* 0x00000005ff047819 */ /* 0x000fe20000011603 */
[----:B------:R-:W-:-:S04]  /*0650*/  IMAD.WIDE.U32 R2, R13, 0x28000, R6 ;  /* 0x000280000d027825 */ /* 0x000fc800078e0006 */
[----:B------:R0:W-:Y:S01]  /*0660*/  STL [R1+0x1c], R4 ;  /* 0x00001c0401007387 */ /* 0x0001e20000100800 */
[----:B------:R-:W-:Y:S01]  /*0670*/  IMAD R7, R0, 0x280, RZ ;  /* 0x0000028000077824 */ /* 0x000fe200078e02ff */
[----:B------:R-:W-:-:S04]  /*0680*/  IADD3 R0, R3, UR10, RZ ;  /* 0x0000000a03007c10 */ /* 0x000fc8000fffe0ff */
[----:B------:R-:W-:Y:S02]  /*0690*/  IADD3 R3, P1, R7, R2, RZ ;  /* 0x0000000207037210 */ /* 0x000fe40007f3e0ff */
[----:B0-----:R-:W-:Y:S02]  /*06a0*/  LEA R4, P0, R13, R4, 0x4 ;  /* 0x000000040d047211 */ /* 0x001fe400078020ff */
[----:B------:R-:W-:Y:S02]  /*06b0*/  SHF.L.U32 R32, R3, 0x1, RZ ;  /* 0x0000000103207819 */ /* 0x000fe400000006ff */
[----:B------:R-:W-:Y:S02]  /*06c0*/  LEA.HI.X R13, R13, RZ, R12, 0x4, P0 ;  /* 0x000000ff0d0d7211 */ /* 0x000fe400000f240c */
[----:B------:R-:W-:-:S04]  /*06d0*/  LEA R22, P0, R4, UR18, 0x3 ;  /* 0x0000001204167c11 */ /* 0x000fc8000f8018ff */
[----:B------:R-:W-:Y:S01]  /*06e0*/  LEA.HI.X R23, R4, UR19, R13, 0x3, P0 ;  /* 0x0000001304177c11 */ /* 0x000fe200080f1c0d */
[----:B------:R-:W-:Y:S01]  /*06f0*/  ULDC.64 UR18, c[0x0][0x230] ;  /* 0x00008c0000127ab9 */ /* 0x000fe20000000a00 */
[----:B------:R-:W-:Y:S02]  /*0700*/  IADD3.X R4, RZ, R0, RZ, P1, !PT ;  /* 0x00000000ff047210 */ /* 0x000fe40000ffe4ff */
[----:B------:R-:W-:Y:S02]  /*0710*/  IADD3 R26, P0, R32, UR18, RZ ;  /* 0x00000012201a7c10 */ /* 0x000fe4000ff1e0ff */
[----:B------:R-:W3:Y:S01]  /*0720*/  LDG.E.64.CONSTANT R22, desc[UR12][R22.64] ;  /* 0x0000000c16167981 */ /* 0x000ee2000c1e9b00 */
[----:B------:R-:W-:Y:S01]  /*0730*/  SHF.L.U64.HI R35, R3, 0x1, R4 ;  /* 0x0000000103237819 */ /* 0x000fe20000010204 */
[C---:B-1----:R-:W-:Y:S02]  /*0740*/  IMAD.WIDE R10, R6.reuse, 0x2, R10 ;  /* 0x00000002060a7825 */ /* 0x042fe400078e020a */
[----:B------:R0:W-:Y:S01]  /*0750*/  STL [R1+0x14], R32 ;  /* 0x0000142001007387 */ /* 0x0001e20000100800 */
[----:B------:R-:W-:Y:S01]  /*0760*/  IADD3.X R27, R35, UR19, RZ, P0, !PT ;  /* 0x00000013231b7c10 */ /* 0x000fe200087fe4ff */
[----:B--2---:R-:W-:-:S02]  /*0770*/  IMAD.WIDE R8, R6, 0x2, R8 ;  /* 0x0000000206087825 */ /* 0x004fc400078e0208 */
[----:B------:R-:W2:Y:S04]  /*0780*/  LDG.E.64.CONSTANT R24, desc[UR12][R10.64] ;  /* 0x0000000c0a187981 */ /* 0x000ea8000c1e9b00 */
[----:B------:R-:W4:Y:S04]  /*0790*/  LDG.E.64.CONSTANT R26, desc[UR12][R26.64] ;  /* 0x0000000c1a1a7981 */ /* 0x000f28000c1e9b00 */
[----:B------:R1:W2:Y:S01]  /*07a0*/  LDG.E.64.CONSTANT R28, desc[UR12][R8.64] ;  /* 0x0000000c081c7981 */ /* 0x0002a2000c1e9b00 */
[----:B------:R-:W-:-:S03]  /*07b0*/  VIADD R3, R7, 0xa00 ;  /* 0x00000a0007037836 */ /* 0x000fc60000000000 */
[----:B------:R-:W-:Y:S02]  /*07c0*/  STL [R1+0x18], R35 ;  /* 0x0000182301007387 */ /* 0x000fe40000100800 */
[----:B------:R-:W-:-:S04]  /*07d0*/  IADD3 R3, P0, R3, R2, RZ ;  /* 0x0000000203037210 */ /* 0x000fc80007f1e0ff */
[----:B------:R-:W-:Y:S02]  /*07e0*/  IADD3.X R4, RZ, R0, RZ, P0, !PT ;  /* 0x00000000ff047210 */ /* 0x000fe400007fe4ff */
[C---:B------:R-:W-:Y:S02]  /*07f0*/  SHF.L.U32 R34, R3.reuse, 0x1, RZ ;  /* 0x0000000103227819 */ /* 0x040fe400000006ff */
[----:B------:R-:W-:Y:S02]  /*0800*/  SHF.L.U64.HI R36, R3, 0x1, R4 ;  /* 0x0000000103247819 */ /* 0x000fe40000010204 */
[----:B------:R-:W-:Y:S02]  /*0810*/  IADD3 R30, P1, R34, UR18, RZ ;  /* 0x00000012221e7c10 */ /* 0x000fe4000ff3e0ff */
[----:B0-----:R-:W-:Y:S02]  /*0820*/  IADD3 R32, P0, R32, UR20, RZ ;  /* 0x0000001420207c10 */ /* 0x001fe4000ff1e0ff */
[----:B------:R-:W-:-:S02]  /*0830*/  IADD3.X R31, R36, UR19, RZ, P1, !PT ;  /* 0x00000013241f7c10 */ /* 0x000fc40008ffe4ff */
[----:B------:R-:W-:-:S04]  /*0840*/  IADD3.X R33, R35, UR21, RZ, P0, !PT ;  /* 0x0000001523217c10 */ /* 0x000fc800087fe4ff */
[----:B------:R-:W2:Y:S04]  /*0850*/  LDG.E.64.CONSTANT R30, desc[UR12][R30.64] ;  /* 0x0000000c1e1e7981 */ /* 0x000ea8000c1e9b00 */
[----:B------:R-:W2:Y:S04]  /*0860*/  LDG.E.64.CONSTANT R32, desc[UR12][R32.64] ;  /* 0x0000000c20207981 */ /* 0x000ea8000c1e9b00 */
[----:B------:R0:W-:Y:S01]  /*0870*/  STL [R1+0xc], R34 ;  /* 0x00000c2201007387 */ /* 0x0001e20000100800 */
[----:B------:R-:W-:Y:S02]  /*0880*/  IADD3 R3, R7, 0x1400, RZ ;  /* 0x0000140007037810 */ /* 0x000fe40007ffe0ff */
[----:B0-----:R-:W-:-:S04]  /*0890*/  IADD3 R34, P0, R34, UR20, RZ ;  /* 0x0000001422227c10 */ /* 0x001fc8000ff1e0ff */
[----:B------:R-:W-:Y:S02]  /*08a0*/  IADD3.X R35, R36, UR21, RZ, P0, !PT ;  /* 0x0000001524237c10 */ /* 0x000fe400087fe4ff */
[----:B------:R-:W-:-:S04]  /*08b0*/  IADD3 R3, P0, R3, R2, RZ ;  /* 0x0000000203037210 */ /* 0x000fc80007f1e0ff */
[----:B------:R-:W2:Y:S01]  /*08c0*/  LDG.E.64.CONSTANT R34, desc[UR12][R34.64] ;  /* 0x0000000c22227981 */ /* 0x000ea2000c1e9b00 */
[C---:B-1----:R-:W-:Y:S01]  /*08d0*/  IMAD.SHL.U32 R8, R3.reuse, 0x2, RZ ;  /* 0x0000000203087824 */ /* 0x042fe200078e00ff */
[----:B------:R-:W-:Y:S02]  /*08e0*/  IADD3.X R4, RZ, R0, RZ, P0, !PT ;  /* 0x00000000ff047210 */ /* 0x000fe400007fe4ff */
[----:B------:R0:W-:Y:S02]  /*08f0*/  STL [R1+0x10], R36 ;  /* 0x0000102401007387 */ /* 0x0001e40000100800 */
[----:B------:R-:W-:Y:S02]  /*0900*/  SHF.L.U64.HI R6, R3, 0x1, R4 ;  /* 0x0000000103067819 */ /* 0x000fe40000010204 */
[----:B0-----:R-:W-:-:S04]  /*0910*/  IADD3 R36, P0, R8, UR18, RZ ;  /* 0x0000001208247c10 */ /* 0x001fc8000ff1e0ff */
[----:B------:R-:W-:-:S06]  /*0920*/  IADD3.X R37, R6, UR19, RZ, P0, !PT ;  /* 0x0000001306257c10 */ /* 0x000fcc00087fe4ff */
[----:B------:R-:W2:Y:S01]  /*0930*/  LDG.E.64.CONSTANT R36, desc[UR12][R36.64] ;  /* 0x0000000c24247981 */ /* 0x000ea2000c1e9b00 */
[----:B------:R-:W-:Y:S02]  /*0940*/  IADD3 R7, R7, 0x1e00, RZ ;  /* 0x00001e0007077810 */ /* 0x000fe40007ffe0ff */
[----:B------:R-:W-:Y:S02]  /*0950*/  IADD3 R38, P0, R8, UR20, RZ ;  /* 0x0000001408267c10 */ /* 0x000fe4000ff1e0ff */
[----:B------:R-:W-:Y:S02]  /*0960*/  IADD3 R7, P1, R7, R2, RZ ;  /* 0x0000000207077210 */ /* 0x000fe40007f3e0ff */
[----:B------:R-:W-:Y:S02]  /*0970*/  IADD3.X R39, R6, UR21, RZ, P0, !PT ;  /* 0x0000001506277c10 */ /* 0x000fe400087fe4ff */
[----:B------:R-:W-:Y:S02]  /*0980*/  IADD3.X R54, RZ, R0, RZ, P1, !PT ;  /* 0x00000000ff367210 */ /* 0x000fe40000ffe4ff */
[----:B------:R-:W-:-:S02]  /*0990*/  SHF.L.U32 R52, R7, 0x1, RZ ;  /* 0x0000000107347819 */ /* 0x000fc400000006ff */
[----:B------:R-:W-:Y:S01]  /*09a0*/  SHF.L.U64.HI R54, R7, 0x1, R54 ;  /* 0x0000000107367819 */ /* 0x000fe20000010236 */
[----:B------:R-:W2:Y:S01]  /*09b0*/  LDG.E.64.CONSTANT R38, desc[UR12][R38.64] ;  /* 0x0000000c26267981 */ /* 0x000ea2000c1e9b00 */
[----:B------:R-:W-:-:S04]  /*09c0*/  IADD3 R40, P0, R52, UR18, RZ ;  /* 0x0000001234287c10 */ /* 0x000fc8000ff1e0ff */
[----:B------:R-:W-:-:S06]  /*09d0*/  IADD3.X R41, R54, UR19, RZ, P0, !PT ;  /* 0x0000001336297c10 */ /* 0x000fcc00087fe4ff */
[----:B------:R-:W2:Y:S04]  /*09e0*/  LDG.E.64.CONSTANT R40, desc[UR12][R40.64] ;  /* 0x0000000c28287981 */ /* 0x000ea8000c1e9b00 */
[----:B------:R-:W-:Y:S04]  /*09f0*/  STL [R1+0x4], R8 ;  /* 0x0000040801007387 */ /* 0x000fe80000100800 */
[----:B------:R-:W-:Y:S04]  /*0a00*/  STL [R1+0x8], R6 ;  /* 0x0000080601007387 */ /* 0x000fe80000100800 */
[----:B------:R-:W-:Y:S01]  /*0a10*/  STL [R1], R52 ;  /* 0x0000003401007387 */ /* 0x000fe20000100800 */
[----:B---3--:R-:W-:-:S06]  /*0a20*/  FADD.FTZ R2, R23, UR9 ;  /* 0x0000000917027e21 */ /* 0x008fcc0008010000 */
[----:B------:R-:W0:Y:S01]  /*0a30*/  MUFU.RSQ R2, R2 ;  /* 0x0000000200027308 */ /* 0x000e220000001400 */
[C---:B----4-:R-:W-:Y:S02]  /*0a40*/  PRMT R47, R26.reuse, 0x7632, R47 ;  /* 0x000076321a2f7816 */ /* 0x050fe4000000002f */
[C---:B------:R-:W-:Y:S02]  /*0a50*/  SHF.L.U32 R9, R27.reuse, 0x10, RZ ;  /* 0x000000101b097819 */ /* 0x040fe400000006ff */
[----:B------:R-:W-:Y:S01]  /*0a60*/  PRMT R53, R27, 0x7632, R53 ;  /* 0x000076321b357816 */ /* 0x000fe20000000035 */
[----:B------:R-:W-:Y:S01]  /*0a70*/  IMAD.U32 R47, R47, 0x10000, RZ ;  /* 0x000100002f2f7824 */ /* 0x000fe200078e00ff */
[----:B------:R-:W-:Y:S01]  /*0a80*/  SHF.L.U32 R7, R26, 0x10, RZ ;  /* 0x000000101a077819 */ /* 0x000fe200000006ff */
[----:B------:R-:W-:Y:S01]  /*0a90*/  FADD.FTZ R9, -R22, R9 ;  /* 0x0000000916097221 */ /* 0x000fe20000010100 */
[----:B------:R-:W-:Y:S01]  /*0aa0*/  SHF.L.U32 R53, R53, 0x10, RZ ;  /* 0x0000001035357819 */ /* 0x000fe200000006ff */
[----:B--2---:R-:W-:Y:S01]  /*0ab0*/  STL [R1+0x30], R24 ;  /* 0x0000301801007387 */ /* 0x004fe20000100800 */
[----:B------:R-:W-:Y:S01]  /*0ac0*/  PRMT R23, R24, 0x7632, R23 ;  /* 0x0000763218177816 */ /* 0x000fe20000000017 */
[C---:B------:R-:W-:Y:S01]  /*0ad0*/  IMAD.U32 R3, R25.reuse, 0x10000, RZ ;  /* 0x0001000019037824 */ /* 0x040fe200078e00ff */
[----:B------:R-:W-:Y:S01]  /*0ae0*/  PRMT R11, R28, 0x7632, R11 ;  /* 0x000076321c0b7816 */ /* 0x000fe2000000000b */
[----:B------:R1:W-:Y:S01]  /*0af0*/  STL [R1+0x34], R25 ;  /* 0x0000341901007387 */ /* 0x0003e20000100800 */
[----:B------:R-:W-:Y:S01]  /*0b00*/  PRMT R44, R25, 0x7632, R44 ;  /* 0x00007632192c7816 */ /* 0x000fe2000000002c */
[C---:B------:R-:W-:Y:S01]  /*0b10*/  FADD.FTZ R47, -R22.reuse, R47 ;  /* 0x0000002f162f7221 */ /* 0x040fe20000010100 */
[----:B------:R-:W-:Y:S01]  /*0b20*/  PRMT R12, R29, 0x7632, R12 ;  /* 0x000076321d0c7816 */ /* 0x000fe2000000000c */
[----:B------:R-:W-:Y:S01]  /*0b30*/  FADD.FTZ R7, -R22, R7 ;  /* 0x0000000716077221 */ /* 0x000fe20000010100 */
[----:B0-----:R-:W-:Y:S01]  /*0b40*/  FMUL.FTZ R50, R2, R9 ;  /* 0x0000000902327220 */ /* 0x001fe20000410000 */
[----:B------:R-:W-:Y:S01]  /*0b50*/  FADD.FTZ R53, -R22, R53 ;  /* 0x0000003516357221 */ /* 0x000fe20000010100 */
[----:B------:R-:W-:-:S02]  /*0b60*/  SHF.L.U32 R23, R23, 0x10, RZ ;  /* 0x0000001017177819 */ /* 0x000fc400000006ff */
[----:B-1----:R-:W-:Y:S01]  /*0b70*/  SHF.L.U32 R25, R29, 0x10, RZ ;  /* 0x000000101d197819 */ /* 0x002fe200000006ff */
[C---:B------:R-:W-:Y:S01]  /*0b80*/  FMUL.FTZ R47, R2.reuse, R47 ;  /* 0x0000002f022f7220 */ /* 0x040fe20000410000 */
[----:B------:R-:W-:Y:S01]  /*0b90*/  SHF.L.U32 R11, R11, 0x10, RZ ;  /* 0x000000100b0b7819 */ /* 0x000fe200000006ff */
[----:B------:R-:W-:Y:S01]  /*0ba0*/  FMUL.FTZ R51, R2, R7 ;  /* 0x0000000702337220 */ /* 0x000fe20000410000 */
[----:B------:R-:W-:Y:S01]  /*0bb0*/  SHF.L.U32 R0, R24, 0x10, RZ ;  /* 0x0000001018007819 */ /* 0x000fe200000006ff */
[----:B------:R-:W-:Y:S01]  /*0bc0*/  FFMA.FTZ R8, R50, R3, R25 ;  /* 0x0000000332087223 */ /* 0x000fe20000010019 */
[----:B------:R-:W-:Y:S01]  /*0bd0*/  SHF.L.U32 R13, R28, 0x10, RZ ;  /* 0x000000101c0d7819 */ /* 0x000fe200000006ff */
[----:B------:R-:W-:Y:S01]  /*0be0*/  IMAD.U32 R12, R12, 0x10000, RZ ;  /* 0x000100000c0c7824 */ /* 0x000fe200078e00ff */
[----:B------:R-:W-:Y:S01]  /*0bf0*/  SHF.L.U32 R44, R44, 0x10, RZ ;  /* 0x000000102c2c7819 */ /* 0x000fe200000006ff */
[----:B------:R-:W-:Y:S01]  /*0c00*/  FMUL.FTZ R53, R2, R53 ;  /* 0x0000003502357220 */ /* 0x000fe20000410000 */
[----:B------:R-:W-:Y:S01]  /*0c10*/  FFMA.FTZ R10, R47, R23, R11 ;  /* 0x000000172f0a7223 */ /* 0x000fe2000001000b */
[----:B------:R-:W-:Y:S01]  /*0c20*/  FFMA.FTZ R42, R51, R0, R13 ;  /* 0x00000000332a7223 */ /* 0x000fe2000001000d */
[----:B------:R-:W-:Y:S01]  /*0c30*/  FMUL.FTZ R9, R8, -1.4426950216293334961 ;  /* 0xbfb8aa3b08097820 */ /* 0x000fe20000410000 */
[----:B------:R-:W-:Y:S01]  /*0c40*/  FFMA.FTZ R6, R53, R44, R12 ;  /* 0x0000002c35067223 */ /* 0x000fe2000001000c */
[----:B------:R-:W-:Y:S01]  /*0c50*/  FMUL.FTZ R4, R10, -1.4426950216293334961 ;  /* 0xbfb8aa3b0a047820 */ /* 0x000fe20000410000 */
[----:B------:R-:W-:-:S02]  /*0c60*/  FMUL.FTZ R7, R42, -1.4426950216293334961 ;  /* 0xbfb8aa3b2a077820 */ /* 0x000fc40000410000 */
[----:B------:R-:W-:Y:S01]  /*0c70*/  FMUL.FTZ R43, R6, -1.4426950216293334961 ;  /* 0xbfb8aa3b062b7820 */ /* 0x000fe20000410000 */
[----:B------:R-:W0:Y:S08]  /*0c80*/  MUFU.EX2 R9, R9 ;  /* 0x0000000900097308 */ /* 0x000e300000000800 */
[----:B------:R-:W1:Y:S08]  /*0c90*/  MUFU.EX2 R4, R4 ;  /* 0x0000000400047308 */ /* 0x000e700000000800 */
[----:B------:R-:W2:Y:S08]  /*0ca0*/  MUFU.EX2 R7, R7 ;  /* 0x0000000700077308 */ /* 0x000eb00000000800 */
[----:B------:R-:W3:Y:S01]  /*0cb0*/  MUFU.EX2 R43, R43 ;  /* 0x0000002b002b7308 */ /* 0x000ee20000000800 */
[----:B0-----:R-:W-:Y:S01]  /*0cc0*/  FADD.FTZ R9, R9, 1 ;  /* 0x3f80000009097421 */ /* 0x001fe20000010000 */
[----:B-1----:R-:W-:Y:S01]  /*0cd0*/  FADD.FTZ R4, R4, 1 ;  /* 0x3f80000004047421 */ /* 0x002fe20000010000 */
[----:B--2---:R-:W-:-:S05]  /*0ce0*/  FADD.FTZ R7, R7, 1 ;  /* 0x3f80000007077421 */ /* 0x004fca0000010000 */
[----:B------:R-:W0:Y:S01]  /*0cf0*/  MUFU.RCP R9, R9 ;  /* 0x0000000900097308 */ /* 0x000e220000001000 */
[----:B---3--:R-:W-:-:S07]  /*0d00*/  FADD.FTZ R43, R43, 1 ;  /* 0x3f8000002b2b7421 */ /* 0x008fce0000010000 */
[----:B------:R-:W1:Y:S08]  /*0d10*/  MUFU.RCP R4, R4 ;  /* 0x0000000400047308 */ /* 0x000e700000001000 */
[----:B------:R2:W-:Y:S08]  /*0d20*/  MUFU.RCP R59, R43 ;  /* 0x0000002b003b7308 */ /* 0x0005f00000001000 */
[----:B------:R-:W3:Y:S01]  /*0d30*/  MUFU.RCP R7, R7 ;  /* 0x0000000700077308 */ /* 0x000ee20000001000 */
[----:B--2---:R-:W-:Y:S01]  /*0d40*/  HFMA2.MMA R43, -RZ, RZ, 0, 2.384185791015625e-06 ;  /* 0x00000028ff2b7435 */ /* 0x004fe200000001ff */
[----:B0-----:R-:W-:-:S09]  /*0d50*/  FADD.FTZ R45, -R9, 1 ;  /* 0x3f800000092d7421 */ /* 0x001fd20000010100 */
[----:B------:R-:W-:Y:S02]  /*0d60*/  IMAD R46, R46, R43, UR8 ;  /* 0x000000082e2e7e24 */ /* 0x000fe4000f8e022b */
[----:B------:R-:W-:-:S03]  /*0d70*/  FFMA.FTZ R45, R8, R45, 1 ;  /* 0x3f800000082d7423 */ /* 0x000fc6000001002d */
[----:B------:R-:W-:Y:S01]  /*0d80*/  LEA R24, R5, R46, 0x3 ;  /* 0x0000002e05187211 */ /* 0x000fe200078e18ff */
[----:B-1----:R-:W-:Y:S01]  /*0d90*/  FADD.FTZ R5, -R4, 1 ;  /* 0x3f80000004057421 */ /* 0x002fe20000010100 */
[----:B---3--:R-:W-:Y:S01]  /*0da0*/  FADD.FTZ R43, -R7, 1 ;  /* 0x3f800000072b7421 */ /* 0x008fe20000010100 */
[----:B------:R-:W-:Y:S02]  /*0db0*/  FADD.FTZ R8, -R59, 1 ;  /* 0x3f8000003b087421 */ /* 0x000fe40000010100 */
[----:B------:R-:W-:Y:S01]  /*0dc0*/  FFMA.FTZ R10, R10, R5, 1 ;  /* 0x3f8000000a0a7423 */ /* 0x000fe20000010005 */
[----:B------:R-:W-:Y:S01]  /*0dd0*/  FFMA.FTZ R43, R42, R43, 1 ;  /* 0x3f8000002a2b7423 */ /* 0x000fe2000001002b */
[----:B------:R-:W-:Y:S01]  /*0de0*/  FFMA.FTZ R8, R6, R8, 1 ;  /* 0x3f80000006087423 */ /* 0x000fe20000010008 */
[----:B------:R-:W-:Y:S01]  /*0df0*/  SHF.L.U32 R6, R30, 0x10, RZ ;  /* 0x000000101e067819 */ /* 0x000fe200000006ff */
[----:B------:R-:W-:Y:S01]  /*0e00*/  FMUL.FTZ R10, R4, R10 ;  /* 0x0000000a040a7220 */ /* 0x000fe20000410000 */
[----:B------:R-:W-:Y:S01]  /*0e10*/  SHF.L.U32 R4, R32, 0x10, RZ ;  /* 0x0000001020047819 */ /* 0x000fe200000006ff */
[----:B------:R-:W-:Y:S01]  /*0e20*/  FMUL.FTZ R43, R7, R43 ;  /* 0x0000002b072b7220 */ /* 0x000fe20000410000 */
[----:B------:R-:W-:Y:S01]  /*0e30*/  IADD3 R42, P0, R52, UR20, RZ ;  /* 0x00000014342a7c10 */ /* 0x000fe2000ff1e0ff */
[----:B------:R-:W-:Y:S01]  /*0e40*/  FADD.FTZ R49, -R22, R6 ;  /* 0x0000000616317221 */ /* 0x000fe20000010100 */
[----:B------:R-:W-:Y:S01]  /*0e50*/  SHF.L.U32 R48, R31, 0x10, RZ ;  /* 0x000000101f307819 */ /* 0x000fe200000006ff */
[----:B------:R-:W-:Y:S01]  /*0e60*/  FMUL.FTZ R4, R4, R43 ;  /* 0x0000002b04047220 */ /* 0x000fe20000410000 */
[----:B------:R-:W-:Y:S01]  /*0e70*/  IADD3.X R43, R54, UR21, RZ, P0, !PT ;  /* 0x00000015362b7c10 */ /* 0x000fe200087fe4ff */
[----:B------:R-:W-:Y:S01]  /*0e80*/  FMUL.FTZ R49, R2, R49 ;  /* 0x0000003102317220 */ /* 0x000fe20000410000 */
[----:B------:R-:W-:Y:S01]  /*0e90*/  PRMT R61, R30, 0x7632, R61 ;  /* 0x000076321e3d7816 */ /* 0x000fe2000000003d */
[----:B------:R-:W-:Y:S01]  /*0ea0*/  FADD.FTZ R48, -R22, R48 ;  /* 0x0000003016307221 */ /* 0x000fe20000010100 */
[----:B------:R-:W-:Y:S01]  /*0eb0*/  FMUL.FTZ R5, R9, R45 ;  /* 0x0000002d09057220 */ /* 0x000fe20000410000 */
[----:B------:R-:W-:Y:S01]  /*0ec0*/  FFMA.FTZ R46, R0, R49, R13 ;  /* 0x00000031002e7223 */ /* 0x000fe2000001000d */
[----:B------:R-:W-:Y:S01]  /*0ed0*/  SHF.L.U32 R61, R61, 0x10, RZ ;  /* 0x000000103d3d7819 */ /* 0x000fe200000006ff */
[----:B------:R-:W2:Y:S01]  /*0ee0*/  LDG.E.64.CONSTANT R42, desc[UR12][R42.64] ;  /* 0x0000000c2a2a7981 */ /* 0x000ea2000c1e9b00 */
[----:B------:R-:W-:Y:S01]  /*0ef0*/  FMUL.FTZ R48, R2, R48 ;  /* 0x0000003002307220 */ /* 0x000fe20000410000 */
[----:B------:R-:W-:-:S02]  /*0f00*/  PRMT R9, R31, 0x7632, R9 ;  /* 0x000076321f097816 */ /* 0x000fc40000000009 */
[----:B------:R-:W-:Y:S01]  /*0f10*/  PRMT R7, R32, 0x7632, R7 ;  /* 0x0000763220077816 */ /* 0x000fe20000000007 */
[----:B------:R-:W-:Y:S01]  /*0f20*/  FMUL.FTZ R52, R46, -1.4426950216293334961 ;  /* 0xbfb8aa3b2e347820 */ /* 0x000fe20000410000 */
[----:B------:R-:W-:Y:S01]  /*0f30*/  FADD.FTZ R61, -R22, R61 ;  /* 0x0000003d163d7221 */ /* 0x000fe20000010100 */
[----:B------:R-:W-:Y:S01]  /*0f40*/  FFMA.FTZ R45, R3, R48, R25 ;  /* 0x00000030032d7223 */ /* 0x000fe20000010019 */
[----:B------:R-:W-:Y:S01]  /*0f50*/  SHF.L.U32 R9, R9, 0x10, RZ ;  /* 0x0000001009097819 */ /* 0x000fe200000006ff */
[----:B------:R-:W-:Y:S01]  /*0f60*/  FMUL.FTZ R59, R59, R8 ;  /* 0x000000083b3b7220 */ /* 0x000fe20000410000 */
[----:B------:R-:W-:Y:S01]  /*0f70*/  IMAD.U32 R6, R7, 0x10000, RZ ;  /* 0x0001000007067824 */ /* 0x000fe200078e00ff */
[----:B------:R-:W-:Y:S01]  /*0f80*/  PRMT R8, R33, 0x7632, R8 ;  /* 0x0000763221087816 */ /* 0x000fe20000000008 */
[----:B------:R-:W-:Y:S01]  /*0f90*/  FMUL.FTZ R61, R2, R61 ;  /* 0x0000003d023d7220 */ /* 0x000fe20000410000 */
[----:B------:R-:W-:Y:S01]  /*0fa0*/  FMUL.FTZ R7, R45, -1.4426950216293334961 ;  /* 0xbfb8aa3b2d077820 */ /* 0x000fe20000410000 */
[----:B------:R-:W0:Y:S01]  /*0fb0*/  MUFU.EX2 R52, R52 ;  /* 0x0000003400347308 */ /* 0x000e220000000800 */
[----:B------:R-:W-:Y:S01]  /*0fc0*/  FADD.FTZ R9, -R22, R9 ;  /* 0x0000000916097221 */ /* 0x000fe20000010100 */
[----:B------:R-:W-:Y:S01]  /*0fd0*/  FMUL.FTZ R10, R6, R10 ;  /* 0x0000000a060a7220 */ /* 0x000fe20000410000 */
[----:B------:R-:W-:Y:S01]  /*0fe0*/  SHF.L.U32 R8, R8, 0x10, RZ ;  /* 0x0000001008087819 */ /* 0x000fe200000006ff */
[----:B------:R-:W-:Y:S01]  /*0ff0*/  FFMA.FTZ R6, R23, R61, R11 ;  /* 0x0000003d17067223 */ /* 0x000fe2000001000b */
[----:B------:R-:W-:Y:S01]  /*1000*/  FMUL.FTZ R9, R2, R9 ;  /* 0x0000000902097220 */ /* 0x000fe20000410000 */
[----:B------:R-:W-:-:S02]  /*1010*/  IMAD.U32 R55, R33, 0x10000, RZ ;  /* 0x0001000021377824 */ /* 0x000fc400078e00ff */
[----:B------:R-:W-:Y:S01]  /*1020*/  MUFU.EX2 R7, R7 ;  /* 0x0000000700077308 */ /* 0x000fe20000000800 */
[----:B------:R-:W-:Y:S01]  /*1030*/  FMUL.FTZ R56, R6, -1.4426950216293334961 ;  /* 0xbfb8aa3b06387820 */ /* 0x000fe20000410000 */
[----:B------:R-:W-:Y:S01]  /*1040*/  FMUL.FTZ R59, R8, R59 ;  /* 0x0000003b083b7220 */ /* 0x000fe20000410000 */
[----:B------:R-:W-:Y:S01]  /*1050*/  FFMA.FTZ R8, R44, R9, R12 ;  /* 0x000000092c087223 */ /* 0x000fe2000001000c */
[----:B------:R-:W-:Y:S01]  /*1060*/  FMUL.FTZ R5, R55, R5 ;  /* 0x0000000537057220 */ /* 0x000fe20000410000 */
[----:B------:R-:W-:Y:S02]  /*1070*/  FMUL.FTZ R57, R0, R4 ;  /* 0x0000000400397220 */ /* 0x000fe40000410000 */
[----:B------:R-:W-:Y:S01]  /*1080*/  FMUL.FTZ R55, R8, -1.4426950216293334961 ;  /* 0xbfb8aa3b08377820 */ /* 0x000fe20000410000 */
[----:B------:R-:W1:Y:S01]  /*1090*/  MUFU.EX2 R56, R56 ;  /* 0x0000003800387308 */ /* 0x000e620000000800 */
[----:B------:R-:W-:Y:S01]  /*10a0*/  FFMA.FTZ R57, R51, R57, RZ ;  /* 0x0000003933397223 */ /* 0x000fe200000100ff */
[-C--:B------:R-:W-:Y:S01]  /*10b0*/  FMUL.FTZ R58, R23, R10.reuse ;  /* 0x0000000a173a7220 */ /* 0x080fe20000410000 */
[----:B0-----:R-:W-:Y:S01]  /*10c0*/  FADD.FTZ R52, R52, 1 ;  /* 0x3f80000034347421 */ /* 0x001fe20000010000 */
[----:B------:R-:W-:-:S02]  /*10d0*/  FFMA.FTZ R16, R47, R10, R16 ;  /* 0x0000000a2f107223 */ /* 0x000fc40000010010 */
[----:B------:R-:W-:Y:S02]  /*10e0*/  FFMA.FTZ R57, R47, R58, R57 ;  /* 0x0000003a2f397223 */ /* 0x000fe40000010039 */
[----:B------:R-:W0:Y:S08]  /*10f0*/  MUFU.EX2 R55, R55 ;  /* 0x0000003700377308 */ /* 0x000e300000000800 */
[----:B------:R3:W4:Y:S01]  /*1100*/  MUFU.RCP R47, R52 ;  /* 0x00000034002f7308 */ /* 0x0007220000001000 */
[----:B-1----:R-:W-:Y:S01]  /*1110*/  FADD.FTZ R56, R56, 1 ;  /* 0x3f80000038387421 */ /* 0x002fe20000010000 */
[----:B---3--:R-:W-:Y:S01]  /*1120*/  FADD.FTZ R52, R7, 1 ;  /* 0x3f80000007347421 */ /* 0x008fe20000010000 */
[----:B------:R-:W-:-:S04]  /*1130*/  FMUL.FTZ R7, R3, R5 ;  /* 0x0000000503077220 */ /* 0x000fc80000410000 */
[----:B------:R-:W-:Y:S01]  /*1140*/  FFMA.FTZ R7, R50, R7, R57 ;  /* 0x0000000732077223 */ /* 0x000fe20000010039 */
[-C--:B------:R-:W-:Y:S01]  /*1150*/  FMUL.FTZ R57, R44, R59.reuse ;  /* 0x0000003b2c397220 */ /* 0x080fe20000410000 */
[----:B------:R-:W1:Y:S01]  /*1160*/  MUFU.RCP R52, R52 ;  /* 0x0000003400347308 */ /* 0x000e620000001000 */
[C---:B------:R-:W-:Y:S02]  /*1170*/  FFMA.FTZ R20, R53.reuse, R59, R20 ;  /* 0x0000003b35147223 */ /* 0x040fe40000010014 */
[----:B------:R-:W-:Y:S01]  /*1180*/  FFMA.FTZ R7, R53, R57, R7 ;  /* 0x0000003935077223 */ /* 0x000fe20000010007 */
[----:B0-----:R-:W-:-:S04]  /*1190*/  FADD.FTZ R55, R55, 1 ;  /* 0x3f80000037377421 */ /* 0x001fc80000010000 */
[----:B------:R0:W3:Y:S01]  /*11a0*/  MUFU.RCP R53, R56 ;  /* 0x0000003800357308 */ /* 0x0000e20000001000 */
[----:B------:R-:W-:Y:S01]  /*11b0*/  FADD.FTZ R17, R10, R17 ;  /* 0x000000110a117221 */ /* 0x000fe20000010000 */
[----:B0-----:R-:W-:-:S04]  /*11c0*/  FFMA.FTZ R56, R0, R4, RZ ;  /* 0x0000000400387223 */ /* 0x001fc800000100ff */
[----:B------:R-:W-:Y:S02]  /*11d0*/  FFMA.FTZ R56, R23, R10, R56 ;  /* 0x0000000a17387223 */ /* 0x000fe40000010038 */
[----:B------:R4:W0:Y:S02]  /*11e0*/  MUFU.RCP R10, R55 ;  /* 0x00000037000a7308 */ /* 0x0008240000001000 */
[----:B----4-:R-:W-:-:S04]  /*11f0*/  FADD.FTZ R55, -R47, 1 ;  /* 0x3f8000002f377421 */ /* 0x010fc80000010100 */
[----:B------:R-:W-:Y:S01]  /*1200*/  FFMA.FTZ R46, R46, R55, 1 ;  /* 0x3f8000002e2e7423 */ /* 0x000fe20000010037 */
[----:B-1----:R-:W-:Y:S01]  /*1210*/  FADD.FTZ R55, -R52, 1 ;  /* 0x3f80000034377421 */ /* 0x002fe20000010100 */
[----:B------:R-:W-:-:S03]  /*1220*/  FFMA.FTZ R56, R3, R5, R56 ;  /* 0x0000000503387223 */ /* 0x000fc60000010038 */
[----:B------:R-:W-:Y:S01]  /*1230*/  FFMA.FTZ R55, R45, R55, 1 ;  /* 0x3f8000002d377423 */ /* 0x000fe20000010037 */
[----:B------:R-:W-:Y:S01]  /*1240*/  FADD.FTZ R45, R59, R21 ;  /* 0x000000153b2d7221 */ /* 0x000fe20000010000 */
[----:B------:R-:W-:Y:S01]  /*1250*/  FMUL.FTZ R46, R47, R46 ;  /* 0x0000002e2f2e7220 */ /* 0x000fe20000410000 */
[----:B---3--:R-:W-:Y:S01]  /*1260*/  FADD.FTZ R21, -R53, 1 ;  /* 0x3f80000035157421 */ /* 0x008fe20000010100 */
[----:B------:R-:W-:Y:S01]  /*1270*/  SHF.L.U32 R47, R34, 0x10, RZ ;  /* 0x00000010222f7819 */ /* 0x000fe200000006ff */
[--C-:B------:R-:W-:Y:S01]  /*1280*/  FFMA.FTZ R59, R44, R59, R56.reuse ;  /* 0x0000003b2c3b7223 */ /* 0x100fe20000010038 */
[----:B------:R-:W-:Y:S01]  /*1290*/  FMUL.FTZ R55, R52, R55 ;  /* 0x0000003734377220 */ /* 0x000fe20000410000 */
[----:B0-----:R-:W-:Y:S01]  /*12a0*/  FADD.FTZ R52, -R10, 1 ;  /* 0x3f8000000a347421 */ /* 0x001fe20000010100 */
[----:B------:R-:W-:Y:S01]  /*12b0*/  PRMT R56, R34, 0x7632, R56 ;  /* 0x0000763222387816 */ /* 0x000fe20000000038 */
[----:B------:R-:W-:Y:S01]  /*12c0*/  FFMA.FTZ R21, R6, R21, 1 ;  /* 0x3f80000006157423 */ /* 0x000fe20000010015 */
[----:B------:R-:W-:Y:S01]  /*12d0*/  FMUL.FTZ R6, R47, R46 ;  /* 0x0000002e2f067220 */ /* 0x000fe20000410000 */
[----:B------:R-:W-:Y:S01]  /*12e0*/  FFMA.FTZ R52, R8, R52, 1 ;  /* 0x3f80000008347423 */ /* 0x000fe20000010034 */
[----:B------:R-:W-:Y:S01]  /*12f0*/  SHF.L.U32 R46, R56, 0x10, RZ ;  /* 0x00000010382e7819 */ /* 0x000fe200000006ff */
[----:B------:R-:W-:Y:S01]  /*1300*/  FMUL.FTZ R53, R53, R21 ;  /* 0x0000001535357220 */ /* 0x000fe20000410000 */
[----:B------:R-:W-:Y:S01]  /*1310*/  PRMT R8, R35, 0x7632, R8 ;  /* 0x0000763223087816 */ /* 0x000fe20000000008 */
[----:B------:R-:W-:Y:S01]  /*1320*/  FMUL.FTZ R21, R0, R6 ;  /* 0x0000000600157220 */ /* 0x000fe20000410000 */
[----:B------:R-:W-:Y:S01]  /*1330*/  FMUL.FTZ R10, R10, R52 ;  /* 0x000000340a0a7220 */ /* 0x000fe20000410000 */
[----:B------:R-:W-:Y:S01]  /*1340*/  FMUL.FTZ R46, R46, R53 ;  /* 0x000000352e2e7220 */ /* 0x000fe20000410000 */
[----:B------:R-:W-:Y:S01]  /*1350*/  SHF.L.U32 R8, R8, 0x10, RZ ;  /* 0x0000001008087819 */ /* 0x000fe200000006ff */
[----:B------:R-:W-:Y:S01]  /*1360*/  FFMA.FTZ R21, R49, R21, R7 ;  /* 0x0000001531157223 */ /* 0x000fe20000010007 */
[----:B------:R-:W-:Y:S01]  /*1370*/  SHF.L.U32 R53, R35, 0x10, RZ ;  /* 0x0000001023357819 */ /* 0x000fe200000006ff */
[----:B------:R-:W-:Y:S01]  /*1380*/  FMUL.FTZ R47, R23, R46 ;  /* 0x0000002e172f7220 */ /* 0x000fe20000410000 */
[----:B------:R-:W-:-:S02]  /*1390*/  IMAD.U32 R52, R36, 0x10000, RZ ;  /* 0x0001000024347824 */ /* 0x000fc400078e00ff */
[----:B------:R-:W-:Y:S01]  /*13a0*/  FMUL.FTZ R10, R8, R10 ;  /* 0x0000000a080a7220 */ /* 0x000fe20000410000 */
[----:B------:R-:W-:Y:S01]  /*13b0*/  PRMT R8, R36, 0x7632, R8 ;  /* 0x0000763224087816 */ /* 0x000fe20000000008 */
[----:B------:R-:W-:Y:S01]  /*13c0*/  FFMA.FTZ R21, R61, R47, R21 ;  /* 0x0000002f3d157223 */ /* 0x000fe20000010015 */
[----:B------:R-:W-:Y:S01]  /*13d0*/  FMUL.FTZ R7, R53, R55 ;  /* 0x0000003735077220 */ /* 0x000fe20000410000 */
[----:B------:R-:W-:Y:S01]  /*13e0*/  FFMA.FTZ R61, R61, R46, R16 ;  /* 0x0000002e3d3d7223 */ /* 0x000fe20000010010 */
[----:B------:R-:W-:Y:S01]  /*13f0*/  FADD.FTZ R52, -R22, R52 ;  /* 0x0000003416347221 */ /* 0x000fe20000010100 */
[----:B------:R-:W-:Y:S01]  /*1400*/  SHF.L.U32 R16, R8, 0x10, RZ ;  /* 0x0000001008107819 */ /* 0x000fe200000006ff */
[----:B------:R-:W-:Y:S02]  /*1410*/  FMUL.FTZ R47, R3, R7 ;  /* 0x00000007032f7220 */ /* 0x000fe40000410000 */
[----:B------:R-:W-:Y:S02]  /*1420*/  FMUL.FTZ R8, R2, R52 ;  /* 0x0000003402087220 */ /* 0x000fe40000410000 */
[----:B------:R-:W-:Y:S01]  /*1430*/  FADD.FTZ R16, -R22, R16 ;  /* 0x0000001016107221 */ /* 0x000fe20000010100 */
[----:B------:R-:W-:Y:S01]  /*1440*/  FFMA.FTZ R21, R48, R47, R21 ;  /* 0x0000002f30157223 */ /* 0x000fe20000010015 */
[----:B------:R-:W-:Y:S01]  /*1450*/  SHF.L.U32 R52, R37, 0x10, RZ ;  /* 0x0000001025347819 */ /* 0x000fe200000006ff */
[----:B------:R-:W-:Y:S01]  /*1460*/  FMUL.FTZ R53, R44, R10 ;  /* 0x0000000a2c357220 */ /* 0x000fe20000410000 */
[----:B------:R-:W-:Y:S01]  /*1470*/  FFMA.FTZ R47, R0, R8, R13 ;  /* 0x00000008002f7223 */ /* 0x000fe2000001000d */
[----:B------:R-:W-:Y:S01]  /*1480*/  FMUL.FTZ R16, R2, R16 ;  /* 0x0000001002107220 */ /* 0x000fe20000410000 */
[----:B------:R0:W-:Y:S01]  /*1490*/  STL [R1+0x38], R28 ;  /* 0x0000381c01007387 */ /* 0x0001e20000100800 */
[----:B------:R-:W-:Y:S01]  /*14a0*/  FFMA.FTZ R21, R9, R53, R21 ;  /* 0x0000003509157223 */ /* 0x000fe20000010015 */
[----:B------:R-:W-:Y:S01]  /*14b0*/  FMUL.FTZ R57, R47, -1.4426950216293334961 ;  /* 0xbfb8aa3b2f397820 */ /* 0x000fe20000410000 */
[----:B0-----:R-:W-:Y:S01]  /*14c0*/  FFMA.FTZ R28, R9, R10, R20 ;  /* 0x0000000a091c7223 */ /* 0x001fe20000010014 */
[----:B------:R-:W-:Y:S01]  /*14d0*/  FADD.FTZ R9, -R22, R52 ;  /* 0x0000003416097221 */ /* 0x000fe20000010100 */
[----:B------:R-:W-:Y:S01]  /*14e0*/  FFMA.FTZ R52, R23, R16, R11 ;  /* 0x0000001017347223 */ /* 0x000fe2000001000b */
[----:B------:R-:W-:-:S02]  /*14f0*/  PRMT R20, R37, 0x7632, R20 ;  /* 0x0000763225147816 */ /* 0x000fc40000000014 */
[----:B------:R-:W0:Y:S01]  /*1500*/  MUFU.EX2 R57, R57 ;  /* 0x0000003900397308 */ /* 0x000e220000000800 */
[----:B------:R-:W-:Y:S01]  /*1510*/  FMUL.FTZ R58, R52, -1.4426950216293334961 ;  /* 0xbfb8aa3b343a7820 */ /* 0x000fe20000410000 */
[----:B------:R-:W-:Y:S01]  /*1520*/  SHF.L.U32 R20, R20, 0x10, RZ ;  /* 0x0000001014147819 */ /* 0x000fe200000006ff */
[----:B------:R-:W-:-:S05]  /*1530*/  FMUL.FTZ R9, R2, R9 ;  /* 0x0000000902097220 */ /* 0x000fca0000410000 */
[----:B------:R-:W1:Y:S01]  /*1540*/  MUFU.EX2 R58, R58 ;  /* 0x0000003a003a7308 */ /* 0x000e620000000800 */
[----:B------:R-:W-:Y:S01]  /*1550*/  FADD.FTZ R20, -R22, R20 ;  /* 0x0000001416147221 */ /* 0x000fe20000010100 */
[----:B------:R-:W-:-:S03]  /*1560*/  FFMA.FTZ R53, R3, R9, R25 ;  /* 0x0000000903357223 */ /* 0x000fc60000010019 */
[----:B------:R-:W-:Y:S01]  /*1570*/  FMUL.FTZ R20, R2, R20 ;  /* 0x0000001402147220 */ /* 0x000fe20000410000 */
[----:B------:R-:W-:-:S03]  /*1580*/  FMUL.FTZ R60, R53, -1.4426950216293334961 ;  /* 0xbfb8aa3b353c7820 */ /* 0x000fc60000410000 */
[----:B------:R-:W-:Y:S01]  /*1590*/  FFMA.FTZ R55, R44, R20, R12 ;  /* 0x000000142c377223 */ /* 0x000fe2000001000c */
[----:B0-----:R-:W-:Y:S02]  /*15a0*/  FADD.FTZ R57, R57, 1 ;  /* 0x3f80000039397421 */ /* 0x001fe40000010000 */
[----:B------:R-:W0:Y:S01]  /*15b0*/  MUFU.EX2 R60, R60 ;  /* 0x0000003c003c7308 */ /* 0x000e220000000800 */
[----:B------:R-:W-:Y:S01]  /*15c0*/  FMUL.FTZ R56, R55, -1.4426950216293334961 ;  /* 0xbfb8aa3b37387820 */ /* 0x000fe20000410000 */
[----:B-1----:R-:W-:-:S06]  /*15d0*/  FADD.FTZ R58, R58, 1 ;  /* 0x3f8000003a3a7421 */ /* 0x002fcc0000010000 */
[----:B------:R-:W1:Y:S08]  /*15e0*/  MUFU.RCP R57, R57 ;  /* 0x0000003900397308 */ /* 0x000e700000001000 */
[----:B------:R-:W3:Y:S01]  /*15f0*/  MUFU.EX2 R56, R56 ;  /* 0x0000003800387308 */ /* 0x000ee20000000800 */
[----:B------:R-:W-:-:S07]  /*1600*/  FFMA.FTZ R59, R0, R6, R59 ;  /* 0x00000006003b7223 */ /* 0x000fce000001003b */
[----:B------:R-:W4:Y:S01]  /*1610*/  MUFU.RCP R58, R58 ;  /* 0x0000003a003a7308 */ /* 0x000f220000001000 */
[----:B0-----:R-:W-:Y:S01]  /*1620*/  FADD.FTZ R60, R60, 1 ;  /* 0x3f8000003c3c7421 */ /* 0x001fe20000010000 */
[----:B------:R-:W-:Y:S01]  /*1630*/  FADD.FTZ R17, R17, R46 ;  /* 0x0000002e11117221 */ /* 0x000fe20000010000 */
[----:B------:R-:W-:Y:S01]  /*1640*/  FFMA.FTZ R59, R23, R46, R59 ;  /* 0x0000002e173b7223 */ /* 0x000fe2000001003b */
[----:B-1----:R-:W-:-:S04]  /*1650*/  FADD.FTZ R46, -R57, 1 ;  /* 0x3f800000392e7421 */ /* 0x002fc80000010100 */
[----:B------:R-:W0:Y:S01]  /*1660*/  MUFU.RCP R60, R60 ;  /* 0x0000003c003c7308 */ /* 0x000e220000001000 */
[----:B---3--:R-:W-:Y:S01]  /*1670*/  FADD.FTZ R56, R56, 1 ;  /* 0x3f80000038387421 */ /* 0x008fe20000010000 */
[----:B------:R-:W-:Y:S01]  /*1680*/  FFMA.FTZ R47, R47, R46, 1 ;  /* 0x3f8000002f2f7423 */ /* 0x000fe2000001002e */
[----:B----4-:R-:W-:-:S05]  /*1690*/  FADD.FTZ R46, -R58, 1 ;  /* 0x3f8000003a2e7421 */ /* 0x010fca0000010100 */
[----:B------:R-:W1:Y:S01]  /*16a0*/  MUFU.RCP R56, R56 ;  /* 0x0000003800387308 */ /* 0x000e620000001000 */
[----:B------:R-:W-:Y:S01]  /*16b0*/  FFMA.FTZ R52, R52, R46, 1 ;  /* 0x3f80000034347423 */ /* 0x000fe2000001002e */
[----:B------:R-:W-:Y:S01]  /*16c0*/  MOV R46, R25 ;  /* 0x00000019002e7202 */ /* 0x000fe20000000f00 */
[----:B------:R-:W-:Y:S01]  /*16d0*/  FADD.FTZ R25, R45, R10 ;  /* 0x0000000a2d197221 */ /* 0x000fe20000010000 */
[----:B------:R-:W-:-:S03]  /*16e0*/  FFMA.FTZ R59, R3, R7, R59 ;  /* 0x00000007033b7223 */ /* 0x000fc6000001003b */
[----:B------:R-:W-:Y:S02]  /*16f0*/  IMAD.MOV.U32 R45, RZ, RZ, R46 ;  /* 0x000000ffff2d7224 */ /* 0x000fe400078e002e */
[----:B------:R-:W-:-:S03]  /*1700*/  FFMA.FTZ R46, R44, R10, R59 ;  /* 0x0000000a2c2e7223 */ /* 0x000fc6000001003b */
[----:B------:R-:W-:Y:S01]  /*1710*/  MOV R59, R45 ;  /* 0x0000002d003b7202 */ /* 0x000fe20000000f00 */
[----:B0-----:R-:W-:-:S04]  /*1720*/  FADD.FTZ R45, -R60, 1 ;  /* 0x3f8000003c2d7421 */ /* 0x001fc80000010100 */
[----:B------:R-:W-:Y:S01]  /*1730*/  FFMA.FTZ R53, R53, R45, 1 ;  /* 0x3f80000035357423 */ /* 0x000fe2000001002d */
[----:B-1----:R-:W-:Y:S01]  /*1740*/  FADD.FTZ R45, -R56, 1 ;  /* 0x3f800000382d7421 */ /* 0x002fe20000010100 */
[----:B------:R-:W-:Y:S01]  /*1750*/  FMUL.FTZ R10, R57, R47 ;  /* 0x0000002f390a7220 */ /* 0x000fe20000410000 */
[----:B------:R-:W-:Y:S02]  /*1760*/  FMUL.FTZ R47, R58, R52 ;  /* 0x000000343a2f7220 */ /* 0x000fe40000410000 */
[----:B------:R-:W-:Y:S01]  /*1770*/  FFMA.FTZ R55, R55, R45, 1 ;  /* 0x3f80000037377423 */ /* 0x000fe2000001002d */
[C---:B------:R-:W-:Y:S02]  /*1780*/  PRMT R45, R38.reuse, 0x7632, R45 ;  /* 0x00007632262d7816 */ /* 0x040fe4000000002d */
[----:B------:R-:W-:Y:S02]  /*1790*/  SHF.L.U32 R52, R38, 0x10, RZ ;  /* 0x0000001026347819 */ /* 0x000fe400000006ff */
[----:B------:R-:W-:-:S03]  /*17a0*/  SHF.L.U32 R45, R45, 0x10, RZ ;  /* 0x000000102d2d7819 */ /* 0x000fc600000006ff */
[----:B------:R-:W-:Y:S01]  /*17b0*/  FMUL.FTZ R10, R52, R10 ;  /* 0x0000000a340a7220 */ /* 0x000fe20000410000 */
[----:B------:R-:W-:Y:S02]  /*17c0*/  IMAD.U32 R52, R40, 0x10000, RZ ;  /* 0x0001000028347824 */ /* 0x000fe400078e00ff */
[----:B------:R-:W-:Y:S01]  /*17d0*/  FMUL.FTZ R47, R45, R47 ;  /* 0x0000002f2d2f7220 */ /* 0x000fe20000410000 */
[----:B------:R-:W-:Y:S01]  /*17e0*/  FMUL.FTZ R60, R60, R53 ;  /* 0x000000353c3c7220 */ /* 0x000fe20000410000 */
[----:B------:R-:W-:Y:S01]  /*17f0*/  PRMT R45, R39, 0x7632, R45 ;  /* 0x00007632272d7816 */ /* 0x000fe2000000002d */
[----:B------:R-:W-:Y:S01]  /*1800*/  FMUL.FTZ R53, R0, R10 ;  /* 0x0000000a00357220 */ /* 0x000fe20000410000 */
[----:B------:R-:W-:Y:S01]  /*1810*/  FADD.FTZ R52, -R22, R52 ;  /* 0x0000003416347221 */ /* 0x000fe20000010100 */
[----:B------:R-:W-:Y:S01]  /*1820*/  FMUL.FTZ R55, R56, R55 ;  /* 0x0000003738377220 */ /* 0x000fe20000410000 */
[----:B------:R-:W-:Y:S01]  /*1830*/  SHF.L.U32 R45, R45, 0x10, RZ ;  /* 0x000000102d2d7819 */ /* 0x000fe200000006ff */
[----:B------:R-:W-:Y:S01]  /*1840*/  FFMA.FTZ R21, R8, R53, R21 ;  /* 0x0000003508157223 */ /* 0x000fe20000010015 */
[----:B------:R-:W-:Y:S01]  /*1850*/  FMUL.FTZ R53, R2, R52 ;  /* 0x0000003402357220 */ /* 0x000fe20000410000 */
[----:B------:R-:W-:-:S02]  /*1860*/  FMUL.FTZ R52, R23, R47 ;  /* 0x0000002f17347220 */ /* 0x000fc40000410000 */
[----:B------:R-:W-:Y:S01]  /*1870*/  FMUL.FTZ R45, R45, R55 ;  /* 0x000000372d2d7220 */ /* 0x000fe20000410000 */
[----:B------:R-:W-:Y:S01]  /*1880*/  FFMA.FTZ R55, R0, R53, R13 ;  /* 0x0000003500377223 */ /* 0x000fe2000001000d */
[----:B------:R-:W-:-:S03]  /*1890*/  FFMA.FTZ R13, R16, R52, R21 ;  /* 0x00000034100d7223 */ /* 0x000fc60000010015 */
[----:B------:R-:W-:-:S06]  /*18a0*/  FMUL.FTZ R52, R55, -1.4426950216293334961 ;  /* 0xbfb8aa3b37347820 */ /* 0x000fcc0000410000 */
[----:B------:R-:W0:Y:S01]  /*18b0*/  MUFU.EX2 R52, R52 ;  /* 0x0000003400347308 */ /* 0x000e220000000800 */
[-C--:B------:R-:W-:Y:S01]  /*18c0*/  FFMA.FTZ R61, R16, R47.reuse, R61 ;  /* 0x0000002f103d7223 */ /* 0x080fe2000001003d */
[----:B------:R-:W-:Y:S01]  /*18d0*/  FFMA.FTZ R16, R0, R10, R46 ;  /* 0x0000000a00107223 */ /* 0x000fe2000001002e */
[--C-:B------:R-:W-:Y:S01]  /*18e0*/  FADD.FTZ R21, R17, R47.reuse ;  /* 0x0000002f11157221 */ /* 0x100fe20000010000 */
[----:B------:R-:W-:Y:S02]  /*18f0*/  SHF.L.U32 R17, R41, 0x10, RZ ;  /* 0x0000001029117819 */ /* 0x000fe400000006ff */
[----:B------:R-:W-:Y:S01]  /*1900*/  FFMA.FTZ R16, R23, R47, R16 ;  /* 0x0000002f17107223 */ /* 0x000fe20000010010 */
[----:B------:R-:W-:Y:S02]  /*1910*/  PRMT R47, R40, 0x7632, R47 ;  /* 0x00007632282f7816 */ /* 0x000fe4000000002f */
[----:B------:R-:W-:Y:S01]  /*1920*/  FADD.FTZ R17, -R22, R17 ;  /* 0x0000001116117221 */ /* 0x000fe20000010100 */
[----:B------:R-:W-:Y:S01]  /*1930*/  PRMT R46, R41, 0x7632, R46 ;  /* 0x00007632292e7816 */ /* 0x000fe2000000002e */
[----:B0-----:R-:W-:Y:S01]  /*1940*/  FADD.FTZ R56, R52, 1 ;  /* 0x3f80000034387421 */ /* 0x001fe20000010000 */
[----:B------:R-:W-:Y:S01]  /*1950*/  SHF.L.U32 R47, R47, 0x10, RZ ;  /* 0x000000102f2f7819 */ /* 0x000fe200000006ff */
[----:B------:R-:W-:-:S04]  /*1960*/  FMUL.FTZ R52, R2, R17 ;  /* 0x0000001102347220 */ /* 0x000fc80000410000 */
[----:B------:R-:W0:Y:S01]  /*1970*/  MUFU.RCP R56, R56 ;  /* 0x0000003800387308 */ /* 0x000e220000001000 */
[----:B------:R-:W-:Y:S01]  /*1980*/  SHF.L.U32 R46, R46, 0x10, RZ ;  /* 0x000000102e2e7819 */ /* 0x000fe200000006ff */
[----:B------:R-:W-:Y:S01]  /*1990*/  FADD.FTZ R47, -R22, R47 ;  /* 0x0000002f162f7221 */ /* 0x000fe20000010100 */
[----:B------:R-:W-:-:S03]  /*19a0*/  FFMA.FTZ R17, R3, R52, R59 ;  /* 0x0000003403117223 */ /* 0x000fc6000001003b */
[----:B------:R-:W-:Y:S01]  /*19b0*/  FMUL.FTZ R47, R2, R47 ;  /* 0x0000002f022f7220 */ /* 0x000fe20000410000 */
[----:B------:R-:W-:Y:S01]  /*19c0*/  FADD.FTZ R46, -R22, R46 ;  /* 0x0000002e162e7221 */ /* 0x000fe20000010100 */
[----:B------:R-:W-:Y:S02]  /*19d0*/  FMUL.FTZ R57, R17, -1.4426950216293334961 ;  /* 0xbfb8aa3b11397820 */ /* 0x000fe40000410000 */
[----:B------:R-:W-:Y:S01]  /*19e0*/  FFMA.FTZ R11, R23, R47, R11 ;  /* 0x0000002f170b7223 */ /* 0x000fe2000001000b */
[----:B------:R-:W-:-:S03]  /*19f0*/  FMUL.FTZ R46, R2, R46 ;  /* 0x0000002e022e7220 */ /* 0x000fc60000410000 */
[----:B------:R-:W-:Y:S01]  /*1a00*/  FMUL.FTZ R58, R11, -1.4426950216293334961 ;  /* 0xbfb8aa3b0b3a7820 */ /* 0x000fe20000410000 */
[----:B------:R-:W1:Y:S01]  /*1a10*/  MUFU.EX2 R57, R57 ;  /* 0x0000003900397308 */ /* 0x000e620000000800 */
[----:B------:R-:W-:Y:S01]  /*1a20*/  FFMA.FTZ R12, R44, R46, R12 ;  /* 0x0000002e2c0c7223 */ /* 0x000fe2000001000c */
[----:B0-----:R-:W-:-:S04]  /*1a30*/  FADD.FTZ R59, -R56, 1 ;  /* 0x3f800000383b7421 */ /* 0x001fc80000010100 */
[----:B------:R-:W-:Y:S01]  /*1a40*/  FFMA.FTZ R55, R55, R59, 1 ;  /* 0x3f80000037377423 */ /* 0x000fe2000001003b */
[----:B------:R-:W-:Y:S01]  /*1a50*/  FMUL.FTZ R59, R12, -1.4426950216293334961 ;  /* 0xbfb8aa3b0c3b7820 */ /* 0x000fe20000410000 */
[----:B------:R-:W0:Y:S08]  /*1a60*/  MUFU.EX2 R58, R58 ;  /* 0x0000003a003a7308 */ /* 0x000e300000000800 */
[----:B------:R-:W3:Y:S01]  /*1a70*/  MUFU.EX2 R59, R59 ;  /* 0x0000003b003b7308 */ /* 0x000ee20000000800 */
[----:B-1----:R-:W-:-:S07]  /*1a80*/  FADD.FTZ R57, R57, 1 ;  /* 0x3f80000039397421 */ /* 0x002fce0000010000 */
[----:B------:R-:W1:Y:S01]  /*1a90*/  MUFU.RCP R57, R57 ;  /* 0x0000003900397308 */ /* 0x000e620000001000 */
[----:B0-----:R-:W-:-:S07]  /*1aa0*/  FADD.FTZ R58, R58, 1 ;  /* 0x3f8000003a3a7421 */ /* 0x001fce0000010000 */
[----:B------:R-:W0:Y:S01]  /*1ab0*/  MUFU.RCP R58, R58 ;  /* 0x0000003a003a7308 */ /* 0x000e220000001000 */
[----:B---3--:R-:W-:Y:S01]  /*1ac0*/  FADD.FTZ R59, R59, 1 ;  /* 0x3f8000003b3b7421 */ /* 0x008fe20000010000 */
[----:B------:R-:W-:-:S06]  /*1ad0*/  FMUL.FTZ R55, R56, R55 ;  /* 0x0000003738377220 */ /* 0x000fcc0000410000 */
[----:B------:R-:W3:Y:S01]  /*1ae0*/  MUFU.RCP R59, R59 ;  /* 0x0000003b003b7308 */ /* 0x000ee20000001000 */
[----:B-1----:R-:W-:-:S04]  /*1af0*/  FADD.FTZ R56, -R57, 1 ;  /* 0x3f80000039387421 */ /* 0x002fc80000010100 */
[----:B------:R-:W-:Y:S01]  /*1b00*/  FFMA.FTZ R17, R17, R56, 1 ;  /* 0x3f80000011117423 */ /* 0x000fe20000010038 */
[----:B0-----:R-:W-:-:S04]  /*1b10*/  FADD.FTZ R56, -R58, 1 ;  /* 0x3f8000003a387421 */ /* 0x001fc80000010100 */
[----:B------:R-:W-:Y:S01]  /*1b20*/  FFMA.FTZ R11, R11, R56, 1 ;  /* 0x3f8000000b0b7423 */ /* 0x000fe20000010038 */
[----:B---3--:R-:W-:Y:S01]  /*1b30*/  FADD.FTZ R56, -R59, 1 ;  /* 0x3f8000003b387421 */ /* 0x008fe20000010100 */
[----:B------:R-:W-:Y:S02]  /*1b40*/  FMUL.FTZ R17, R57, R17 ;  /* 0x0000001139117220 */ /* 0x000fe40000410000 */
[----:B------:R-:W-:Y:S01]  /*1b50*/  FMUL.FTZ R57, R58, R11 ;  /* 0x0000000b3a397220 */ /* 0x000fe20000410000 */
[----:B------:R-:W-:Y:S01]  /*1b60*/  FFMA.FTZ R56, R12, R56, 1 ;  /* 0x3f8000000c387423 */ /* 0x000fe20000010038 */
[----:B--2---:R-:W-:Y:S02]  /*1b70*/  PRMT R12, R43, 0x7632, R12 ;  /* 0x000076322b0c7816 */ /* 0x004fe4000000000c */
[----:B------:R-:W-:Y:S01]  /*1b80*/  PRMT R58, R42, 0x7632, R58 ;  /* 0x000076322a3a7816 */ /* 0x000fe2000000003a */
[----:B------:R-:W-:Y:S01]  /*1b90*/  IMAD.U32 R11, R39, 0x10000, RZ ;  /* 0x00010000270b7824 */ /* 0x000fe200078e00ff */
[----:B------:R-:W-:Y:S01]  /*1ba0*/  SHF.L.U32 R12, R12, 0x10, RZ ;  /* 0x000000100c0c7819 */ /* 0x000fe200000006ff */
[----:B------:R-:W-:Y:S01]  /*1bb0*/  FMUL.FTZ R56, R59, R56 ;  /* 0x000000383b387220 */ /* 0x000fe20000410000 */
[----:B------:R-:W-:Y:S01]  /*1bc0*/  SHF.L.U32 R58, R58, 0x10, RZ ;  /* 0x000000103a3a7819 */ /* 0x000fe200000006ff */
[----:B------:R-:W-:-:S02]  /*1bd0*/  FMUL.FTZ R11, R11, R60 ;  /* 0x0000003c0b0b7220 */ /* 0x000fc40000410000 */
[----:B------:R-:W-:Y:S01]  /*1be0*/  FMUL.FTZ R56, R12, R56 ;  /* 0x000000380c387220 */ /* 0x000fe20000410000 */
[----:B------:R-:W-:Y:S01]  /*1bf0*/  SHF.L.U32 R12, R42, 0x10, RZ ;  /* 0x000000102a0c7819 */ /* 0x000fe200000006ff */
[----:B------:R-:W-:Y:S01]  /*1c00*/  FMUL.FTZ R57, R58, R57 ;  /* 0x000000393a397220 */ /* 0x000fe20000410000 */
[CC--:B------:R-:W-:Y:S01]  /*1c10*/  FMUL.FTZ R58, R3.reuse, R11.reuse ;  /* 0x0000000b033a7220 */ /* 0x0c0fe20000410000 */
[----:B------:R-:W-:Y:S02]  /*1c20*/  FFMA.FTZ R16, R3, R11, R16 ;  /* 0x0000000b03107223 */ /* 0x000fe40000010010 */
[----:B------:R-:W-:Y:S01]  /*1c30*/  FMUL.FTZ R12, R12, R55 ;  /* 0x000000370c0c7220 */ /* 0x000fe20000410000 */
[----:B------:R-:W-:Y:S01]  /*1c40*/  FFMA.FTZ R13, R9, R58, R13 ;  /* 0x0000003a090d7223 */ /* 0x000fe2000001000d */
[----:B------:R-:W-:Y:S01]  /*1c50*/  SHF.L.U32 R55, R43, 0x10, RZ ;  /* 0x000000102b377819 */ /* 0x000fe200000006ff */
[CC--:B------:R-:W-:Y:S01]  /*1c60*/  FMUL.FTZ R58, R44.reuse, R45.reuse ;  /* 0x0000002d2c3a7220 */ /* 0x0c0fe20000410000 */
[----:B------:R-:W-:-:S03]  /*1c70*/  FFMA.FTZ R16, R44, R45, R16 ;  /* 0x0000002d2c107223 */ /* 0x000fc60000010010 */
[----:B------:R-:W-:Y:S01]  /*1c80*/  FFMA.FTZ R58, R20, R58, R13 ;  /* 0x0000003a143a7223 */ /* 0x000fe2000001000d */
[----:B------:R-:W-:Y:S01]  /*1c90*/  FMUL.FTZ R13, R55, R17 ;  /* 0x00000011370d7220 */ /* 0x000fe20000410000 */
[CC--:B------:R-:W-:Y:S01]  /*1ca0*/  FMUL.FTZ R17, R0.reuse, R12.reuse ;  /* 0x0000000c00117220 */ /* 0x0c0fe20000410000 */
[----:B------:R-:W-:Y:S01]  /*1cb0*/  FFMA.FTZ R16, R0, R12, R16 ;  /* 0x0000000c00107223 */ /* 0x000fe20000010010 */
[----:B------:R-:W-:Y:S02]  /*1cc0*/  FMUL.FTZ R55, R23, R57 ;  /* 0x0000003917377220 */ /* 0x000fe40000410000 */
[----:B------:R-:W-:Y:S01]  /*1cd0*/  FFMA.FTZ R17, R53, R17, R58 ;  /* 0x0000001135117223 */ /* 0x000fe2000001003a */
[----:B------:R-:W-:Y:S01]  /*1ce0*/  FFMA.FTZ R16, R23, R57, R16 ;  /* 0x0000003917107223 */ /* 0x000fe20000010010 */
[----:B------:R-:W-:Y:S02]  /*1cf0*/  FMUL.FTZ R23, R3, R13 ;  /* 0x0000000d03177220 */ /* 0x000fe40000410000 */
[----:B------:R-:W-:Y:S01]  /*1d00*/  FFMA.FTZ R17, R47, R55, R17 ;  /* 0x000000372f117223 */ /* 0x000fe20000010011 */
[----:B------:R-:W-:-:S03]  /*1d10*/  FFMA.FTZ R16, R3, R13, R16 ;  /* 0x0000000d03107223 */ /* 0x000fc60000010010 */
[----:B------:R-:W-:Y:S01]  /*1d20*/  FFMA.FTZ R17, R52, R23, R17 ;  /* 0x0000001734117223 */ /* 0x000fe20000010011 */
[CC--:B------:R-:W-:Y:S01]  /*1d30*/  FMUL.FTZ R23, R44.reuse, R56.reuse ;  /* 0x000000382c177220 */ /* 0x0c0fe20000410000 */
[----:B------:R-:W-:-:S03]  /*1d40*/  FFMA.FTZ R16, R44, R56, R16 ;  /* 0x000000382c107223 */ /* 0x000fc60000010010 */
[----:B------:R-:W-:Y:S01]  /*1d50*/  FFMA.FTZ R17, R46, R23, R17 ;  /* 0x000000172e117223 */ /* 0x000fe20000010011 */
[----:B------:R-:W-:Y:S01]  /*1d60*/  FFMA.FTZ R20, R20, R45, R28 ;  /* 0x0000002d14147223 */ /* 0x000fe2000001001c */
[----:B------:R-:W-:Y:S01]  /*1d70*/  FADD.FTZ R45, R25, R45 ;  /* 0x0000002d192d7221 */ /* 0x000fe20000010000 */
[----:B------:R0:W5:Y:S04]  /*1d80*/  LDL.LU R28, [R1+0x38] ;  /* 0x00003800011c7983 */ /* 0x0001680000300800 */
[----:B------:R0:W5:Y:S04]  /*1d90*/  LDL.LU R25, [R1+0x34] ;  /* 0x0000340001197983 */ /* 0x0001680000300800 */
[----:B------:R1:W-:Y:S04]  /*1da0*/  STS.64 [R24], R16 ;  /* 0x0000001018007388 */ /* 0x0003e80000000a00 */
[----:B-1----:R0:W5:Y:S01]  /*1db0*/  LDL.LU R24, [R1+0x30] ;  /* 0x0000300001187983 */ /* 0x0021620000300800 */
[----:B------:R-:W-:Y:S01]  /*1dc0*/  UIADD3 UR9, UP0, UR11, 0x14, URZ ;  /* 0x000000140b097890 */ /* 0x000fe2000ff1e03f */
[----:B------:R-:W1:Y:S03]  /*1dd0*/  S2R R59, SR_TID.X ;  /* 0x00000000003b7919 */ /* 0x000e660000002100 */
[----:B------:R-:W-:-:S02]  /*1de0*/  UIADD3.X UR10, URZ, UR5, URZ, UP0, !UPT ;  /* 0x000000053f0a7290 */ /* 0x000fc400087fe43f */
[----:B------:R-:W-:-:S04]  /*1df0*/  UISETP.GE.U32.AND UP0, UPT, UR9, UR16, UPT ;  /* 0x000000100900728c */ /* 0x000fc8000bf06070 */
[----:B------:R-:W-:Y:S01]  /*1e00*/  UISETP.GE.AND.EX UP0, UPT, UR10, UR7, UPT, UP0 ;  /* 0x000000070a00728c */ /* 0x000fe2000bf06300 */
[----:B------:R-:W-:Y:S01]  /*1e10*/  FFMA.FTZ R14, R51, R4, R14 ;  /* 0x00000004330e7223 */ /* 0x000fe2000001000e */
[----:B------:R-:W-:Y:S01]  /*1e20*/  FADD.FTZ R15, R4, R15 ;  /* 0x0000000f040f7221 */ /* 0x000fe20000010000 */
[----:B------:R-:W-:-:S03]  /*1e30*/  FFMA.FTZ R18, R50, R5, R18 ;  /* 0x0000000532127223 */ /* 0x000fc60000010012 */
[----:B------:R-:W-:Y:S01]  /*1e40*/  PLOP3.LUT P0, PT, PT, PT, UP0, 0x80, 0x0 ;  /* 0x000000000000781c */ /* 0x000fe20003f0f008 */
[----:B------:R-:W-:Y:S01]  /*1e50*/  FADD.FTZ R19, R5, R19 ;  /* 0x0000001305137221 */ /* 0x000fe20000010000 */
        /* <DEDUP_REMOVED lines=8> */
[----:B------:R-:W-:Y:S01]  /*1ee0*/  FADD.FTZ R17, R21, R57 ;  /* 0x0000003915117221 */ /* 0x000fe20000010000 */
[----:B------:R-:W-:Y:S01]  /*1ef0*/  FFMA.FTZ R16, R47, R57, R61 ;  /* 0x000000392f107223 */ /* 0x000fe2000001003d */
[----:B------:R-:W-:Y:S01]  /*1f00*/  FFMA.FTZ R20, R46, R56, R20 ;  /* 0x000000382e147223 */ /* 0x000fe20000010014 */
[----:B------:R-:W-:Y:S01]  /*1f10*/  FADD.FTZ R21, R45, R56 ;  /* 0x000000382d157221 */ /* 0x000fe20000010000 */
[----:B------:R-:W-:Y:S01]  /*1f20*/  FFMA.FTZ R14, R53, R12, R14 ;  /* 0x0000000c350e7223 */ /* 0x000fe2000001000e */
[----:B------:R-:W-:Y:S01]  /*1f30*/  FADD.FTZ R15, R15, R12 ;  /* 0x0000000c0f0f7221 */ /* 0x000fe20000010000 */
[----:B------:R-:W-:Y:S01]  /*1f40*/  FFMA.FTZ R18, R52, R13, R18 ;  /* 0x0000000d34127223 */ /* 0x000fe20000010012 */
[----:B------:R-:W-:Y:S01]  /*1f50*/  FADD.FTZ R19, R19, R13 ;  /* 0x0000000d13137221 */ /* 0x000fe20000010000 */
[----:B------:R-:W-:Y:S01]  /*1f60*/  BAR.SYNC.DEFER_BLOCKING 0x0 ;  /* 0x0000000000007b1d */ /* 0x000fe20000010000 */
[----:B-1----:R-:W-:-:S05]  /*1f70*/  ISETP.GT.U32.AND P1, PT, R59, 0x1f, PT ;  /* 0x0000001f3b00780c */ /* 0x002fca0003f24070 */
[----:B0-----:R-:W-:Y:S08]  /*1f80*/  @!P0 BRA `(.L_x_674) ;  /* 0x0000000000d48947 */ /* 0x001ff00003800000 */
[----:B------:R-:W2:Y:S04]  /*1f90*/  LDL R61, [R1+0x2c] ;  /* 0x00002c00013d7983 */ /* 0x000ea80000100800 */
[----:B------:R-:W3:Y:S04]  /*1fa0*/  LDL R60, [R1+0x28] ;  /* 0x00002800013c7983 */ /* 0x000ee80000100800 */
[----:B------:R-:W4:Y:S04]  /*1fb0*/  LDL R58, [R1+0x24] ;  /* 0x00002400013a7983 */ /* 0x000f280000100800 */
[----:B------:R-:W4:Y:S01]  /*1fc0*/  LDL R55, [R1+0x20] ;  /* 0x0000200001377983 */ /* 0x000f220000100800 */
[----:B------:R-:W0:Y:S01]  /*1fd0*/  S2UR UR15, SR_CgaCtaId ;  /* 0x00000000000f79c3 */ /* 0x000e220000008800 */
[----:B------:R-:W-:Y:S01]  /*1fe0*/  UMOV UR5, 0x400 ;  /* 0x0000040000057882 */ /* 0x000fe20000000000 */
[----:B------:R-:W-:Y:S01]  /*1ff0*/  SHF.L.U32 R44, R59, 0x1, RZ ;  /* 0x000000013b2c7819 */ /* 0x000fe200000006ff */
[----:B------:R-:W1:Y:S03]  /*2000*/  S2R R57, SR_TID.X ;  /* 0x0000000000397919 */ /* 0x000e660000002100 */
[----:B------:R-:W-:Y:S01]  /*2010*/  LOP3.LUT R44, R44, 0x18, RZ, 0xc0, !PT ;  /* 0x000000182c2c7812 */ /* 0x000fe200078ec0ff */
[----:B0-----:R-:W-:-:S06]  /*2020*/  ULEA UR5, UR15, UR5, 0x18 ;  /* 0x000000050f057291 */ /* 0x001fcc000f8ec03f */
[----:B------:R-:W-:-:S05]  /*2030*/  LEA R23, R59, UR5, 0x5 ;  /* 0x000000053b177c11 */ /* 0x000fca000f8e28ff */
[----:B------:R-:W-:Y:S01]  /*2040*/  IMAD.IADD R45, R23, 0x1, R44 ;  /* 0x00000001172d7824 */ /* 0x000fe200078e022c */
[----:B-1----:R-:W-:-:S04]  /*2050*/  SHF.R.S32.HI R47, RZ, 0x1f, R57 ;  /* 0x0000001fff2f7819 */ /* 0x002fc80000011439 */
[----:B------:R0:W-:Y:S01]  /*2060*/  STS.64 [R45], R14 ;  /* 0x0000000e2d007388 */ /* 0x0001e20000000a00 */
[----:B------:R-:W-:-:S04]  /*2070*/  LEA.HI R47, R47, R57, RZ, 0x2 ;  /* 0x000000392f2f7211 */ /* 0x000fc800078f10ff */
[----:B------:R-:W-:Y:S02]  /*2080*/  SHF.R.S32.HI R47, RZ, 0x2, R47 ;  /* 0x00000002ff2f7819 */ /* 0x000fe4000001142f */
[----:B0-----:R-:W-:-:S04]  /*2090*/  LOP3.LUT R45, R44, 0x8, RZ, 0x3c, !PT ;  /* 0x000000082c2d7812 */ /* 0x001fc800078e3cff */
[----:B------:R-:W-:-:S05]  /*20a0*/  IADD3 R45, R23, R45, RZ ;  /* 0x0000002d172d7210 */ /* 0x000fca0007ffe0ff */
[----:B------:R0:W-:Y:S02]  /*20b0*/  STS.64 [R45], R16 ;  /* 0x000000102d007388 */ /* 0x0001e40000000a00 */
[C---:B0-----:R-:W-:Y:S02]  /*20c0*/  LOP3.LUT R45, R44.reuse, 0x10, RZ, 0x3c, !PT ;  /* 0x000000102c2d7812 */ /* 0x041fe400078e3cff */
[----:B------:R-:W-:Y:S02]  /*20d0*/  LOP3.LUT R44, R44, 0x18, RZ, 0x3c, !PT ;  /* 0x000000182c2c7812 */ /* 0x000fe400078e3cff */
[C---:B------:R-:W-:Y:S02]  /*20e0*/  IADD3 R45, R23.reuse, R45, RZ ;  /* 0x0000002d172d7210 */ /* 0x040fe40007ffe0ff */
[----:B------:R-:W-:Y:S02]  /*20f0*/  IADD3 R44, R23, R44, RZ ;  /* 0x0000002c172c7210 */ /* 0x000fe40007ffe0ff */
[----:B------:R-:W-:Y:S01]  /*2100*/  LEA R23, R47, UR5, 0x5 ;  /* 0x000000052f177c11 */ /* 0x000fe2000f8e28ff */
[----:B------:R-:W-:Y:S01]  /*2110*/  STS.64 [R45], R18 ;  /* 0x000000122d007388 */ /* 0x000fe20000000a00 */
[----:B------:R-:W-:-:S03]  /*2120*/  USHF.R.U32.HI UR5, URZ, 0x1, UR6 ;  /* 0x000000013f057899 */ /* 0x000fc60008011606 */
[----:B------:R2:W-:Y:S01]  /*2130*/  STS.64 [R44], R20 ;  /* 0x000000142c007388 */ /* 0x0005e20000000a00 */
[----:B------:R-:W-:-:S04]  /*2140*/  USHF.L.U32 UR5, UR5, 0x4, URZ ;  /* 0x0000000405057899 */ /* 0x000fc8000800063f */
[----:B------:R-:W-:Y:S01]  /*2150*/  ULOP3.LUT UR5, UR5, 0xfffffff0, UR17, 0xe2, !UPT ;  /* 0xfffffff005057892 */ /* 0x000fe2000f8ee211 */
[----:B--2---:R-:W-:Y:S01]  /*2160*/  LEA R44, R61, R23, 0x3 ;  /* 0x000000173d2c7211 */ /* 0x004fe200078e18ff */
[----:B------:R-:W-:Y:S01]  /*2170*/  BAR.SYNC.DEFER_BLOCKING 0x0 ;  /* 0x0000000000007b1d */ /* 0x000fe20000010000 */
[----:B---3--:R-:W-:-:S05]  /*2180*/  IMAD R46, R60, 0x8, R23 ;  /* 0x000000083c2e7824 */ /* 0x008fca00078e0217 */
[----:B------:R-:W0:Y:S04]  /*2190*/  LDS.64 R44, [R44] ;  /* 0x000000002c2c7984 */ /* 0x000e280000000a00 */
[----:B------:R-:W1:Y:S01]  /*21a0*/  LDS.64 R46, [R46+0xa00] ;  /* 0x000a00002e2e7984 */ /* 0x000e620000000a00 */
[----:B0-----:R-:W-:Y:S01]  /*21b0*/  FADD.FTZ R44, RZ, R44 ;  /* 0x0000002cff2c7221 */ /* 0x001fe20000010000 */
[----:B------:R-:W-:-:S03]  /*21c0*/  FADD.FTZ R45, RZ, R45 ;  /* 0x0000002dff2d7221 */ /* 0x000fc60000010000 */
[----:B-1----:R-:W-:Y:S01]  /*21d0*/  FADD.FTZ R46, R44, R46 ;  /* 0x0000002e2c2e7221 */ /* 0x002fe20000010000 */
[----:B----4-:R-:W-:Y:S01]  /*21e0*/  LEA R44, R58, R23, 0x3 ;  /* 0x000000173a2c7211 */ /* 0x010fe200078e18ff */
[----:B------:R-:W-:-:S05]  /*21f0*/  FADD.FTZ R47, R45, R47 ;  /* 0x0000002f2d2f7221 */ /* 0x000fca0000010000 */
[----:B------:R-:W0:Y:S02]  /*2200*/  LDS.64 R44, [R44+0x1400] ;  /* 0x001400002c2c7984 */ /* 0x000e240000000a00 */
[----:B0-----:R-:W-:Y:S01]  /*2210*/  FADD.FTZ R46, R46, R44 ;  /* 0x0000002c2e2e7221 */ /* 0x001fe20000010000 */
[----:B------:R-:W-:Y:S01]  /*2220*/  LEA R44, R55, R23, 0x3 ;  /* 0x00000017372c7211 */ /* 0x000fe200078e18ff */
[----:B------:R-:W-:Y:S01]  /*2230*/  FADD.FTZ R47, R47, R45 ;  /* 0x0000002d2f2f7221 */ /* 0x000fe20000010000 */
[----:B------:R-:W-:-:S04]  /*2240*/  MOV R23, UR5 ;  /* 0x0000000500177c02 */ /* 0x000fc80008000f00 */
[----:B------:R-:W0:Y:S01]  /*2250*/  LDS.64 R44, [R44+0x1e00] ;  /* 0x001e00002c2c7984 */ /* 0x000e220000000a00 */
[----:B------:R-:W-:-:S05]  /*2260*/  IMAD R23, R23, 0x280, R59 ;  /* 0x0000028017177824 */ /* 0x000fca00078e023b */
[----:B------:R-:W-:-:S05]  /*2270*/  IADD3 R23, R23, UR14, RZ ;  /* 0x0000000e17177c10 */ /* 0x000fca000fffe0ff */
[----:B------:R-:W-:Y:S02]  /*2280*/  IMAD.SHL.U32 R23, R23, 0x2, RZ ;  /* 0x0000000217177824 */ /* 0x000fe400078e00ff */
[----:B0-----:R-:W-:Y:S01]  /*2290*/  FADD.FTZ R45, R47, R45 ;  /* 0x0000002d2f2d7221 */ /* 0x001fe20000010000 */
[----:B------:R-:W-:Y:S02]  /*22a0*/  FADD.FTZ R44, R46, R44 ;  /* 0x0000002c2e2c7221 */ /* 0x000fe40000010000 */
[----:B------:R-:W0:Y:S02]  /*22b0*/  LDC.64 R46, c[0x0][0x260] ;  /* 0x00009800ff2e7b82 */ /* 0x000e240000000a00 */
[----:B0-----:R-:W-:-:S05]  /*22c0*/  IMAD.WIDE.U32 R46, R23, 0x4, R46 ;  /* 0x00000004172e7825 */ /* 0x001fca00078e002e */
[----:B------:R0:W-:Y:S02]  /*22d0*/  STG.E.64 desc[UR12][R46.64+0xa000], R44 ;  /* 0x00a0002c2e007986 */ /* 0x0001e4000c101b0c */
.L_x_674:
[----:B------:R-:W-:Y:S01]  /*22e0*/  BSSY B0, `(.L_x_675) ;  /* 0x000006d000007945 */ /* 0x000fe20003800000 */
[----:B0-----:R-:W-:-:S03]  /*22f0*/  CS2R R44, SRZ ;  /* 0x00000000002c7805 */ /* 0x001fc6000001ff00 */
[----:B------:R-:W-:Y:S05]  /*2300*/  @P1 BRA `(.L_x_676) ;  /* 0x0000000400a81947 */ /* 0x000fea0003800000 */
[----:B------:R-:W-:Y:S01]  /*2310*/  USHF.L.U32 UR5, UR11, 0x3, URZ ;  /* 0x000000030b057899 */ /* 0x000fe2000800063f */
[----:B------:R-:W-:Y:S01]  /*2320*/  HFMA2.MMA R44, -RZ, RZ, 0, 2.384185791015625e-06 ;  /* 0x00000028ff2c7435 */ /* 0x000fe200000001ff */
[----:B------:R-:W-:Y:S01]  /*2330*/  MOV R45, 0x28 ;  /* 0x00000028002d7802 */ /* 0x000fe20000000f00 */
[----:B------:R-:W-:Y:S01]  /*2340*/  IMAD.SHL.U32 R55, R59, 0x8, RZ ;  /* 0x000000083b377824 */ /* 0x000fe200078e00ff */
[----:B------:R-:W-:Y:S01]  /*2350*/  ULOP3.LUT UR5, UR5, 0x8, URZ, 0xc0, !UPT ;  /* 0x0000000805057892 */ /* 0x000fe2000f8ec03f */
[----:B------:R-:W-:-:S03]  /*2360*/  MOV R56, 0x28 ;  /* 0x0000002800387802 */ /* 0x000fc60000000f00 */
[----:B------:R-:W-:Y:S02]  /*2370*/  LOP3.LUT R55, R55, 0x18, RZ, 0xc0, !PT ;  /* 0x0000001837377812 */ /* 0x000fe400078ec0ff */
[----:B------:R-:W-:-:S05]  /*2380*/  LEA.HI R23, R59, UR5, RZ, 0x1e ;  /* 0x000000053b177c11 */ /* 0x000fca000f8ff0ff */
[----:B------:R-:W-:-:S05]  /*2390*/  IMAD R23, R23, R44, -UR14 ;  /* 0x8000000e17177e24 */ /* 0x000fca000f8e022c */
[----:B------:R-:W-:-:S04]  /*23a0*/  SHF.R.S32.HI R44, RZ, 0x1f, R23 ;  /* 0x0000001fff2c7819 */ /* 0x000fc80000011417 */
[----:B------:R-:W-:-:S04]  /*23b0*/  LEA.HI R44, R44, R23, RZ, 0x2 ;  /* 0x000000172c2c7211 */ /* 0x000fc800078f10ff */
[----:B------:R-:W-:-:S05]  /*23c0*/  SHF.R.S32.HI R44, RZ, 0x2, R44 ;  /* 0x00000002ff2c7819 */ /* 0x000fca000001142c */
[----:B------:R-:W-:Y:S01]  /*23d0*/  IMAD R44, R44, R45, UR8 ;  /* 0x000000082c2c7e24 */ /* 0x000fe2000f8e022d */
[----:B------:R-:W-:-:S04]  /*23e0*/  IADD3 R45, R23, 0x4, RZ ;  /* 0x00000004172d7810 */ /* 0x000fc80007ffe0ff */
[----:B------:R-:W-:Y:S02]  /*23f0*/  SHF.R.S32.HI R46, RZ, 0x1f, R45 ;  /* 0x0000001fff2e7819 */ /* 0x000fe4000001142d */
[----:B------:R-:W-:Y:S02]  /*2400*/  IADD3 R44, R44, R55, RZ ;  /* 0x000000372c2c7210 */ /* 0x000fe40007ffe0ff */
[----:B------:R-:W-:Y:S01]  /*2410*/  LEA.HI R46, R46, R45, RZ, 0x2 ;  /* 0x0000002d2e2e7211 */ /* 0x000fe200078f10ff */
[----:B------:R-:W-:-:S03]  /*2420*/  HFMA2.MMA R45, -RZ, RZ, 0, 2.384185791015625e-06 ;  /* 0x00000028ff2d7435 */ /* 0x000fc600000001ff */
[----:B------:R-:W-:-:S07]  /*2430*/  SHF.R.S32.HI R46, RZ, 0x2, R46 ;  /* 0x00000002ff2e7819 */ /* 0x000fce000001142e */
[----:B------:R-:W-:Y:S02]  /*2440*/  IMAD R46, R46, R45, UR8 ;  /* 0x000000082e2e7e24 */ /* 0x000fe4000f8e022d */
[----:B------:R-:W0:Y:S03]  /*2450*/  LDS.64 R44, [R44] ;  /* 0x000000002c2c7984 */ /* 0x000e260000000a00 */
[----:B------:R-:W-:-:S06]  /*2460*/  IADD3 R46, R55, R46, RZ ;  /* 0x0000002e372e7210 */ /* 0x000fcc0007ffe0ff */
[----:B------:R-:W1:Y:S01]  /*2470*/  LDS.64 R46, [R46] ;  /* 0x000000002e2e7984 */ /* 0x000e620000000a00 */
[----:B0-----:R-:W-:Y:S01]  /*2480*/  FADD.FTZ R44, RZ, R44 ;  /* 0x0000002cff2c7221 */ /* 0x001fe20000010000 */
[----:B------:R-:W-:-:S03]  /*2490*/  FADD.FTZ R45, RZ, R45 ;  /* 0x0000002dff2d7221 */ /* 0x000fc60000010000 */
[----:B-1----:R-:W-:Y:S01]  /*24a0*/  FADD.FTZ R46, R44, R46 ;  /* 0x0000002e2c2e7221 */ /* 0x002fe20000010000 */
[----:B------:R-:W-:Y:S01]  /*24b0*/  IADD3 R44, R23, 0x8, RZ ;  /* 0x00000008172c7810 */ /* 0x000fe20007ffe0ff */
[----:B------:R-:W-:-:S03]  /*24c0*/  FADD.FTZ R47, R45, R47 ;  /* 0x0000002f2d2f7221 */ /* 0x000fc60000010000 */
[----:B------:R-:W-:-:S04]  /*24d0*/  SHF.R.S32.HI R45, RZ, 0x1f, R44 ;  /* 0x0000001fff2d7819 */ /* 0x000fc8000001142c */
[----:B------:R-:W-:-:S04]  /*24e0*/  LEA.HI R45, R45, R44, RZ, 0x2 ;  /* 0x0000002c2d2d7211 */ /* 0x000fc800078f10ff */
[----:B------:R-:W-:-:S05]  /*24f0*/  SHF.R.S32.HI R45, RZ, 0x2, R45 ;  /* 0x00000002ff2d7819 */ /* 0x000fca000001142d */
[----:B------:R-:W-:-:S04]  /*2500*/  IMAD R45, R45, R56, UR8 ;  /* 0x000000082d2d7e24 */ /* 0x000fc8000f8e0238 */
[----:B------:R-:W-:-:S06]  /*2510*/  IMAD.IADD R45, R55, 0x1, R45 ;  /* 0x00000001372d7824 */ /* 0x000fcc00078e022d */
[----:B------:R-:W0:Y:S02]  /*2520*/  LDS.64 R44, [R45] ;  /* 0x000000002d2c7984 */ /* 0x000e240000000a00 */
[----:B0-----:R-:W-:Y:S01]  /*2530*/  FADD.FTZ R46, R46, R44 ;  /* 0x0000002c2e2e7221 */ /* 0x001fe20000010000 */
[----:B------:R-:W-:Y:S01]  /*2540*/  IADD3 R44, R23, 0xc, RZ ;  /* 0x0000000c172c7810 */ /* 0x000fe20007ffe0ff */
[----:B------:R-:W-:-:S03]  /*2550*/  FADD.FTZ R47, R47, R45 ;  /* 0x0000002d2f2f7221 */ /* 0x000fc60000010000 */
[----:B------:R-:W-:-:S04]  /*2560*/  SHF.R.S32.HI R45, RZ, 0x1f, R44 ;  /* 0x0000001fff2d7819 */ /* 0x000fc8000001142c */
[----:B------:R-:W-:Y:S01]  /*2570*/  LEA.HI R45, R45, R44, RZ, 0x2 ;  /* 0x0000002c2d2d7211 */ /* 0x000fe200078f10ff */
[----:B------:R-:W-:-:S03]  /*2580*/  HFMA2.MMA R44, -RZ, RZ, 0, 2.384185791015625e-06 ;  /* 0x00000028ff2c7435 */ /* 0x000fc600000001ff */
[----:B------:R-:W-:-:S07]  /*2590*/  SHF.R.S32.HI R45, RZ, 0x2, R45 ;  /* 0x00000002ff2d7819 */ /* 0x000fce000001142d */
[----:B------:R-:W-:-:S05]  /*25a0*/  IMAD R45, R45, R44, UR8 ;  /* 0x000000082d2d7e24 */ /* 0x000fca000f8e022c */
[----:B------:R-:W-:-:S06]  /*25b0*/  IADD3 R45, R55, R45, RZ ;  /* 0x0000002d372d7210 */ /* 0x000fcc0007ffe0ff */
[----:B------:R-:W0:Y:S02]  /*25c0*/  LDS.64 R44, [R45] ;  /* 0x000000002d2c7984 */ /* 0x000e240000000a00 */
[----:B0-----:R-:W-:Y:S01]  /*25d0*/  FADD.FTZ R46, R46, R44 ;  /* 0x0000002c2e2e7221 */ /* 0x001fe20000010000 */
[----:B------:R-:W-:Y:S01]  /*25e0*/  IADD3 R44, R23, 0x10, RZ ;  /* 0x00000010172c7810 */ /* 0x000fe20007ffe0ff */
[----:B------:R-:W-:-:S03]  /*25f0*/  FADD.FTZ R47, R47, R45 ;  /* 0x0000002d2f2f7221 */ /* 0x000fc60000010000 */
[----:B------:R-:W-:-:S04]  /*2600*/  SHF.R.S32.HI R45, RZ, 0x1f, R44 ;  /* 0x0000001fff2d7819 */ /* 0x000fc8000001142c */
[----:B------:R-:W-:Y:S01]  /*2610*/  LEA.HI R45, R45, R44, RZ, 0x2 ;  /* 0x0000002c2d2d7211 */ /* 0x000fe200078f10ff */
[----:B------:R-:W-:-:S03]  /*2620*/  IMAD.MOV.U32 R44, RZ, RZ, 0x28 ;  /* 0x00000028ff2c7424 */ /* 0x000fc600078e00ff */
[----:B------:R-:W-:-:S05]  /*2630*/  SHF.R.S32.HI R45, RZ, 0x2, R45 ;  /* 0x00000002ff2d7819 */ /* 0x000fca000001142d */
[----:B------:R-:W-:-:S05]  /*2640*/  IMAD R45, R45, R44, UR8 ;  /* 0x000000082d2d7e24 */ /* 0x000fca000f8e022c */
[----:B------:R-:W-:-:S06]  /*2650*/  IADD3 R45, R55, R45, RZ ;  /* 0x0000002d372d7210 */ /* 0x000fcc0007ffe0ff */
[----:B------:R-:W0:Y:S02]  /*2660*/  LDS.64 R44, [R45] ;  /* 0x000000002d2c7984 */ /* 0x000e240000000a00 */
[----:B0-----:R-:W-:Y:S01]  /*2670*/  FADD.FTZ R46, R46, R44 ;  /* 0x0000002c2e2e7221 */ /* 0x001fe20000010000 */
[----:B------:R-:W-:Y:S01]  /*2680*/  IADD3 R44, R23, 0x14, RZ ;  /* 0x00000014172c7810 */ /* 0x000fe20007ffe0ff */
[----:B------:R-:W-:-:S03]  /*2690*/  FADD.FTZ R47, R47, R45 ;  /* 0x0000002d2f2f7221 */ /* 0x000fc60000010000 */
[----:B------:R-:W-:-:S04]  /*26a0*/  SHF.R.S32.HI R45, RZ, 0x1f, R44 ;  /* 0x0000001fff2d7819 */ /* 0x000fc8000001142c */
[----:B------:R-:W-:Y:S02]  /*26b0*/  LEA.HI R45, R45, R44, RZ, 0x2 ;  /* 0x0000002c2d2d7211 */ /* 0x000fe400078f10ff */
[----:B------:R-:W-:Y:S02]  /*26c0*/  MOV R44, 0x28 ;  /* 0x00000028002c7802 */ /* 0x000fe40000000f00 */
[----:B------:R-:W-:-:S05]  /*26d0*/  SHF.R.S32.HI R45, RZ, 0x2, R45 ;  /* 0x00000002ff2d7819 */ /* 0x000fca000001142d */
[----:B------:R-:W-:-:S05]  /*26e0*/  IMAD R45, R45, R44, UR8 ;  /* 0x000000082d2d7e24 */ /* 0x000fca000f8e022c */
[----:B------:R-:W-:-:S06]  /*26f0*/  IADD3 R45, R55, R45, RZ ;  /* 0x0000002d372d7210 */ /* 0x000fcc0007ffe0ff */
[----:B------:R-:W0:Y:S02]  /*2700*/  LDS.64 R44, [R45] ;  /* 0x000000002d2c7984 */ /* 0x000e240000000a00 */
[----:B0-----:R-:W-:Y:S01]  /*2710*/  FADD.FTZ R46, R46, R44 ;  /* 0x0000002c2e2e7221 */ /* 0x001fe20000010000 */
[----:B------:R-:W-:Y:S02]  /*2720*/  VIADD R44, R23, 0x18 ;  /* 0x00000018172c7836 */ /* 0x000fe40000000000 */
        /* <DEDUP_REMOVED lines=15> */
[----:B------:R-:W-:-:S04]  /*2820*/  IMAD R45, R45, R44, UR8 ;  /* 0x000000082d2d7e24 */ /* 0x000fc8000f8e022c */
[----:B------:R-:W-:-:S06]  /*2830*/  IMAD.IADD R45, R55, 0x1, R45 ;  /* 0x00000001372d7824 */ /* 0x000fcc00078e022d */
[----:B------:R-:W0:Y:S02]  /*2840*/  LDS.64 R44, [R45] ;  /* 0x000000002d2c7984 */ /* 0x000e240000000a00 */
[----:B0-----:R-:W-:Y:S01]  /*2850*/  FADD.FTZ R46, R46, R44 ;  /* 0x0000002c2e2e7221 */ /* 0x001fe20000010000 */
[----:B------:R-:W-:Y:S01]  /*2860*/  IADD3 R44, R23, 0x20, RZ ;  /* 0x00000020172c7810 */ /* 0x000fe20007ffe0ff */
[----:B------:R-:W-:Y:S01]  /*2870*/  FADD.FTZ R47, R47, R45 ;  /* 0x0000002d2f2f7221 */ /* 0x000fe20000010000 */
[----:B------:R-:W-:Y:S02]  /*2880*/  IADD3 R23, R23, 0x24, RZ ;  /* 0x0000002417177810 */ /* 0x000fe40007ffe0ff */
        /* <DEDUP_REMOVED lines=8> */
[----:B------:R-:W-:Y:S01]  /*2910*/  SHF.R.S32.HI R44, RZ, 0x1f, R23 ;  /* 0x0000001fff2c7819 */ /* 0x000fe20000011417 */
[----:B------:R-:W-:-:S03]  /*2920*/  FADD.FTZ R47, R47, R45 ;  /* 0x0000002d2f2f7221 */ /* 0x000fc60000010000 */
[----:B------:R-:W-:Y:S01]  /*2930*/  LEA.HI R44, R44, R23, RZ, 0x2 ;  /* 0x000000172c2c7211 */ /* 0x000fe200078f10ff */
[----:B------:R-:W-:-:S03]  /*2940*/  IMAD.MOV.U32 R23, RZ, RZ, 0x28 ;  /* 0x00000028ff177424 */ /* 0x000fc600078e00ff */
[----:B------:R-:W-:-:S05]  /*2950*/  SHF.R.S32.HI R44, RZ, 0x2, R44 ;  /* 0x00000002ff2c7819 */ /* 0x000fca000001142c */
[----:B------:R-:W-:-:S05]  /*2960*/  IMAD R44, R44, R23, UR8 ;  /* 0x000000082c2c7e24 */ /* 0x000fca000f8e0217 */
[----:B------:R-:W-:-:S06]  /*2970*/  IADD3 R44, R55, R44, RZ ;  /* 0x0000002c372c7210 */ /* 0x000fcc0007ffe0ff */
[----:B------:R-:W0:Y:S02]  /*2980*/  LDS.64 R44, [R44] ;  /* 0x000000002c2c7984 */ /* 0x000e240000000a00 */
[----:B0-----:R-:W-:Y:S01]  /*2990*/  FADD.FTZ R44, R46, R44 ;  /* 0x0000002c2e2c7221 */ /* 0x001fe20000010000 */
[----:B------:R-:W-:-:S07]  /*29a0*/  FADD.FTZ R45, R47, R45 ;  /* 0x0000002d2f2d7221 */ /* 0x000fce0000010000 */
.L_x_676:
[----:B------:R-:W-:Y:S05]  /*29b0*/  BSYNC B0 ;  /* 0x0000000000007941 */ /* 0x000fea0003800000 */
.L_x_675:
[----:B------:R-:W0:Y:S01]  /*29c0*/  SHFL.BFLY PT, R47, R44, 0x2, 0x1f ;  /* 0x0c401f002c2f7f89 */ /* 0x000e2200000e0000 */
[----:B------:R-:W-:Y:S01]  /*29d0*/  LOP3.LUT P1, RZ, R59, 0xffffffe3, RZ, 0xc0, !PT ;  /* 0xffffffe33bff7812 */ /* 0x000fe2000782c0ff */
[----:B------:R-:W-:Y:S01]  /*29e0*/  BSSY B0, `(.L_x_677) ;  /* 0x0000017000007945 */ /* 0x000fe20003800000 */
[----:B-----5:R-:W-:Y:S01]  /*29f0*/  PRMT R46, R24, 0x7632, R46 ;  /* 0x00007632182e7816 */ /* 0x020fe2000000002e */
[----:B------:R-:W1:Y:S01]  /*2a00*/  SHFL.BFLY PT, R23, R45, 0x2, 0x1f ;  /* 0x0c401f002d177f89 */ /* 0x000e6200000e0000 */
[----:B0-----:R-:W-:Y:S01]  /*2a10*/  FADD.FTZ R47, R47, R44 ;  /* 0x0000002c2f2f7221 */ /* 0x001fe20000010000 */
[----:B-1----:R-:W-:-:S04]  /*2a20*/  FADD.FTZ R44, R23, R45 ;  /* 0x0000002d172c7221 */ /* 0x002fc80000010000 */
[----:B------:R-:W0:Y:S01]  /*2a30*/  SHFL.BFLY PT, R55, R47, 0x1, 0x1f ;  /* 0x0c201f002f377f89 */ /* 0x000e2200000e0000 */
[----:B------:R-:W-:-:S03]  /*2a40*/  PRMT R23, R25, 0x7632, R23 ;  /* 0x0000763219177816 */ /* 0x000fc60000000017 */
[----:B------:R-:W1:Y:S01]  /*2a50*/  SHFL.BFLY PT, R45, R44, 0x1, 0x1f ;  /* 0x0c201f002c2d7f89 */ /* 0x000e6200000e0000 */
[----:B0-----:R-:W-:Y:S01]  /*2a60*/  FADD.FTZ R24, R47, R55 ;  /* 0x000000372f187221 */ /* 0x001fe20000010000 */
[----:B-1----:R-:W-:Y:S01]  /*2a70*/  FADD.FTZ R25, R44, R45 ;  /* 0x0000002d2c197221 */ /* 0x002fe20000010000 */
[----:B------:R-:W-:Y:S06]  /*2a80*/  @P1 BRA `(.L_x_678) ;  /* 0x0000000000301947 */ /* 0x000fec0003800000 */
[----:B------:R-:W-:Y:S01]  /*2a90*/  SHF.R.U32.HI R45, RZ, 0x2, R59 ;  /* 0x00000002ff2d7819 */ /* 0x000fe2000001163b */
[----:B------:R-:W0:Y:S01]  /*2aa0*/  LDC.64 R56, c[0x0][0x260] ;  /* 0x00009800ff387b82 */ /* 0x000e220000000a00 */
[----:B------:R-:W-:Y:S01]  /*2ab0*/  ULDC UR5, c[0x0][0x10] ;  /* 0x0000040000057ab9 */ /* 0x000fe20000000800 */
[----:B------:R-:W-:Y:S01]  /*2ac0*/  MOV R44, UR17 ;  /* 0x00000011002c7c02 */ /* 0x000fe20008000f00 */
[----:B------:R-:W-:Y:S01]  /*2ad0*/  UIMAD UR5, UR5, UR4, UR6 ;  /* 0x00000004050572a4 */ /* 0x000fe2000f8e0206 */
[----:B------:R-:W-:-:S04]  /*2ae0*/  SHF.L.U32 R45, R45, 0x4, RZ ;  /* 0x000000042d2d7819 */ /* 0x000fc800000006ff */
[----:B------:R-:W-:Y:S02]  /*2af0*/  LOP3.LUT R44, R45, 0xfffffff0, R44, 0xe2, !PT ;  /* 0xfffffff02d2c7812 */ /* 0x000fe400078ee22c */
[----:B------:R-:W-:-:S05]  /*2b00*/  MOV R45, UR5 ;  /* 0x00000005002d7c02 */ /* 0x000fca0008000f00 */
[----:B------:R-:W-:-:S05]  /*2b10*/  IMAD R44, R45, 0x80, R44 ;  /* 0x000000802d2c7824 */ /* 0x000fca00078e022c */
[----:B------:R-:W-:-:S05]  /*2b20*/  SHF.L.U32 R44, R44, 0x1, RZ ;  /* 0x000000012c2c7819 */ /* 0x000fca00000006ff */
[----:B0-----:R-:W-:-:S05]  /*2b30*/  IMAD.WIDE.U32 R44, R44, 0x4, R56 ;  /* 0x000000042c2c7825 */ /* 0x001fca00078e0038 */
[----:B------:R0:W-:Y:S02]  /*2b40*/  STG.E.64 desc[UR12][R44.64], R24 ;  /* 0x000000182c007986 */ /* 0x0001e4000c101b0c */
.L_x_678:
[----:B------:R-:W-:Y:S05]  /*2b50*/  BSYNC B0 ;  /* 0x0000000000007941 */ /* 0x000fea0003800000 */
.L_x_677:
[----:B------:R-:W-:Y:S01]  /*2b60*/  UISETP.GE.U32.AND UP0, UPT, UR9, UR16, UPT ;  /* 0x000000100900728c */ /* 0x000fe2000bf06070 */
[----:B------:R-:W-:Y:S02]  /*2b70*/  PRMT R28, R28, 0x7632, R28 ;  /* 0x000076321c1c7816 */ /* 0x000fe4000000001c */
[----:B------:R-:W-:Y:S01]  /*2b80*/  PRMT R29, R29, 0x7632, R29 ;  /* 0x000076321d1d7816 */ /* 0x000fe2000000001d */
[----:B------:R-:W-:Y:S01]  /*2b90*/  UISETP.GE.AND.EX UP0, UPT, UR10, UR7, UPT, UP0 ;  /* 0x000000070a00728c */ /* 0x000fe2000bf06300 */
[----:B------:R-:W-:Y:S02]  /*2ba0*/  PRMT R26, R26, 0x7632, R26 ;  /* 0x000076321a1a7816 */ /* 0x000fe4000000001a */
[----:B------:R-:W-:Y:S02]  /*2bb0*/  PRMT R27, R27, 0x7632, R27 ;  /* 0x000076321b1b7816 */ /* 0x000fe4000000001b */
        /* <DEDUP_REMOVED lines=19> */
[----:B0-----:R-:W0:Y:S01]  /*2cf0*/  LDC.64 R44, c[0x0][0x268] ;  /* 0x00009a00ff2c7b82 */ /* 0x001e220000000a00 */
[----:B------:R-:W-:Y:S02]  /*2d00*/  MOV R24, UR6 ;  /* 0x0000000600187c02 */ /* 0x000fe40008000f00 */
[----:B------:R-:W-:-:S03]  /*2d10*/  ISETP.NE.AND P1, PT, RZ, UR17, PT ;  /* 0x00000011ff007c0c */ /* 0x000fc6000bf25270 */
[----:B0-----:R-:W-:Y:S01]  /*2d20*/  IMAD.WIDE.U32 R24, R24, 0x4, R44 ;  /* 0x0000000418187825 */ /* 0x001fe200078e002c */
[----:B------:R-:W-:-:S04]  /*2d30*/  MOV R44, 0x7ffffff1 ;  /* 0x7ffffff1002c7802 */ /* 0x000fc80000000f00 */
[----:B------:R-:W-:Y:S01]  /*2d40*/  SEL R44, R44, 0x1, !P1 ;  /* 0x000000012c2c7807 */ /* 0x000fe20004800000 */
[----:B------:R-:W-:Y:S06]  /*2d50*/  MEMBAR.ALL.GPU ;  /* 0x0000000000007992 */ /* 0x000fec000000a000 */
[----:B------:R-:W-:-:S00]  /*2d60*/  ERRBAR ;  /* 0x00000000000079ab */ /* 0x000fc00000000000 */
[----:B------:R-:W-:Y:S06]  /*2d70*/  CGAERRBAR ;  /* 0x00000000000075ab */ /* 0x000fec0000000000 */
[----:B------:R0:W5:Y:S02]  /*2d80*/  ATOM.E.ADD.STRONG.GPU PT, R44, desc[UR12][R24.64], R44 ;  /* 0x0000002c182c798a */ /* 0x00016400081ee1cc */
.L_x_681:
[----:B------:R-:W2:Y:S04]  /*2d90*/  LD.E.STRONG.GPU R45, desc[UR12][R24.64] ;  /* 0x0000000c182d7980 */ /* 0x000ea8000c10f900 */
[----:B--2---:R-:W-:Y:S01]  /*2da0*/  CCTL.IVALL ;  /* 0x00000000ff00798f */ /* 0x004fe20002000000 */
[----:B------:R-:W-:Y:S05]  /*2db0*/  YIELD ;  /* 0x0000000000007946 */ /* 0x000fea0003800000 */
[----:B-----5:R-:W-:-:S04]  /*2dc0*/  LOP3.LUT R45, R45, R44, RZ, 0x3c, !PT ;  /* 0x0000002c2d2d7212 */ /* 0x020fc800078e3cff */
[----:B------:R-:W-:-:S13]  /*2dd0*/  ISETP.GT.AND P1, PT, R45, -0x1, PT ;  /* 0xffffffff2d00780c */ /* 0x000fda0003f24270 */
[----:B------:R-:W-:Y:S05]  /*2de0*/  @P1 BRA `(.L_x_681) ;  /* 0xfffffffc00e81947 */ /* 0x000fea000383ffff */
.L_x_680:
[----:B------:R-:W-:Y:S05]  /*2df0*/  WARPSYNC.ALL ;  /* 0x0000000000007948 */ /* 0x000fea0003800000 */
[----:B------:R-:W-:Y:S06]  /*2e00*/  BAR.SYNC.DEFER_BLOCKING 0x0 ;  /* 0x0000000000007b1d */ /* 0x000fec0000010000 */
[----:B------:R-:W-:Y:S05]  /*2e10*/  BRA `(.L_x_682) ;  /* 0x0000000000687947 */ /* 0x000fea0003800000 */
.L_x_679:
[----:B0-----:R-:W0:Y:S01]  /*2e20*/  S2R R24, SR_TID.X ;  /* 0x0000000000187919 */ /* 0x001e220000002100 */
[----:B------:R-:W-:Y:S01]  /*2e30*/  BAR.SYNC.DEFER_BLOCKING 0x0 ;  /* 0x0000000000007b1d */ /* 0x000fe20000010000 */
[----:B0-----:R-:W-:-:S13]  /*2e40*/  ISETP.NE.AND P1, PT, R24, RZ, PT ;  /* 0x000000ff1800720c */ /* 0x001fda0003f25270 */
[----:B------:R-:W-:Y:S05]  /*2e50*/  @P1 BRA `(.L_x_683) ;  /* 0x0000000000501947 */ /* 0x000fea0003800000 */
[----:B------:R-:W0:Y:S01]  /*2e60*/  LDC.64 R44, c[0x0][0x268] ;  /* 0x00009a00ff2c7b82 */ /* 0x000e220000000a00 */
[----:B------:R-:W-:-:S06]  /*2e70*/  USHF.R.U32.HI UR5, URZ, 0x1, UR6 ;  /* 0x000000013f057899 */ /* 0x000fcc0008011606 */
[----:B------:R-:W-:Y:S01]  /*2e80*/  IADD3 R24, RZ, -UR5, RZ ;  /* 0x80000005ff187c10 */ /* 0x000fe2000fffe0ff */
[----:B------:R-:W-:-:S03]  /*2e90*/  ULOP3.LUT UR5, UR6, 0x1, URZ, 0xc0, !UPT ;  /* 0x0000000106057892 */ /* 0x000fc6000f8ec03f */
[----:B------:R-:W-:Y:S01]  /*2ea0*/  ISETP.NE.AND P1, PT, R24, UR17, PT ;  /* 0x0000001118007c0c */ /* 0x000fe2000bf25270 */
[----:B------:R-:W-:-:S06]  /*2eb0*/  ULOP3.LUT UR5, UR5, 0x14, URZ, 0xfc, !UPT ;  /* 0x0000001405057892 */ /* 0x000fcc000f8efc3f */
[----:B------:R-:W-:-:S04]  /*2ec0*/  IMAD.U32 R24, RZ, RZ, UR5 ;  /* 0x00000005ff187e24 */ /* 0x000fc8000f8e00ff */
[----:B0-----:R-:W-:Y:S01]  /*2ed0*/  IMAD.WIDE.U32 R24, R24, 0x4, R44 ;  /* 0x0000000418187825 */ /* 0x001fe200078e002c */
[----:B------:R-:W-:-:S04]  /*2ee0*/  MOV R44, 0x7fffff61 ;  /* 0x7fffff61002c7802 */ /* 0x000fc80000000f00 */
[----:B------:R-:W-:Y:S01]  /*2ef0*/  SEL R44, R44, 0x1, !P1 ;  /* 0x000000012c2c7807 */ /* 0x000fe20004800000 */
[----:B------:R-:W-:Y:S06]  /*2f00*/  MEMBAR.ALL.GPU ;  /* 0x0000000000007992 */ /* 0x000fec000000a000 */
[----:B------:R-:W-:-:S00]  /*2f10*/  ERRBAR ;  /* 0x00000000000079ab */ /* 0x000fc00000000000 */
[----:B------:R-:W-:Y:S06]  /*2f20*/  CGAERRBAR ;  /* 0x00000000000075ab */ /* 0x000fec0000000000 */
[----:B------:R0:W5:Y:S02]  /*2f30*/  ATOM.E.ADD.STRONG.GPU PT, R44, desc[UR12][R24.64], R44 ;  /* 0x0000002c182c798a */ /* 0x00016400081ee1cc */
.L_x_684:
[----:B------:R-:W2:Y:S04]  /*2f40*/  LD.E.STRONG.GPU R45, desc[UR12][R24.64] ;  /* 0x0000000c182d7980 */ /* 0x000ea8000c10f900 */
[----:B--2---:R-:W-:Y:S01]  /*2f50*/  CCTL.IVALL ;  /* 0x00000000ff00798f */ /* 0x004fe20002000000 */
[----:B------:R-:W-:Y:S05]  /*2f60*/  YIELD ;  /* 0x0000000000007946 */ /* 0x000fea0003800000 */
[----:B-----5:R-:W-:-:S04]  /*2f70*/  LOP3.LUT R45, R45, R44, RZ, 0x3c, !PT ;  /* 0x0000002c2d2d7212 */ /* 0x020fc800078e3cff */
[----:B------:R-:W-:-:S13]  /*2f80*/  ISETP.GT.AND P1, PT, R45, -0x1, PT ;  /* 0xffffffff2d00780c */ /* 0x000fda0003f24270 */
[----:B------:R-:W-:Y:S05]  /*2f90*/  @P1 BRA `(.L_x_684) ;  /* 0xfffffffc00e81947 */ /* 0x000fea000383ffff */
.L_x_683:
[----:B------:R-:W-:Y:S05]  /*2fa0*/  WARPSYNC.ALL ;  /* 0x0000000000007948 */ /* 0x000fea0003800000 */
[----:B------:R-:W-:Y:S06]  /*2fb0*/  BAR.SYNC.DEFER_BLOCKING 0x0 ;  /* 0x0000000000007b1d */ /* 0x000fec0000010000 */
.L_x_682:
[----:B------:R-:W1:Y:S01]  /*2fc0*/  S2R R55, SR_TID.X ;  /* 0x0000000000377919 */ /* 0x000e620000002100 */
[----:B------:R-:W2:Y:S01]  /*2fd0*/  LDL.LU R47, [R1+0x1c] ;  /* 0x00001c00012f7983 */ /* 0x000ea20000300800 */
[----:B0-----:R-:W-:Y:S01]  /*2fe0*/  MOV R25, UR4 ;  /* 0x0000000400197c02 */ /* 0x001fe20008000f00 */
[----:B------:R-:W0:Y:S01]  /*2ff0*/  S2UR UR14, SR_CgaCtaId ;  /* 0x00000000000e79c3 */ /* 0x000e220000008800 */
[----:B------:R-:W-:Y:S01]  /*3000*/  UMOV UR5, 0x400 ;  /* 0x0000040000057882 */ /* 0x000fe20000000000 */
[----:B------:R-:W-:Y:S02]  /*3010*/  SHF.L.U32 R26, R26, 0x10, RZ ;  /* 0x000000101a1a7819 */ /* 0x000fe400000006ff */
[----:B-1----:R-:W-:Y:S01]  /*3020*/  ISETP.GT.U32.AND P1, PT, R55, 0x7f, PT ;  /* 0x0000007f3700780c */ /* 0x002fe20003f24070 */
[----:B------:R-:W-:Y:S01]  /*3030*/  IMAD.U32 R28, R28, 0x10000, RZ ;  /* 0x000100001c1c7824 */ /* 0x000fe200078e00ff */
[----:B------:R-:W-:Y:S01]  /*3040*/  SHF.L.U32 R46, R46, 0x10, RZ ;  /* 0x000000102e2e7819 */ /* 0x000fe200000006ff */
[----:B------:R-:W-:Y:S01]  /*3050*/  USHF.L.U32 UR11, UR11, 0x3, URZ ;  /* 0x000000030b0b7899 */ /* 0x000fe2000800063f */
[----:B------:R-:W-:-:S02]  /*3060*/  SHF.L.U32 R27, R27, 0x10, RZ ;  /* 0x000000101b1b7819 */ /* 0x000fc400000006ff */
[----:B------:R-:W-:Y:S01]  /*3070*/  SHF.L.U32 R32, R32, 0x10, RZ ;  /* 0x0000001020207819 */ /* 0x000fe200000006ff */
[----:B------:R-:W-:Y:S01]  /*3080*/  IMAD.U32 R29, R29, 0x10000, RZ ;  /* 0x000100001d1d7824 */ /* 0x000fe200078e00ff */
[----:B------:R-:W-:Y:S02]  /*3090*/  SHF.L.U32 R23, R23, 0x10, RZ ;  /* 0x0000001017177819 */ /* 0x000fe400000006ff */
[----:B------:R-:W-:Y:S02]  /*30a0*/  SHF.L.U32 R30, R30, 0x10, RZ ;  /* 0x000000101e1e7819 */ /* 0x000fe400000006ff */
[----:B------:R-:W-:Y:S01]  /*30b0*/  SHF.L.U32 R33, R33, 0x10, RZ ;  /* 0x0000001021217819 */ /* 0x000fe200000006ff */
[----:B------:R-:W1:Y:S01]  /*30c0*/  @!P1 LDC R24, c[0x0][0x10] ;  /* 0x00000400ff189b82 */ /* 0x000e620000000800 */
[----:B------:R-:W-:Y:S02]  /*30d0*/  SHF.L.U32 R31, R31, 0x10, RZ ;  /* 0x000000101f1f7819 */ /* 0x000fe400000006ff */
[----:B------:R-:W-:Y:S01]  /*30e0*/  SHF.L.U32 R34, R34, 0x10, RZ ;  /* 0x0000001022227819 */ /* 0x000fe200000006ff */
[----:B------:R-:W-:Y:S01]  /*30f0*/  IMAD.U32 R36, R36, 0x10000, RZ ;  /* 0x0001000024247824 */ /* 0x000fe200078e00ff */
[----:B------:R-:W-:-:S02]  /*3100*/  SHF.L.U32 R35, R35, 0x10, RZ ;  /* 0x0000001023237819 */ /* 0x000fc400000006ff */
[----:B------:R-:W-:Y:S01]  /*3110*/  SHF.L.U32 R37, R37, 0x10, RZ ;  /* 0x0000001025257819 */ /* 0x000fe200000006ff */
[----:B------:R-:W3:Y:S01]  /*3120*/  @!P1 LDC.64 R44, c[0x0][0x260] ;  /* 0x00009800ff2c9b82 */ /* 0x000ee20000000a00 */
[----:B------:R-:W-:Y:S02]  /*3130*/  SHF.L.U32 R40, R40, 0x10, RZ ;  /* 0x0000001028287819 */ /* 0x000fe400000006ff */
[----:B------:R-:W-:Y:S01]  /*3140*/  SHF.L.U32 R41, R41, 0x10, RZ ;  /* 0x0000001029297819 */ /* 0x000fe200000006ff */
[----:B------:R-:W-:Y:S01]  /*3150*/  IMAD.U32 R38, R38, 0x10000, RZ ;  /* 0x0001000026267824 */ /* 0x000fe200078e00ff */
[----:B------:R-:W4:Y:S01]  /*3160*/  LDL.LU R57, [R1+0x14] ;  /* 0x0000140001397983 */ /* 0x000f220000300800 */
[----:B-1----:R-:W-:Y:S01]  /*3170*/  @!P1 IMAD R24, R24, R25, UR6 ;  /* 0x0000000618189e24 */ /* 0x002fe2000f8e0219 */
[C---:B------:R-:W-:Y:S01]  /*3180*/  @!P1 LOP3.LUT R25, R55.reuse, 0x7ffffff0, RZ, 0xc0, !PT ;  /* 0x7ffffff037199812 */ /* 0x040fe200078ec0ff */
[----:B------:R-:W-:Y:S01]  /*3190*/  UIADD3 UR5, UR5, 0x3480, URZ ;  /* 0x0000348005057890 */ /* 0x000fe2000fffe03f */
[----:B------:R-:W-:Y:S01]  /*31a0*/  FADD.FTZ R26, -R22, R26 ;  /* 0x0000001a161a7221 */ /* 0x000fe20000010100 */
[----:B------:R-:W-:Y:S01]  /*31b0*/  ULOP3.LUT UR11, UR11, 0x8, URZ, 0xc0, !UPT ;  /* 0x000000080b0b7892 */ /* 0x000fe2000f8ec03f */
[----:B------:R-:W-:Y:S01]  /*31c0*/  @!P1 LEA R24, R24, R25, 0x7 ;  /* 0x0000001918189211 */ /* 0x000fe200078e38ff */
[C---:B------:R-:W-:Y:S01]  /*31d0*/  FADD.FTZ R27, -R22.reuse, R27 ;  /* 0x0000001b161b7221 */ /* 0x040fe20000010100 */
[----:B------:R-:W-:Y:S01]  /*31e0*/  @!P1 LOP3.LUT R25, R55, 0xf, RZ, 0xc0, !PT ;  /* 0x0000000f37199812 */ /* 0x000fe200078ec0ff */
[C---:B------:R-:W-:Y:S01]  /*31f0*/  FADD.FTZ R30, -R22.reuse, R30 ;  /* 0x0000001e161e7221 */ /* 0x040fe20000010100 */
[C---:B------:R-:W-:Y:S01]  /*3200*/  FADD.FTZ R31, -R22.reuse, R31 ;  /* 0x0000001f161f7221 */ /* 0x040fe20000010100 */
[----:B------:R-:W-:Y:S01]  /*3210*/  FADD.FTZ R36, -R22, R36 ;  /* 0x0000002416247221 */ /* 0x000fe20000010100 */
[----:B------:R-:W-:Y:S01]  /*3220*/  @!P1 IADD3 R24, R24, R25, RZ ;  /* 0x0000001918189210 */ /* 0x000fe20007ffe0ff */
[C---:B------:R-:W-:Y:S01]  /*3230*/  FADD.FTZ R37, -R22.reuse, R37 ;  /* 0x0000002516257221 */ /* 0x040fe20000010100 */
[C---:B------:R-:W-:Y:S01]  /*3240*/  FADD.FTZ R40, -R22.reuse, R40 ;  /* 0x0000002816287221 */ /* 0x040fe20000010100 */
[----:B------:R-:W-:Y:S01]  /*3250*/  FADD.FTZ R41, -R22, R41 ;  /* 0x0000002916297221 */ /* 0x000fe20000010100 */
[----:B------:R-:W-:Y:S01]  /*3260*/  SHF.L.U32 R39, R39, 0x10, RZ ;  /* 0x0000001027277819 */ /* 0x000fe200000006ff */
[----:B------:R-:W-:Y:S01]  /*3270*/  @!P1 IMAD.SHL.U32 R24, R24, 0x2, RZ ;  /* 0x0000000218189824 */ /* 0x000fe200078e00ff */
[----:B------:R-:W-:Y:S01]  /*3280*/  SHF.L.U32 R42, R42, 0x10, RZ ;  /* 0x000000102a2a7819 */ /* 0x000fe200000006ff */
[----:B------:R-:W5:Y:S02]  /*3290*/  LDL.LU R56, [R1+0x18] ;  /* 0x0000180001387983 */ /* 0x000f640000300800 */
[----:B---3--:R-:W-:-:S06]  /*32a0*/  @!P1 IMAD.WIDE.U32 R24, R24, 0x4, R44 ;  /* 0x0000000418189825 */ /* 0x008fcc00078e002c */
[----:B------:R-:W3:Y:S01]  /*32b0*/  @!P1 LDG.E.64 R24, desc[UR12][R24.64] ;  /* 0x0000000c18189981 */ /* 0x000ee2000c1e1b00 */
[----:B------:R-:W-:Y:S01]  /*32c0*/  HFMA2.MMA R44, -RZ, RZ, 0, 0 ;  /* 0x00000000ff2c7435 */ /* 0x000fe200000001ff */
[----:B0-----:R-:W-:Y:S01]  /*32d0*/  ULEA UR5, UR14, UR5, 0x18 ;  /* 0x000000050e057291 */ /* 0x001fe2000f8ec03f */
[C---:B------:R-:W-:Y:S01]  /*32e0*/  FMUL.FTZ R26, R2.reuse, R26 ;  /* 0x0000001a021a7220 */ /* 0x040fe20000410000 */
[C---:B------:R-:W-:Y:S01]  /*32f0*/  FMUL.FTZ R27, R2.reuse, R27 ;  /* 0x0000001b021b7220 */ /* 0x040fe20000410000 */
[C---:B------:R-:W-:Y:S01]  /*3300*/  FMUL.FTZ R40, R2.reuse, R40 ;  /* 0x0000002802287220 */ /* 0x040fe20000410000 */
[----:B------:R-:W-:Y:S01]  /*3310*/  FMUL.FTZ R41, R2, R41 ;  /* 0x0000002902297220 */ /* 0x000fe20000410000 */
[----:B------:R-:W-:Y:S01]  /*3320*/  SHF.L.U32 R43, R43, 0x10, RZ ;  /* 0x000000102b2b7819 */ /* 0x000fe200000006ff */
[----:B------:R-:W-:Y:S01]  /*3330*/  ULDC.64 UR14, c[0x0][0x210] ;  /* 0x00008400000e7ab9 */ /* 0x000fe20000000a00 */
[----:B---3--:R-:W-:Y:S01]  /*3340*/  @!P1 FADD.FTZ R44, RZ, R24 ;  /* 0x00000018ff2c9221 */ /* 0x008fe20000010000 */
[----:B------:R-:W-:Y:S01]  /*3350*/  MOV R24, RZ ;  /* 0x000000ff00187202 */ /* 0x000fe20000000f00 */
[----:B------:R-:W-:Y:S01]  /*3360*/  @!P1 FADD.FTZ R24, RZ, R25 ;  /* 0x00000019ff189221 */ /* 0x000fe20000010000 */
[----:B------:R-:W-:-:S02]  /*3370*/  LOP3.LUT P1, RZ, R55, 0xffffff8f, RZ, 0xc0, !PT ;  /* 0xffffff8f37ff7812 */ /* 0x000fc4000782c0ff */
[----:B------:R-:W0:Y:S02]  /*3380*/  SHFL.BFLY PT, R25, R44, 0x8, 0x1f ;  /* 0x0d001f002c197f89 */ /* 0x000e2400000e0000 */
[----:B0-----:R-:W-:Y:S02]  /*3390*/  FADD.FTZ R44, R25, R44 ;  /* 0x0000002c192c7221 */ /* 0x001fe40000010000 */
[----:B------:R-:W0:Y:S02]  /*33a0*/  SHFL.BFLY PT, R25, R24, 0x8, 0x1f ;  /* 0x0d001f0018197f89 */ /* 0x000e2400000e0000 */
[----:B0-----:R-:W-:Y:S02]  /*33b0*/  FADD.FTZ R24, R25, R24 ;  /* 0x0000001819187221 */ /* 0x001fe40000010000 */
[----:B------:R-:W0:Y:S02]  /*33c0*/  SHFL.BFLY PT, R25, R44, 0x4, 0x1f ;  /* 0x0c801f002c197f89 */ /* 0x000e2400000e0000 */
[----:B0-----:R-:W-:-:S02]  /*33d0*/  FADD.FTZ R44, R44, R25 ;  /* 0x000000192c2c7221 */ /* 0x001fc40000010000 */
        /* <DEDUP_REMOVED lines=9> */
[----:B------:R-:W-:Y:S01]  /*3470*/  @!P1 FMUL.FTZ R24, R24, 9.7656251455191522837e-05 ;  /* 0x38cccccd18189820 */ /* 0x000fe20000410000 */
[----:B0-----:R-:W-:Y:S01]  /*3480*/  FADD.FTZ R25, R25, R44 ;  /* 0x0000002c19197221 */ /* 0x001fe20000010000 */
[----:B------:R-:W-:Y:S02]  /*3490*/  @!P1 SHF.R.U32.HI R44, RZ, 0x1, R55 ;  /* 0x00000001ff2c9819 */ /* 0x000fe40000011637 */
[----:B------:R-:W3:Y:S01]  /*34a0*/  LDL.LU R55, [R1+0xc] ;  /* 0x00000c0001377983 */ /* 0x000ee20000300800 */
[----:B------:R-:W-:Y:S01]  /*34b0*/  @!P1 FMUL.FTZ R25, R25, 9.7656251455191522837e-05 ;  /* 0x38cccccd19199820 */ /* 0x000fe20000410000 */
[----:B------:R-:W-:-:S05]  /*34c0*/  @!P1 LOP3.LUT R44, R44, 0x7ffffff8, RZ, 0xc0, !PT ;  /* 0x7ffffff82c2c9812 */ /* 0x000fca00078ec0ff */
[----:B------:R0:W-:Y:S02]  /*34d0*/  @!P1 STS.64 [R44+UR5], R24 ;  /* 0x000000182c009988 */ /* 0x0001e40008000a05 */
[----:B0-----:R-:W-:-:S04]  /*34e0*/  FFMA.FTZ R24, R26, R46, R28 ;  /* 0x0000002e1a187223 */ /* 0x001fc8000001001c */
[----:B------:R-:W-:-:S06]  /*34f0*/  FMUL.FTZ R25, R24, -1.4426950216293334961 ;  /* 0xbfb8aa3b18197820 */ /* 0x000fcc0000410000 */
[----:B------:R-:W0:Y:S02]  /*3500*/  MUFU.EX2 R25, R25 ;  /* 0x0000001900197308 */ /* 0x000e240000000800 */
[----:B0-----:R-:W-:-:S06]  /*3510*/  FADD.FTZ R25, R25, 1 ;  /* 0x3f80000019197421 */ /* 0x001fcc0000010000 */
[----:B------:R-:W0:Y:S02]  /*3520*/  MUFU.RCP R25, R25 ;  /* 0x0000001900197308 */ /* 0x000e240000001000 */
[----:B0-----:R-:W-:-:S04]  /*3530*/  FADD.FTZ R44, -R25, 1 ;  /* 0x3f800000192c7421 */ /* 0x001fc80000010100 */
[----:B------:R-:W-:Y:S01]  /*3540*/  FFMA.FTZ R44, R24, R44, 1 ;  /* 0x3f800000182c7423 */ /* 0x000fe2000001002c */
[----:B--2---:R-:W-:Y:S02]  /*3550*/  IADD3 R24, R47, -UR11, RZ ;  /* 0x8000000b2f187c10 */ /* 0x004fe4000fffe0ff */
[----:B------:R-:W2:Y:S01]  /*3560*/  LDL.LU R47, [R1+0x10] ;  /* 0x00001000012f7983 */ /* 0x000ea20000300800 */
[----:B------:R-:W-:Y:S01]  /*3570*/  FMUL.FTZ R44, R25, R44 ;  /* 0x0000002c192c7220 */ /* 0x000fe20000410000 */
[----:B------:R-:W-:Y:S01]  /*3580*/  LEA R24, R24, UR5, 0x3 ;  /* 0x0000000518187c11 */ /* 0x000fe2000f8e18ff */
[----:B------:R-:W-:Y:S06]  /*3590*/  BAR.SYNC.DEFER_BLOCKING 0x0 ;  /* 0x0000000000007b1d */ /* 0x000fec0000010000 */
[----:B------:R-:W0:Y:S01]  /*35a0*/  LDS.64 R24, [R24] ;  /* 0x0000000018187984 */ /* 0x000e220000000a00 */
[----:B------:R-:W-:Y:S01]  /*35b0*/  FMUL.FTZ R32, R32, R44 ;  /* 0x0000002c20207220 */ /* 0x000fe20000410000 */
[----:B0-----:R-:W-:-:S03]  /*35c0*/  FFMA.FTZ R4, R0, R4, -R24 ;  /* 0x0000000400047223 */ /* 0x001fc60000010818 */
[----:B------:R-:W-:Y:S01]  /*35d0*/  FFMA.FTZ R32, R46, R32, -R24 ;  /* 0x000000202e207223 */ /* 0x000fe20000010818 */
[----:B------:R-:W-:Y:S01]  /*35e0*/  FFMA.FTZ R51, R51, -R25, R4 ;  /* 0x8000001933337223 */ /* 0x000fe20000010004 */
[----:B------:R-:W-:Y:S02]  /*35f0*/  FFMA.FTZ R4, R27, R23, R29 ;  /* 0x000000171b047223 */ /* 0x000fe4000001001d */
[----:B------:R-:W-:Y:S02]  /*3600*/  FFMA.FTZ R26, -R25, R26, R32 ;  /* 0x0000001a191a7223 */ /* 0x000fe40000010120 */
[----:B------:R-:W-:-:S06]  /*3610*/  FMUL.FTZ R32, R4, -1.4426950216293334961 ;  /* 0xbfb8aa3b04207820 */ /* 0x000fcc0000410000 */
[----:B------:R-:W0:Y:S02]  /*3620*/  MUFU.EX2 R32, R32 ;  /* 0x0000002000207308 */ /* 0x000e240000000800 */
[----:B0-----:R-:W-:-:S06]  /*3630*/  FADD.FTZ R32, R32, 1 ;  /* 0x3f80000020207421 */ /* 0x001fcc0000010000 */
[----:B------:R-:W0:Y:S01]  /*3640*/  MUFU.RCP R32, R32 ;  /* 0x0000002000207308 */ /* 0x000e220000001000 */
[----:B------:R-:W-:-:S04]  /*3650*/  FFMA.FTZ R5, R3, R5, -R24 ;  /* 0x0000000503057223 */ /* 0x000fc80000010818 */
[----:B------:R-:W-:Y:S01]  /*3660*/  FFMA.FTZ R50, R50, -R25, R5 ;  /* 0x8000001932327223 */ /* 0x000fe20000010005 */
[----:B0-----:R-:W-:-:S04]  /*3670*/  FADD.FTZ R5, -R32, 1 ;  /* 0x3f80000020057421 */ /* 0x001fc80000010100 */
[----:B------:R-:W-:Y:S01]  /*3680*/  FFMA.FTZ R5, R4, R5, 1 ;  /* 0x3f80000004057423 */ /* 0x000fe20000010005 */
[----:B------:R-:W-:-:S03]  /*3690*/  FMUL.FTZ R4, R2, R30 ;  /* 0x0000001e02047220 */ /* 0x000fc60000410000 */
[----:B------:R-:W-:Y:S01]  /*36a0*/  FMUL.FTZ R32, R32, R5 ;  /* 0x0000000520207220 */ /* 0x000fe20000410000 */
[----:B------:R-:W-:-:S04]  /*36b0*/  FFMA.FTZ R5, R46, R4, R28 ;  /* 0x000000042e057223 */ /* 0x000fc8000001001c */
[----:B------:R-:W-:-:S06]  /*36c0*/  FMUL.FTZ R30, R5, -1.4426950216293334961 ;  /* 0xbfb8aa3b051e7820 */ /* 0x000fcc0000410000 */
[----:B------:R-:W0:Y:S02]  /*36d0*/  MUFU.EX2 R30, R30 ;  /* 0x0000001e001e7308 */ /* 0x000e240000000800 */
[----:B0-----:R-:W-:-:S06]  /*36e0*/  FADD.FTZ R30, R30, 1 ;  /* 0x3f8000001e1e7421 */ /* 0x001fcc0000010000 */
[----:B------:R-:W0:Y:S01]  /*36f0*/  MUFU.RCP R30, R30 ;  /* 0x0000001e001e7308 */ /* 0x000e220000001000 */
[----:B------:R-:W-:Y:S01]  /*3700*/  FMUL.FTZ R32, R33, R32 ;  /* 0x0000002021207220 */ /* 0x000fe20000410000 */
[----:B0-----:R-:W-:-:S04]  /*3710*/  FADD.FTZ R33, -R30, 1 ;  /* 0x3f8000001e217421 */ /* 0x001fc80000010100 */
[----:B------:R-:W-:Y:S01]  /*3720*/  FFMA.FTZ R33, R5, R33, 1 ;  /* 0x3f80000005217423 */ /* 0x000fe20000010021 */
[----:B------:R-:W-:-:S04]  /*3730*/  FMUL.FTZ R5, R2, R31 ;  /* 0x0000001f02057220 */ /* 0x000fc80000410000 */
[----:B------:R-:W-:Y:S01]  /*3740*/  FFMA.FTZ R31, R23, R5, R29 ;  /* 0x00000005171f7223 */ /* 0x000fe2000001001d */
[----:B------:R-:W-:-:S03]  /*3750*/  FMUL.FTZ R30, R30, R33 ;  /* 0x000000211e1e7220 */ /* 0x000fc60000410000 */
[----:B------:R-:W-:-:S06]  /*3760*/  FMUL.FTZ R33, R31, -1.4426950216293334961 ;  /* 0xbfb8aa3b1f217820 */ /* 0x000fcc0000410000 */
[----:B------:R-:W0:Y:S02]  /*3770*/  MUFU.EX2 R33, R33 ;  /* 0x0000002100217308 */ /* 0x000e240000000800 */
[----:B0-----:R-:W-:-:S06]  /*3780*/  FADD.FTZ R33, R33, 1 ;  /* 0x3f80000021217421 */ /* 0x001fcc0000010000 */
[----:B------:R-:W0:Y:S01]  /*3790*/  MUFU.RCP R33, R33 ;  /* 0x0000002100217308 */ /* 0x000e220000001000 */
[----:B------:R-:W-:Y:S01]  /*37a0*/  FMUL.FTZ R30, R34, R30 ;  /* 0x0000001e221e7220 */ /* 0x000fe20000410000 */
        /* <DEDUP_REMOVED lines=19> */
[----:B------:R-:W-:Y:S01]  /*38e0*/  FFMA.FTZ R28, R46, R40, R28 ;  /* 0x000000282e1c7223 */ /* 0x000fe2000001001c */
[----:B------:R-:W-:Y:S01]  /*38f0*/  FMUL.FTZ R37, R38, R37 ;  /* 0x0000002526257220 */ /* 0x000fe20000410000 */
[----:B------:R-:W-:Y:S02]  /*3900*/  FFMA.FTZ R29, R23, R41, R29 ;  /* 0x00000029171d7223 */ /* 0x000fe4000001001d */
[----:B------:R-:W-:-:S06]  /*3910*/  FMUL.FTZ R38, R28, -1.4426950216293334961 ;  /* 0xbfb8aa3b1c267820 */ /* 0x000fcc0000410000 */
[----:B------:R-:W1:Y:S01]  /*3920*/  MUFU.EX2 R38, R38 ;  /* 0x0000002600267308 */ /* 0x000e620000000800 */
[----:B0-----:R-:W-:-:S04]  /*3930*/  FADD.FTZ R22, -R35, 1 ;  /* 0x3f80000023167421 */ /* 0x001fc80000010100 */
[----:B------:R-:W-:Y:S01]  /*3940*/  FFMA.FTZ R36, R36, R22, 1 ;  /* 0x3f80000024247423 */ /* 0x000fe20000010016 */
[----:B------:R-:W-:-:S06]  /*3950*/  FMUL.FTZ R22, R29, -1.4426950216293334961 ;  /* 0xbfb8aa3b1d167820 */ /* 0x000fcc0000410000 */
[----:B------:R-:W0:Y:S01]  /*3960*/  MUFU.EX2 R22, R22 ;  /* 0x0000001600167308 */ /* 0x000e220000000800 */
[----:B-1----:R-:W-:-:S07]  /*3970*/  FADD.FTZ R38, R38, 1 ;  /* 0x3f80000026267421 */ /* 0x002fce0000010000 */
[----:B------:R-:W1:Y:S01]  /*3980*/  MUFU.RCP R38, R38 ;  /* 0x0000002600267308 */ /* 0x000e620000001000 */
[----:B0-----:R-:W-:-:S07]  /*3990*/  FADD.FTZ R22, R22, 1 ;  /* 0x3f80000016167421 */ /* 0x001fce0000010000 */
[----:B------:R-:W0:Y:S01]  /*39a0*/  MUFU.RCP R22, R22 ;  /* 0x0000001600167308 */ /* 0x000e220000001000 */
[----:B------:R-:W-:Y:S01]  /*39b0*/  FMUL.FTZ R36, R35, R36 ;  /* 0x0000002423247220 */ /* 0x000fe20000410000 */
[----:B-1----:R-:W-:-:S04]  /*39c0*/  FADD.FTZ R35, -R38, 1 ;  /* 0x3f80000026237421 */ /* 0x002fc80000010100 */
[----:B------:R-:W-:-:S04]  /*39d0*/  FFMA.FTZ R35, R28, R35, 1 ;  /* 0x3f8000001c237423 */ /* 0x000fc80000010023 */
[----:B------:R-:W-:Y:S01]  /*39e0*/  FMUL.FTZ R35, R38, R35 ;  /* 0x0000002326237220 */ /* 0x000fe20000410000 */
[----:B0-----:R-:W-:-:S04]  /*39f0*/  FADD.FTZ R28, -R22, 1 ;  /* 0x3f800000161c7421 */ /* 0x001fc80000010100 */
[----:B------:R-:W-:Y:S01]  /*3a00*/  FFMA.FTZ R28, R29, R28, 1 ;  /* 0x3f8000001d1c7423 */ /* 0x000fe2000001001c */
[----:B------:R-:W-:-:S03]  /*3a10*/  FMUL.FTZ R39, R39, R36 ;  /* 0x0000002427277220 */ /* 0x000fc60000410000 */
[----:B------:R-:W-:Y:S01]  /*3a20*/  FMUL.FTZ R28, R22, R28 ;  /* 0x0000001c161c7220 */ /* 0x000fe20000410000 */
[----:B------:R-:W-:Y:S01]  /*3a30*/  FMUL.FTZ R35, R42, R35 ;  /* 0x000000232a237220 */ /* 0x000fe20000410000 */
[C-C-:B------:R-:W-:Y:S01]  /*3a40*/  FFMA.FTZ R6, R0.reuse, R6, -R24.reuse ;  /* 0x0000000600067223 */ /* 0x140fe20000010818 */
[--C-:B------:R-:W-:Y:S01]  /*3a50*/  FFMA.FTZ R29, R0, R10, -R24.reuse ;  /* 0x0000000a001d7223 */ /* 0x100fe20000010818 */
[----:B------:R-:W-:Y:S01]  /*3a60*/  FMUL.FTZ R43, R43, R28 ;  /* 0x0000001c2b2b7220 */ /* 0x000fe20000410000 */
[C---:B------:R-:W-:Y:S01]  /*3a70*/  FMUL.FTZ R51, R2.reuse, R51 ;  /* 0x0000003302337220 */ /* 0x040fe20000410000 */
[----:B------:R-:W-:Y:S01]  /*3a80*/  FMUL.FTZ R26, R2, R26 ;  /* 0x0000001a021a7220 */ /* 0x000fe20000410000 */
[--C-:B------:R-:W-:Y:S01]  /*3a90*/  FFMA.FTZ R0, R0, R12, -R24.reuse ;  /* 0x0000000c00007223 */ /* 0x100fe20000010818 */
[C-C-:B------:R-:W-:Y:S01]  /*3aa0*/  FFMA.FTZ R7, R3.reuse, R7, -R24.reuse ;  /* 0x0000000703077223 */ /* 0x140fe20000010818 */
[C-C-:B------:R-:W-:Y:S01]  /*3ab0*/  FFMA.FTZ R12, R3.reuse, R11, -R24.reuse ;  /* 0x0000000b030c7223 */ /* 0x140fe20000010818 */
[C-C-:B------:R-:W-:Y:S01]  /*3ac0*/  FFMA.FTZ R45, R46.reuse, R30, -R24.reuse ;  /* 0x0000001e2e2d7223 */ /* 0x140fe20000010818 */
[C-C-:B------:R-:W-:Y:S01]  /*3ad0*/  FFMA.FTZ R10, R46.reuse, R37, -R24.reuse ;  /* 0x000000252e0a7223 */ /* 0x140fe20000010818 */
[--C-:B------:R-:W-:Y:S01]  /*3ae0*/  FFMA.FTZ R35, R46, R35, -R24.reuse ;  /* 0x000000232e237223 */ /* 0x100fe20000010818 */
[--C-:B------:R-:W-:Y:S01]  /*3af0*/  FFMA.FTZ R3, R3, R13, -R24.reuse ;  /* 0x0000000d03037223 */ /* 0x100fe20000010818 */
[C-C-:B------:R-:W-:Y:S01]  /*3b00*/  FFMA.FTZ R32, R23.reuse, R32, -R24.reuse ;  /* 0x0000002017207223 */ /* 0x140fe20000010818 */
[C-C-:B------:R-:W-:Y:S01]  /*3b10*/  FFMA.FTZ R22, R23.reuse, R33, -R24.reuse ;  /* 0x0000002117167223 */ /* 0x140fe20000010818 */
[C-C-:B------:R-:W-:Y:S01]  /*3b20*/  FFMA.FTZ R39, R23.reuse, R39, -R24.reuse ;  /* 0x0000002717277223 */ /* 0x140fe20000010818 */
[----:B------:R-:W-:Y:S01]  /*3b30*/  FFMA.FTZ R24, R23, R43, -R24 ;  /* 0x0000002b17187223 */ /* 0x000fe20000010818 */
[----:B------:R-:W-:-:S02]  /*3b40*/  F2FP.BF16.F32.PACK_AB R51, R26, R51 ;  /* 0x000000331a33723e */ /* 0x000fc400000010ff */
[----:B------:R-:W2:Y:S01]  /*3b50*/  LDL.LU R26, [R1+0x4] ;  /* 0x00000400011a7983 */ /* 0x000ea20000300800 */
[----:B------:R-:W-:Y:S01]  /*3b60*/  FFMA.FTZ R27, -R25, R27, R32 ;  /* 0x0000001b191b7223 */ /* 0x000fe20000010120 */
[-C--:B------:R-:W-:Y:S01]  /*3b70*/  FFMA.FTZ R49, R49, -R25.reuse, R6 ;  /* 0x8000001931317223 */ /* 0x080fe20000010006 */
[C---:B------:R-:W-:Y:S01]  /*3b80*/  FFMA.FTZ R45, -R25.reuse, R4, R45 ;  /* 0x00000004192d7223 */ /* 0x040fe2000001012d */
[----:B------:R-:W-:Y:S01]  /*3b90*/  FFMA.FTZ R7, R48, -R25, R7 ;  /* 0x8000001930077223 */ /* 0x000fe20000010007 */
[C---:B------:R-:W-:Y:S01]  /*3ba0*/  FFMA.FTZ R11, -R25.reuse, R5, R22 ;  /* 0x00000005190b7223 */ /* 0x040fe20000010116 */
[----:B------:R-:W-:Y:S01]  /*3bb0*/  FFMA.FTZ R29, R8, -R25, R29 ;  /* 0x80000019081d7223 */ /* 0x000fe2000001001d */
[----:B------:R-:W-:Y:S01]  /*3bc0*/  FFMA.FTZ R31, -R25, R31, R10 ;  /* 0x0000001f191f7223 */ /* 0x000fe2000001010a */
[-C--:B------:R-:W-:Y:S01]  /*3bd0*/  FFMA.FTZ R9, R9, -R25.reuse, R12 ;  /* 0x8000001909097223 */ /* 0x080fe2000001000c */
[----:B------:R-:W-:Y:S01]  /*3be0*/  FFMA.FTZ R39, -R25, R34, R39 ;  /* 0x0000002219277223 */ /* 0x000fe20000010127 */
[-C--:B------:R-:W-:Y:S01]  /*3bf0*/  FFMA.FTZ R53, R53, -R25.reuse, R0 ;  /* 0x8000001935357223 */ /* 0x080fe20000010000 */
[C---:B------:R-:W-:Y:S01]  /*3c00*/  FFMA.FTZ R35, -R25.reuse, R40, R35 ;  /* 0x0000002819237223 */ /* 0x040fe20000010123 */
[----:B------:R-:W-:Y:S01]  /*3c10*/  FFMA.FTZ R3, R52, -R25, R3 ;  /* 0x8000001934037223 */ /* 0x000fe20000010003 */
[----:B------:R-:W-:-:S02]  /*3c20*/  FFMA.FTZ R25, -R25, R41, R24 ;  /* 0x0000002919197223 */ /* 0x000fc40000010118 */
[----:B------:R-:W2:Y:S04]  /*3c30*/  LDL.LU R24, [R1+0x8] ;  /* 0x0000080001187983 */ /* 0x000ea80000300800 */
[----:B------:R-:W2:Y:S01]  /*3c40*/  LDL.LU R23, [R1] ;  /* 0x0000000001177983 */ /* 0x000ea20000300800 */
[C---:B------:R-:W-:Y:S01]  /*3c50*/  FMUL.FTZ R50, R2.reuse, R50 ;  /* 0x0000003202327220 */ /* 0x040fe20000410000 */
[C---:B------:R-:W-:Y:S01]  /*3c60*/  FMUL.FTZ R27, R2.reuse, R27 ;  /* 0x0000001b021b7220 */ /* 0x040fe20000410000 */
[C---:B------:R-:W-:Y:S01]  /*3c70*/  FMUL.FTZ R49, R2.reuse, R49 ;  /* 0x0000003102317220 */ /* 0x040fe20000410000 */
[C---:B------:R-:W-:Y:S01]  /*3c80*/  FMUL.FTZ R0, R2.reuse, R45 ;  /* 0x0000002d02007220 */ /* 0x040fe20000410000 */
[----:B----4-:R-:W-:Y:S01]  /*3c90*/  IADD3 R4, P1, R57, UR14, RZ ;  /* 0x0000000e39047c10 */ /* 0x010fe2000ff3e0ff */
[C---:B------:R-:W-:Y:S01]  /*3ca0*/  FMUL.FTZ R7, R2.reuse, R7 ;  /* 0x0000000702077220 */ /* 0x040fe20000410000 */
[----:B------:R-:W-:Y:S01]  /*3cb0*/  F2FP.BF16.F32.PACK_AB R50, R27, R50 ;  /* 0x000000321b32723e */ /* 0x000fe200000010ff */
[C---:B------:R-:W-:Y:S01]  /*3cc0*/  FMUL.FTZ R6, R2.reuse, R11 ;  /* 0x0000000b02067220 */ /* 0x040fe20000410000 */
[----:B------:R-:W-:Y:S01]  /*3cd0*/  FMUL.FTZ R11, R2, R3 ;  /* 0x00000003020b7220 */ /* 0x000fe20000410000 */
[----:B------:R-:W-:Y:S01]  /*3ce0*/  F2FP.BF16.F32.PACK_AB R49, R0, R49 ;  /* 0x000000310031723e */ /* 0x000fe200000010ff */
[----:B------:R-:W-:Y:S01]  /*3cf0*/  FMUL.FTZ R29, R2, R29 ;  /* 0x0000001d021d7220 */ /* 0x000fe20000410000 */
[----:B-----5:R-:W-:Y:S01]  /*3d00*/  IADD3.X R5, R56, UR15, RZ, P1, !PT ;  /* 0x0000000f38057c10 */ /* 0x020fe20008ffe4ff */
[C---:B------:R-:W-:Y:S01]  /*3d10*/  FMUL.FTZ R8, R2.reuse, R31 ;  /* 0x0000001f02087220 */ /* 0x040fe20000410000 */
[----:B------:R-:W-:Y:S01]  /*3d20*/  PRMT R3, R51, 0x7632, R3 ;  /* 0x0000763233037816 */ /* 0x000fe20000000003 */
[----:B------:R-:W-:Y:S01]  /*3d30*/  FMUL.FTZ R9, R2, R9 ;  /* 0x0000000902097220 */ /* 0x000fe20000410000 */
[----:B------:R-:W-:Y:S01]  /*3d40*/  PRMT R0, R50, 0x7632, R0 ;  /* 0x0000763232007816 */ /* 0x000fe20000000000 */
[C---:B------:R-:W-:Y:S01]  /*3d50*/  FMUL.FTZ R10, R2.reuse, R39 ;  /* 0x00000027020a7220 */ /* 0x040fe20000410000 */
[C---:B------:R-:W-:Y:S01]  /*3d60*/  FMUL.FTZ R53, R2.reuse, R53 ;  /* 0x0000003502357220 */ /* 0x040fe20000410000 */
[C---:B------:R-:W-:Y:S01]  /*3d70*/  FMUL.FTZ R12, R2.reuse, R35 ;  /* 0x00000023020c7220 */ /* 0x040fe20000410000 */
[----:B------:R-:W-:Y:S01]  /*3d80*/  FMUL.FTZ R22, R2, R25 ;  /* 0x0000001902167220 */ /* 0x000fe20000410000 */
[----:B---3--:R-:W-:-:S02]  /*3d90*/  IADD3 R2, P1, R55, UR14, RZ ;  /* 0x0000000e37027c10 */ /* 0x008fc4000ff3e0ff */
[----:B------:R-:W-:Y:S01]  /*3da0*/  F2FP.BF16.F32.PACK_AB R7, R6, R7 ;  /* 0x000000070607723e */ /* 0x000fe200000010ff */
[----:B------:R-:W-:Y:S01]  /*3db0*/  STG.E.U16 desc[UR12][R4.64], R51 ;  /* 0x0000003304007986 */ /* 0x000fe2000c10150c */
[----:B------:R-:W-:-:S03]  /*3dc0*/  PRMT R13, R49, 0x7632, R13 ;  /* 0x00007632310d7816 */ /* 0x000fc6000000000d */
[----:B------:R2:W-:Y:S01]  /*3dd0*/  STG.E.U16 desc[UR12][R4.64+0x2], R3 ;  /* 0x0000020304007986 */ /* 0x0005e2000c10150c */
[----:B------:R-:W-:-:S03]  /*3de0*/  F2FP.BF16.F32.PACK_AB R29, R8, R29 ;  /* 0x0000001d081d723e */ /* 0x000fc600000010ff */
[----:B------:R-:W-:Y:S01]  /*3df0*/  STG.E.U16 desc[UR12][R4.64+0x4], R50 ;  /* 0x0000043204007986 */ /* 0x000fe2000c10150c */
[----:B------:R-:W-:-:S03]  /*3e00*/  F2FP.BF16.F32.PACK_AB R9, R10, R9 ;  /* 0x000000090a09723e */ /* 0x000fc600000010ff */
[----:B------:R0:W-:Y:S01]  /*3e10*/  STG.E.U16 desc[UR12][R4.64+0x6], R0 ;  /* 0x0000060004007986 */ /* 0x0001e2000c10150c */
[----:B--2---:R-:W-:Y:S02]  /*3e20*/  IADD3.X R3, R47, UR15, RZ, P1, !PT ;  /* 0x0000000f2f037c10 */ /* 0x004fe40008ffe4ff */
[----:B0-----:R-:W-:-:S03]  /*3e30*/  PRMT R5, R7, 0x7632, R5 ;  /* 0x0000763207057816 */ /* 0x001fc60000000005 */
[----:B------:R-:W-:Y:S01]  /*3e40*/  STG.E.U16 desc[UR12][R2.64], R49 ;  /* 0x0000003102007986 */ /* 0x000fe2000c10150c */
[----:B------:R-:W-:-:S03]  /*3e50*/  PRMT R0, R9, 0x7632, R0 ;  /* 0x0000763209007816 */ /* 0x000fc60000000000 */
[----:B------:R-:W-:Y:S01]  /*3e60*/  STG.E.U16 desc[UR12][R2.64+0x2], R13 ;  /* 0x0000020d02007986 */ /* 0x000fe2000c10150c */
[----:B------:R-:W-:-:S03]  /*3e70*/  F2FP.BF16.F32.PACK_AB R53, R12, R53 ;  /* 0x000000350c35723e */ /* 0x000fc600000010ff */
[----:B------:R-:W-:Y:S01]  /*3e80*/  STG.E.U16 desc[UR12][R2.64+0x4], R7 ;  /* 0x0000040702007986 */ /* 0x000fe2000c10150c */
[----:B------:R-:W-:-:S03]  /*3e90*/  F2FP.BF16.F32.PACK_AB R11, R22, R11 ;  /* 0x0000000b160b723e */ /* 0x000fc600000010ff */
[----:B------:R0:W-:Y:S02]  /*3ea0*/  STG.E.U16 desc[UR12][R2.64+0x6], R5 ;  /* 0x0000060502007986 */ /* 0x0001e4000c10150c */
[----:B0-----:R-:W-:Y:S02]  /*3eb0*/  PRMT R3, R29, 0x7632, R3 ;  /* 0x000076321d037816 */ /* 0x001fe40000000003 */
[----:B------:R-:W-:Y:S01]  /*3ec0*/  PRMT R2, R53, 0x7632, R2 ;  /* 0x0000763235027816 */ /* 0x000fe20000000002 */
[----:B------:R-:W-:Y:S01]  /*3ed0*/  ULOP3.LUT UR4, UR4, 0x1, URZ, 0x3c, !UPT ;  /* 0x0000000104047892 */ /* 0x000fe2000f8e3c3f */
[----:B------:R-:W-:Y:S01]  /*3ee0*/  UMOV UR5, UR10 ;  /* 0x0000000a00057c82 */ /* 0x000fe20008000000 */
[----:B------:R-:W-:Y:S01]  /*3ef0*/  UMOV UR11, UR9 ;  /* 0x00000009000b7c82 */ /* 0x000fe20008000000 */
[----:B------:R-:W-:-:S04]  /*3f00*/  IADD3 R6, P1, R26, UR14, RZ ;  /* 0x0000000e1a067c10 */ /* 0x000fc8000ff3e0ff */
[----:B------:R-:W-:Y:S02]  /*3f10*/  IADD3.X R7, R24, UR15, RZ, P1, !PT ;  /* 0x0000000f18077c10 */ /* 0x000fe40008ffe4ff */
[----:B------:R-:W-:-:S03]  /*3f20*/  IADD3 R4, P1, R23, UR14, RZ ;  /* 0x0000000e17047c10 */ /* 0x000fc6000ff3e0ff */
[----:B------:R-:W-:Y:S01]  /*3f30*/  STG.E.U16 desc[UR12][R6.64], R29 ;  /* 0x0000001d06007986 */ /* 0x000fe2000c10150c */
[----:B------:R-:W-:-:S03]  /*3f40*/  IADD3.X R5, R54, UR15, RZ, P1, !PT ;  /* 0x0000000f36057c10 */ /* 0x000fc60008ffe4ff */
[----:B------:R-:W-:Y:S04]  /*3f50*/  STG.E.U16 desc[UR12][R6.64+0x2], R3 ;  /* 0x0000020306007986 */ /* 0x000fe8000c10150c */
[----:B------:R-:W-:Y:S04]  /*3f60*/  STG.E.U16 desc[UR12][R6.64+0x4], R9 ;  /* 0x0000040906007986 */ /* 0x000fe8000c10150c */
[----:B------:R0:W-:Y:S04]  /*3f70*/  STG.E.U16 desc[UR12][R6.64+0x6], R0 ;  /* 0x0000060006007986 */ /* 0x0001e8000c10150c */
[----:B------:R2:W-:Y:S01]  /*3f80*/  STG.E.U16 desc[UR12][R4.64], R53 ;  /* 0x0000003504007986 */ /* 0x0005e2000c10150c */
[----:B0-----:R-:W-:-:S03]  /*3f90*/  PRMT R7, R11, 0x7632, R7 ;  /* 0x000076320b077816 */ /* 0x001fc60000000007 */
[----:B------:R2:W-:Y:S04]  /*3fa0*/  STG.E.U16 desc[UR12][R4.64+0x2], R2 ;  /* 0x0000020204007986 */ /* 0x0005e8000c10150c */
[----:B------:R2:W-:Y:S04]  /*3fb0*/  STG.E.U16 desc[UR12][R4.64+0x4], R11 ;  /* 0x0000040b04007986 */ /* 0x0005e8000c10150c */
[----:B------:R2:W-:Y:S01]  /*3fc0*/  STG.E.U16 desc[UR12][R4.64+0x6], R7 ;  /* 0x0000060704007986 */ /* 0x0005e2000c10150c */
[----:B------:R-:W-:Y:S05]  /*3fd0*/  @!P0 BRA `(.L_x_685) ;  /* 0xffffffc400408947 */ /* 0x000fea000383ffff */
.L_x_673:
        /* <DEDUP_REMOVED lines=10> */
[----:B------:R-:W0:Y:S01]  /*4080*/  LDC.64 R14, c[0x0][0x258] ;  /* 0x00009600ff0e7b82 */ /* 0x000e220000000a00 */
[----:B------:R-:W1:Y:S01]  /*4090*/  S2R R56, SR_TID.X ;  /* 0x0000000000387919 */ /* 0x000e620000002100 */
[----:B--2---:R-:W-:Y:S01]  /*40a0*/  HFMA2.MMA R5, -RZ, RZ, 0, 1.1920928955078125e-06 ;  /* 0x00000014ff057435 */ /* 0x004fe200000001ff */
[----:B0-----:R-:W-:Y:S02]  /*40b0*/  LOP3.LUT R3, RZ, R14, RZ, 0x33, !PT ;  /* 0x0000000eff037212 */ /* 0x001fe400078e33ff */
[----:B------:R-:W-:Y:S02]  /*40c0*/  LOP3.LUT R4, RZ, R15, RZ, 0x33, !PT ;  /* 0x0000000fff047212 */ /* 0x000fe400078e33ff */
[----:B------:R-:W-:-:S04]  /*40d0*/  ISETP.GT.U32.AND P0, PT, R3, -0xb, PT ;  /* 0xfffffff50300780c */ /* 0x000fc80003f04070 */
[C---:B------:R-:W-:Y:S02]  /*40e0*/  ISETP.GT.AND.EX P0, PT, R4.reuse, -0x1, PT, P0 ;  /* 0xffffffff0400780c */ /* 0x040fe40003f04300 */
[----:B-1----:R-:W-:Y:S02]  /*40f0*/  SHF.R.U32.HI R0, RZ, 0x5, R56 ;  /* 0x00000005ff007819 */ /* 0x002fe40000011638 */
[----:B------:R-:W-:Y:S02]  /*4100*/  SEL R3, R3, 0xfffffff5, P0 ;  /* 0xfffffff503037807 */ /* 0x000fe40000000000 */
[----:B------:R-:W-:Y:S02]  /*4110*/  SEL R4, R4, 0xffffffff, P0 ;  /* 0xffffffff04047807 */ /* 0x000fe40000000000 */
[C---:B------:R-:W-:Y:S02]  /*4120*/  SHF.L.U32 R2, R3.reuse, 0x4, RZ ;  /* 0x0000000403027819 */ /* 0x040fe400000006ff */
[----:B------:R-:W-:Y:S01]  /*4130*/  SHF.L.U64.HI R3, R3, 0x4, R4 ;  /* 0x0000000403037819 */ /* 0x000fe20000010204 */
[----:B------:R-:W-:Y:S01]  /*4140*/  IMAD.MOV.U32 R4, RZ, RZ, -0x1 ;  /* 0xffffffffff047424 */ /* 0x000fe200078e00ff */
[----:B------:R-:W-:-:S04]  /*4150*/  IADD3 R11, P0, P1, -R2, -0x11, -R0 ;  /* 0xffffffef020b7810 */ /* 0x000fc8000791e900 */
[----:B------:R-:W-:Y:S02]  /*4160*/  IADD3.X R13, ~R3, -0x1, R4, P0, P1 ;  /* 0xffffffff030d7810 */ /* 0x000fe400007e2504 */
[----:B------:R-:W-:-:S03]  /*4170*/  SHF.R.U32.HI R4, RZ, 0x4, R56 ;  /* 0x00000004ff047819 */ /* 0x000fc60000011638 */
[----:B------:R-:W-:Y:S01]  /*4180*/  IMAD.WIDE.U32 R6, R13, -0x33333333, RZ ;  /* 0xcccccccd0d067825 */ /* 0x000fe200078e00ff */
[----:B------:R-:W-:Y:S02]  /*4190*/  VIADDMNMX.U32 R5, R4, R5, 0x20, !PT ;  /* 0x0000002004057446 */ /* 0x000fe40007800005 */
[----:B------:R-:W-:Y:S01]  /*41a0*/  LOP3.LUT R10, RZ, R4, RZ, 0x33, !PT ;  /* 0x00000004ff0a7212 */ /* 0x000fe200078e33ff */
[----:B------:R-:W-:-:S03]  /*41b0*/  IMAD.WIDE.U32 R8, P0, R11, -0x33333334, R6 ;  /* 0xcccccccc0b087825 */ /* 0x000fc60007800006 */
[----:B------:R-:W-:Y:S01]  /*41c0*/  IADD3 R5, R5, R10, RZ ;  /* 0x0000000a05057210 */ /* 0x000fe20007ffe0ff */
[----:B------:R-:W-:Y:S01]  /*41d0*/  IMAD.WIDE.U32 R6, R11, -0x33333333, RZ ;  /* 0xcccccccd0b067825 */ /* 0x000fe200078e00ff */
[----:B------:R-:W-:Y:S02]  /*41e0*/  IADD3.X R11, RZ, RZ, RZ, P0, !PT ;  /* 0x000000ffff0b7210 */ /* 0x000fe400007fe4ff */
[----:B------:R-:W-:Y:S02]  /*41f0*/  MOV R10, R9 ;  /* 0x00000009000a7202 */ /* 0x000fe40000000f00 */
[----:B------:R-:W-:Y:S01]  /*4200*/  IADD3 RZ, P1, R7, R8, RZ ;  /* 0x0000000807ff7210 */ /* 0x000fe20007f3e0ff */
[----:B------:R-:W-:Y:S01]  /*4210*/  IMAD.WIDE.U32 R6, R5, -0x33333333, RZ ;  /* 0xcccccccd05067825 */ /* 0x000fe200078e00ff */
[----:B------:R-:W-:Y:S02]  /*4220*/  ISETP.LT.U32.AND P0, PT, R14, 0xa, PT ;  /* 0x0000000a0e00780c */ /* 0x000fe40003f01070 */
[----:B------:R-:W-:Y:S01]  /*4230*/  MOV R6, UR9 ;  /* 0x0000000900067c02 */ /* 0x000fe20008000f00 */
[----:B------:R-:W-:Y:S01]  /*4240*/  IMAD.WIDE.U32.X R8, R13, -0x33333334, R10, P1 ;  /* 0xcccccccc0d087825 */ /* 0x000fe200008e040a */
[----:B------:R-:W-:-:S02]  /*4250*/  ISETP.LT.AND.EX P0, PT, R15, RZ, PT, P0 ;  /* 0x000000ff0f00720c */ /* 0x000fc40003f01300 */
[----:B------:R-:W-:Y:S02]  /*4260*/  LEA.HI R50, R7, 0x1, RZ, 0x1c ;  /* 0x0000000107327811 */ /* 0x000fe400078fe0ff */
[----:B------:R-:W-:Y:S02]  /*4270*/  SHF.R.U64 R51, R8, 0x3, R9 ;  /* 0x0000000308337819 */ /* 0x000fe40000001209 */
[----:B------:R-:W-:Y:S02]  /*4280*/  SEL R49, R14, 0xa, P0 ;  /* 0x0000000a0e317807 */ /* 0x000fe40000000000 */
[----:B------:R-:W-:Y:S02]  /*4290*/  SEL R48, R15, RZ, P0 ;  /* 0x000000ff0f307207 */ /* 0x000fe40000000000 */
[C---:B------:R-:W-:Y:S02]  /*42a0*/  IADD3 R7, P0, R0.reuse, 0xa, RZ ;  /* 0x0000000a00077810 */ /* 0x040fe40007f1e0ff */
[----:B------:R-:W-:-:S02]  /*42b0*/  IADD3 R8, P1, R0, 0x14, RZ ;  /* 0x0000001400087810 */ /* 0x000fc40007f3e0ff */
[----:B------:R-:W-:Y:S01]  /*42c0*/  IADD3 R9, P2, R0, 0x1e, RZ ;  /* 0x0000001e00097810 */ /* 0x000fe20007f5e0ff */
[----:B------:R-:W-:Y:S01]  /*42d0*/  IMAD.X R11, RZ, RZ, RZ, P0 ;  /* 0x000000ffff0b7224 */ /* 0x000fe200000e06ff */
[----:B------:R-:W-:Y:S02]  /*42e0*/  IADD3 R51, R51, 0x1, RZ ;  /* 0x0000000133337810 */ /* 0x000fe40007ffe0ff */
[----:B------:R-:W-:Y:S02]  /*42f0*/  SHF.L.U64.HI R48, R49, 0x4, R48 ;  /* 0x0000000431307819 */ /* 0x000fe40000010230 */
[----:B------:R-:W-:Y:S02]  /*4300*/  LOP3.LUT R10, R56, 0xf, RZ, 0xc0, !PT ;  /* 0x0000000f380a7812 */ /* 0x000fe400078ec0ff */
[----:B------:R-:W-:Y:S02]  /*4310*/  IADD3.X R12, RZ, RZ, RZ, P1, !PT ;  /* 0x000000ffff0c7210 */ /* 0x000fe40000ffe4ff */
[----:B------:R-:W-:-:S02]  /*4320*/  IADD3.X R13, RZ, RZ, RZ, P2, !PT ;  /* 0x000000ffff0d7210 */ /* 0x000fc400017fe4ff */
[----:B------:R-:W-:Y:S02]  /*4330*/  SHF.L.U32 R49, R49, 0x4, RZ ;  /* 0x0000000431317819 */ /* 0x000fe400000006ff */
[----:B------:R-:W-:Y:S02]  /*4340*/  LOP3.LUT R50, R50, 0x3, RZ, 0xc0, !PT ;  /* 0x0000000332327812 */ /* 0x000fe400078ec0ff */
[----:B------:R-:W-:-:S07]  /*4350*/  LOP3.LUT R51, R51, 0x3, RZ, 0xc0, !PT ;  /* 0x0000000333337812 */ /* 0x000fce00078ec0ff */
.L_x_702:
[----:B------:R-:W-:Y:S01]  /*4360*/  ISETP.GT.U32.AND P0, PT, R49, R0, PT ;  /* 0x000000003100720c */ /* 0x000fe20003f04070 */
[----:B------:R-:W-:Y:S01]  /*4370*/  BSSY B0, `(.L_x_686) ;  /* 0x00000ad000007945 */ /* 0x000fe20003800000 */
[----:B0-----:R-:W-:Y:S01]  /*4380*/  MOV R52, RZ ;  /* 0x000000ff00347202 */ /* 0x001fe20000000f00 */
[----:B------:R-:W-:Y:S01]  /*4390*/  IMAD.MOV.U32 R55, RZ, RZ, RZ ;  /* 0x000000ffff377224 */ /* 0x000fe200078e00ff */
[----:B------:R-:W-:-:S13]  /*43a0*/  ISETP.GT.AND.EX P0, PT, R48, RZ, PT, P0 ;  /* 0x000000ff3000720c */ /* 0x000fda0003f04300 */
[----:B-1234-:R-:W-:Y:S05]  /*43b0*/  @!P0 BRA `(.L_x_687) ;  /* 0x0000000800a08947 */ /* 0x01efea0003800000 */
[----:B------:R-:W-:Y:S01]  /*43c0*/  ISETP.NE.U32.AND P1, PT, R51, RZ, PT ;  /* 0x000000ff3300720c */ /* 0x000fe20003f25070 */
[----:B------:R-:W-:Y:S01]  /*43d0*/  BSSY B1, `(.L_x_688) ;  /* 0x0000026000017945 */ /* 0x000fe20003800000 */
[----:B------:R-:W-:Y:S01]  /*43e0*/  IADD3 R15, P2, P3, -R2, -0x11, -R0 ;  /* 0xffffffef020f7810 */ /* 0x000fe20007b5e900 */
[----:B------:R-:W-:Y:S01]  /*43f0*/  HFMA2.MMA R55, -RZ, RZ, 0, 0 ;  /* 0x00000000ff377435 */ /* 0x000fe200000001ff */
[----:B------:R-:W-:Y:S02]  /*4400*/  ISETP.NE.AND.EX P1, PT, RZ, RZ, PT, P1 ;  /* 0x000000ffff00720c */ /* 0x000fe40003f25310 */
[----:B------:R-:W-:Y:S02]  /*4410*/  CS2R R52, SRZ ;  /* 0x0000000000347805 */ /* 0x000fe4000001ff00 */
[----:B------:R-:W-:Y:S02]  /*4420*/  MOV R14, 0xffffffff ;  /* 0xffffffff000e7802 */ /* 0x000fe40000000f00 */
[----:B------:R-:W-:-:S02]  /*4430*/  ISETP.GE.U32.AND P0, PT, R15, 0x1e, PT ;  /* 0x0000001e0f00780c */ /* 0x000fc40003f06070 */
[----:B------:R-:W-:Y:S02]  /*4440*/  IADD3.X R14, ~R3, -0x1, R14, P2, P3 ;  /* 0xffffffff030e7810 */ /* 0x000fe400017e650e */
        /* <DEDUP_REMOVED lines=11> */
[----:B------:R-:W-:Y:S02]  /*4500*/  ISETP.NE.U32.AND P1, PT, R51, 0x1, PT ;  /* 0x000000013300780c */ /* 0x000fe40003f25070 */
[----:B------:R-:W-:Y:S02]  /*4510*/  MOV R54, R7 ;  /* 0x0000000700367202 */ /* 0x000fe40000000f00 */
[----:B------:R-:W-:Y:S01]  /*4520*/  ISETP.NE.AND.EX P1, PT, RZ, RZ, PT, P1 ;  /* 0x000000ffff00720c */ /* 0x000fe20003f25310 */
[----:B--2---:R-:W-:Y:S01]  /*4530*/  FADD.FTZ R55, RZ, R53 ;  /* 0x00000035ff377221 */ /* 0x004fe20000010000 */
[----:B------:R-:W-:Y:S01]  /*4540*/  FADD.FTZ R52, RZ, R52 ;  /* 0x00000034ff347221 */ /* 0x000fe20000010000 */
[----:B------:R-:W-:-:S10]  /*4550*/  MOV R53, R11 ;  /* 0x0000000b00357202 */ /* 0x000fd40000000f00 */
[----:B------:R-:W-:Y:S05]  /*4560*/  @!P1 BRA `(.L_x_689) ;  /* 0x0000000000309947 */ /* 0x000fea0003800000 */
[----:B------:R-:W-:Y:S01]  /*4570*/  ISETP.NE.U32.AND P1, PT, R51, 0x2, PT ;  /* 0x000000023300780c */ /* 0x000fe20003f25070 */
[----:B------:R-:W2:Y:S03]  /*4580*/  LDG.E.64 R18, desc[UR12][R16.64+0x16800] ;  /* 0x0168000c10127981 */ /* 0x000ea6000c1e1b00 */
[----:B------:R-:W-:-:S13]  /*4590*/  ISETP.NE.AND.EX P1, PT, RZ, RZ, PT, P1 ;  /* 0x000000ffff00720c */ /* 0x000fda0003f25310 */
[----:B------:R-:W3:Y:S01]  /*45a0*/  @P1 LDG.E.64 R20, desc[UR12][R16.64+0x23000] ;  /* 0x0230000c10141981 */ /* 0x000ee2000c1e1b00 */
[----:B------:R-:W-:Y:S01]  /*45b0*/  IMAD.MOV.U32 R54, RZ, RZ, R8 ;  /* 0x000000ffff367224 */ /* 0x000fe200078e0008 */
[----:B------:R-:W-:Y:S02]  /*45c0*/  MOV R53, R12 ;  /* 0x0000000c00357202 */ /* 0x000fe40000000f00 */
[----:B------:R-:W-:Y:S02]  /*45d0*/  @P1 MOV R54, R9 ;  /* 0x0000000900361202 */ /* 0x000fe40000000f00 */
[----:B------:R-:W-:Y:S01]  /*45e0*/  @P1 MOV R53, R13 ;  /* 0x0000000d00351202 */ /* 0x000fe20000000f00 */
[----:B--2---:R-:W-:Y:S01]  /*45f0*/  FADD.FTZ R52, R52, R18 ;  /* 0x0000001234347221 */ /* 0x004fe20000010000 */
[----:B------:R-:W-:-:S03]  /*4600*/  FADD.FTZ R55, R55, R19 ;  /* 0x0000001337377221 */ /* 0x000fc60000010000 */
[----:B---3--:R-:W-:Y:S01]  /*4610*/  @P1 FADD.FTZ R52, R52, R20 ;  /* 0x0000001434341221 */ /* 0x008fe20000010000 */
[----:B------:R-:W-:-:S07]  /*4620*/  @P1 FADD.FTZ R55, R55, R21 ;  /* 0x0000001537371221 */ /* 0x000fce0000010000 */
.L_x_689:
[----:B------:R-:W-:Y:S05]  /*4630*/  BSYNC B1 ;  /* 0x0000000000017941 */ /* 0x000fea0003800000 */
.L_x_688:
[----:B------:R-:W-:Y:S05]  /*4640*/  @!P0 BRA `(.L_x_687) ;  /* 0x0000000400fc8947 */ /* 0x000fea0003800000 */
[----:B------:R-:W-:Y:S01]  /*4650*/  IADD3 R16, P2, -R54, R49, RZ ;  /* 0x0000003136107210 */ /* 0x000fe20007f5e1ff */
[----:B------:R-:W-:Y:S01]  /*4660*/  IMAD R17, R53, 0x500, RZ ;  /* 0x0000050035117824 */ /* 0x000fe200078e02ff */
[C---:B------:R-:W-:Y:S01]  /*4670*/  SHF.L.U64.HI R15, R14.reuse, 0x1, R15 ;  /* 0x000000010e0f7819 */ /* 0x040fe2000001020f */
[----:B------:R-:W-:Y:S01]  /*4680*/  ULDC.64 UR4, c[0x0][0x260] ;  /* 0x0000980000047ab9 */ /* 0x000fe20000000a00 */
[----:B------:R-:W-:Y:S01]  /*4690*/  SHF.L.U32 R14, R14, 0x1, RZ ;  /* 0x000000010e0e7819 */ /* 0x000fe200000006ff */
[----:B------:R-:W-:Y:S01]  /*46a0*/  IMAD.X R18, R48, 0x1, ~R53, P2 ;  /* 0x0000000130127824 */ /* 0x000fe200010e0e35 */
[----:B------:R-:W-:Y:S01]  /*46b0*/  ISETP.GT.U32.AND P1, PT, R16, 0x78, PT ;  /* 0x000000781000780c */ /* 0x000fe20003f24070 */
[----:B------:R-:W-:Y:S02]  /*46c0*/  BSSY B1, `(.L_x_690) ;  /* 0x0000044000017945 */ /* 0x000fe40003800000 */
[----:B------:R-:W-:Y:S01]  /*46d0*/  IMAD.WIDE.U32 R14, R54, 0x500, R14 ;  /* 0x00000500360e7825 */ /* 0x000fe200078e000e */
[----:B------:R-:W-:-:S04]  /*46e0*/  ISETP.GT.AND.EX P1, PT, R18, RZ, PT, P1 ;  /* 0x000000ff1200720c */ /* 0x000fc80003f24310 */
[----:B------:R-:W-:Y:S02]  /*46f0*/  IADD3 R17, R15, R17, RZ ;  /* 0x000000110f117210 */ /* 0x000fe40007ffe0ff */
[----:B------:R-:W-:-:S04]  /*4700*/  LEA R15, P0, R14, UR4, 0x2 ;  /* 0x000000040e0f7c11 */ /* 0x000fc8000f8010ff */
[----:B------:R-:W-:Y:S02]  /*4710*/  LEA.HI.X R16, R14, UR5, R17, 0x2, P0 ;  /* 0x000000050e107c11 */ /* 0x000fe400080f1411 */
[----:B------:R-:W-:-:S04]  /*4720*/  IADD3 R14, P0, R15, 0x23000, RZ ;  /* 0x000230000f0e7810 */ /* 0x000fc80007f1e0ff */
[----:B------:R-:W-:Y:S02]  /*4730*/  IADD3.X R15, RZ, R16, RZ, P0, !PT ;  /* 0x00000010ff0f7210 */ /* 0x000fe400007fe4ff */
[----:B------:R-:W-:Y:S01]  /*4740*/  PLOP3.LUT P0, PT, PT, PT, PT, 0x80, 0x0 ;  /* 0x000000000000781c */ /* 0x000fe20003f0f070 */
[----:B------:R-:W-:-:S12]  /*4750*/  @!P1 BRA `(.L_x_691) ;  /* 0x0000000000e89947 */ /* 0x000fd80003800000 */
[----:B------:R-:W-:Y:S02]  /*4760*/  IADD3 R57, P1, R49, -0x78, RZ ;  /* 0xffffff8831397810 */ /* 0x000fe40007f3e0ff */
[----:B------:R-:W-:Y:S02]  /*4770*/  PLOP3.LUT P0, PT, PT, PT, PT, 0x8, 0x0 ;  /* 0x000000000000781c */ /* 0x000fe40003f0e170 */
[----:B------:R-:W-:-:S11]  /*4780*/  IADD3.X R58, R48, -0x1, RZ, P1, !PT ;  /* 0xffffffff303a7810 */ /* 0x000fd60000ffe4ff */
.L_x_692:
        /* <DEDUP_REMOVED lines=55> */
.L_x_691:
[----:B------:R-:W-:Y:S05]  /*4b00*/  BSYNC B1 ;  /* 0x0000000000017941 */ /* 0x000fea0003800000 */
.L_x_690:
        /* <DEDUP_REMOVED lines=35> */
.L_x_694:
[----:B------:R-:W-:Y:S05]  /*4d40*/  BSYNC B1 ;  /* 0x0000000000017941 */ /* 0x000fea0003800000 */
.L_x_693:
        /* <DEDUP_REMOVED lines=15> */
.L_x_687:
[----:B------:R-:W-:Y:S05]  /*4e40*/  BSYNC B0 ;  /* 0x0000000000007941 */ /* 0x000fea0003800000 */
.L_x_686:
[----:B------:R-:W0:Y:S01]  /*4e50*/  S2UR UR5, SR_CgaCtaId ;  /* 0x00000000000579c3 */ /* 0x000e220000008800 */
[----:B------:R-:W-:Y:S01]  /*4e60*/  UMOV UR4, 0x400 ;  /* 0x0000040000047882 */ /* 0x000fe20000000000 */
[----:B------:R-:W-:Y:S02]  /*4e70*/  SHF.L.U32 R15, R0, 0x1, RZ ;  /* 0x00000001000f7819 */ /* 0x000fe400000006ff */
[----:B------:R-:W-:Y:S02]  /*4e80*/  ISETP.GT.U32.AND P0, PT, R56, 0x1ff, PT ;  /* 0x000001ff3800780c */ /* 0x000fe40003f04070 */
        /* <DEDUP_REMOVED lines=14> */
[----:B------:R-:W-:Y:S02]  /*4f70*/  @!P0 SHF.R.U32.HI R4, RZ, 0x4, R56 ;  /* 0x00000004ff048819 */ /* 0x000fe40000011638 */
[C---:B------:R-:W-:Y:S02]  /*4f80*/  @!P0 SHF.L.U32 R15, R10.reuse, 0x1, RZ ;  /* 0x000000010a0f8819 */ /* 0x040fe400000006ff */
[----:B------:R-:W-:Y:S02]  /*4f90*/  @!P0 LEA R16, R10, UR4, 0x7 ;  /* 0x000000040a108c11 */ /* 0x000fe4000f8e38ff */
[----:B------:R-:W-:-:S04]  /*4fa0*/  @!P0 LOP3.LUT R15, R4, R15, RZ, 0x3c, !PT ;  /* 0x0000000f040f8212 */ /* 0x000fc800078e3cff */
[----:B------:R-:W-:Y:S02]  /*4fb0*/  @!P0 LEA R16, R15, R16, 0x2 ;  /* 0x000000100f108211 */ /* 0x000fe400078e10ff */
[----:B0-----:R-:W-:-:S06]  /*4fc0*/  CS2R R14, SRZ ;  /* 0x00000000000e7805 */ /* 0x001fcc000001ff00 */
        /* <DEDUP_REMOVED lines=26> */
.L_x_711:
        /* <DEDUP_REMOVED lines=8> */
[----:B0-----:R-:W-:-:S05]  /*51f0*/  IMAD.WIDE R16, R15, 0x2, R16 ;  /* 0x000000020f107825 */ /* 0x001fca00078e0210 */
[----:B------:R2:W-:Y:S01]  /*5200*/  @!P1 STG.E.U16 desc[UR12][R16.64], R14 ;  /* 0x0000000e10009986 */ /* 0x0005e2000c10150c */
[----:B-1----:R-:W-:Y:S01]  /*5210*/  IMAD.WIDE R18, R15, 0x2, R18 ;  /* 0x000000020f127825 */ /* 0x002fe200078e0212 */
[----:B------:R-:W-:-:S04]  /*5220*/  LEA.HI R15, R56, 0x14, RZ, 0x1c ;  /* 0x00000014380f7811 */ /* 0x000fc800078fe0ff */
[----:B------:R2:W-:Y:S01]  /*5230*/  @!P1 STG.E.U16 desc[UR12][R18.64], R20 ;  /* 0x0000001412009986 */ /* 0x0005e2000c10150c */
[----:B------:R-:W-:Y:S05]  /*5240*/  @!P2 BRA `(.L_x_697) ;  /* 0x000000040040a947 */ /* 0x000fea0003800000 */
[C---:B--2---:R-:W-:Y:S01]  /*5250*/  @!P0 SHF.L.U32 R14, R10.reuse, 0x1, RZ ;  /* 0x000000010a0e8819 */ /* 0x044fe200000006ff */
        /* <DEDUP_REMOVED lines=10> */
[----:B------:R-:W-:Y:S02]  /*5300*/  MOV R24, 0xffff ;  /* 0x0000ffff00187802 */ /* 0x000fe40000000f00 */
        /* <DEDUP_REMOVED lines=20> */
.L_x_721:
[----:B--2---:R-:W-:Y:S01]  /*5450*/  FADD.FTZ R15, R14, R30 ;  /* 0x0000001e0e0f7221 */ /* 0x004fe20000010000 */
[----:B------:R-:W-:Y:S02]  /*5460*/  @!P1 F2FP.BF16.F32.PACK_AB R14, RZ, R24 ;  /* 0x00000018ff0e923e */ /* 0x000fe400000010ff */
[----:B------:R-:W-:Y:S02]  /*5470*/  ISETP.NE.AND P2, PT, R50, 0x2, PT ;  /* 0x000000023200780c */ /* 0x000fe40003f45270 */
[----:B------:R-:W-:Y:S01]  /*5480*/  @!P1 F2FP.BF16.F32.PACK_AB R15, RZ, R15 ;  /* 0x0000000fff0f923e */ /* 0x000fe200000010ff */
[----:B------:R1:W-:Y:S03]  /*5490*/  @!P1 STG.E.U16 desc[UR12][R16.64+0x28], R14 ;  /* 0x0000280e10009986 */ /* 0x0003e6000c10150c */
[----:B------:R-:W-:Y:S02]  /*54a0*/  PRMT R20, R15, 0x7610, R20 ;  /* 0x000076100f147816 */ /* 0x000fe40000000014 */
[----:B------:R-:W-:-:S03]  /*54b0*/  LEA.HI R15, R56, 0x28, RZ, 0x1c ;  /* 0x00000028380f7811 */ /* 0x000fc600078fe0ff */
[----:B------:R1:W-:Y:S02]  /*54c0*/  @!P1 STG.E.U16 desc[UR12][R18.64+0x28], R20 ;  /* 0x0000281412009986 */ /* 0x0003e4000c10150c */
[----:B------:R-:W-:Y:S05]  /*54d0*/  @!P2 BRA `(.L_x_697) ;  /* 0x00000000009ca947 */ /* 0x000fea0003800000 */
[C---:B-1----:R-:W-:Y:S01]  /*54e0*/  @!P0 IMAD.SHL.U32 R14, R10.reuse, 0x2, RZ ;  /* 0x000000020a0e8824 */ /* 0x042fe200078e00ff */
[----:B------:R-:W-:Y:S01]  /*54f0*/  @!P0 LEA R20, R10, UR4, 0x7 ;  /* 0x000000040a148c11 */ /* 0x000fe2000f8e38ff */
[----:B------:R-:W-:-:S03]  /*5500*/  UMOV UR5, 0xffff ;  /* 0x0000ffff00057882 */ /* 0x000fc60000000000 */
        /* <DEDUP_REMOVED lines=29> */
.L_x_731:
[----:B--2---:R-:W-:Y:S01]  /*56e0*/  FADD.FTZ R15, R14, R30 ;  /* 0x0000001e0e0f7221 */ /* 0x004fe20000010000 */
[----:B------:R-:W-:-:S04]  /*56f0*/  @!P1 F2FP.BF16.F32.PACK_AB R14, RZ, R24 ;  /* 0x00000018ff0e923e */ /* 0x000fc800000010ff */
[----:B------:R-:W-:Y:S01]  /*5700*/  @!P1 F2FP.BF16.F32.PACK_AB R15, RZ, R15 ;  /* 0x0000000fff0f923e */ /* 0x000fe200000010ff */
[----:B------:R3:W-:Y:S03]  /*5710*/  @!P1 STG.E.U16 desc[UR12][R16.64+0x50], R14 ;  /* 0x0000500e10009986 */ /* 0x0007e6000c10150c */
[----:B------:R-:W-:Y:S02]  /*5720*/  PRMT R20, R15, 0x7610, R20 ;  /* 0x000076100f147816 */ /* 0x000fe40000000014 */
[----:B------:R-:W-:-:S03]  /*5730*/  LEA.HI R15, R56, 0x3c, RZ, 0x1c ;  /* 0x0000003c380f7811 */ /* 0x000fc600078fe0ff */
[----:B------:R3:W-:Y:S04]  /*5740*/  @!P1 STG.E.U16 desc[UR12][R18.64+0x50], R20 ;  /* 0x0000501412009986 */ /* 0x0007e8000c10150c */
.L_x_697:
[----:B------:R-:W-:Y:S05]  /*5750*/  BSYNC B0 ;  /* 0x0000000000007941 */ /* 0x000fea0003800000 */
.L_x_696:
[----:B------:R-:W-:-:S13]  /*5760*/  ISETP.GE.U32.AND P0, PT, R5, 0x3c, PT ;  /* 0x0000003c0500780c */ /* 0x000fda0003f06070 */
[----:B------:R-:W-:Y:S05]  /*5770*/  @!P0 BRA `(.L_x_695) ;  /* 0x0000000800b08947 */ /* 0x000fea0003800000 */
[----:B------:R-:W-:Y:S01]  /*5780*/  ISETP.GT.U32.AND P0, PT, R10, 0x9, PT ;  /* 0x000000090a00780c */ /* 0x000fe20003f04070 */
[----:B-123--:R-:W-:Y:S01]  /*5790*/  HFMA2.MMA R16, -RZ, RZ, 0, 0 ;  /* 0x00000000ff107435 */ /* 0x00efe200000001ff */
[----:B------:R-:W-:-:S11]  /*57a0*/  UMOV UR5, 0xffff ;  /* 0x0000ffff00057882 */ /* 0x000fd60000000000 */
[C---:B0-----:R-:W-:Y:S02]  /*57b0*/  @!P0 SHF.L.U32 R14, R10.reuse, 0x1, RZ ;  /* 0x000000010a0e8819 */ /* 0x041fe400000006ff */
[----:B------:R-:W-:Y:S02]  /*57c0*/  @!P0 LEA R17, R10, UR4, 0x7 ;  /* 0x000000040a118c11 */ /* 0x000fe4000f8e38ff */
[----:B------:R-:W-:-:S05]  /*57d0*/  @!P0 LOP3.LUT R14, R15, R14, RZ, 0x3c, !PT ;  /* 0x0000000e0f0e8212 */ /* 0x000fca00078e3cff */
[----:B------:R-:W-:Y:S01]  /*57e0*/  @!P0 IMAD R17, R14, 0x4, R17 ;  /* 0x000000040e118824 */ /* 0x000fe200078e0211 */
[----:B------:R-:W-:-:S04]  /*57f0*/  MOV R14, RZ ;  /* 0x000000ff000e7202 */ /* 0x000fc80000000f00 */
[----:B------:R0:W1:Y:S04]  /*5800*/  @!P0 LDS R16, [R17] ;  /* 0x0000000011108984 */ /* 0x0000680000000800 */
[----:B------:R0:W2:Y:S01]  /*5810*/  @!P0 LDS R14, [R17+0x500] ;  /* 0x00050000110e8984 */ /* 0x0000a20000000800 */
[----:B------:R-:W-:Y:S05]  /*5820*/  BRA.DIV UR5, `(.L_x_701) ;  /* 0x0000001605487947 */ /* 0x000fea000b800000 */
[C---:B------:R-:W-:Y:S01]  /*5830*/  @!P0 SHF.L.U32 R19, R10.reuse, 0x1, RZ ;  /* 0x000000010a138819 */ /* 0x040fe200000006ff */
[----:B------:R-:W-:Y:S01]  /*5840*/  IMAD.MOV.U32 R32, RZ, RZ, RZ ;  /* 0x000000ffff207224 */ /* 0x000fe200078e00ff */
[C---:B------:R-:W-:Y:S01]  /*5850*/  @!P0 IADD3 R18, R15.reuse, 0x14, RZ ;  /* 0x000000140f128810 */ /* 0x040fe20007ffe0ff */
[----:B------:R-:W-:Y:S01]  /*5860*/  IMAD.MOV.U32 R41, RZ, RZ, 0xffff ;  /* 0x0000ffffff297424 */ /* 0x000fe200078e00ff */
[----:B------:R-:W-:Y:S01]  /*5870*/  @!P0 LEA R23, R10, UR4, 0x7 ;  /* 0x000000040a178c11 */ /* 0x000fe2000f8e38ff */
[----:B------:R-:W-:Y:S01]  /*5880*/  IMAD.MOV.U32 R40, RZ, RZ, 0xffff ;  /* 0x0000ffffff287424 */ /* 0x000fe200078e00ff */
[----:B------:R-:W-:Y:S02]  /*5890*/  @!P0 LOP3.LUT R18, R18, R19, RZ, 0x3c, !PT ;  /* 0x0000001312128212 */ /* 0x000fe400078e3cff */
[----:B------:R-:W-:Y:S02]  /*58a0*/  @!P0 SHF.L.U32 R22, R10, 0x1, RZ ;  /* 0x000000010a168819 */ /* 0x000fe400000006ff */
[----:B------:R-:W-:Y:S01]  /*58b0*/  @!P0 IADD3 R21, R15, 0x28, RZ ;  /* 0x000000280f158810 */ /* 0x000fe20007ffe0ff */
[----:B------:R-:W-:Y:S01]  /*58c0*/  @!P0 IMAD R18, R18, 0x4, R23 ;  /* 0x0000000412128824 */ /* 0x000fe200078e0217 */
[----:B------:R-:W-:-:S02]  /*58d0*/  @!P0 LEA R24, R10, UR4, 0x7 ;  /* 0x000000040a188c11 */ /* 0x000fc4000f8e38ff */
[----:B------:R-:W-:Y:S02]  /*58e0*/  @!P0 LOP3.LUT R21, R21, R22, RZ, 0x3c, !PT ;  /* 0x0000001615158212 */ /* 0x000fe400078e3cff */
[----:B------:R-:W3:Y:S01]  /*58f0*/  @!P0 LDS R20, [R18] ;  /* 0x0000000012148984 */ /* 0x000ee20000000800 */
[----:B0-----:R-:W-:Y:S02]  /*5900*/  MOV R17, 0xffff ;  /* 0x0000ffff00117802 */ /* 0x001fe40000000f00 */
[----:B------:R-:W-:Y:S02]  /*5910*/  @!P0 LEA R22, R21, R24, 0x2 ;  /* 0x0000001815168211 */ /* 0x000fe400078e10ff */
[----:B------:R0:W-:Y:S01]  /*5920*/  @!P0 LDS R21, [R18+0x500] ;  /* 0x0005000012158984 */ /* 0x0001e20000000800 */
[----:B------:R-:W-:Y:S02]  /*5930*/  @!P0 IADD3 R23, R15, 0x3c, RZ ;  /* 0x0000003c0f178810 */ /* 0x000fe40007ffe0ff */
[C---:B------:R-:W-:Y:S01]  /*5940*/  @!P0 SHF.L.U32 R24, R10.reuse, 0x1, RZ ;  /* 0x000000010a188819 */ /* 0x040fe200000006ff */
[----:B------:R-:W-:Y:S01]  /*5950*/  @!P0 LDS R38, [R22+0x500] ;  /* 0x0005000016268984 */ /* 0x000fe20000000800 */
[----:B------:R-:W-:-:S02]  /*5960*/  @!P0 LEA R30, R10, UR4, 0x7 ;  /* 0x000000040a1e8c11 */ /* 0x000fc4000f8e38ff */
[----:B------:R-:W-:Y:S01]  /*5970*/  @!P0 LOP3.LUT R23, R23, R24, RZ, 0x3c, !PT ;  /* 0x0000001817178212 */ /* 0x000fe200078e3cff */
[----:B------:R-:W-:Y:S01]  /*5980*/  @!P0 LDS R37, [R22] ;  /* 0x0000000016258984 */ /* 0x000fe20000000800 */
[----:B------:R-:W-:Y:S02]  /*5990*/  MOV R27, 0xffff ;  /* 0x0000ffff001b7802 */ /* 0x000fe40000000f00 */
[----:B------:R-:W-:Y:S01]  /*59a0*/  @!P0 LEA R39, R23, R30, 0x2 ;  /* 0x0000001e17278211 */ /* 0x000fe200078e10ff */
[----:B-1----:R-:W1:Y:S01]  /*59b0*/  SHFL.BFLY PT, R17, R16, 0x8, 0x101f ;  /* 0x0d101f0010117f89 */ /* 0x002e6200000e0000 */
[----:B------:R-:W-:Y:S02]  /*59c0*/  MOV R23, RZ ;  /* 0x000000ff00177202 */ /* 0x000fe40000000f00 */
[----:B------:R-:W-:Y:S01]  /*59d0*/  MOV R29, 0xffff ;  /* 0x0000ffff001d7802 */ /* 0x000fe20000000f00 */
[----:B--2---:R-:W2:Y:S01]  /*59e0*/  SHFL.BFLY PT, R30, R14, 0x8, 0x101f ;  /* 0x0d101f000e1e7f89 */ /* 0x004ea200000e0000 */
[----:B------:R-:W-:-:S02]  /*59f0*/  MOV R24, RZ ;  /* 0x000000ff00187202 */ /* 0x000fc40000000f00 */
[----:B------:R-:W-:Y:S01]  /*5a00*/  MOV R34, RZ ;  /* 0x000000ff00227202 */ /* 0x000fe20000000f00 */
[----:B------:R-:W4:Y:S01]  /*5a10*/  @!P0 LDS R22, [R39] ;  /* 0x0000000027168984 */ /* 0x000f220000000800 */
[----:B------:R-:W-:Y:S02]  /*5a20*/  MOV R35, 0xffff ;  /* 0x0000ffff00237802 */ /* 0x000fe40000000f00 */
[----:B0-----:R-:W-:Y:S02]  /*5a30*/  MOV R18, RZ ;  /* 0x000000ff00127202 */ /* 0x001fe40000000f00 */
[----:B------:R-:W-:Y:S02]  /*5a40*/  MOV R28, 0xffff ;  /* 0x0000ffff001c7802 */ /* 0x000fe40000000f00 */
[----:B------:R-:W-:Y:S02]  /*5a50*/  MOV R26, 0xffff ;  /* 0x0000ffff001a7802 */ /* 0x000fe40000000f00 */
[----:B------:R-:W-:-:S02]  /*5a60*/  MOV R43, 0xffff ;  /* 0x0000ffff002b7802 */ /* 0x000fc40000000f00 */
[----:B---3--:R-:W-:Y:S01]  /*5a70*/  @!P0 MOV R32, R20 ;  /* 0x0000001400208202 */ /* 0x008fe20000000f00 */
[----:B-1----:R-:W-:Y:S01]  /*5a80*/  FADD.FTZ R25, R17, R16 ;  /* 0x0000001011197221 */ /* 0x002fe20000010000 */
[----:B------:R0:W-:Y:S01]  /*5a90*/  @!P0 LDS R20, [R39+0x500] ;  /* 0x0005000027148984 */ /* 0x0001e20000000800 */
[----:B------:R-:W-:Y:S02]  /*5aa0*/  MOV R16, 0xffff ;  /* 0x0000ffff00107802 */ /* 0x000fe40000000f00 */
[----:B------:R-:W-:Y:S01]  /*5ab0*/  @!P0 MOV R34, R21 ;  /* 0x0000001500228202 */ /* 0x000fe20000000f00 */
[----:B------:R-:W1:Y:S01]  /*5ac0*/  SHFL.BFLY PT, R31, R32, 0x8, 0x101f ;  /* 0x0d101f00201f7f89 */ /* 0x000e6200000e0000 */
[----:B--2---:R-:W-:Y:S01]  /*5ad0*/  FADD.FTZ R17, R30, R14 ;  /* 0x0000000e1e117221 */ /* 0x004fe20000010000 */
[----:B------:R-:W-:Y:S02]  /*5ae0*/  MOV R30, 0xffff ;  /* 0x0000ffff001e7802 */ /* 0x000fe40000000f00 */
[----:B------:R-:W-:Y:S01]  /*5af0*/  @!P0 MOV R23, R38 ;  /* 0x0000002600178202 */ /* 0x000fe20000000f00 */
[----:B------:R-:W2:Y:S01]  /*5b00*/  SHFL.BFLY PT, R16, R25, 0x4, 0x101f ;  /* 0x0c901f0019107f89 */ /* 0x000ea200000e0000 */
[----:B------:R-:W-:Y:S01]  /*5b10*/  MOV R38, 0xffff ;  /* 0x0000ffff00267802 */ /* 0x000fe20000000f00 */
[----:B------:R-:W-:Y:S01]  /*5b20*/  @!P0 IMAD.MOV.U32 R24, RZ, RZ, R37 ;  /* 0x000000ffff188224 */ /* 0x000fe200078e0025 */
[----:B------:R-:W-:Y:S01]  /*5b30*/  MOV R21, RZ ;  /* 0x000000ff00157202 */ /* 0x000fe20000000f00 */
[----:B------:R-:W-:Y:S01]  /*5b40*/  IMAD.MOV.U32 R37, RZ, RZ, 0xffff ;  /* 0x0000ffffff257424 */ /* 0x000fe200078e00ff */
[----:B------:R-:W3:Y:S01]  /*5b50*/  SHFL.BFLY PT, R33, R34, 0x8, 0x101f ;  /* 0x0d101f0022217f89 */ /* 0x000ee200000e0000 */
[----:B0-----:R-:W-:-:S03]  /*5b60*/  MOV R39, 0xffff ;  /* 0x0000ffff00277802 */ /* 0x001fc60000000f00 */
[----:B------:R-:W0:Y:S04]  /*5b70*/  SHFL.BFLY PT, R38, R23, 0x8, 0x101f ;  /* 0x0d101f0017267f89 */ /* 0x000e2800000e0000 */
[----:B------:R-:W5:Y:S01]  /*5b80*/  SHFL.BFLY PT, R37, R24, 0x8, 0x101f ;  /* 0x0d101f0018257f89 */ /* 0x000f6200000e0000 */
[----:B----4-:R-:W-:Y:S01]  /*5b90*/  @!P0 MOV R21, R22 ;  /* 0x0000001600158202 */ /* 0x010fe20000000f00 */
[----:B------:R-:W-:Y:S02]  /*5ba0*/  IMAD.MOV.U32 R22, RZ, RZ, 0xffff ;  /* 0x0000ffffff167424 */ /* 0x000fe400078e00ff */
[----:B------:R-:W4:Y:S01]  /*5bb0*/  SHFL.BFLY PT, R30, R17, 0x4, 0x101f ;  /* 0x0c901f00111e7f89 */ /* 0x000f2200000e0000 */
[----:B-1----:R-:W-:-:S03]  /*5bc0*/  FADD.FTZ R31, R31, R32 ;  /* 0x000000201f1f7221 */ /* 0x002fc60000010000 */
[----:B------:R-:W1:Y:S01]  /*5bd0*/  SHFL.BFLY PT, R42, R21, 0x8, 0x101f ;  /* 0x0d101f00152a7f89 */ /* 0x000e6200000e0000 */
[----:B--2---:R-:W-:Y:S01]  /*5be0*/  FADD.FTZ R19, R25, R16 ;  /* 0x0000001019137221 */ /* 0x004fe20000010000 */
[----:B---3--:R-:W-:-:S04]  /*5bf0*/  FADD.FTZ R33, R33, R34 ;  /* 0x0000002221217221 */ /* 0x008fc80000010000 */
[----:B------:R-:W2:Y:S01]  /*5c00*/  SHFL.BFLY PT, R16, R19, 0x2, 0x101f ;  /* 0x0c501f0013107f89 */ /* 0x000ea200000e0000 */
[----:B------:R-:W-:Y:S01]  /*5c10*/  @!P0 MOV R18, R20 ;  /* 0x0000001400128202 */ /* 0x000fe20000000f00 */
[----:B0-----:R-:W-:Y:S01]  /*5c20*/  FADD.FTZ R32, R38, R23 ;  /* 0x0000001726207221 */ /* 0x001fe20000010000 */
[----:B------:R-:W-:Y:S01]  /*5c30*/  MOV R20, 0xffff ;  /* 0x0000ffff00147802 */ /* 0x000fe20000000f00 */
[----:B------:R-:W-:Y:S01]  /*5c40*/  IMAD.MOV.U32 R23, RZ, RZ, 0xffff ;  /* 0x0000ffffff177424 */ /* 0x000fe200078e00ff */
[----:B------:R-:W-:Y:S01]  /*5c50*/  ISETP.NE.AND P0, PT, R10, RZ, PT ;  /* 0x000000ff0a00720c */ /* 0x000fe20003f05270 */
[----:B-----5:R-:W-:Y:S01]  /*5c60*/  FADD.FTZ R25, R37, R24 ;  /* 0x0000001825197221 */ /* 0x020fe20000010000 */
[----:B------:R-:W-:Y:S01]  /*5c70*/  MOV R24, 0xffff ;  /* 0x0000ffff00187802 */ /* 0x000fe20000000f00 */
[----:B------:R-:W0:Y:S01]  /*5c80*/  SHFL.BFLY PT, R37, R32, 0x4, 0x101f ;  /* 0x0c901f0020257f89 */ /* 0x000e2200000e0000 */
[----:B------:R-:W-:Y:S01]  /*5c90*/  MOV R34, 0xffff ;  /* 0x0000ffff00227802 */ /* 0x000fe20000000f00 */
[----:B----4-:R-:W-:Y:S01]  /*5ca0*/  FADD.FTZ R14, R17, R30 ;  /* 0x0000001e110e7221 */ /* 0x010fe20000010000 */
[----:B------:R-:W-:Y:S01]  /*5cb0*/  MOV R17, 0xffff ;  /* 0x0000ffff00117802 */ /* 0x000fe20000000f00 */
[----:B------:R-:W3:Y:S01]  /*5cc0*/  SHFL.BFLY PT, R20, R31, 0x4, 0x101f ;  /* 0x0c901f001f147f89 */ /* 0x000ee200000e0000 */
[----:B-1----:R-:W-:Y:S01]  /*5cd0*/  FADD.FTZ R42, R42, R21 ;  /* 0x000000152a2a7221 */ /* 0x002fe20000010000 */
[----:B------:R-:W-:-:S02]  /*5ce0*/  MOV R21, 0xffff ;  /* 0x0000ffff00157802 */ /* 0x000fc40000000f00 */
[----:B------:R-:W1:Y:S04]  /*5cf0*/  SHFL.BFLY PT, R23, R18, 0x8, 0x101f ;  /* 0x0d101f0012177f89 */ /* 0x000e6800000e0000 */
[----:B------:R-:W4:Y:S01]  /*5d00*/  SHFL.BFLY PT, R36, R33, 0x4, 0x101f ;  /* 0x0c901f0021247f89 */ /* 0x000f2200000e0000 */
[----:B--2---:R-:W-:-:S03]  /*5d10*/  FADD.FTZ R16, R19, R16 ;  /* 0x0000001013107221 */ /* 0x004fc60000010000 */
[----:B------:R-:W2:Y:S01]  /*5d20*/  SHFL.BFLY PT, R38, R25, 0x4, 0x101f ;  /* 0x0c901f0019267f89 */ /* 0x000ea200000e0000 */
[----:B------:R-:W-:-:S03]  /*5d30*/  MOV R19, 0xffff ;  /* 0x0000ffff00137802 */ /* 0x000fc60000000f00 */
[----:B------:R-:W5:Y:S01]  /*5d40*/  SHFL.BFLY PT, R30, R14, 0x2, 0x101f ;  /* 0x0c501f000e1e7f89 */ /* 0x000f6200000e0000 */
[----:B0-----:R-:W-:-:S03]  /*5d50*/  FADD.FTZ R37, R32, R37 ;  /* 0x0000002520257221 */ /* 0x001fc60000010000 */
[----:B------:R-:W0:Y:S01]  /*5d60*/  SHFL.BFLY PT, R41, R42, 0x4, 0x101f ;  /* 0x0c901f002a297f89 */ /* 0x000e2200000e0000 */
[----:B------:R-:W-:Y:S01]  /*5d70*/  MOV R32, 0xffff ;  /* 0x0000ffff00207802 */ /* 0x000fe20000000f00 */
[----:B---3--:R-:W-:Y:S01]  /*5d80*/  FADD.FTZ R35, R31, R20 ;  /* 0x000000141f237221 */ /* 0x008fe20000010000 */
[----:B------:R-:W-:Y:S01]  /*5d90*/  MOV R20, 0xffff ;  /* 0x0000ffff00147802 */ /* 0x000fe20000000f00 */
[----:B------:R-:W3:Y:S01]  /*5da0*/  SHFL.BFLY PT, R24, R37, 0x2, 0x101f ;  /* 0x0c501f0025187f89 */ /* 0x000ee200000e0000 */
[----:B-1----:R-:W-:Y:S01]  /*5db0*/  FADD.FTZ R31, R23, R18 ;  /* 0x00000012171f7221 */ /* 0x002fe20000010000 */
[----:B------:R-:W-:Y:S02]  /*5dc0*/  MOV R18, 0xffff ;  /* 0x0000ffff00127802 */ /* 0x000fe40000000f00 */
[----:B------:R-:W1:Y:S01]  /*5dd0*/  SHFL.BFLY PT, R19, R16, 0x1, 0x101f ;  /* 0x0c301f0010137f89 */ /* 0x000e6200000e0000 */
[----:B------:R-:W-:Y:S01]  /*5de0*/  MOV R23, 0xffff ;  /* 0x0000ffff00177802 */ /* 0x000fe20000000f00 */
[----:B----4-:R-:W-:Y:S01]  /*5df0*/  FADD.FTZ R36, R33, R36 ;  /* 0x0000002421247221 */ /* 0x010fe20000010000 */
[----:B------:R-:W-:Y:S01]  /*5e00*/  MOV R33, 0xffff ;  /* 0x0000ffff00217802 */ /* 0x000fe20000000f00 */
[----:B------:R-:W4:Y:S01]  /*5e10*/  SHFL.BFLY PT, R20, R31, 0x4, 0x101f ;  /* 0x0c901f001f147f89 */ /* 0x000f2200000e0000 */
[----:B--2---:R-:W-:-:S03]  /*5e20*/  FADD.FTZ R38, R25, R38 ;  /* 0x0000002619267221 */ /* 0x004fc60000010000 */
[----:B------:R-:W2:Y:S01]  /*5e30*/  SHFL.BFLY PT, R18, R35, 0x2, 0x101f ;  /* 0x0c501f0023127f89 */ /* 0x000ea200000e0000 */
[----:B-----5:R-:W-:Y:S01]  /*5e40*/  FADD.FTZ R17, R14, R30 ;  /* 0x0000001e0e117221 */ /* 0x020fe20000010000 */
[----:B------:R-:W-:Y:S02]  /*5e50*/  MOV R14, 0xffff ;  /* 0x0000ffff000e7802 */ /* 0x000fe40000000f00 */
[----:B------:R-:W5:Y:S01]  /*5e60*/  SHFL.BFLY PT, R21, R36, 0x2, 0x101f ;  /* 0x0c501f0024157f89 */ /* 0x000f6200000e0000 */
[----:B0-----:R-:W-:-:S03]  /*5e70*/  FADD.FTZ R42, R42, R41 ;  /* 0x000000292a2a7221 */ /* 0x001fc60000010000 */
[----:B------:R-:W0:Y:S01]  /*5e80*/  SHFL.BFLY PT, R23, R38, 0x2, 0x101f ;  /* 0x0c501f0026177f89 */ /* 0x000e2200000e0000 */
[----:B------:R-:W-:-:S03]  /*5e90*/  IADD3 R41, R15, R6, RZ ;  /* 0x000000060f297210 */ /* 0x000fc60007ffe0ff */
[----:B------:R-:W0:Y:S01]  /*5ea0*/  SHFL.BFLY PT, R14, R17, 0x1, 0x101f ;  /* 0x0c301f00110e7f89 */ /* 0x000e2200000e0000 */
[----:B---3--:R-:W-:Y:S02]  /*5eb0*/  FADD.FTZ R37, R37, R24 ;  /* 0x0000001825257221 */ /* 0x008fe40000010000 */
[----:B------:R-:W3:Y:S01]  /*5ec0*/  @!P0 LDC.64 R24, c[0x0][0x218] ;  /* 0x00008600ff188b82 */ /* 0x000ee20000000a00 */
[----:B-1----:R-:W-:Y:S01]  /*5ed0*/  FADD.FTZ R16, R16, R19 ;  /* 0x0000001310107221 */ /* 0x002fe20000010000 */
[----:B------:R-:W1:Y:S01]  /*5ee0*/  SHFL.BFLY PT, R43, R42, 0x2, 0x101f ;  /* 0x0c501f002a2b7f89 */ /* 0x000e6200000e0000 */
[----:B----4-:R-:W-:-:S03]  /*5ef0*/  FADD.FTZ R31, R31, R20 ;  /* 0x000000141f1f7221 */ /* 0x010fc60000010000 */
[----:B------:R-:W4:Y:S01]  /*5f00*/  SHFL.BFLY PT, R40, R37, 0x1, 0x101f ;  /* 0x0c301f0025287f89 */ /* 0x000f2200000e0000 */
[----:B------:R-:W-:Y:S01]  /*5f10*/  @!P0 F2FP.BF16.F32.PACK_AB R30, RZ, R16 ;  /* 0x00000010ff1e823e */ /* 0x000fe200000010ff */
[----:B--2---:R-:W-:Y:S02]  /*5f20*/  FADD.FTZ R35, R35, R18 ;  /* 0x0000001223237221 */ /* 0x004fe40000010000 */
[----:B------:R-:W2:Y:S01]  /*5f30*/  SHFL.BFLY PT, R32, R31, 0x2, 0x101f ;  /* 0x0c501f001f207f89 */ /* 0x000ea200000e0000 */
[----:B------:R-:W2:Y:S01]  /*5f40*/  @!P0 LDC.64 R18, c[0x0][0x220] ;  /* 0x00008800ff128b82 */ /* 0x000ea20000000a00 */
[----:B-----5:R-:W-:Y:S02]  /*5f50*/  FADD.FTZ R36, R36, R21 ;  /* 0x0000001524247221 */ /* 0x020fe40000010000 */
[----:B------:R-:W5:Y:S01]  /*5f60*/  SHFL.BFLY PT, R34, R35, 0x1, 0x101f ;  /* 0x0c301f0023227f89 */ /* 0x000f6200000e0000 */
[----:B0-----:R-:W-:-:S03]  /*5f70*/  FADD.FTZ R38, R38, R23 ;  /* 0x0000001726267221 */ /* 0x001fc60000010000 */
[----:B------:R-:W0:Y:S01]  /*5f80*/  SHFL.BFLY PT, R33, R36, 0x1, 0x101f ;  /* 0x0c301f0024217f89 */ /* 0x000e2200000e0000 */
[----:B------:R-:W0:Y:S01]  /*5f90*/  @!P0 LDC.64 R22, c[0x0][0x220] ;  /* 0x00008800ff168b82 */ /* 0x000e220000000a00 */
[----:B------:R-:W-:Y:S02]  /*5fa0*/  FADD.FTZ R44, R17, R14 ;  /* 0x0000000e112c7221 */ /* 0x000fe40000010000 */
[----:B------:R-:W0:Y:S01]  /*5fb0*/  SHFL.BFLY PT, R39, R38, 0x1, 0x101f ;  /* 0x0c301f0026277f89 */ /* 0x000e2200000e0000 */
[----:B---3--:R-:W-:Y:S02]  /*5fc0*/  @!P0 IMAD.WIDE R24, R41, 0x2, R24 ;  /* 0x0000000229188825 */ /* 0x008fe400078e0218 */
[----:B------:R-:W-:Y:S02]  /*5fd0*/  @!P0 F2FP.BF16.F32.PACK_AB R44, RZ, R44 ;  /* 0x0000002cff2c823e */ /* 0x000fe400000010ff */
[----:B------:R-:W3:Y:S01]  /*5fe0*/  @!P0 LDC.64 R20, c[0x0][0x218] ;  /* 0x00008600ff148b82 */ /* 0x000ee20000000a00 */
[----:B-1----:R-:W-:Y:S01]  /*5ff0*/  FADD.FTZ R42, R42, R43 ;  /* 0x0000002b2a2a7221 */ /* 0x002fe20000010000 */
[----:B------:R1:W-:Y:S01]  /*6000*/  @!P0 STG.E.U16 desc[UR12][R24.64], R30 ;  /* 0x0000001e18008986 */ /* 0x0003e2000c10150c */
[----:B----4-:R-:W-:Y:S01]  /*6010*/  FADD.FTZ R37, R37, R40 ;  /* 0x0000002825257221 */ /* 0x010fe20000010000 */
[----:B--2---:R-:W-:-:S04]  /*6020*/  FADD.FTZ R31, R31, R32 ;  /* 0x000000201f1f7221 */ /* 0x004fc80000010000 */
[----:B------:R-:W2:Y:S01]  /*6030*/  @!P0 LDC.64 R16, c[0x0][0x218] ;  /* 0x00008600ff108b82 */ /* 0x000ea20000000a00 */
[----:B------:R-:W-:-:S04]  /*6040*/  @!P0 IMAD.WIDE R18, R41, 0x2, R18 ;  /* 0x0000000229128825 */ /* 0x000fc800078e0212 */
[----:B-----5:R-:W-:Y:S01]  /*6050*/  FADD.FTZ R34, R35, R34 ;  /* 0x0000002223227221 */ /* 0x020fe20000010000 */
[----:B------:R-:W-:Y:S02]  /*6060*/  MOV R35, 0xffff ;  /* 0x0000ffff00237802 */ /* 0x000fe40000000f00 */
[----:B-1----:R-:W-:Y:S01]  /*6070*/  MOV R30, 0xffff ;  /* 0x0000ffff001e7802 */ /* 0x002fe20000000f00 */
[----:B0-----:R-:W-:Y:S01]  /*6080*/  FADD.FTZ R33, R36, R33 ;  /* 0x0000002124217221 */ /* 0x001fe20000010000 */
[----:B------:R-:W0:Y:S01]  /*6090*/  @!P0 LDC.64 R14, c[0x0][0x220] ;  /* 0x00008800ff0e8b82 */ /* 0x000e220000000a00 */
[C---:B------:R-:W-:Y:S01]  /*60a0*/  @!P0 IMAD.WIDE R22, R41.reuse, 0x2, R22 ;  /* 0x0000000229168825 */ /* 0x040fe200078e0216 */
[----:B------:R-:W1:Y:S03]  /*60b0*/  SHFL.BFLY PT, R35, R42, 0x1, 0x101f ;  /* 0x0c301f002a237f89 */ /* 0x000e6600000e0000 */
[----:B------:R-:W-:Y:S01]  /*60c0*/  FADD.FTZ R38, R38, R39 ;  /* 0x0000002726267221 */ /* 0x000fe20000010000 */
[----:B------:R-:W-:Y:S01]  /*60d0*/  @!P0 F2FP.BF16.F32.PACK_AB R25, RZ, R33 ;  /* 0x00000021ff19823e */ /* 0x000fe200000010ff */
[----:B------:R4:W-:Y:S01]  /*60e0*/  @!P0 STG.E.U16 desc[UR12][R22.64], R44 ;  /* 0x0000002c16008986 */ /* 0x0009e2000c10150c */
[----:B------:R-:W-:Y:S01]  /*60f0*/  @!P0 F2FP.BF16.F32.PACK_AB R33, RZ, R37 ;  /* 0x00000025ff21823e */ /* 0x000fe200000010ff */
[C---:B---3--:R-:W-:Y:S01]  /*6100*/  @!P0 IMAD.WIDE R20, R41.reuse, 0x2, R20 ;  /* 0x0000000229148825 */ /* 0x048fe200078e0214 */
[----:B------:R-:W-:Y:S01]  /*6110*/  @!P0 F2FP.BF16.F32.PACK_AB R26, RZ, R38 ;  /* 0x00000026ff1a823e */ /* 0x000fe200000010ff */
[----:B------:R3:W3:Y:S02]  /*6120*/  SHFL.BFLY PT, R30, R31, 0x1, 0x101f ;  /* 0x0c301f001f1e7f89 */ /* 0x0006e400000e0000 */
[----:B--2---:R-:W-:Y:S01]  /*6130*/  @!P0 IMAD.WIDE R16, R41, 0x2, R16 ;  /* 0x0000000229108825 */ /* 0x004fe200078e0210 */
[----:B----4-:R-:W-:-:S05]  /*6140*/  @!P0 F2FP.BF16.F32.PACK_AB R23, RZ, R34 ;  /* 0x00000022ff17823e */ /* 0x010fca00000010ff */
[----:B------:R2:W-:Y:S01]  /*6150*/  @!P0 STG.E.U16 desc[UR12][R20.64+0x28], R23 ;  /* 0x0000281714008986 */ /* 0x0005e2000c10150c */
[----:B0-----:R-:W-:-:S04]  /*6160*/  @!P0 IMAD.WIDE R14, R41, 0x2, R14 ;  /* 0x00000002290e8825 */ /* 0x001fc800078e020e */
[----:B-1----:R-:W-:Y:S01]  /*6170*/  FADD.FTZ R35, R42, R35 ;  /* 0x000000232a237221 */ /* 0x002fe20000010000 */
[----:B------:R2:W-:Y:S04]  /*6180*/  @!P0 STG.E.U16 desc[UR12][R18.64+0x28], R25 ;  /* 0x0000281912008986 */ /* 0x0005e8000c10150c */
[----:B------:R2:W-:Y:S04]  /*6190*/  @!P0 STG.E.U16 desc[UR12][R16.64+0x50], R26 ;  /* 0x0000501a10008986 */ /* 0x0005e8000c10150c */
[----:B---3--:R2:W-:Y:S02]  /*61a0*/  @!P0 STG.E.U16 desc[UR12][R14.64+0x50], R33 ;  /* 0x000050210e008986 */ /* 0x0085e4000c10150c */
.L_x_765:
[----:B--2---:R-:W0:Y:S01]  /*61b0*/  @!P0 LDC.64 R14, c[0x0][0x218] ;  /* 0x00008600ff0e8b82 */ /* 0x004e220000000a00 */
        /* <DEDUP_REMOVED lines=8> */
.L_x_695:
        /* <DEDUP_REMOVED lines=8> */
.L_x_698:
[----:B------:R-:W-:Y:S01]  /*62c0*/  HFMA2.MMA R28, -RZ, RZ, 0, 4.76837158203125e-07 ;  /* 0x00000008ff1c7435 */ /* 0x000fe200000001ff */
[----:B-1----:R-:W-:Y:S02]  /*62d0*/  MOV R29, R14 ;  /* 0x0000000e001d7202 */ /* 0x002fe40000000f00 */
[----:B------:R-:W-:Y:S02]  /*62e0*/  MOV R27, 0x101f ;  /* 0x0000101f001b7802 */ /* 0x000fe40000000f00 */
[----:B------:R-:W-:-:S07]  /*62f0*/  MOV R26, 0xffff ;  /* 0x0000ffff001a7802 */ /* 0x000fce0000000f00 */
[----:B0-2---:R-:W-:Y:S05]  /*6300*/  WARPSYNC.COLLECTIVE R26, `(.L_x_703) ;  /* 0x000000001a087348 */ /* 0x005fea0003c00000 */
[----:B------:R1:W3:Y:S02]  /*6310*/  SHFL.BFLY P2, R30, R29, R28, R27 ;  /* 0x0c00001c1d1e7389 */ /* 0x0002e4000004001b */
[----:B0123--:R-:W-:Y:S01]  /*6320*/  ENDCOLLECTIVE ;  /* 0x000000000000791b */ /* 0x00ffe20003800000 */
.L_x_703:
[----:B------:R-:W-:Y:S01]  /*6330*/  IMAD.MOV.U32 R29, RZ, RZ, R15 ;  /* 0x000000ffff1d7224 */ /* 0x000fe200078e000f */
[----:B------:R-:W-:-:S07]  /*6340*/  MOV R17, R30 ;  /* 0x0000001e00117202 */ /* 0x000fce0000000f00 */
[----:B------:R-:W-:Y:S05]  /*6350*/  WARPSYNC.COLLECTIVE R26, `(.L_x_704) ;  /* 0x000000001a087348 */ /* 0x000fea0003c00000 */
[----:B------:R0:W1:Y:S02]  /*6360*/  SHFL.BFLY P2, R30, R29, R28, R27 ;  /* 0x0c00001c1d1e7389 */ /* 0x000064000004001b */
[----:B01----:R-:W-:Y:S01]  /*6370*/  ENDCOLLECTIVE ;  /* 0x000000000000791b */ /* 0x003fe20003800000 */
.L_x_704:
[----:B------:R-:W-:Y:S01]  /*6380*/  FADD.FTZ R17, R17, R14 ;  /* 0x0000000e11117221 */ /* 0x000fe20000010000 */
[----:B------:R-:W-:-:S04]  /*6390*/  HFMA2.MMA R28, -RZ, RZ, 0, 2.384185791015625e-07 ;  /* 0x00000004ff1c7435 */ /* 0x000fc800000001ff */
[----:B------:R-:W-:Y:S02]  /*63a0*/  MOV R29, R17 ;  /* 0x00000011001d7202 */ /* 0x000fe40000000f00 */
[----:B------:R-:W-:-:S07]  /*63b0*/  MOV R16, R30 ;  /* 0x0000001e00107202 */ /* 0x000fce0000000f00 */
[----:B------:R-:W-:Y:S05]  /*63c0*/  WARPSYNC.COLLECTIVE R26, `(.L_x_705) ;  /* 0x000000001a087348 */ /* 0x000fea0003c00000 */
[----:B------:R0:W1:Y:S02]  /*63d0*/  SHFL.BFLY P2, R30, R29, R28, R27 ;  /* 0x0c00001c1d1e7389 */ /* 0x000064000004001b */
[----:B01----:R-:W-:Y:S01]  /*63e0*/  ENDCOLLECTIVE ;  /* 0x000000000000791b */ /* 0x003fe20003800000 */
.L_x_705:
[----:B------:R-:W-:-:S05]  /*63f0*/  FADD.FTZ R16, R16, R15 ;  /* 0x0000000f10107221 */ /* 0x000fca0000010000 */
[----:B------:R-:W-:Y:S02]  /*6400*/  MOV R29, R16 ;  /* 0x00000010001d7202 */ /* 0x000fe40000000f00 */
[----:B------:R-:W-:-:S07]  /*6410*/  MOV R18, R30 ;  /* 0x0000001e00127202 */ /* 0x000fce0000000f00 */
[----:B------:R-:W-:Y:S05]  /*6420*/  WARPSYNC.COLLECTIVE R26, `(.L_x_706) ;  /* 0x000000001a087348 */ /* 0x000fea0003c00000 */
[----:B------:R0:W1:Y:S02]  /*6430*/  SHFL.BFLY P2, R30, R29, R28, R27 ;  /* 0x0c00001c1d1e7389 */ /* 0x000064000004001b */
[----:B01----:R-:W-:Y:S01]  /*6440*/  ENDCOLLECTIVE ;  /* 0x000000000000791b */ /* 0x003fe20003800000 */
.L_x_706:
[----:B------:R-:W-:Y:S01]  /*6450*/  FADD.FTZ R18, R17, R18 ;  /* 0x0000001211127221 */ /* 0x000fe20000010000 */
[----:B------:R-:W-:-:S04]  /*6460*/  HFMA2.MMA R28, -RZ, RZ, 0, 1.1920928955078125e-07 ;  /* 0x00000002ff1c7435 */ /* 0x000fc800000001ff */
[----:B------:R-:W-:Y:S01]  /*6470*/  MOV R29, R18 ;  /* 0x00000012001d7202 */ /* 0x000fe20000000f00 */
[----:B------:R-:W-:-:S07]  /*6480*/  IMAD.MOV.U32 R19, RZ, RZ, R30 ;  /* 0x000000ffff137224 */ /* 0x000fce00078e001e */
[----:B------:R-:W-:Y:S05]  /*6490*/  WARPSYNC.COLLECTIVE R26, `(.L_x_707) ;  /* 0x000000001a087348 */ /* 0x000fea0003c00000 */
[----:B------:R0:W1:Y:S02]  /*64a0*/  SHFL.BFLY P2, R30, R29, R28, R27 ;  /* 0x0c00001c1d1e7389 */ /* 0x000064000004001b */
[----:B01----:R-:W-:Y:S01]  /*64b0*/  ENDCOLLECTIVE ;  /* 0x000000000000791b */ /* 0x003fe20003800000 */
.L_x_707:
[----:B------:R-:W-:-:S05]  /*64c0*/  FADD.FTZ R19, R16, R19 ;  /* 0x0000001310137221 */ /* 0x000fca0000010000 */
[----:B------:R-:W-:Y:S02]  /*64d0*/  MOV R29, R19 ;  /* 0x00000013001d7202 */ /* 0x000fe40000000f00 */
[----:B------:R-:W-:-:S07]  /*64e0*/  MOV R21, R30 ;  /* 0x0000001e00157202 */ /* 0x000fce0000000f00 */
[----:B------:R-:W-:Y:S05]  /*64f0*/  WARPSYNC.COLLECTIVE R26, `(.L_x_708) ;  /* 0x000000001a087348 */ /* 0x000fea0003c00000 */
[----:B------:R0:W1:Y:S02]  /*6500*/  SHFL.BFLY P2, R30, R29, R28, R27 ;  /* 0x0c00001c1d1e7389 */ /* 0x000064000004001b */
[----:B01----:R-:W-:Y:S01]  /*6510*/  ENDCOLLECTIVE ;  /* 0x000000000000791b */ /* 0x003fe20003800000 */
.L_x_708:
[----:B------:R-:W-:Y:S01]  /*6520*/  FADD.FTZ R21, R18, R21 ;  /* 0x0000001512157221 */ /* 0x000fe20000010000 */
[----:B------:R-:W-:-:S03]  /*6530*/  HFMA2.MMA R28, -RZ, RZ, 0, 5.9604644775390625e-08 ;  /* 0x00000001ff1c7435 */ /* 0x000fc600000001ff */
[----:B------:R-:W-:Y:S01]  /*6540*/  IMAD.MOV.U32 R29, RZ, RZ, R21 ;  /* 0x000000ffff1d7224 */ /* 0x000fe200078e0015 */
[----:B------:R-:W-:-:S07]  /*6550*/  MOV R14, R30 ;  /* 0x0000001e000e7202 */ /* 0x000fce0000000f00 */
[----:B------:R-:W-:Y:S05]  /*6560*/  WARPSYNC.COLLECTIVE R26, `(.L_x_709) ;  /* 0x000000001a087348 */ /* 0x000fea0003c00000 */
[----:B------:R0:W1:Y:S02]  /*6570*/  SHFL.BFLY P2, R30, R29, R28, R27 ;  /* 0x0c00001c1d1e7389 */ /* 0x000064000004001b */
[----:B01----:R-:W-:Y:S01]  /*6580*/  ENDCOLLECTIVE ;  /* 0x000000000000791b */ /* 0x003fe20003800000 */
.L_x_709:
[----:B------:R-:W-:-:S05]  /*6590*/  FADD.FTZ R14, R19, R14 ;  /* 0x0000000e130e7221 */ /* 0x000fca0000010000 */
[----:B------:R-:W-:Y:S02]  /*65a0*/  MOV R29, R14 ;  /* 0x0000000e001d7202 */ /* 0x000fe40000000f00 */
[----:B------:R-:W-:-:S07]  /*65b0*/  MOV R20, R30 ;  /* 0x0000001e00147202 */ /* 0x000fce0000000f00 */
[----:B------:R-:W-:Y:S05]  /*65c0*/  WARPSYNC.COLLECTIVE R26, `(.L_x_710) ;  /* 0x000000001a087348 */ /* 0x000fea0003c00000 */
[----:B------:R0:W1:Y:S02]  /*65d0*/  SHFL.BFLY P2, R30, R29, R28, R27 ;  /* 0x0c00001c1d1e7389 */ /* 0x000064000004001b */
[----:B01----:R-:W-:Y:S01]  /*65e0*/  ENDCOLLECTIVE ;  /* 0x000000000000791b */ /* 0x003fe20003800000 */
.L_x_710:
[----:B------:R-:W-:Y:S01]  /*65f0*/  FADD.FTZ R20, R21, R20 ;  /* 0x0000001415147221 */ /* 0x000fe20000010000 */
[----:B------:R-:W-:Y:S06]  /*6600*/  BRA `(.L_x_711) ;  /* 0xffffffe800d87947 */ /* 0x000fec000383ffff */
.L_x_699:
        /* <DEDUP_REMOVED lines=8> */
.L_x_713:
[----:B------:R-:W-:Y:S05]  /*6690*/  BSYNC B1 ;  /* 0x0000000000017941 */ /* 0x000fea0003800000 */
.L_x_712:
[----:B------:R-:W-:Y:S01]  /*66a0*/  HFMA2.MMA R28, -RZ, RZ, 0, 4.76837158203125e-07 ;  /* 0x00000008ff1c7435 */ /* 0x000fe200000001ff */
[----:B------:R-:W-:Y:S01]  /*66b0*/  MOV R29, R15 ;  /* 0x0000000f001d7202 */ /* 0x000fe20000000f00 */
[----:B------:R-:W-:Y:S01]  /*66c0*/  IMAD.MOV.U32 R26, RZ, RZ, 0xffff ;  /* 0x0000ffffff1a7424 */ /* 0x000fe200078e00ff */
[----:B------:R-:W-:Y:S02]  /*66d0*/  MOV R27, 0x101f ;  /* 0x0000101f001b7802 */ /* 0x000fe40000000f00 */
[----:B------:R-:W-:-:S07]  /*66e0*/  MOV R21, R30 ;  /* 0x0000001e00157202 */ /* 0x000fce0000000f00 */
[----:B------:R-:W-:Y:S05]  /*66f0*/  WARPSYNC.COLLECTIVE R26, `(.L_x_714) ;  /* 0x000000001a087348 */ /* 0x000fea0003c00000 */
[----:B------:R0:W1:Y:S02]  /*6700*/  SHFL.BFLY P2, R30, R29, R28, R27 ;  /* 0x0c00001c1d1e7389 */ /* 0x000064000004001b */
[----:B01----:R-:W-:Y:S01]  /*6710*/  ENDCOLLECTIVE ;  /* 0x000000000000791b */ /* 0x003fe20003800000 */
.L_x_714:
[----:B------:R-:W-:Y:S01]  /*6720*/  FADD.FTZ R21, R21, R14 ;  /* 0x0000000e15157221 */ /* 0x000fe20000010000 */
[----:B------:R-:W-:-:S04]  /*6730*/  HFMA2.MMA R28, -RZ, RZ, 0, 2.384185791015625e-07 ;  /* 0x00000004ff1c7435 */ /* 0x000fc800000001ff */
[----:B------:R-:W-:Y:S02]  /*6740*/  MOV R29, R21 ;  /* 0x00000015001d7202 */ /* 0x000fe40000000f00 */
[----:B------:R-:W-:-:S07]  /*6750*/  MOV R20, R30 ;  /* 0x0000001e00147202 */ /* 0x000fce0000000f00 */
[----:B------:R-:W-:Y:S05]  /*6760*/  WARPSYNC.COLLECTIVE R26, `(.L_x_715) ;  /* 0x000000001a087348 */ /* 0x000fea0003c00000 */
[----:B------:R0:W1:Y:S02]  /*6770*/  SHFL.BFLY P2, R30, R29, R28, R27 ;  /* 0x0c00001c1d1e7389 */ /* 0x000064000004001b */
[----:B01----:R-:W-:Y:S01]  /*6780*/  ENDCOLLECTIVE ;  /* 0x000000000000791b */ /* 0x003fe20003800000 */
.L_x_715:
[----:B------:R-:W-:-:S05]  /*6790*/  FADD.FTZ R20, R20, R15 ;  /* 0x0000000f14147221 */ /* 0x000fca0000010000 */
[----:B------:R-:W-:Y:S02]  /*67a0*/  MOV R29, R20 ;  /* 0x00000014001d7202 */ /* 0x000fe40000000f00 */
[----:B------:R-:W-:-:S07]  /*67b0*/  MOV R22, R30 ;  /* 0x0000001e00167202 */ /* 0x000fce0000000f00 */
[----:B------:R-:W-:Y:S05]  /*67c0*/  WARPSYNC.COLLECTIVE R26, `(.L_x_716) ;  /* 0x000000001a087348 */ /* 0x000fea0003c00000 */
[----:B------:R0:W1:Y:S02]  /*67d0*/  SHFL.BFLY P2, R30, R29, R28, R27 ;  /* 0x0c00001c1d1e7389 */ /* 0x000064000004001b */
[----:B01----:R-:W-:Y:S01]  /*67e0*/  ENDCOLLECTIVE ;  /* 0x000000000000791b */ /* 0x003fe20003800000 */
.L_x_716:
[----:B------:R-:W-:Y:S01]  /*67f0*/  FADD.FTZ R22, R21, R22 ;  /* 0x0000001615167221 */ /* 0x000fe20000010000 */
[----:B------:R-:W-:-:S04]  /*6800*/  HFMA2.MMA R28, -RZ, RZ, 0, 1.1920928955078125e-07 ;  /* 0x00000002ff1c7435 */ /* 0x000fc800000001ff */
[----:B------:R-:W-:Y:S01]  /*6810*/  MOV R29, R22 ;  /* 0x00000016001d7202 */ /* 0x000fe20000000f00 */
[----:B------:R-:W-:-:S07]  /*6820*/  IMAD.MOV.U32 R23, RZ, RZ, R30 ;  /* 0x000000ffff177224 */ /* 0x000fce00078e001e */
[----:B------:R-:W-:Y:S05]  /*6830*/  WARPSYNC.COLLECTIVE R26, `(.L_x_717) ;  /* 0x000000001a087348 */ /* 0x000fea0003c00000 */
[----:B------:R0:W1:Y:S02]  /*6840*/  SHFL.BFLY P2, R30, R29, R28, R27 ;  /* 0x0c00001c1d1e7389 */ /* 0x000064000004001b */
[----:B01----:R-:W-:Y:S01]  /*6850*/  ENDCOLLECTIVE ;  /* 0x000000000000791b */ /* 0x003fe20003800000 */
.L_x_717:
[----:B------:R-:W-:-:S05]  /*6860*/  FADD.FTZ R23, R20, R23 ;  /* 0x0000001714177221 */ /* 0x000fca0000010000 */
[----:B------:R-:W-:Y:S02]  /*6870*/  MOV R29, R23 ;  /* 0x00000017001d7202 */ /* 0x000fe40000000f00 */
[----:B------:R-:W-:-:S07]  /*6880*/  MOV R25, R30 ;  /* 0x0000001e00197202 */ /* 0x000fce0000000f00 */
[----:B------:R-:W-:Y:S05]  /*6890*/  WARPSYNC.COLLECTIVE R26, `(.L_x_718) ;  /* 0x000000001a087348 */ /* 0x000fea0003c00000 */
[----:B------:R0:W1:Y:S02]  /*68a0*/  SHFL.BFLY P2, R30, R29, R28, R27 ;  /* 0x0c00001c1d1e7389 */ /* 0x000064000004001b */
[----:B01----:R-:W-:Y:S01]  /*68b0*/  ENDCOLLECTIVE ;  /* 0x000000000000791b */ /* 0x003fe20003800000 */
.L_x_718:
[----:B------:R-:W-:Y:S01]  /*68c0*/  FADD.FTZ R25, R22, R25 ;  /* 0x0000001916197221 */ /* 0x000fe20000010000 */
[----:B------:R-:W-:-:S03]  /*68d0*/  HFMA2.MMA R28, -RZ, RZ, 0, 5.9604644775390625e-08 ;  /* 0x00000001ff1c7435 */ /* 0x000fc600000001ff */
[----:B------:R-:W-:Y:S01]  /*68e0*/  IMAD.MOV.U32 R29, RZ, RZ, R25 ;  /* 0x000000ffff1d7224 */ /* 0x000fe200078e0019 */
[----:B------:R-:W-:-:S07]  /*68f0*/  MOV R14, R30 ;  /* 0x0000001e000e7202 */ /* 0x000fce0000000f00 */
[----:B------:R-:W-:Y:S05]  /*6900*/  WARPSYNC.COLLECTIVE R26, `(.L_x_719) ;  /* 0x000000001a087348 */ /* 0x000fea0003c00000 */
[----:B------:R0:W1:Y:S02]  /*6910*/  SHFL.BFLY P2, R30, R29, R28, R27 ;  /* 0x0c00001c1d1e7389 */ /* 0x000064000004001b */
[----:B01----:R-:W-:Y:S01]  /*6920*/  ENDCOLLECTIVE ;  /* 0x000000000000791b */ /* 0x003fe20003800000 */
.L_x_719:
[----:B------:R-:W-:-:S05]  /*6930*/  FADD.FTZ R14, R23, R14 ;  /* 0x0000000e170e7221 */ /* 0x000fca0000010000 */
[----:B------:R-:W-:Y:S02]  /*6940*/  MOV R29, R14 ;  /* 0x0000000e001d7202 */ /* 0x000fe40000000f00 */
[----:B------:R-:W-:-:S07]  /*6950*/  MOV R24, R30 ;  /* 0x0000001e00187202 */ /* 0x000fce0000000f00 */
[----:B------:R-:W-:Y:S05]  /*6960*/  WARPSYNC.COLLECTIVE R26, `(.L_x_720) ;  /* 0x000000001a087348 */ /* 0x000fea0003c00000 */
[----:B------:R0:W1:Y:S02]  /*6970*/  SHFL.BFLY P2, R30, R29, R28, R27 ;  /* 0x0c00001c1d1e7389 */ /* 0x000064000004001b */
[----:B01----:R-:W-:Y:S01]  /*6980*/  ENDCOLLECTIVE ;  /* 0x000000000000791b */ /* 0x003fe20003800000 */
.L_x_720:
[----:B------:R-:W-:Y:S01]  /*6990*/  FADD.FTZ R24, R25, R24 ;  /* 0x0000001819187221 */ /* 0x000fe20000010000 */
[----:B------:R-:W-:Y:S06]  /*69a0*/  BRA `(.L_x_721) ;  /* 0xffffffe800a87947 */ /* 0x000fec000383ffff */
.L_x_700:
        /* <DEDUP_REMOVED lines=8> */
.L_x_723:
[----:B------:R-:W-:Y:S05]  /*6a30*/  BSYNC B1 ;  /* 0x0000000000017941 */ /* 0x000fea0003800000 */
.L_x_722:
        /* <DEDUP_REMOVED lines=8> */
.L_x_724:
[----:B------:R-:W-:Y:S01]  /*6ac0*/  FADD.FTZ R21, R21, R14 ;  /* 0x0000000e15157221 */ /* 0x000fe20000010000 */
[----:B------:R-:W-:-:S04]  /*6ad0*/  HFMA2.MMA R28, -RZ, RZ, 0, 2.384185791015625e-07 ;  /* 0x00000004ff1c7435 */ /* 0x000fc800000001ff */
[----:B------:R-:W-:Y:S02]  /*6ae0*/  MOV R29, R21 ;  /* 0x00000015001d7202 */ /* 0x000fe40000000f00 */
[----:B------:R-:W-:-:S07]  /*6af0*/  MOV R20, R30 ;  /* 0x0000001e00147202 */ /* 0x000fce0000000f00 */
[----:B------:R-:W-:Y:S05]  /*6b00*/  WARPSYNC.COLLECTIVE R26, `(.L_x_725) ;  /* 0x000000001a087348 */ /* 0x000fea0003c00000 */
[----:B------:R0:W1:Y:S02]  /*6b10*/  SHFL.BFLY P2, R30, R29, R28, R27 ;  /* 0x0c00001c1d1e7389 */ /* 0x000064000004001b */
[----:B01----:R-:W-:Y:S01]  /*6b20*/  ENDCOLLECTIVE ;  /* 0x000000000000791b */ /* 0x003fe20003800000 */
.L_x_725:
[----:B------:R-:W-:-:S05]  /*6b30*/  FADD.FTZ R20, R20, R15 ;  /* 0x0000000f14147221 */ /* 0x000fca0000010000 */
[----:B------:R-:W-:Y:S02]  /*6b40*/  MOV R29, R20 ;  /* 0x00000014001d7202 */ /* 0x000fe40000000f00 */
[----:B------:R-:W-:-:S07]  /*6b50*/  MOV R22, R30 ;  /* 0x0000001e00167202 */ /* 0x000fce0000000f00 */
[----:B------:R-:W-:Y:S05]  /*6b60*/  WARPSYNC.COLLECTIVE R26, `(.L_x_726) ;  /* 0x000000001a087348 */ /* 0x000fea0003c00000 */
[----:B------:R0:W1:Y:S02]  /*6b70*/  SHFL.BFLY P2, R30, R29, R28, R27 ;  /* 0x0c00001c1d1e7389 */ /* 0x000064000004001b */
[----:B01----:R-:W-:Y:S01]  /*6b80*/  ENDCOLLECTIVE ;  /* 0x000000000000791b */ /* 0x003fe20003800000 */
.L_x_726:
[----:B------:R-:W-:Y:S01]  /*6b90*/  FADD.FTZ R22, R21, R22 ;  /* 0x0000001615167221 */ /* 0x000fe20000010000 */
[----:B------:R-:W-:-:S04]  /*6ba0*/  HFMA2.MMA R28, -RZ, RZ, 0, 1.1920928955078125e-07 ;  /* 0x00000002ff1c7435 */ /* 0x000fc800000001ff */
[----:B------:R-:W-:Y:S01]  /*6bb0*/  MOV R29, R22 ;  /* 0x00000016001d7202 */ /* 0x000fe20000000f00 */
[----:B------:R-:W-:-:S07]  /*6bc0*/  IMAD.MOV.U32 R23, RZ, RZ, R30 ;  /* 0x000000ffff177224 */ /* 0x000fce00078e001e */
[----:B------:R-:W-:Y:S05]  /*6bd0*/  WARPSYNC.COLLECTIVE R26, `(.L_x_727) ;  /* 0x000000001a087348 */ /* 0x000fea0003c00000 */
[----:B------:R0:W1:Y:S02]  /*6be0*/  SHFL.BFLY P2, R30, R29, R28, R27 ;  /* 0x0c00001c1d1e7389 */ /* 0x000064000004001b */
[----:B01----:R-:W-:Y:S01]  /*6bf0*/  ENDCOLLECTIVE ;  /* 0x000000000000791b */ /* 0x003fe20003800000 */
.L_x_727:
[----:B------:R-:W-:-:S05]  /*6c00*/  FADD.FTZ R23, R20, R23 ;  /* 0x0000001714177221 */ /* 0x000fca0000010000 */
[----:B------:R-:W-:Y:S02]  /*6c10*/  MOV R29, R23 ;  /* 0x00000017001d7202 */ /* 0x000fe40000000f00 */
[----:B------:R-:W-:-:S07]  /*6c20*/  MOV R25, R30 ;  /* 0x0000001e00197202 */ /* 0x000fce0000000f00 */
[----:B------:R-:W-:Y:S05]  /*6c30*/  WARPSYNC.COLLECTIVE R26, `(.L_x_728) ;  /* 0x000000001a087348 */ /* 0x000fea0003c00000 */
[----:B------:R0:W1:Y:S02]  /*6c40*/  SHFL.BFLY P2, R30, R29, R28, R27 ;  /* 0x0c00001c1d1e7389 */ /* 0x000064000004001b */
[----:B01----:R-:W-:Y:S01]  /*6c50*/  ENDCOLLECTIVE ;  /* 0x000000000000791b */ /* 0x003fe20003800000 */
.L_x_728:
[----:B------:R-:W-:Y:S01]  /*6c60*/  FADD.FTZ R25, R22, R25 ;  /* 0x0000001916197221 */ /* 0x000fe20000010000 */
[----:B------:R-:W-:-:S03]  /*6c70*/  HFMA2.MMA R28, -RZ, RZ, 0, 5.9604644775390625e-08 ;  /* 0x00000001ff1c7435 */ /* 0x000fc600000001ff */
[----:B------:R-:W-:Y:S01]  /*6c80*/  IMAD.MOV.U32 R29, RZ, RZ, R25 ;  /* 0x000000ffff1d7224 */ /* 0x000fe200078e0019 */
[----:B------:R-:W-:-:S07]  /*6c90*/  MOV R14, R30 ;  /* 0x0000001e000e7202 */ /* 0x000fce0000000f00 */
[----:B------:R-:W-:Y:S05]  /*6ca0*/  WARPSYNC.COLLECTIVE R26, `(.L_x_729) ;  /* 0x000000001a087348 */ /* 0x000fea0003c00000 */
[----:B------:R0:W1:Y:S02]  /*6cb0*/  SHFL.BFLY P2, R30, R29, R28, R27 ;  /* 0x0c00001c1d1e7389 */ /* 0x000064000004001b */
[----:B01----:R-:W-:Y:S01]  /*6cc0*/  ENDCOLLECTIVE ;  /* 0x000000000000791b */ /* 0x003fe20003800000 */
.L_x_729:
[----:B------:R-:W-:-:S05]  /*6cd0*/  FADD.FTZ R14, R23, R14 ;  /* 0x0000000e170e7221 */ /* 0x000fca0000010000 */
[----:B------:R-:W-:Y:S02]  /*6ce0*/  MOV R29, R14 ;  /* 0x0000000e001d7202 */ /* 0x000fe40000000f00 */
[----:B------:R-:W-:-:S07]  /*6cf0*/  MOV R24, R30 ;  /* 0x0000001e00187202 */ /* 0x000fce0000000f00 */
[----:B------:R-:W-:Y:S05]  /*6d00*/  WARPSYNC.COLLECTIVE R26, `(.L_x_730) ;  /* 0x000000001a087348 */ /* 0x000fea0003c00000 */
[----:B------:R0:W1:Y:S02]  /*6d10*/  SHFL.BFLY P2, R30, R29, R28, R27 ;  /* 0x0c00001c1d1e7389 */ /* 0x000064000004001b */
[----:B01----:R-:W-:Y:S01]  /*6d20*/  ENDCOLLECTIVE ;  /* 0x000000000000791b */ /* 0x003fe20003800000 */
.L_x_730:
[----:B------:R-:W-:Y:S01]  /*6d30*/  FADD.FTZ R24, R25, R24 ;  /* 0x0000001819187221 */ /* 0x000fe20000010000 */
[----:B------:R-:W-:Y:S06]  /*6d40*/  BRA `(.L_x_731) ;  /* 0xffffffe800647947 */ /* 0x000fec000383ffff */
.L_x_701:
        /* <DEDUP_REMOVED lines=8> */
.L_x_733:
[----:B------:R-:W-:Y:S05]  /*6dd0*/  BSYNC B0 ;  /* 0x0000000000007941 */ /* 0x000fea0003800000 */
.L_x_732:
[----:B------:R-:W-:Y:S01]  /*6de0*/  HFMA2.MMA R28, -RZ, RZ, 0, 4.76837158203125e-07 ;  /* 0x00000008ff1c7435 */ /* 0x000fe200000001ff */
[----:B------:R-:W-:Y:S01]  /*6df0*/  MOV R29, R14 ;  /* 0x0000000e001d7202 */ /* 0x000fe20000000f00 */
[----:B------:R-:W-:Y:S01]  /*6e00*/  IMAD.MOV.U32 R26, RZ, RZ, 0xffff ;  /* 0x0000ffffff1a7424 */ /* 0x000fe200078e00ff */
[----:B------:R-:W-:Y:S01]  /*6e10*/  MOV R27, 0x101f ;  /* 0x0000101f001b7802 */ /* 0x000fe20000000f00 */
[----:B------:R-:W-:Y:S01]  /*6e20*/  @!P0 VIADD R18, R15, 0x14 ;  /* 0x000000140f128836 */ /* 0x000fe20000000000 */
[----:B------:R-:W-:Y:S01]  /*6e30*/  MOV R17, R30 ;  /* 0x0000001e00117202 */ /* 0x000fe20000000f00 */
[----:B------:R-:W-:Y:S01]  /*6e40*/  IMAD.MOV.U32 R32, RZ, RZ, RZ ;  /* 0x000000ffff207224 */ /* 0x000fe200078e00ff */
[----:B------:R-:W-:-:S07]  /*6e50*/  @!P0 SHF.L.U32 R19, R10, 0x1, RZ ;  /* 0x000000010a138819 */ /* 0x000fce00000006ff */
[----:B------:R-:W-:Y:S05]  /*6e60*/  WARPSYNC.COLLECTIVE R26, `(.L_x_734) ;  /* 0x000000001a087348 */ /* 0x000fea0003c00000 */
[----:B------:R0:W1:Y:S02]  /*6e70*/  SHFL.BFLY P2, R30, R29, R28, R27 ;  /* 0x0c00001c1d1e7389 */ /* 0x000064000004001b */
[----:B01----:R-:W-:Y:S01]  /*6e80*/  ENDCOLLECTIVE ;  /* 0x000000000000791b */ /* 0x003fe20003800000 */
.L_x_734:
[----:B------:R-:W-:Y:S01]  /*6e90*/  @!P0 LEA R23, R10, UR4, 0x7 ;  /* 0x000000040a178c11 */ /* 0x000fe2000f8e38ff */
[----:B------:R-:W-:Y:S01]  /*6ea0*/  FADD.FTZ R25, R17, R16 ;  /* 0x0000001011197221 */ /* 0x000fe20000010000 */
[----:B------:R-:W-:Y:S01]  /*6eb0*/  @!P0 LOP3.LUT R18, R18, R19, RZ, 0x3c, !PT ;  /* 0x0000001312128212 */ /* 0x000fe200078e3cff */
[----:B------:R-:W-:Y:S01]  /*6ec0*/  HFMA2.MMA R34, -RZ, RZ, 0, 0 ;  /* 0x00000000ff227435 */ /* 0x000fe200000001ff */
[----:B------:R-:W-:Y:S02]  /*6ed0*/  @!P0 SHF.L.U32 R22, R10, 0x1, RZ ;  /* 0x000000010a168819 */ /* 0x000fe400000006ff */
[----:B------:R-:W-:Y:S02]  /*6ee0*/  @!P0 LEA R18, R18, R23, 0x2 ;  /* 0x0000001712128211 */ /* 0x000fe400078e10ff */
[----:B------:R-:W-:Y:S02]  /*6ef0*/  @!P0 LEA R24, R10, UR4, 0x7 ;  /* 0x000000040a188c11 */ /* 0x000fe4000f8e38ff */
[----:B------:R-:W-:Y:S01]  /*6f00*/  MOV R23, RZ ;  /* 0x000000ff00177202 */ /* 0x000fe20000000f00 */
[----:B------:R0:W1:Y:S01]  /*6f10*/  @!P0 LDS R20, [R18] ;  /* 0x0000000012148984 */ /* 0x0000620000000800 */
[----:B------:R-:W-:Y:S01]  /*6f20*/  HFMA2.MMA R28, -RZ, RZ, 0, 2.384185791015625e-07 ;  /* 0x00000004ff1c7435 */ /* 0x000fe200000001ff */
[----:B------:R-:W-:-:S02]  /*6f30*/  MOV R29, R25 ;  /* 0x00000019001d7202 */ /* 0x000fc40000000f00 */
[----:B------:R0:W2:Y:S01]  /*6f40*/  @!P0 LDS R21, [R18+0x500] ;  /* 0x0005000012158984 */ /* 0x0000a20000000800 */
[----:B------:R-:W-:-:S07]  /*6f50*/  FADD.FTZ R17, R30, R14 ;  /* 0x0000000e1e117221 */ /* 0x000fce0000010000 */
[----:B012---:R-:W-:Y:S05]  /*6f60*/  WARPSYNC.COLLECTIVE R26, `(.L_x_735) ;  /* 0x000000001a087348 */ /* 0x007fea0003c00000 */
[----:B------:R3:W4:Y:S02]  /*6f70*/  SHFL.BFLY P2, R30, R29, R28, R27 ;  /* 0x0c00001c1d1e7389 */ /* 0x000724000004001b */
[----:B01234-:R-:W-:Y:S01]  /*6f80*/  ENDCOLLECTIVE ;  /* 0x000000000000791b */ /* 0x01ffe20003800000 */
.L_x_735:
[----:B------:R-:W-:Y:S02]  /*6f90*/  MOV R29, R17 ;  /* 0x00000011001d7202 */ /* 0x000fe40000000f00 */
[----:B------:R-:W-:-:S07]  /*6fa0*/  MOV R16, R30 ;  /* 0x0000001e00107202 */ /* 0x000fce0000000f00 */
[----:B------:R-:W-:Y:S05]  /*6fb0*/  WARPSYNC.COLLECTIVE R26, `(.L_x_736) ;  /* 0x000000001a087348 */ /* 0x000fea0003c00000 */
[----:B------:R0:W1:Y:S02]  /*6fc0*/  SHFL.BFLY P2, R30, R29, R28, R27 ;  /* 0x0c00001c1d1e7389 */ /* 0x000064000004001b */
[----:B01----:R-:W-:Y:S01]  /*6fd0*/  ENDCOLLECTIVE ;  /* 0x000000000000791b */ /* 0x003fe20003800000 */
.L_x_736:
[----:B------:R-:W-:Y:S01]  /*6fe0*/  @!P0 MOV R32, R20 ;  /* 0x0000001400208202 */ /* 0x000fe20000000f00 */
[----:B------:R-:W-:Y:S01]  /*6ff0*/  FADD.FTZ R19, R25, R16 ;  /* 0x0000001019137221 */ /* 0x000fe20000010000 */
[----:B------:R-:W-:Y:S02]  /*7000*/  @!P0 MOV R34, R21 ;  /* 0x0000001500228202 */ /* 0x000fe40000000f00 */
[----:B------:R-:W-:-:S04]  /*7010*/  @!P0 IADD3 R21, R15, 0x28, RZ ;  /* 0x000000280f158810 */ /* 0x000fc80007ffe0ff */
[----:B------:R-:W-:Y:S01]  /*7020*/  @!P0 LOP3.LUT R21, R21, R22, RZ, 0x3c, !PT ;  /* 0x0000001615158212 */ /* 0x000fe200078e3cff */
[----:B------:R-:W-:Y:S01]  /*7030*/  HFMA2.MMA R28, -RZ, RZ, 0, 1.1920928955078125e-07 ;  /* 0x00000002ff1c7435 */ /* 0x000fe200000001ff */
[----:B------:R-:W-:Y:S02]  /*7040*/  MOV R29, R19 ;  /* 0x00000013001d7202 */ /* 0x000fe40000000f00 */
[----:B------:R-:W-:Y:S01]  /*7050*/  @!P0 LEA R22, R21, R24, 0x2 ;  /* 0x0000001815168211 */ /* 0x000fe200078e10ff */
[----:B------:R-:W-:-:S04]  /*7060*/  HFMA2.MMA R24, -RZ, RZ, 0, 0 ;  /* 0x00000000ff187435 */ /* 0x000fc800000001ff */
[----:B------:R0:W1:Y:S01]  /*7070*/  @!P0 LDS R37, [R22] ;  /* 0x0000000016258984 */ /* 0x0000620000000800 */
[----:B------:R-:W-:-:S07]  /*7080*/  FADD.FTZ R14, R17, R30 ;  /* 0x0000001e110e7221 */ /* 0x000fce0000010000 */
[----:B01----:R-:W-:Y:S05]  /*7090*/  WARPSYNC.COLLECTIVE R26, `(.L_x_737) ;  /* 0x000000001a087348 */ /* 0x003fea0003c00000 */
[----:B------:R2:W3:Y:S02]  /*70a0*/  SHFL.BFLY P2, R30, R29, R28, R27 ;  /* 0x0c00001c1d1e7389 */ /* 0x0004e4000004001b */
[----:B0123--:R-:W-:Y:S01]  /*70b0*/  ENDCOLLECTIVE ;  /* 0x000000000000791b */ /* 0x00ffe20003800000 */
.L_x_737:
[----:B------:R0:W1:Y:S01]  /*70c0*/  @!P0 LDS R38, [R22+0x500] ;  /* 0x0005000016268984 */ /* 0x0000620000000800 */
[----:B------:R-:W-:Y:S02]  /*70d0*/  MOV R29, R14 ;  /* 0x0000000e001d7202 */ /* 0x000fe40000000f00 */
[----:B------:R-:W-:-:S07]  /*70e0*/  MOV R16, R30 ;  /* 0x0000001e00107202 */ /* 0x000fce0000000f00 */
[----:B01----:R-:W-:Y:S05]  /*70f0*/  WARPSYNC.COLLECTIVE R26, `(.L_x_738) ;  /* 0x000000001a087348 */ /* 0x003fea0003c00000 */
[----:B------:R2:W3:Y:S02]  /*7100*/  SHFL.BFLY P2, R30, R29, R28, R27 ;  /* 0x0c00001c1d1e7389 */ /* 0x0004e4000004001b */
[----:B0123--:R-:W-:Y:S01]  /*7110*/  ENDCOLLECTIVE ;  /* 0x000000000000791b */ /* 0x00ffe20003800000 */
.L_x_738:
[----:B------:R-:W-:Y:S01]  /*7120*/  FADD.FTZ R16, R19, R16 ;  /* 0x0000001013107221 */ /* 0x000fe20000010000 */
[----:B------:R-:W-:Y:S01]  /*7130*/  @!P0 MOV R24, R37 ;  /* 0x0000002500188202 */ /* 0x000fe20000000f00 */
[----:B------:R-:W-:-:S03]  /*7140*/  HFMA2.MMA R28, -RZ, RZ, 0, 5.9604644775390625e-08 ;  /* 0x00000001ff1c7435 */ /* 0x000fc600000001ff */
[----:B------:R-:W-:Y:S01]  /*7150*/  MOV R29, R16 ;  /* 0x00000010001d7202 */ /* 0x000fe20000000f00 */
[----:B------:R-:W-:Y:S02]  /*7160*/  @!P0 IMAD.MOV.U32 R23, RZ, RZ, R38 ;  /* 0x000000ffff178224 */ /* 0x000fe400078e0026 */
[----:B------:R-:W-:-:S07]  /*7170*/  FADD.FTZ R17, R14, R30 ;  /* 0x0000001e0e117221 */ /* 0x000fce0000010000 */
[----:B------:R-:W-:Y:S05]  /*7180*/  WARPSYNC.COLLECTIVE R26, `(.L_x_739) ;  /* 0x000000001a087348 */ /* 0x000fea0003c00000 */
[----:B------:R0:W1:Y:S02]  /*7190*/  SHFL.BFLY P2, R30, R29, R28, R27 ;  /* 0x0c00001c1d1e7389 */ /* 0x000064000004001b */
[----:B01----:R-:W-:Y:S01]  /*71a0*/  ENDCOLLECTIVE ;  /* 0x000000000000791b */ /* 0x003fe20003800000 */
.L_x_739:
[----:B------:R-:W-:Y:S01]  /*71b0*/  MOV R29, R17 ;  /* 0x00000011001d7202 */ /* 0x000fe20000000f00 */
[----:B------:R-:W-:-:S07]  /*71c0*/  IMAD.MOV.U32 R19, RZ, RZ, R30 ;  /* 0x000000ffff137224 */ /* 0x000fce00078e001e */
[----:B------:R-:W-:Y:S05]  /*71d0*/  WARPSYNC.COLLECTIVE R26, `(.L_x_740) ;  /* 0x000000001a087348 */ /* 0x000fea0003c00000 */
[----:B------:R0:W1:Y:S02]  /*71e0*/  SHFL.BFLY P2, R30, R29, R28, R27 ;  /* 0x0c00001c1d1e7389 */ /* 0x000064000004001b */
[----:B01----:R-:W-:Y:S01]  /*71f0*/  ENDCOLLECTIVE ;  /* 0x000000000000791b */ /* 0x003fe20003800000 */
.L_x_740:
[----:B------:R-:W-:Y:S01]  /*7200*/  FADD.FTZ R16, R16, R19 ;  /* 0x0000001310107221 */ /* 0x000fe20000010000 */
[----:B------:R-:W-:Y:S01]  /*7210*/  HFMA2.MMA R28, -RZ, RZ, 0, 4.76837158203125e-07 ;  /* 0x00000008ff1c7435 */ /* 0x000fe200000001ff */
[----:B------:R-:W-:Y:S02]  /*7220*/  MOV R29, R32 ;  /* 0x00000020001d7202 */ /* 0x000fe40000000f00 */
[----:B------:R-:W-:-:S08]  /*7230*/  MOV R14, R30 ;  /* 0x0000001e000e7202 */ /* 0x000fd00000000f00 */
[----:B------:R-:W-:Y:S05]  /*7240*/  WARPSYNC.COLLECTIVE R26, `(.L_x_741) ;  /* 0x000000001a087348 */ /* 0x000fea0003c00000 */
[----:B------:R0:W1:Y:S02]  /*7250*/  SHFL.BFLY P2, R30, R29, R28, R27 ;  /* 0x0c00001c1d1e7389 */ /* 0x000064000004001b */
[----:B01----:R-:W-:Y:S01]  /*7260*/  ENDCOLLECTIVE ;  /* 0x000000000000791b */ /* 0x003fe20003800000 */
.L_x_741:
[----:B------:R-:W-:Y:S01]  /*7270*/  FADD.FTZ R44, R17, R14 ;  /* 0x0000000e112c7221 */ /* 0x000fe20000010000 */
[----:B------:R-:W-:Y:S01]  /*7280*/  IMAD.MOV.U32 R29, RZ, RZ, R34 ;  /* 0x000000ffff1d7224 */ /* 0x000fe200078e0022 */
[----:B------:R-:W-:-:S07]  /*7290*/  MOV R31, R30 ;  /* 0x0000001e001f7202 */ /* 0x000fce0000000f00 */
[----:B------:R-:W-:Y:S05]  /*72a0*/  WARPSYNC.COLLECTIVE R26, `(.L_x_742) ;  /* 0x000000001a087348 */ /* 0x000fea0003c00000 */
[----:B------:R0:W1:Y:S02]  /*72b0*/  SHFL.BFLY P2, R30, R29, R28, R27 ;  /* 0x0c00001c1d1e7389 */ /* 0x000064000004001b */
[----:B01----:R-:W-:Y:S01]  /*72c0*/  ENDCOLLECTIVE ;  /* 0x000000000000791b */ /* 0x003fe20003800000 */
.L_x_742:
[----:B------:R-:W-:Y:S01]  /*72d0*/  FADD.FTZ R31, R31, R32 ;  /* 0x000000201f1f7221 */ /* 0x000fe20000010000 */
[----:B------:R-:W-:-:S04]  /*72e0*/  HFMA2.MMA R28, -RZ, RZ, 0, 2.384185791015625e-07 ;  /* 0x00000004ff1c7435 */ /* 0x000fc800000001ff */
[----:B------:R-:W-:Y:S02]  /*72f0*/  MOV R29, R31 ;  /* 0x0000001f001d7202 */ /* 0x000fe40000000f00 */
[----:B------:R-:W-:-:S07]  /*7300*/  MOV R33, R30 ;  /* 0x0000001e00217202 */ /* 0x000fce0000000f00 */
[----:B------:R-:W-:Y:S05]  /*7310*/  WARPSYNC.COLLECTIVE R26, `(.L_x_743) ;  /* 0x000000001a087348 */ /* 0x000fea0003c00000 */
[----:B------:R0:W1:Y:S02]  /*7320*/  SHFL.BFLY P2, R30, R29, R28, R27 ;  /* 0x0c00001c1d1e7389 */ /* 0x000064000004001b */
[----:B01----:R-:W-:Y:S01]  /*7330*/  ENDCOLLECTIVE ;  /* 0x000000000000791b */ /* 0x003fe20003800000 */
.L_x_743:
[----:B------:R-:W-:-:S04]  /*7340*/  FADD.FTZ R33, R33, R34 ;  /* 0x0000002221217221 */ /* 0x000fc80000010000 */
[----:B------:R-:W-:Y:S01]  /*7350*/  IMAD.MOV.U32 R29, RZ, RZ, R33 ;  /* 0x000000ffff1d7224 */ /* 0x000fe200078e0021 */
[----:B------:R-:W-:-:S07]  /*7360*/  MOV R20, R30 ;  /* 0x0000001e00147202 */ /* 0x000fce0000000f00 */
[----:B------:R-:W-:Y:S05]  /*7370*/  WARPSYNC.COLLECTIVE R26, `(.L_x_744) ;  /* 0x000000001a087348 */ /* 0x000fea0003c00000 */
[----:B------:R0:W1:Y:S02]  /*7380*/  SHFL.BFLY P2, R30, R29, R28, R27 ;  /* 0x0c00001c1d1e7389 */ /* 0x000064000004001b */
[----:B01----:R-:W-:Y:S01]  /*7390*/  ENDCOLLECTIVE ;  /* 0x000000000000791b */ /* 0x003fe20003800000 */
.L_x_744:
[----:B------:R-:W-:Y:S01]  /*73a0*/  FADD.FTZ R35, R31, R20 ;  /* 0x000000141f237221 */ /* 0x000fe20000010000 */
[----:B------:R-:W-:-:S04]  /*73b0*/  HFMA2.MMA R28, -RZ, RZ, 0, 1.1920928955078125e-07 ;  /* 0x00000002ff1c7435 */ /* 0x000fc800000001ff */
[----:B------:R-:W-:Y:S02]  /*73c0*/  MOV R29, R35 ;  /* 0x00000023001d7202 */ /* 0x000fe40000000f00 */
[----:B------:R-:W-:-:S07]  /*73d0*/  MOV R36, R30 ;  /* 0x0000001e00247202 */ /* 0x000fce0000000f00 */
[----:B------:R-:W-:Y:S05]  /*73e0*/  WARPSYNC.COLLECTIVE R26, `(.L_x_745) ;  /* 0x000000001a087348 */ /* 0x000fea0003c00000 */
[----:B------:R0:W1:Y:S02]  /*73f0*/  SHFL.BFLY P2, R30, R29, R28, R27 ;  /* 0x0c00001c1d1e7389 */ /* 0x000064000004001b */
[----:B01----:R-:W-:Y:S01]  /*7400*/  ENDCOLLECTIVE ;  /* 0x000000000000791b */ /* 0x003fe20003800000 */
.L_x_745:
[----:B------:R-:W-:-:S05]  /*7410*/  FADD.FTZ R36, R33, R36 ;  /* 0x0000002421247221 */ /* 0x000fca0000010000 */
[----:B------:R-:W-:Y:S01]  /*7420*/  MOV R29, R36 ;  /* 0x00000024001d7202 */ /* 0x000fe20000000f00 */
[----:B------:R-:W-:-:S07]  /*7430*/  IMAD.MOV.U32 R18, RZ, RZ, R30 ;  /* 0x000000ffff127224 */ /* 0x000fce00078e001e */
[----:B------:R-:W-:Y:S05]  /*7440*/  WARPSYNC.COLLECTIVE R26, `(.L_x_746) ;  /* 0x000000001a087348 */ /* 0x000fea0003c00000 */
[----:B------:R0:W1:Y:S02]  /*7450*/  SHFL.BFLY P2, R30, R29, R28, R27 ;  /* 0x0c00001c1d1e7389 */ /* 0x000064000004001b */
[----:B01----:R-:W-:Y:S01]  /*7460*/  ENDCOLLECTIVE ;  /* 0x000000000000791b */ /* 0x003fe20003800000 */
.L_x_746:
[----:B------:R-:W-:Y:S01]  /*7470*/  FADD.FTZ R35, R35, R18 ;  /* 0x0000001223237221 */ /* 0x000fe20000010000 */
[----:B------:R-:W-:Y:S02]  /*7480*/  HFMA2.MMA R18, -RZ, RZ, 0, 0 ;  /* 0x00000000ff127435 */ /* 0x000fe400000001ff */
[----:B------:R-:W-:Y:S02]  /*7490*/  HFMA2.MMA R28, -RZ, RZ, 0, 5.9604644775390625e-08 ;  /* 0x00000001ff1c7435 */ /* 0x000fe400000001ff */
[----:B------:R-:W-:Y:S02]  /*74a0*/  MOV R29, R35 ;  /* 0x00000023001d7202 */ /* 0x000fe40000000f00 */
[----:B------:R-:W-:-:S07]  /*74b0*/  MOV R21, R30 ;  /* 0x0000001e00157202 */ /* 0x000fce0000000f00 */
[----:B------:R-:W-:Y:S05]  /*74c0*/  WARPSYNC.COLLECTIVE R26, `(.L_x_747) ;  /* 0x000000001a087348 */ /* 0x000fea0003c00000 */
[----:B------:R0:W1:Y:S02]  /*74d0*/  SHFL.BFLY P2, R30, R29, R28, R27 ;  /* 0x0c00001c1d1e7389 */ /* 0x000064000004001b */
[----:B01----:R-:W-:Y:S01]  /*74e0*/  ENDCOLLECTIVE ;  /* 0x000000000000791b */ /* 0x003fe20003800000 */
.L_x_747:
[----:B------:R-:W-:Y:S01]  /*74f0*/  FADD.FTZ R36, R36, R21 ;  /* 0x0000001524247221 */ /* 0x000fe20000010000 */
[----:B------:R-:W-:-:S04]  /*7500*/  IMAD.MOV.U32 R21, RZ, RZ, RZ ;  /* 0x000000ffff157224 */ /* 0x000fc800078e00ff */
[----:B------:R-:W-:Y:S02]  /*7510*/  MOV R29, R36 ;  /* 0x00000024001d7202 */ /* 0x000fe40000000f00 */
[----:B------:R-:W-:-:S07]  /*7520*/  MOV R34, R30 ;  /* 0x0000001e00227202 */ /* 0x000fce0000000f00 */
[----:B------:R-:W-:Y:S05]  /*7530*/  WARPSYNC.COLLECTIVE R26, `(.L_x_748) ;  /* 0x000000001a087348 */ /* 0x000fea0003c00000 */
[----:B------:R0:W1:Y:S02]  /*7540*/  SHFL.BFLY P2, R30, R29, R28, R27 ;  /* 0x0c00001c1d1e7389 */ /* 0x000064000004001b */
[----:B01----:R-:W-:Y:S01]  /*7550*/  ENDCOLLECTIVE ;  /* 0x000000000000791b */ /* 0x003fe20003800000 */
.L_x_748:
[----:B------:R-:W-:Y:S01]  /*7560*/  FADD.FTZ R34, R35, R34 ;  /* 0x0000002223227221 */ /* 0x000fe20000010000 */
[----:B------:R-:W-:Y:S01]  /*7570*/  HFMA2.MMA R28, -RZ, RZ, 0, 4.76837158203125e-07 ;  /* 0x00000008ff1c7435 */ /* 0x000fe200000001ff */
[----:B------:R-:W-:Y:S01]  /*7580*/  IMAD.MOV.U32 R29, RZ, RZ, R24 ;  /* 0x000000ffff1d7224 */ /* 0x000fe200078e0018 */
[----:B------:R-:W-:-:S09]  /*7590*/  MOV R33, R30 ;  /* 0x0000001e00217202 */ /* 0x000fd20000000f00 */
[----:B------:R-:W-:Y:S05]  /*75a0*/  WARPSYNC.COLLECTIVE R26, `(.L_x_749) ;  /* 0x000000001a087348 */ /* 0x000fea0003c00000 */
[----:B------:R0:W1:Y:S02]  /*75b0*/  SHFL.BFLY P2, R30, R29, R28, R27 ;  /* 0x0c00001c1d1e7389 */ /* 0x000064000004001b */
[----:B01----:R-:W-:Y:S01]  /*75c0*/  ENDCOLLECTIVE ;  /* 0x000000000000791b */ /* 0x003fe20003800000 */
.L_x_749:
[----:B------:R-:W-:Y:S01]  /*75d0*/  FADD.FTZ R33, R36, R33 ;  /* 0x0000002124217221 */ /* 0x000fe20000010000 */
[----:B------:R-:W-:Y:S02]  /*75e0*/  MOV R29, R23 ;  /* 0x00000017001d7202 */ /* 0x000fe40000000f00 */
[----:B------:R-:W-:-:S07]  /*75f0*/  MOV R37, R30 ;  /* 0x0000001e00257202 */ /* 0x000fce0000000f00 */
[----:B------:R-:W-:Y:S05]  /*7600*/  WARPSYNC.COLLECTIVE R26, `(.L_x_750) ;  /* 0x000000001a087348 */ /* 0x000fea0003c00000 */
[----:B------:R0:W1:Y:S02]  /*7610*/  SHFL.BFLY P2, R30, R29, R28, R27 ;  /* 0x0c00001c1d1e7389 */ /* 0x000064000004001b */
[----:B01----:R-:W-:Y:S01]  /*7620*/  ENDCOLLECTIVE ;  /* 0x000000000000791b */ /* 0x003fe20003800000 */
.L_x_750:
[----:B------:R-:W-:Y:S01]  /*7630*/  FADD.FTZ R25, R37, R24 ;  /* 0x0000001825197221 */ /* 0x000fe20000010000 */
[----:B------:R-:W-:Y:S01]  /*7640*/  @!P0 SHF.L.U32 R24, R10, 0x1, RZ ;  /* 0x000000010a188819 */ /* 0x000fe200000006ff */
[----:B------:R-:W-:Y:S02]  /*7650*/  HFMA2.MMA R28, -RZ, RZ, 0, 2.384185791015625e-07 ;  /* 0x00000004ff1c7435 */ /* 0x000fe400000001ff */
[----:B------:R-:W-:Y:S01]  /*7660*/  IMAD.MOV.U32 R29, RZ, RZ, R25 ;  /* 0x000000ffff1d7224 */ /* 0x000fe200078e0019 */
[----:B------:R-:W-:-:S08]  /*7670*/  MOV R38, R30 ;  /* 0x0000001e00267202 */ /* 0x000fd00000000f00 */
[----:B------:R-:W-:Y:S05]  /*7680*/  WARPSYNC.COLLECTIVE R26, `(.L_x_751) ;  /* 0x000000001a087348 */ /* 0x000fea0003c00000 */
[----:B------:R0:W1:Y:S02]  /*7690*/  SHFL.BFLY P2, R30, R29, R28, R27 ;  /* 0x0c00001c1d1e7389 */ /* 0x000064000004001b */
[----:B01----:R-:W-:Y:S01]  /*76a0*/  ENDCOLLECTIVE ;  /* 0x000000000000791b */ /* 0x003fe20003800000 */
.L_x_751:
[----:B------:R-:W-:Y:S01]  /*76b0*/  FADD.FTZ R32, R38, R23 ;  /* 0x0000001726207221 */ /* 0x000fe20000010000 */
[----:B------:R-:W-:-:S04]  /*76c0*/  @!P0 IADD3 R23, R15, 0x3c, RZ ;  /* 0x0000003c0f178810 */ /* 0x000fc80007ffe0ff */
[----:B------:R-:W-:Y:S02]  /*76d0*/  @!P0 LOP3.LUT R23, R23, R24, RZ, 0x3c, !PT ;  /* 0x0000001817178212 */ /* 0x000fe400078e3cff */
[----:B------:R-:W-:Y:S02]  /*76e0*/  MOV R29, R32 ;  /* 0x00000020001d7202 */ /* 0x000fe40000000f00 */
[----:B------:R-:W-:-:S07]  /*76f0*/  MOV R38, R30 ;  /* 0x0000001e00267202 */ /* 0x000fce0000000f00 */
[----:B------:R-:W-:Y:S05]  /*7700*/  WARPSYNC.COLLECTIVE R26, `(.L_x_752) ;  /* 0x000000001a087348 */ /* 0x000fea0003c00000 */
[----:B------:R0:W1:Y:S02]  /*7710*/  SHFL.BFLY P2, R30, R29, R28, R27 ;  /* 0x0c00001c1d1e7389 */ /* 0x000064000004001b */
[----:B01----:R-:W-:Y:S01]  /*7720*/  ENDCOLLECTIVE ;  /* 0x000000000000791b */ /* 0x003fe20003800000 */
.L_x_752:
        /* <DEDUP_REMOVED lines=10> */
.L_x_753:
[----:B------:R0:W1:Y:S04]  /*77d0*/  @!P0 LDS R22, [R39] ;  /* 0x0000000027168984 */ /* 0x0000680000000800 */
[----:B------:R0:W2:Y:S01]  /*77e0*/  @!P0 LDS R20, [R39+0x500] ;  /* 0x0005000027148984 */ /* 0x0000a20000000800 */
[----:B------:R-:W-:Y:S02]  /*77f0*/  MOV R29, R37 ;  /* 0x00000025001d7202 */ /* 0x000fe40000000f00 */
[----:B------:R-:W-:-:S07]  /*7800*/  MOV R23, R30 ;  /* 0x0000001e00177202 */ /* 0x000fce0000000f00 */
[----:B012---:R-:W-:Y:S05]  /*7810*/  WARPSYNC.COLLECTIVE R26, `(.L_x_754) ;  /* 0x000000001a087348 */ /* 0x007fea0003c00000 */
[----:B------:R3:W4:Y:S02]  /*7820*/  SHFL.BFLY P2, R30, R29, R28, R27 ;  /* 0x0c00001c1d1e7389 */ /* 0x000724000004001b */
[----:B01234-:R-:W-:Y:S01]  /*7830*/  ENDCOLLECTIVE ;  /* 0x000000000000791b */ /* 0x01ffe20003800000 */
.L_x_754:
        /* <DEDUP_REMOVED lines=9> */
.L_x_755:
[----:B------:R-:W-:Y:S01]  /*78d0*/  ISETP.NE.AND P0, PT, R10, RZ, PT ;  /* 0x000000ff0a00720c */ /* 0x000fe20003f05270 */
[----:B------:R-:W-:-:S04]  /*78e0*/  FADD.FTZ R37, R37, R24 ;  /* 0x0000001825257221 */ /* 0x000fc80000010000 */
[----:B------:R-:W-:-:S08]  /*78f0*/  IMAD.MOV.U32 R29, RZ, RZ, R37 ;  /* 0x000000ffff1d7224 */ /* 0x000fd000078e0025 */
[----:B------:R-:W0:Y:S01]  /*7900*/  @!P0 LDC.64 R24, c[0x0][0x218] ;  /* 0x00008600ff188b82 */ /* 0x000e220000000a00 */
[----:B------:R-:W-:Y:S02]  /*7910*/  @!P0 F2FP.BF16.F32.PACK_AB R44, RZ, R44 ;  /* 0x0000002cff2c823e */ /* 0x000fe400000010ff */
[----:B------:R-:W-:-:S07]  /*7920*/  MOV R39, R30 ;  /* 0x0000001e00277202 */ /* 0x000fce0000000f00 */
[----:B0-----:R-:W-:Y:S05]  /*7930*/  WARPSYNC.COLLECTIVE R26, `(.L_x_756) ;  /* 0x000000001a087348 */ /* 0x001fea0003c00000 */
[----:B------:R1:W2:Y:S02]  /*7940*/  SHFL.BFLY P2, R30, R29, R28, R27 ;  /* 0x0c00001c1d1e7389 */ /* 0x0002a4000004001b */
[----:B012---:R-:W-:Y:S01]  /*7950*/  ENDCOLLECTIVE ;  /* 0x000000000000791b */ /* 0x007fe20003800000 */
.L_x_756:
[----:B------:R-:W-:Y:S01]  /*7960*/  FADD.FTZ R38, R38, R39 ;  /* 0x0000002726267221 */ /* 0x000fe20000010000 */
[----:B------:R-:W-:Y:S01]  /*7970*/  HFMA2.MMA R28, -RZ, RZ, 0, 4.76837158203125e-07 ;  /* 0x00000008ff1c7435 */ /* 0x000fe200000001ff */
[----:B------:R-:W-:Y:S02]  /*7980*/  MOV R29, R21 ;  /* 0x00000015001d7202 */ /* 0x000fe40000000f00 */
[----:B------:R-:W-:-:S08]  /*7990*/  MOV R40, R30 ;  /* 0x0000001e00287202 */ /* 0x000fd00000000f00 */
[----:B------:R-:W-:Y:S05]  /*79a0*/  WARPSYNC.COLLECTIVE R26, `(.L_x_757) ;  /* 0x000000001a087348 */ /* 0x000fea0003c00000 */
[----:B------:R0:W1:Y:S02]  /*79b0*/  SHFL.BFLY P2, R30, R29, R28, R27 ;  /* 0x0c00001c1d1e7389 */ /* 0x000064000004001b */
[----:B01----:R-:W-:Y:S01]  /*79c0*/  ENDCOLLECTIVE ;  /* 0x000000000000791b */ /* 0x003fe20003800000 */
.L_x_757:
[----:B------:R-:W-:Y:S01]  /*79d0*/  FADD.FTZ R37, R37, R40 ;  /* 0x0000002825257221 */ /* 0x000fe20000010000 */
[----:B------:R-:W-:Y:S01]  /*79e0*/  IMAD.MOV.U32 R29, RZ, RZ, R18 ;  /* 0x000000ffff1d7224 */ /* 0x000fe200078e0012 */
[----:B------:R-:W-:-:S07]  /*79f0*/  MOV R42, R30 ;  /* 0x0000001e002a7202 */ /* 0x000fce0000000f00 */
[----:B------:R-:W-:Y:S05]  /*7a00*/  WARPSYNC.COLLECTIVE R26, `(.L_x_758) ;  /* 0x000000001a087348 */ /* 0x000fea0003c00000 */
[----:B------:R0:W1:Y:S02]  /*7a10*/  SHFL.BFLY P2, R30, R29, R28, R27 ;  /* 0x0c00001c1d1e7389 */ /* 0x000064000004001b */
[----:B01----:R-:W-:Y:S01]  /*7a20*/  ENDCOLLECTIVE ;  /* 0x000000000000791b */ /* 0x003fe20003800000 */
.L_x_758:
[----:B------:R-:W-:Y:S01]  /*7a30*/  FADD.FTZ R42, R42, R21 ;  /* 0x000000152a2a7221 */ /* 0x000fe20000010000 */
[----:B------:R-:W-:-:S04]  /*7a40*/  HFMA2.MMA R28, -RZ, RZ, 0, 2.384185791015625e-07 ;  /* 0x00000004ff1c7435 */ /* 0x000fc800000001ff */
[----:B------:R-:W-:Y:S02]  /*7a50*/  MOV R29, R42 ;  /* 0x0000002a001d7202 */ /* 0x000fe40000000f00 */
[----:B------:R-:W-:-:S07]  /*7a60*/  MOV R23, R30 ;  /* 0x0000001e00177202 */ /* 0x000fce0000000f00 */
[----:B------:R-:W-:Y:S05]  /*7a70*/  WARPSYNC.COLLECTIVE R26, `(.L_x_759) ;  /* 0x000000001a087348 */ /* 0x000fea0003c00000 */
[----:B------:R0:W1:Y:S02]  /*7a80*/  SHFL.BFLY P2, R30, R29, R28, R27 ;  /* 0x0c00001c1d1e7389 */ /* 0x000064000004001b */
[----:B01----:R-:W-:Y:S01]  /*7a90*/  ENDCOLLECTIVE ;  /* 0x000000000000791b */ /* 0x003fe20003800000 */
.L_x_759:
        /* <DEDUP_REMOVED lines=8> */
.L_x_760:
[----:B------:R-:W-:Y:S01]  /*7b20*/  FADD.FTZ R42, R42, R41 ;  /* 0x000000292a2a7221 */ /* 0x000fe20000010000 */
[----:B------:R-:W-:Y:S02]  /*7b30*/  IADD3 R41, R15, R6, RZ ;  /* 0x000000060f297210 */ /* 0x000fe40007ffe0ff */
[----:B------:R-:W0:Y:S03]  /*7b40*/  @!P0 LDC.64 R14, c[0x0][0x220] ;  /* 0x00008800ff0e8b82 */ /* 0x000e260000000a00 */
[----:B------:R-:W-:-:S04]  /*7b50*/  @!P0 IMAD.WIDE R24, R41, 0x2, R24 ;  /* 0x0000000229188825 */ /* 0x000fc800078e0218 */
[C---:B------:R-:W-:Y:S01]  /*7b60*/  @!P0 IMAD.WIDE R22, R41.reuse, 0x2, R22 ;  /* 0x0000000229168825 */ /* 0x040fe200078e0216 */
[----:B------:R-:W-:Y:S01]  /*7b70*/  HFMA2.MMA R28, -RZ, RZ, 0, 1.1920928955078125e-07 ;  /* 0x00000002ff1c7435 */ /* 0x000fe200000001ff */
[----:B------:R-:W-:Y:S02]  /*7b80*/  MOV R29, R42 ;  /* 0x0000002a001d7202 */ /* 0x000fe40000000f00 */
[----:B------:R-:W-:-:S04]  /*7b90*/  @!P0 IMAD.WIDE R18, R41, 0x2, R18 ;  /* 0x0000000229128825 */ /* 0x000fc800078e0212 */
[----:B------:R-:W-:-:S07]  /*7ba0*/  IMAD.MOV.U32 R20, RZ, RZ, R30 ;  /* 0x000000ffff147224 */ /* 0x000fce00078e001e */
[----:B0-----:R-:W-:Y:S05]  /*7bb0*/  WARPSYNC.COLLECTIVE R26, `(.L_x_761) ;  /* 0x000000001a087348 */ /* 0x001fea0003c00000 */
[----:B------:R1:W2:Y:S02]  /*7bc0*/  SHFL.BFLY P2, R30, R29, R28, R27 ;  /* 0x0c00001c1d1e7389 */ /* 0x0002a4000004001b */
[----:B012---:R-:W-:Y:S01]  /*7bd0*/  ENDCOLLECTIVE ;  /* 0x000000000000791b */ /* 0x007fe20003800000 */
.L_x_761:
[----:B------:R-:W-:Y:S02]  /*7be0*/  FADD.FTZ R31, R31, R20 ;  /* 0x000000141f1f7221 */ /* 0x000fe40000010000 */
[----:B------:R-:W0:Y:S01]  /*7bf0*/  @!P0 LDC.64 R20, c[0x0][0x218] ;  /* 0x00008600ff148b82 */ /* 0x000e220000000a00 */
[C---:B------:R-:W-:Y:S02]  /*7c00*/  @!P0 IMAD.WIDE R14, R41.reuse, 0x2, R14 ;  /* 0x00000002290e8825 */ /* 0x040fe400078e020e */
[----:B------:R-:W-:Y:S02]  /*7c10*/  MOV R29, R31 ;  /* 0x0000001f001d7202 */ /* 0x000fe40000000f00 */
[----:B------:R-:W-:Y:S02]  /*7c20*/  MOV R43, R30 ;  /* 0x0000001e002b7202 */ /* 0x000fe40000000f00 */
[----:B------:R-:W-:Y:S02]  /*7c30*/  @!P0 F2FP.BF16.F32.PACK_AB R30, RZ, R16 ;  /* 0x00000010ff1e823e */ /* 0x000fe400000010ff */
[----:B------:R-:W1:Y:S01]  /*7c40*/  @!P0 LDC.64 R16, c[0x0][0x218] ;  /* 0x00008600ff108b82 */ /* 0x000e620000000a00 */
[----:B------:R-:W-:Y:S01]  /*7c50*/  FADD.FTZ R42, R42, R43 ;  /* 0x0000002b2a2a7221 */ /* 0x000fe20000010000 */
[----:B------:R-:W-:Y:S01]  /*7c60*/  PRMT R45, R30, 0x7610, R45 ;  /* 0x000076101e2d7816 */ /* 0x000fe2000000002d */
[----:B0-----:R-:W-:-:S07]  /*7c70*/  @!P0 IMAD.WIDE R20, R41, 0x2, R20 ;  /* 0x0000000229148825 */ /* 0x001fce00078e0214 */
[----:B-1----:R-:W-:Y:S05]  /*7c80*/  WARPSYNC.COLLECTIVE R26, `(.L_x_762) ;  /* 0x000000001a087348 */ /* 0x002fea0003c00000 */
[----:B------:R0:W2:Y:S02]  /*7c90*/  SHFL.BFLY P2, R30, R29, R28, R27 ;  /* 0x0c00001c1d1e7389 */ /* 0x0000a4000004001b */
[----:B012---:R-:W-:Y:S01]  /*7ca0*/  ENDCOLLECTIVE ;  /* 0x000000000000791b */ /* 0x007fe20003800000 */
.L_x_762:
[----:B------:R0:W-:Y:S04]  /*7cb0*/  @!P0 STG.E.U16 desc[UR12][R24.64], R45 ;  /* 0x0000002d18008986 */ /* 0x0001e8000c10150c */
[----:B------:R1:W-:Y:S01]  /*7cc0*/  @!P0 STG.E.U16 desc[UR12][R22.64], R44 ;  /* 0x0000002c16008986 */ /* 0x0003e2000c10150c */
[----:B------:R-:W-:Y:S01]  /*7cd0*/  @!P0 F2FP.BF16.F32.PACK_AB R26, RZ, R38 ;  /* 0x00000026ff1a823e */ /* 0x000fe200000010ff */
[----:B------:R-:W-:Y:S01]  /*7ce0*/  HFMA2.MMA R28, -RZ, RZ, 0, 5.9604644775390625e-08 ;  /* 0x00000001ff1c7435 */ /* 0x000fe200000001ff */
[----:B------:R-:W-:Y:S02]  /*7cf0*/  MOV R29, R42 ;  /* 0x0000002a001d7202 */ /* 0x000fe40000000f00 */
[----:B0-----:R-:W-:Y:S02]  /*7d00*/  @!P0 F2FP.BF16.F32.PACK_AB R25, RZ, R33 ;  /* 0x00000021ff19823e */ /* 0x001fe400000010ff */
[----:B-1----:R-:W-:Y:S01]  /*7d10*/  PRMT R22, R26, 0x7610, R22 ;  /* 0x000076101a167816 */ /* 0x002fe20000000016 */
[----:B------:R-:W-:Y:S01]  /*7d20*/  @!P0 IMAD.WIDE R16, R41, 0x2, R16 ;  /* 0x0000000229108825 */ /* 0x000fe200078e0210 */
[----:B------:R-:W-:-:S02]  /*7d30*/  MOV R26, 0xffff ;  /* 0x0000ffff001a7802 */ /* 0x000fc40000000f00 */
[----:B------:R-:W-:Y:S01]  /*7d40*/  @!P0 F2FP.BF16.F32.PACK_AB R23, RZ, R34 ;  /* 0x00000022ff17823e */ /* 0x000fe200000010ff */
[----:B------:R-:W-:Y:S01]  /*7d50*/  IMAD.MOV.U32 R32, RZ, RZ, R30 ;  /* 0x000000ffff207224 */ /* 0x000fe200078e001e */
[----:B------:R-:W-:-:S07]  /*7d60*/  @!P0 F2FP.BF16.F32.PACK_AB R33, RZ, R37 ;  /* 0x00000025ff21823e */ /* 0x000fce00000010ff */
[----:B------:R-:W-:Y:S05]  /*7d70*/  WARPSYNC.COLLECTIVE R26, `(.L_x_763) ;  /* 0x000000001a087348 */ /* 0x000fea0003c00000 */
[----:B------:R0:W1:Y:S02]  /*7d80*/  SHFL.BFLY P2, R30, R29, R28, R27 ;  /* 0x0c00001c1d1e7389 */ /* 0x000064000004001b */
[----:B01----:R-:W-:Y:S01]  /*7d90*/  ENDCOLLECTIVE ;  /* 0x000000000000791b */ /* 0x003fe20003800000 */
.L_x_763:
        /* <DEDUP_REMOVED lines=10> */
.L_x_764:
[----:B------:R-:W-:Y:S01]  /*7e40*/  FADD.FTZ R35, R42, R35 ;  /* 0x000000232a237221 */ /* 0x000fe20000010000 */
[----:B------:R-:W-:Y:S06]  /*7e50*/  BRA `(.L_x_765) ;  /* 0xffffffe000d47947 */ /* 0x000fec000383ffff */
.L_x_766:
        /* <DEDUP_REMOVED lines=10> */
.L_x_2232:


//--------------------- .text._ZN13group_norm_v218gn_bwd_cuda_kernelI13__nv_bfloat16Li320ELi1ELi16ELi40ELi256ELb1ELb1ELi32ELi320ELi320ELi4ELb1ELi18ELb0ELb0ELNS_15WgradSyncMethodE3ENS_16CompileConditionILi900EEEEEvPT_S6_S6_PKS5_S8_S8_S8_PKfflPfPj --------------------------
	.section	.text._ZN13group_norm_v218gn_bwd_cuda_kernelI13__nv_bfloat16Li320ELi1ELi16ELi40ELi256ELb1ELb1ELi32ELi320ELi320ELi4ELb1ELi18ELb0ELb0ELNS_15WgradSyncMethodE3ENS_16CompileConditionILi900EEEEEvPT_S6_S6_PKS5_S8_S8_S8_PKfflPfPj,"ax",@progbits
	.align	128
        .global         _ZN13group_norm_v218gn_bwd_cuda_kernelI13__nv_bfloat16Li320ELi1ELi16ELi40ELi256ELb1ELb1ELi32ELi320ELi320ELi4ELb1ELi18ELb0ELb0ELNS_15WgradSyncMethodE3ENS_16CompileConditionILi900EEEEEvPT_S6_S6_PKS5_S8_S8_S8_PKfflPfPj
        .type           _ZN13group_norm_v218gn_bwd_cuda_kernelI13__nv_bfloat16Li320ELi1ELi16ELi40ELi256ELb1ELb1ELi32ELi320ELi320ELi4ELb1ELi18ELb0ELb0ELNS_15WgradSyncMethodE3ENS_16CompileConditionILi900EEEEEvPT_S6_S6_PKS5_S8_S8_S8_PKfflPfPj,@function
        .size           _ZN13group_norm_v218gn_bwd_cuda_kernelI13__nv_bfloat16Li320ELi1ELi16ELi40ELi256ELb1ELb1ELi32ELi320ELi320ELi4ELb1ELi18ELb0ELb0ELNS_15WgradSyncMethodE3ENS_16CompileConditionILi900EEEEEvPT_S6_S6_PKS5_S8_S8_S8_PKfflPfPj,(.L_x_2233 - _ZN13group_norm_v218gn_bwd_cuda_kernelI13__nv_bfloat16Li320ELi1ELi16ELi40ELi256ELb1ELb1ELi32ELi320ELi320ELi4ELb1ELi18ELb0ELb0ELNS_15WgradSyncMethodE3ENS_16CompileConditionILi900EEEEEvPT_S6_S6_PKS5_S8_S8_S8_PKfflPfPj)
        .other          _ZN13group_norm_v218gn_bwd_cuda_kernelI13__nv_bfloat16Li320ELi1ELi16ELi40ELi256ELb1ELb1ELi32ELi320ELi320ELi4ELb1ELi18ELb0ELb0ELNS_15WgradSyncMethodE3ENS_16CompileConditionILi900EEEEEvPT_S6_S6_PKS5_S8_S8_S8_PKfflPfPj,@"STO_CUDA_ENTRY STV_DEFAULT"
_ZN13group_norm_v218gn_bwd_cuda_kernelI13__nv_bfloat16Li320ELi1ELi16ELi40ELi256ELb1ELb1ELi32ELi320ELi320ELi4ELb1ELi18ELb0ELb0ELNS_15WgradSyncMethodE3ENS_16CompileConditionILi900EEEEEvPT_S6_S6_PKS5_S8_S8_S8_PKfflPfPj:
.text._ZN13group_norm_v218gn_bwd_cuda_kernelI13__nv_bfloat16Li320ELi1ELi16ELi40ELi256ELb1ELb1ELi32ELi320ELi320ELi4ELb1ELi18ELb0ELb0ELNS_15WgradSyncMethodE3ENS_16CompileConditionILi900EEEEEvPT_S6_S6_PKS5_S8_S8_S8_PKfflPfPj:
        /* <DEDUP_REMOVED lines=30> */
.L_x_769:
[----:B------:R-:W2:Y:S04]  /*01e0*/  LD.E.STRONG.GPU R6, desc[UR8][R2.64] ;  /* 0x0000000802067980 */ /* 0x000ea8000c10f900 */
[----:B--2---:R-:W-:Y:S01]  /*01f0*/  CCTL.IVALL ;  /* 0x00000000ff00798f */ /* 0x004fe20002000000 */
[----:B------:R-:W-:Y:S05]  /*0200*/  YIELD ;  /* 0x0000000000007946 */ /* 0x000fea0003800000 */
[----:B-----5:R-:W-:-:S04]  /*0210*/  LOP3.LUT R6, R6, R5, RZ, 0x3c, !PT ;  /* 0x0000000506067212 */ /* 0x020fc800078e3cff */
[----:B------:R-:W-:-:S13]  /*0220*/  ISETP.GT.AND P0, PT, R6, -0x1, PT ;  /* 0xffffffff0600780c */ /* 0x000fda0003f04270 */
[----:B------:R-:W-:Y:S05]  /*0230*/  @P0 BRA `(.L_x_769) ;  /* 0xfffffffc00e80947 */ /* 0x000fea000383ffff */
.L_x_768:
[----:B------:R-:W-:Y:S05]  /*0240*/  WARPSYNC.ALL ;  /* 0x0000000000007948 */ /* 0x000fea0003800000 */
[----:B------:R-:W-:Y:S06]  /*0250*/  BAR.SYNC.DEFER_BLOCKING 0x0 ;  /* 0x0000000000007b1d */ /* 0x000fec0000010000 */
[----:B------:R-:W-:Y:S05]  /*0260*/  BRA `(.L_x_770) ;  /* 0x0000005800f07947 */ /* 0x000fea0003800000 */
.L_x_767:
[----:B------:R-:W0:Y:S01]  /*0270*/  S2R R71, SR_TID.X ;  /* 0x0000000000477919 */ /* 0x000e220000002100 */
[----:B------:R-:W-:Y:S02]  /*0280*/  CS2R R14, SRZ ;  /* 0x00000000000e7805 */ /* 0x000fe4000001ff00 */
[----:B------:R-:W-:Y:S02]  /*0290*/  CS2R R46, SRZ ;  /* 0x00000000002e7805 */ /* 0x000fe4000001ff00 */
[----:B------:R-:W-:Y:S01]  /*02a0*/  CS2R R44, SRZ ;  /* 0x00000000002c7805 */ /* 0x000fe2000001ff00 */
[----:B------:R-:W1:Y:S01]  /*02b0*/  S2R R5, SR_CgaCtaId ;  /* 0x0000000000057919 */ /* 0x000e620000008800 */
[----:B------:R-:W-:Y:S01]  /*02c0*/  UMOV UR4, URZ ;  /* 0x0000003f00047c82 */ /* 0x000fe20008000000 */
[----:B0-----:R-:W-:Y:S01]  /*02d0*/  IMAD.WIDE.U32 R2, R71, -0x33333333, RZ ;  /* 0xcccccccd47027825 */ /* 0x001fe200078e00ff */
[----:B------:R-:W-:Y:S02]  /*02e0*/  SHF.R.S32.HI R6, RZ, 0x1f, R71 ;  /* 0x0000001fff067819 */ /* 0x000fe40000011447 */
[----:B------:R-:W-:-:S02]  /*02f0*/  MOV R2, 0x400 ;  /* 0x0000040000027802 */ /* 0x000fc40000000f00 */
[----:B------:R-:W-:Y:S02]  /*0300*/  SHF.R.U32.HI R11, RZ, 0x6, R3 ;  /* 0x00000006ff0b7819 */ /* 0x000fe40000011603 */
[----:B------:R-:W-:Y:S02]  /*0310*/  LEA.HI R3, R6, R71, RZ, 0x2 ;  /* 0x0000004706037211 */ /* 0x000fe400078f10ff */
[----:B------:R-:W-:Y:S01]  /*0320*/  IADD3 R72, R2, 0x2800, RZ ;  /* 0x0000280002487810 */ /* 0x000fe20007ffe0ff */
[----:B------:R-:W-:Y:S01]  /*0330*/  IMAD R73, R11, -0x50, R71 ;  /* 0xffffffb00b497824 */ /* 0x000fe200078e0247 */
[----:B------:R-:W-:Y:S02]  /*0340*/  SHF.R.S32.HI R121, RZ, 0x2, R3 ;  /* 0x00000002ff797819 */ /* 0x000fe40000011403 */
[----:B-1----:R-:W-:Y:S02]  /*0350*/  LEA R72, R5, R72, 0x18 ;  /* 0x0000004805487211 */ /* 0x002fe400078ec0ff */
[----:B------:R-:W-:-:S02]  /*0360*/  IADD3 R5, R121, 0x50, RZ ;  /* 0x0000005079057810 */ /* 0x000fc40007ffe0ff */
[----:B------:R-:W-:Y:S01]  /*0370*/  IADD3 R7, R121, 0xa0, RZ ;  /* 0x000000a079077810 */ /* 0x000fe20007ffe0ff */
[----:B------:R-:W-:Y:S01]  /*0380*/  IMAD R74, R73, 0x28, R72 ;  /* 0x00000028494a7824 */ /* 0x000fe200078e0248 */
[----:B------:R-:W-:Y:S02]  /*0390*/  IADD3 R9, R121, 0xf0, RZ ;  /* 0x000000f079097810 */ /* 0x000fe40007ffe0ff */
[----:B------:R-:W-:Y:S02]  /*03a0*/  SHF.R.S32.HI R8, RZ, 0x1f, R5 ;  /* 0x0000001fff087819 */ /* 0x000fe40000011405 */
[----:B------:R-:W-:Y:S02]  /*03b0*/  SHF.L.U32 R2, R4, 0x5, RZ ;  /* 0x0000000504027819 */ /* 0x000fe400000006ff */
[----:B------:R-:W-:Y:S02]  /*03c0*/  SHF.R.S32.HI R10, RZ, 0x1f, R7 ;  /* 0x0000001fff0a7819 */ /* 0x000fe40000011407 */
[----:B------:R-:W-:-:S02]  /*03d0*/  SHF.R.S32.HI R12, RZ, 0x1f, R9 ;  /* 0x0000001fff0c7819 */ /* 0x000fc40000011409 */
[----:B------:R-:W-:Y:S02]  /*03e0*/  LEA.HI R8, R8, R5, RZ, 0x2 ;  /* 0x0000000508087211 */ /* 0x000fe400078f10ff */
[----:B------:R-:W-:Y:S02]  /*03f0*/  LOP3.LUT R2, R2, 0xe0, RZ, 0xc0, !PT ;  /* 0x000000e002027812 */ /* 0x000fe400078ec0ff */
[----:B------:R-:W-:Y:S02]  /*0400*/  LEA.HI R5, R6, R71, RZ, 0x4 ;  /* 0x0000004706057211 */ /* 0x000fe400078f20ff */
[----:B------:R-:W-:Y:S02]  /*0410*/  LOP3.LUT R6, R3, 0xfffffffc, RZ, 0xc0, !PT ;  /* 0xfffffffc03067812 */ /* 0x000fe400078ec0ff */
[----:B------:R-:W-:Y:S02]  /*0420*/  LEA.HI R10, R10, R7, RZ, 0x2 ;  /* 0x000000070a0a7211 */ /* 0x000fe400078f10ff */
[----:B------:R-:W-:-:S02]  /*0430*/  LEA.HI R12, R12, R9, RZ, 0x2 ;  /* 0x000000090c0c7211 */ /* 0x000fc400078f10ff */
[----:B------:R-:W-:Y:S02]  /*0440*/  IADD3 R2, R2, R11, RZ ;  /* 0x0000000b02027210 */ /* 0x000fe40007ffe0ff */
[----:B------:R-:W-:Y:S02]  /*0450*/  SHF.R.U32.HI R5, RZ, 0x4, R5 ;  /* 0x00000004ff057819 */ /* 0x000fe40000011605 */
[----:B------:R-:W-:Y:S01]  /*0460*/  IADD3 R6, -R6, R71, RZ ;  /* 0x0000004706067210 */ /* 0x000fe20007ffe1ff */
[----:B------:R-:W-:Y:S01]  /*0470*/  IMAD R70, R2, 0x280, RZ ;  /* 0x0000028002467824 */ /* 0x000fe200078e02ff */
[----:B------:R-:W-:Y:S02]  /*0480*/  SHF.R.U32.HI R3, RZ, 0x2, R8 ;  /* 0x00000002ff037819 */ /* 0x000fe40000011608 */
[----:B------:R-:W-:Y:S02]  /*0490*/  SHF.R.U32.HI R77, RZ, 0x2, R10 ;  /* 0x00000002ff4d7819 */ /* 0x000fe4000001160a */
[----:B------:R-:W-:-:S02]  /*04a0*/  SHF.R.U32.HI R7, RZ, 0x2, R12 ;  /* 0x00000002ff077819 */ /* 0x000fc4000001160c */
[----:B------:R-:W-:Y:S02]  /*04b0*/  CS2R R12, SRZ ;  /* 0x00000000000c7805 */ /* 0x000fe4000001ff00 */
[----:B------:R-:W-:Y:S02]  /*04c0*/  LEA R74, R11, R74, 0x3 ;  /* 0x0000004a0b4a7211 */ /* 0x000fe400078e18ff */
[C---:B------:R-:W-:Y:S02]  /*04d0*/  LOP3.LUT R75, R6.reuse, 0x3, R5, 0x78, !PT ;  /* 0x00000003064b7812 */ /* 0x040fe400078e7805 */
[C---:B------:R-:W-:Y:S02]  /*04e0*/  LOP3.LUT R76, R6.reuse, 0x3, R3, 0x78, !PT ;  /* 0x00000003064c7812 */ /* 0x040fe400078e7803 */
[C---:B------:R-:W-:Y:S02]  /*04f0*/  LOP3.LUT R77, R6.reuse, 0x3, R77, 0x78, !PT ;  /* 0x00000003064d7812 */ /* 0x040fe400078e784d */
[----:B------:R-:W-:-:S07]  /*0500*/  LOP3.LUT R78, R6, 0x3, R7, 0x78, !PT ;  /* 0x00000003064e7812 */ /* 0x000fce00078e7807 */
.L_x_782:
[C---:B------:R-:W-:Y:S01]  /*0510*/  LOP3.LUT R60, R112.reuse, 0x1, RZ, 0xc0, !PT ;  /* 0x00000001703c7812 */ /* 0x040fe200078ec0ff */
[----:B------:R-:W-:Y:S01]  /*0520*/  ULDC.64 UR12, c[0x0][0x248] ;  /* 0x00009200000c7ab9 */ /* 0x000fe20000000a00 */
[--C-:B------:R-:W-:Y:S01]  /*0530*/  SHF.R.U64 R10, R112, 0x1, R119.reuse ;  /* 0x00000001700a7819 */ /* 0x100fe20000001277 */
[----:B------:R-:W0:Y:S01]  /*0540*/  LDC.64 R48, c[0x0][0x238] ;  /* 0x00008e00ff307b82 */ /* 0x000e220000000a00 */
[----:B--2---:R-:W-:Y:S01]  /*0550*/  SHF.R.U32.HI R5, RZ, 0x1, R119 ;  /* 0x00000001ff057819 */ /* 0x004fe20000011677 */
[----:B------:R-:W-:Y:S01]  /*0560*/  IMAD R60, R60, 0x140, RZ ;  /* 0x000001403c3c7824 */ /* 0x000fe200078e02ff */
[----:B------:R-:W-:Y:S01]  /*0570*/  ULDC.64 UR14, c[0x0][0x228] ;  /* 0x00008a00000e7ab9 */ /* 0x000fe20000000a00 */
[----:B------:R-:W-:-:S03]  /*0580*/  ULDC UR5, c[0x0][0x250] ;  /* 0x0000940000057ab9 */ /* 0x000fc60000000800 */
[----:B------:R-:W-:Y:S01]  /*0590*/  LEA R8, R73, R60, 0x2 ;  /* 0x0000003c49087211 */ /* 0x000fe200078e10ff */
[----:B------:R-:W1:Y:S03]  /*05a0*/  LDC.64 R6, c[0x0][0x240] ;  /* 0x00009000ff067b82 */ /* 0x000e660000000a00 */
[----:B------:R-:W-:Y:S01]  /*05b0*/  SHF.R.S32.HI R9, RZ, 0x1f, R8 ;  /* 0x0000001fff097819 */ /* 0x000fe20000011408 */
[----:B------:R-:W-:-:S04]  /*05c0*/  IMAD.WIDE.U32 R2, R8, -0x33333333, RZ ;  /* 0xcccccccd08027825 */ /* 0x000fc800078e00ff */
[----:B------:R-:W-:Y:S01]  /*05d0*/  IMAD.WIDE.U32 R34, R10, 0x28000, R8 ;  /* 0x000280000a227825 */ /* 0x000fe200078e0008 */
[----:B------:R-:W-:-:S04]  /*05e0*/  SHF.R.U32.HI R85, RZ, 0x5, R3 ;  /* 0x00000005ff557819 */ /* 0x000fc80000011603 */
[----:B------:R-:W-:Y:S02]  /*05f0*/  LEA R3, P0, R10, R85, 0x4 ;  /* 0x000000550a037211 */ /* 0x000fe400078020ff */
[----:B------:R-:W-:Y:S02]  /*0600*/  IADD3 R110, P1, R70, R34, RZ ;  /* 0x00000022466e7210 */ /* 0x000fe40007f3e0ff */
[----:B------:R-:W-:Y:S01]  /*0610*/  LEA.HI.X R10, R10, RZ, R5, 0x4, P0 ;  /* 0x000000ff0a0a7211 */ /* 0x000fe200000f2405 */
[----:B------:R-:W-:Y:S01]  /*0620*/  IMAD R5, R5, 0x28000, RZ ;  /* 0x0002800005057824 */ /* 0x000fe200078e02ff */
[C---:B------:R-:W-:Y:S02]  /*0630*/  LEA R2, P0, R3.reuse, UR12, 0x3 ;  /* 0x0000000c03027c11 */ /* 0x040fe4000f8018ff */
[----:B------:R-:W-:Y:S02]  /*0640*/  SHF.L.U32 R82, R110, 0x1, RZ ;  /* 0x000000016e527819 */ /* 0x000fe400000006ff */
[----:B------:R-:W-:Y:S01]  /*0650*/  LEA.HI.X R3, R3, UR13, R10, 0x3, P0 ;  /* 0x0000000d03037c11 */ /* 0x000fe200080f1c0a */
[----:B------:R-:W-:Y:S01]  /*0660*/  ULDC.64 UR12, c[0x0][0x230] ;  /* 0x00008c00000c7ab9 */ /* 0x000fe20000000a00 */
[----:B------:R-:W-:-:S04]  /*0670*/  IADD3 R35, R35, R5, RZ ;  /* 0x0000000523237210 */ /* 0x000fc80007ffe0ff */
[----:B------:R-:W-:Y:S01]  /*0680*/  IADD3.X R5, RZ, R35, RZ, P1, !PT ;  /* 0x00000023ff057210 */ /* 0x000fe20000ffe4ff */
[----:B------:R-:W2:Y:S01]  /*0690*/  LDG.E.64.CONSTANT R2, desc[UR8][R2.64] ;  /* 0x0000000802027981 */ /* 0x000ea2000c1e9b00 */
[----:B------:R-:W-:Y:S01]  /*06a0*/  IADD3 R10, P0, R82, UR12, RZ ;  /* 0x0000000c520a7c10 */ /* 0x000fe2000ff1e0ff */
[----:B0-----:R-:W-:Y:S01]  /*06b0*/  IMAD.WIDE R48, R8, 0x2, R48 ;  /* 0x0000000208307825 */ /* 0x001fe200078e0230 */
[----:B------:R-:W-:-:S04]  /*06c0*/  SHF.L.U64.HI R110, R110, 0x1, R5 ;  /* 0x000000016e6e7819 */ /* 0x000fc80000010205 */
[----:B------:R-:W-:Y:S01]  /*06d0*/  IADD3.X R11, R110, UR13, RZ, P0, !PT ;  /* 0x0000000d6e0b7c10 */ /* 0x000fe200087fe4ff */
[----:B-1----:R-:W-:Y:S01]  /*06e0*/  IMAD.WIDE R8, R8, 0x2, R6 ;  /* 0x0000000208087825 */ /* 0x002fe200078e0206 */
[----:B------:R-:W3:Y:S04]  /*06f0*/  LDG.E.64.CONSTANT R48, desc[UR8][R48.64] ;  /* 0x0000000830307981 */ /* 0x000ee8000c1e9b00 */
[----:B------:R-:W4:Y:S04]  /*0700*/  LDG.E.64.CONSTANT R10, desc[UR8][R10.64] ;  /* 0x000000080a0a7981 */ /* 0x000f28000c1e9b00 */
[----:B------:R-:W5:Y:S01]  /*0710*/  LDG.E.64.CONSTANT R8, desc[UR8][R8.64] ;  /* 0x0000000808087981 */ /* 0x000f62000c1e9b00 */
[----:B------:R-:W-:-:S04]  /*0720*/  IADD3 R5, R70, 0xa00, RZ ;  /* 0x00000a0046057810 */ /* 0x000fc80007ffe0ff */
[----:B------:R-:W-:-:S04]  /*0730*/  IADD3 R5, P0, R5, R34, RZ ;  /* 0x0000002205057210 */ /* 0x000fc80007f1e0ff */
[----:B------:R-:W-:Y:S02]  /*0740*/  IADD3.X R6, RZ, R35, RZ, P0, !PT ;  /* 0x00000023ff067210 */ /* 0x000fe400007fe4ff */
[C---:B------:R-:W-:Y:S02]  /*0750*/  SHF.L.U32 R108, R5.reuse, 0x1, RZ ;  /* 0x00000001056c7819 */ /* 0x040fe400000006ff */
[----:B------:R-:W-:Y:S02]  /*0760*/  SHF.L.U64.HI R107, R5, 0x1, R6 ;  /* 0x00000001056b7819 */ /* 0x000fe40000010206 */
[----:B------:R-:W-:-:S04]  /*0770*/  IADD3 R6, P0, R108, UR12, RZ ;  /* 0x0000000c6c067c10 */ /* 0x000fc8000ff1e0ff */
[----:B------:R-:W-:-:S06]  /*0780*/  IADD3.X R7, R107, UR13, RZ, P0, !PT ;  /* 0x0000000d6b077c10 */ /* 0x000fcc00087fe4ff */
        /* <DEDUP_REMOVED lines=15> */
[----:B------:R-:W-:-:S04]  /*0880*/  IADD3 R5, R70, 0x1e00, RZ ;  /* 0x00001e0046057810 */ /* 0x000fc80007ffe0ff */
[----:B------:R-:W-:Y:S02]  /*0890*/  IADD3 R98, P0, R5, R34, RZ ;  /* 0x0000002205627210 */ /* 0x000fe40007f1e0ff */
[----:B------:R-:W-:Y:S02]  /*08a0*/  IADD3 R5, R70, 0x2800, RZ ;  /* 0x0000280046057810 */ /* 0x000fe40007ffe0ff */
[----:B------:R-:W-:Y:S02]  /*08b0*/  IADD3.X R23, RZ, R35, RZ, P0, !PT ;  /* 0x00000023ff177210 */ /* 0x000fe400007fe4ff */
[C---:B------:R-:W-:Y:S02]  /*08c0*/  SHF.L.U32 R100, R98.reuse, 0x1, RZ ;  /* 0x0000000162647819 */ /* 0x040fe400000006ff */
[----:B------:R-:W-:Y:S02]  /*08d0*/  SHF.L.U64.HI R98, R98, 0x1, R23 ;  /* 0x0000000162627819 */ /* 0x000fe40000010217 */
[----:B------:R-:W-:-:S02]  /*08e0*/  IADD3 R22, P0, R100, UR12, RZ ;  /* 0x0000000c64167c10 */ /* 0x000fc4000ff1e0ff */
[----:B------:R-:W-:Y:S02]  /*08f0*/  IADD3 R5, P1, R5, R34, RZ ;  /* 0x0000002205057210 */ /* 0x000fe40007f3e0ff */
[----:B------:R-:W-:Y:S02]  /*0900*/  IADD3.X R23, R98, UR13, RZ, P0, !PT ;  /* 0x0000000d62177c10 */ /* 0x000fe400087fe4ff */
[----:B------:R-:W-:Y:S02]  /*0910*/  IADD3.X R88, RZ, R35, RZ, P1, !PT ;  /* 0x00000023ff587210 */ /* 0x000fe40000ffe4ff */
[C---:B------:R-:W-:Y:S02]  /*0920*/  SHF.L.U32 R96, R5.reuse, 0x1, RZ ;  /* 0x0000000105607819 */ /* 0x040fe400000006ff */
[----:B------:R-:W-:Y:S01]  /*0930*/  IADD3 R24, P0, R104, UR14, RZ ;  /* 0x0000000e68187c10 */ /* 0x000fe2000ff1e0ff */
[----:B------:R-:W5:Y:S01]  /*0940*/  LDG.E.64.CONSTANT R22, desc[UR8][R22.64] ;  /* 0x0000000816167981 */ /* 0x000f62000c1e9b00 */
[----:B------:R-:W-:-:S02]  /*0950*/  SHF.L.U64.HI R88, R5, 0x1, R88 ;  /* 0x0000000105587819 */ /* 0x000fc40000010258 */
[----:B------:R-:W-:Y:S02]  /*0960*/  IADD3 R26, P1, R96, UR12, RZ ;  /* 0x0000000c601a7c10 */ /* 0x000fe4000ff3e0ff */
[----:B------:R-:W-:Y:S02]  /*0970*/  IADD3.X R25, R102, UR15, RZ, P0, !PT ;  /* 0x0000000f66197c10 */ /* 0x000fe400087fe4ff */
[----:B------:R-:W-:-:S04]  /*0980*/  IADD3.X R27, R88, UR13, RZ, P1, !PT ;  /* 0x0000000d581b7c10 */ /* 0x000fc80008ffe4ff */
[----:B------:R-:W5:Y:S04]  /*0990*/  LDG.E.64.CONSTANT R24, desc[UR8][R24.64] ;  /* 0x0000000818187981 */ /* 0x000f68000c1e9b00 */
[----:B------:R-:W5:Y:S01]  /*09a0*/  LDG.E.64.CONSTANT R26, desc[UR8][R26.64] ;  /* 0x000000081a1a7981 */ /* 0x000f62000c1e9b00 */
[----:B------:R-:W-:-:S04]  /*09b0*/  IADD3 R5, R70, 0x3200, RZ ;  /* 0x0000320046057810 */ /* 0x000fc80007ffe0ff */
[----:B------:R-:W-:-:S04]  /*09c0*/  IADD3 R5, P0, R5, R34, RZ ;  /* 0x0000002205057210 */ /* 0x000fc80007f1e0ff */
[----:B------:R-:W-:Y:S02]  /*09d0*/  IADD3.X R80, RZ, R35, RZ, P0, !PT ;  /* 0x00000023ff507210 */ /* 0x000fe400007fe4ff */
[C---:B------:R-:W-:Y:S02]  /*09e0*/  SHF.L.U32 R94, R5.reuse, 0x1, RZ ;  /* 0x00000001055e7819 */ /* 0x040fe400000006ff */
[----:B------:R-:W-:Y:S02]  /*09f0*/  SHF.L.U64.HI R80, R5, 0x1, R80 ;  /* 0x0000000105507819 */ /* 0x000fe40000010250 */
[C---:B------:R-:W-:Y:S01]  /*0a00*/  IADD3 R37, R70.reuse, 0x4600, RZ ;  /* 0x0000460046257810 */ /* 0x040fe20007ffe0ff */
[----:B--2---:R-:W-:Y:S01]  /*0a10*/  FADD.FTZ R111, R3, UR5 ;  /* 0x00000005036f7e21 */ /* 0x004fe20008010000 */
[----:B------:R-:W-:-:S04]  /*0a20*/  IADD3 R3, R70, 0x3c00, RZ ;  /* 0x00003c0046037810 */ /* 0x000fc80007ffe0ff */
[----:B------:R-:W-:Y:S01]  /*0a30*/  IADD3 R86, P0, R3, R34, RZ ;  /* 0x0000002203567210 */ /* 0x000fe20007f1e0ff */
[----:B------:R-:W0:Y:S01]  /*0a40*/  MUFU.RSQ R111, R111 ;  /* 0x0000006f006f7308 */ /* 0x000e220000001400 */
[----:B---3--:R-:W-:Y:S02]  /*0a50*/  SHF.L.U32 R5, R48, 0x10, RZ ;  /* 0x0000001030057819 */ /* 0x008fe400000006ff */
[----:B------:R-:W-:Y:S02]  /*0a60*/  SHF.L.U32 R142, R49, 0x10, RZ ;  /* 0x00000010318e7819 */ /* 0x000fe400000006ff */
[----:B----4-:R-:W-:Y:S02]  /*0a70*/  SHF.L.U32 R3, R10, 0x10, RZ ;  /* 0x000000100a037819 */ /* 0x010fe400000006ff */
[----:B------:R-:W-:Y:S02]  /*0a80*/  SHF.L.U32 R31, R11, 0x10, RZ ;  /* 0x000000100b1f7819 */ /* 0x000fe400000006ff */
[----:B-----5:R-:W-:Y:S01]  /*0a90*/  SHF.L.U32 R54, R8, 0x10, RZ ;  /* 0x0000001008367819 */ /* 0x020fe200000006ff */
[----:B------:R-:W-:Y:S01]  /*0aa0*/  FADD.FTZ R32, -R2, R3 ;  /* 0x0000000302207221 */ /* 0x000fe20000010100 */
[----:B------:R-:W-:-:S02]  /*0ab0*/  SHF.L.U32 R55, R9, 0x10, RZ ;  /* 0x0000001009377819 */ /* 0x000fc400000006ff */
[----:B------:R-:W-:Y:S01]  /*0ac0*/  IADD3.X R79, RZ, R35, RZ, P0, !PT ;  /* 0x00000023ff4f7210 */ /* 0x000fe200007fe4ff */
[----:B0-----:R-:W-:Y:S01]  /*0ad0*/  FMUL.FTZ R3, R111, R32 ;  /* 0x000000206f037220 */ /* 0x001fe20000410000 */
[----:B------:R-:W-:Y:S02]  /*0ae0*/  IADD3 R28, P0, R94, UR12, RZ ;  /* 0x0000000c5e1c7c10 */ /* 0x000fe4000ff1e0ff */
[----:B------:R-:W-:Y:S01]  /*0af0*/  PRMT R50, R48, 0x7632, R50 ;  /* 0x0000763230327816 */ /* 0x000fe20000000032 */
[----:B------:R-:W-:Y:S01]  /*0b00*/  FFMA.FTZ R36, R3, R5, R54 ;  /* 0x0000000503247223 */ /* 0x000fe20000010036 */
[----:B------:R-:W-:Y:S01]  /*0b10*/  FADD.FTZ R32, -R2, R31 ;  /* 0x0000001f02207221 */ /* 0x000fe20000010100 */
[----:B------:R-:W-:Y:S02]  /*0b20*/  PRMT R53, R8, 0x7632, R53 ;  /* 0x0000763208357816 */ /* 0x000fe40000000035 */
[----:B------:R-:W-:Y:S01]  /*0b30*/  FMUL.FTZ R33, R36, -1.4426950216293334961 ;  /* 0xbfb8aa3b24217820 */ /* 0x000fe20000410000 */
[----:B------:R-:W-:Y:S01]  /*0b40*/  FMUL.FTZ R115, R111, R32 ;  /* 0x000000206f737220 */ /* 0x000fe20000410000 */
[----:B------:R-:W-:-:S02]  /*0b50*/  IADD3.X R29, R80, UR13, RZ, P0, !PT ;  /* 0x0000000d501d7c10 */ /* 0x000fc400087fe4ff */
[----:B------:R-:W-:Y:S02]  /*0b60*/  SHF.L.U64.HI R79, R86, 0x1, R79 ;  /* 0x00000001564f7819 */ /* 0x000fe4000001024f */
[----:B------:R-:W0:Y:S01]  /*0b70*/  MUFU.EX2 R33, R33 ;  /* 0x0000002100217308 */ /* 0x000e220000000800 */
[----:B------:R-:W-:Y:S01]  /*0b80*/  FFMA.FTZ R56, R115, R142, R55 ;  /* 0x0000008e73387223 */ /* 0x000fe20000010037 */
[----:B------:R-:W-:Y:S01]  /*0b90*/  PRMT R32, R10, 0x7632, R32 ;  /* 0x000076320a207816 */ /* 0x000fe20000000020 */
[----:B------:R-:W2:Y:S01]  /*0ba0*/  LDG.E.64.CONSTANT R28, desc[UR8][R28.64] ;  /* 0x000000081c1c7981 */ /* 0x000ea2000c1e9b00 */
[----:B------:R-:W-:Y:S01]  /*0bb0*/  SHF.L.U32 R50, R50, 0x10, RZ ;  /* 0x0000001032327819 */ /* 0x000fe200000006ff */
[----:B------:R-:W-:Y:S01]  /*0bc0*/  FMUL.FTZ R40, R56, -1.4426950216293334961 ;  /* 0xbfb8aa3b38287820 */ /* 0x000fe20000410000 */
[----:B------:R-:W-:Y:S02]  /*0bd0*/  SHF.L.U32 R39, R32, 0x10, RZ ;  /* 0x0000001020277819 */ /* 0x000fe400000006ff */
[----:B------:R-:W-:Y:S01]  /*0be0*/  SHF.L.U32 R53, R53, 0x10, RZ ;  /* 0x0000001035357819 */ /* 0x000fe200000006ff */
[----:B------:R-:W1:Y:S01]  /*0bf0*/  MUFU.EX2 R41, R40 ;  /* 0x0000002800297308 */ /* 0x000e620000000800 */
[----:B------:R-:W-:Y:S01]  /*0c00*/  SHF.L.U32 R86, R86, 0x1, RZ ;  /* 0x0000000156567819 */ /* 0x000fe200000006ff */
[----:B------:R-:W-:Y:S01]  /*0c10*/  FADD.FTZ R42, -R2, R39 ;  /* 0x00000027022a7221 */ /* 0x000fe20000010100 */
[----:B------:R-:W-:-:S02]  /*0c20*/  PRMT R51, R49, 0x7632, R51 ;  /* 0x0000763231337816 */ /* 0x000fc40000000033 */
[----:B------:R-:W-:Y:S01]  /*0c30*/  PRMT R52, R9, 0x7632, R52 ;  /* 0x0000763209347816 */ /* 0x000fe20000000034 */
[----:B0-----:R-:W-:Y:S01]  /*0c40*/  FADD.FTZ R38, R33, 1 ;  /* 0x3f80000021267421 */ /* 0x001fe20000010000 */
[----:B------:R-:W-:Y:S01]  /*0c50*/  PRMT R33, R11, 0x7632, R33 ;  /* 0x000076320b217816 */ /* 0x000fe20000000021 */
[----:B------:R-:W-:Y:S01]  /*0c60*/  FMUL.FTZ R43, R111, R42 ;  /* 0x0000002a6f2b7220 */ /* 0x000fe20000410000 */
[----:B------:R-:W-:Y:S02]  /*0c70*/  IADD3 R30, P0, R86, UR12, RZ ;  /* 0x0000000c561e7c10 */ /* 0x000fe4000ff1e0ff */
[----:B------:R-:W-:Y:S01]  /*0c80*/  SHF.L.U32 R39, R33, 0x10, RZ ;  /* 0x0000001021277819 */ /* 0x000fe200000006ff */
[----:B------:R-:W-:Y:S01]  /*0c90*/  FFMA.FTZ R42, R43, R50, R53 ;  /* 0x000000322b2a7223 */ /* 0x000fe20000010035 */
[----:B-1----:R-:W-:-:S03]  /*0ca0*/  FADD.FTZ R57, R41, 1 ;  /* 0x3f80000029397421 */ /* 0x002fc60000010000 */
[----:B------:R-:W-:Y:S01]  /*0cb0*/  FADD.FTZ R62, -R2, R39 ;  /* 0x00000027023e7221 */ /* 0x000fe20000010100 */
[----:B------:R-:W-:Y:S01]  /*0cc0*/  FMUL.FTZ R41, R42, -1.4426950216293334961 ;  /* 0xbfb8aa3b2a297820 */ /* 0x000fe20000410000 */
[----:B------:R-:W-:Y:S02]  /*0cd0*/  SHF.L.U32 R51, R51, 0x10, RZ ;  /* 0x0000001033337819 */ /* 0x000fe400000006ff */
[----:B------:R-:W-:Y:S01]  /*0ce0*/  SHF.L.U32 R52, R52, 0x10, RZ ;  /* 0x0000001034347819 */ /* 0x000fe200000006ff */
[----:B------:R-:W-:Y:S01]  /*0cf0*/  FMUL.FTZ R39, R111, R62 ;  /* 0x0000003e6f277220 */ /* 0x000fe20000410000 */
[----:B------:R-:W-:Y:S01]  /*0d00*/  SHF.L.U32 R59, R6, 0x10, RZ ;  /* 0x00000010063b7819 */ /* 0x000fe200000006ff */
[----:B------:R-:W0:Y:S01]  /*0d10*/  MUFU.EX2 R41, R41 ;  /* 0x0000002900297308 */ /* 0x000e220000000800 */
[----:B------:R-:W-:Y:S01]  /*0d20*/  IADD3.X R31, R79, UR13, RZ, P0, !PT ;  /* 0x0000000d4f1f7c10 */ /* 0x000fe200087fe4ff */
[----:B------:R-:W-:Y:S02]  /*0d30*/  FFMA.FTZ R64, R39, R51, R52 ;  /* 0x0000003327407223 */ /* 0x000fe40000010034 */
[----:B------:R-:W-:-:S04]  /*0d40*/  FADD.FTZ R140, -R2, R59 ;  /* 0x0000003b028c7221 */ /* 0x000fc80000010100 */
[----:B------:R-:W1:Y:S01]  /*0d50*/  MUFU.RCP R40, R38 ;  /* 0x0000002600287308 */ /* 0x000e620000001000 */
[----:B------:R-:W-:Y:S01]  /*0d60*/  FMUL.FTZ R59, R64, -1.4426950216293334961 ;  /* 0xbfb8aa3b403b7820 */ /* 0x000fe20000410000 */
[----:B------:R-:W3:Y:S01]  /*0d70*/  LDG.E.64.CONSTANT R30, desc[UR8][R30.64] ;  /* 0x000000081e1e7981 */ /* 0x000ee2000c1e9b00 */
[----:B------:R-:W-:-:S05]  /*0d80*/  IADD3 R32, P0, R100, UR14, RZ ;  /* 0x0000000e64207c10 */ /* 0x000fca000ff1e0ff */
[----:B------:R-:W4:Y:S01]  /*0d90*/  MUFU.RCP R58, R57 ;  /* 0x00000039003a7308 */ /* 0x000f220000001000 */
[----:B------:R-:W-:Y:S02]  /*0da0*/  IADD3.X R33, R98, UR15, RZ, P0, !PT ;  /* 0x0000000f62217c10 */ /* 0x000fe400087fe4ff */
[----:B------:R-:W-:Y:S01]  /*0db0*/  IADD3 R37, P0, R37, R34, RZ ;  /* 0x0000002225257210 */ /* 0x000fe20007f1e0ff */
[----:B0-----:R-:W-:-:S03]  /*0dc0*/  FADD.FTZ R41, R41, 1 ;  /* 0x3f80000029297421 */ /* 0x001fc60000010000 */
[----:B------:R-:W5:Y:S01]  /*0dd0*/  LDG.E.64.CONSTANT R32, desc[UR8][R32.64] ;  /* 0x0000000820207981 */ /* 0x000f62000c1e9b00 */
[----:B------:R-:W0:Y:S01]  /*0de0*/  MUFU.EX2 R59, R59 ;  /* 0x0000003b003b7308 */ /* 0x000e220000000800 */
[----:B------:R-:W-:Y:S01]  /*0df0*/  IADD3.X R34, RZ, R35, RZ, P0, !PT ;  /* 0x00000023ff227210 */ /* 0x000fe200007fe4ff */
[----:B-1----:R-:W-:Y:S01]  /*0e00*/  FADD.FTZ R35, -R40, 1 ;  /* 0x3f80000028237421 */ /* 0x002fe20000010100 */
[C---:B------:R-:W-:Y:S02]  /*0e10*/  SHF.L.U32 R84, R37.reuse, 0x1, RZ ;  /* 0x0000000125547819 */ /* 0x040fe400000006ff */
[----:B------:R-:W-:Y:S01]  /*0e20*/  SHF.L.U64.HI R81, R37, 0x1, R34 ;  /* 0x0000000125517819 */ /* 0x000fe20000010222 */
[----:B------:R-:W-:Y:S02]  /*0e30*/  FFMA.FTZ R37, R36, R35, 1 ;  /* 0x3f80000024257423 */ /* 0x000fe40000010023 */
[----:B------:R-:W1:Y:S01]  /*0e40*/  MUFU.RCP R62, R41 ;  /* 0x00000029003e7308 */ /* 0x000e620000001000 */
[----:B----4-:R-:W-:Y:S01]  /*0e50*/  FADD.FTZ R35, -R58, 1 ;  /* 0x3f8000003a237421 */ /* 0x010fe20000010100 */
[----:B------:R-:W-:Y:S01]  /*0e60*/  FMUL.FTZ R65, R40, R37 ;  /* 0x0000002528417220 */ /* 0x000fe20000410000 */
[----:B------:R-:W-:-:S02]  /*0e70*/  SHF.L.U32 R37, R16, 0x10, RZ ;  /* 0x0000001010257819 */ /* 0x000fc400000006ff */
[----:B------:R-:W-:Y:S01]  /*0e80*/  FFMA.FTZ R61, R56, R35, 1 ;  /* 0x3f800000383d7423 */ /* 0x000fe20000010023 */
[----:B------:R-:W-:Y:S01]  /*0e90*/  SHF.L.U32 R63, R7, 0x10, RZ ;  /* 0x00000010073f7819 */ /* 0x000fe200000006ff */
[----:B0-----:R-:W-:Y:S01]  /*0ea0*/  FADD.FTZ R56, R59, 1 ;  /* 0x3f8000003b387421 */ /* 0x001fe20000010000 */
[----:B------:R-:W-:-:S03]  /*0eb0*/  FADD.FTZ R136, -R2, R37 ;  /* 0x0000002502887221 */ /* 0x000fc60000010100 */
[----:B------:R-:W-:Y:S01]  /*0ec0*/  FADD.FTZ R138, -R2, R63 ;  /* 0x0000003f028a7221 */ /* 0x000fe20000010100 */
[----:B------:R-:W-:Y:S01]  /*0ed0*/  PRMT R37, R7, 0x7632, R37 ;  /* 0x0000763207257816 */ /* 0x000fe20000000025 */
[----:B------:R0:W4:Y:S01]  /*0ee0*/  MUFU.RCP R67, R56 ;  /* 0x0000003800437308 */ /* 0x0001220000001000 */
[----:B------:R-:W-:Y:S01]  /*0ef0*/  IADD3 R34, P0, R84, UR12, RZ ;  /* 0x0000000c54227c10 */ /* 0x000fe2000ff1e0ff */
[C---:B------:R-:W-:Y:S01]  /*0f00*/  FMUL.FTZ R140, R111.reuse, R140 ;  /* 0x0000008c6f8c7220 */ /* 0x040fe20000410000 */
[----:B------:R-:W-:Y:S01]  /*0f10*/  FMUL.FTZ R138, R111, R138 ;  /* 0x0000008a6f8a7220 */ /* 0x000fe20000410000 */
[----:B------:R-:W-:Y:S01]  /*0f20*/  SHF.L.U32 R83, R37, 0x10, RZ ;  /* 0x0000001025537819 */ /* 0x000fe200000006ff */
[----:B-1----:R-:W-:Y:S01]  /*0f30*/  FADD.FTZ R37, -R62, 1 ;  /* 0x3f8000003e257421 */ /* 0x002fe20000010100 */
[----:B------:R-:W-:Y:S01]  /*0f40*/  IADD3.X R35, R81, UR13, RZ, P0, !PT ;  /* 0x0000000d51237c10 */ /* 0x000fe200087fe4ff */
[----:B------:R-:W-:Y:S01]  /*0f50*/  FFMA.FTZ R38, R5, R140, R54 ;  /* 0x0000008c05267223 */ /* 0x000fe20000010036 */
[----:B------:R-:W-:Y:S01]  /*0f60*/  PRMT R36, R6, 0x7632, R36 ;  /* 0x0000763206247816 */ /* 0x000fe20000000024 */
[----:B------:R-:W-:Y:S01]  /*0f70*/  FFMA.FTZ R59, R142, R138, R55 ;  /* 0x0000008a8e3b7223 */ /* 0x000fe20000010037 */
[----:B------:R-:W-:Y:S01]  /*0f80*/  FFMA.FTZ R63, R42, R37, 1 ;  /* 0x3f8000002a3f7423 */ /* 0x000fe20000010025 */
[----:B------:R-:W-:Y:S01]  /*0f90*/  FADD.FTZ R42, -R2, R83 ;  /* 0x00000053022a7221 */ /* 0x000fe20000010100 */
[----:B------:R-:W-:Y:S01]  /*0fa0*/  SHF.L.U32 R41, R36, 0x10, RZ ;  /* 0x0000001024297819 */ /* 0x000fe200000006ff */
[----:B------:R-:W-:Y:S01]  /*0fb0*/  FMUL.FTZ R57, R38, -1.4426950216293334961 ;  /* 0xbfb8aa3b26397820 */ /* 0x000fe20000410000 */
[----:B------:R-:W5:Y:S01]  /*0fc0*/  LDG.E.64.CONSTANT R34, desc[UR8][R34.64] ;  /* 0x0000000822227981 */ /* 0x000f62000c1e9b00 */
[----:B------:R-:W-:Y:S01]  /*0fd0*/  FMUL.FTZ R66, R59, -1.4426950216293334961 ;  /* 0xbfb8aa3b3b427820 */ /* 0x000fe20000410000 */
[----:B------:R-:W-:Y:S01]  /*0fe0*/  FMUL.FTZ R42, R111, R42 ;  /* 0x0000002a6f2a7220 */ /* 0x000fe20000410000 */
[----:B------:R-:W1:Y:S01]  /*0ff0*/  MUFU.EX2 R69, R57 ;  /* 0x0000003900457308 */ /* 0x000e620000000800 */
[----:B0-----:R-:W-:Y:S01]  /*1000*/  FADD.FTZ R56, -R2, R41 ;  /* 0x0000002902387221 */ /* 0x001fe20000010100 */
[----:B----4-:R-:W-:-:S06]  /*1010*/  FADD.FTZ R37, -R67, 1 ;  /* 0x3f80000043257421 */ /* 0x010fcc0000010100 */
[----:B------:R0:W4:Y:S01]  /*1020*/  MUFU.EX2 R91, R66 ;  /* 0x00000042005b7308 */ /* 0x0001220000000800 */
[----:B------:R-:W-:Y:S01]  /*1030*/  FMUL.FTZ R56, R111, R56 ;  /* 0x000000386f387220 */ /* 0x000fe20000410000 */
[----:B------:R-:W-:Y:S01]  /*1040*/  FFMA.FTZ R64, R64, R37, 1 ;  /* 0x3f80000040407423 */ /* 0x000fe20000010025 */
[----:B------:R-:W-:Y:S01]  /*1050*/  IADD3 R36, P0, R96, UR14, RZ ;  /* 0x0000000e60247c10 */ /* 0x000fe2000ff1e0ff */
[----:B0-----:R-:W-:Y:S01]  /*1060*/  FMUL.FTZ R66, R62, R63 ;  /* 0x0000003f3e427220 */ /* 0x001fe20000410000 */
[----:B------:R-:W-:Y:S01]  /*1070*/  FFMA.FTZ R62, R51, R42, R52 ;  /* 0x0000002a333e7223 */ /* 0x000fe20000010034 */
[----:B------:R-:W-:Y:S01]  /*1080*/  FMUL.FTZ R68, R58, R61 ;  /* 0x0000003d3a447220 */ /* 0x000fe20000410000 */
[----:B------:R-:W-:Y:S02]  /*1090*/  PRMT R63, R18, 0x7632, R63 ;  /* 0x00007632123f7816 */ /* 0x000fe4000000003f */
[----:B------:R-:W-:Y:S01]  /*10a0*/  FMUL.FTZ R92, R62, -1.4426950216293334961 ;  /* 0xbfb8aa3b3e5c7820 */ /* 0x000fe20000410000 */
[----:B------:R-:W-:Y:S01]  /*10b0*/  FFMA.FTZ R61, R50, R56, R53 ;  /* 0x00000038323d7223 */ /* 0x000fe20000010035 */
[----:B------:R-:W-:Y:S01]  /*10c0*/  FMUL.FTZ R67, R67, R64 ;  /* 0x0000004043437220 */ /* 0x000fe20000410000 */
[----:B------:R-:W-:-:S02]  /*10d0*/  PRMT R64, R19, 0x7632, R64 ;  /* 0x0000763213407816 */ /* 0x000fc40000000040 */
[----:B------:R-:W-:Y:S02]  /*10e0*/  IADD3.X R37, R88, UR15, RZ, P0, !PT ;  /* 0x0000000f58257c10 */ /* 0x000fe400087fe4ff */
[----:B------:R-:W-:Y:S02]  /*10f0*/  SHF.L.U32 R90, R18, 0x10, RZ ;  /* 0x00000010125a7819 */ /* 0x000fe400000006ff */
[----:B------:R-:W-:Y:S01]  /*1100*/  SHF.L.U32 R89, R19, 0x10, RZ ;  /* 0x0000001013597819 */ /* 0x000fe200000006ff */
[----:B------:R-:W-:Y:S01]  /*1110*/  FMUL.FTZ R83, R61, -1.4426950216293334961 ;  /* 0xbfb8aa3b3d537820 */ /* 0x000fe20000410000 */
[----:B------:R-:W-:Y:S01]  /*1120*/  SHF.L.U32 R63, R63, 0x10, RZ ;  /* 0x000000103f3f7819 */ /* 0x000fe200000006ff */
[----:B------:R-:W0:Y:S01]  /*1130*/  MUFU.EX2 R92, R92 ;  /* 0x0000005c005c7308 */ /* 0x000e220000000800 */
[----:B------:R-:W-:Y:S01]  /*1140*/  SHF.L.U32 R64, R64, 0x10, RZ ;  /* 0x0000001040407819 */ /* 0x000fe200000006ff */
[----:B------:R-:W-:Y:S01]  /*1150*/  FMUL.FTZ R90, R90, R65 ;  /* 0x000000415a5a7220 */ /* 0x000fe20000410000 */
[----:B------:R-:W-:Y:S01]  /*1160*/  FMUL.FTZ R89, R89, R68 ;  /* 0x0000004459597220 */ /* 0x000fe20000410000 */
[----:B------:R-:W5:Y:S01]  /*1170*/  LDG.E.64.CONSTANT R36, desc[UR8][R36.64] ;  /* 0x0000000824247981 */ /* 0x000f62000c1e9b00 */
[----:B------:R-:W-:Y:S01]  /*1180*/  FMUL.FTZ R68, R63, R66 ;  /* 0x000000423f447220 */ /* 0x000fe20000410000 */
[----:B------:R-:W-:-:S02]  /*1190*/  PRMT R63, R16, 0x7632, R63 ;  /* 0x00007632103f7816 */ /* 0x000fc4000000003f */
[----:B------:R1:W0:Y:S02]  /*11a0*/  MUFU.EX2 R87, R83 ;  /* 0x0000005300577308 */ /* 0x0002240000000800 */
[----:B------:R-:W-:Y:S01]  /*11b0*/  SHF.L.U32 R93, R63, 0x10, RZ ;  /* 0x000000103f5d7819 */ /* 0x000fe200000006ff */
[----:B------:R-:W-:Y:S01]  /*11c0*/  FFMA.FTZ R63, R43, R68, R46 ;  /* 0x000000442b3f7223 */ /* 0x000fe2000001002e */
[----:B-1----:R-:W-:Y:S01]  /*11d0*/  FADD.FTZ R83, R69, 1 ;  /* 0x3f80000045537421 */ /* 0x002fe20000010000 */
[----:B------:R-:W-:Y:S01]  /*11e0*/  FMUL.FTZ R69, R64, R67 ;  /* 0x0000004340457220 */ /* 0x000fe20000410000 */
[----:B------:R-:W-:Y:S01]  /*11f0*/  FMUL.FTZ R64, R5, R90 ;  /* 0x0000005a05407220 */ /* 0x000fe20000410000 */
[C---:B------:R-:W-:Y:S01]  /*1200*/  PRMT R65, R17.reuse, 0x7632, R65 ;  /* 0x0000763211417816 */ /* 0x040fe20000000041 */
[----:B------:R-:W-:Y:S01]  /*1210*/  FMUL.FTZ R46, R50, R68 ;  /* 0x00000044322e7220 */ /* 0x000fe20000410000 */
[----:B------:R-:W-:Y:S01]  /*1220*/  SHF.L.U32 R57, R17, 0x10, RZ ;  /* 0x0000001011397819 */ /* 0x000fe200000006ff */
[----:B------:R-:W-:Y:S01]  /*1230*/  FFMA.FTZ R66, R3, R64, RZ ;  /* 0x0000004003427223 */ /* 0x000fe200000100ff */
[----:B------:R-:W1:Y:S01]  /*1240*/  MUFU.RCP R83, R83 ;  /* 0x0000005300537308 */ /* 0x000e620000001000 */
[----:B------:R-:W-:Y:S01]  /*1250*/  SHF.L.U32 R65, R65, 0x10, RZ ;  /* 0x0000001041417819 */ /* 0x000fe200000006ff */
[----:B------:R-:W-:Y:S01]  /*1260*/  FFMA.FTZ R67, R5, R90, RZ ;  /* 0x0000005a05437223 */ /* 0x000fe200000100ff */
[----:B------:R-:W-:Y:S01]  /*1270*/  FFMA.FTZ R46, R43, R46, R66 ;  /* 0x0000002e2b2e7223 */ /* 0x000fe20000010042 */
[C---:B------:R-:W-:Y:S01]  /*1280*/  FADD.FTZ R66, -R2.reuse, R93 ;  /* 0x0000005d02427221 */ /* 0x040fe20000010100 */
[----:B------:R-:W-:Y:S01]  /*1290*/  FMUL.FTZ R136, R111, R136 ;  /* 0x000000886f887220 */ /* 0x000fe20000410000 */
[----:B------:R-:W-:Y:S01]  /*12a0*/  FADD.FTZ R134, -R2, R57 ;  /* 0x0000003902867221 */ /* 0x000fe20000010100 */
[----:B----4-:R-:W-:Y:S01]  /*12b0*/  FADD.FTZ R91, R91, 1 ;  /* 0x3f8000005b5b7421 */ /* 0x010fe20000010000 */
[----:B0-----:R-:W-:Y:S01]  /*12c0*/  FADD.FTZ R93, R92, 1 ;  /* 0x3f8000005c5d7421 */ /* 0x001fe20000010000 */
[----:B------:R-:W-:Y:S01]  /*12d0*/  FMUL.FTZ R43, R142, R89 ;  /* 0x000000598e2b7220 */ /* 0x000fe20000410000 */
[----:B------:R-:W-:Y:S01]  /*12e0*/  FFMA.FTZ R67, R50, R68, R67 ;  /* 0x0000004432437223 */ /* 0x000fe20000010043 */
[----:B------:R-:W-:Y:S01]  /*12f0*/  FADD.FTZ R106, -R2, R65 ;  /* 0x00000041026a7221 */ /* 0x000fe20000010100 */
[----:B------:R-:W-:Y:S01]  /*1300*/  FFMA.FTZ R40, R5, R136, R54 ;  /* 0x0000008805287223 */ /* 0x000fe20000010036 */
[----:B------:R-:W-:Y:S01]  /*1310*/  FMUL.FTZ R134, R111, R134 ;  /* 0x000000866f867220 */ /* 0x000fe20000410000 */
[----:B------:R-:W-:Y:S01]  /*1320*/  FADD.FTZ R64, R68, R47 ;  /* 0x0000002f44407221 */ /* 0x000fe20000010000 */
[----:B------:R-:W-:Y:S01]  /*1330*/  FADD.FTZ R87, R87, 1 ;  /* 0x3f80000057577421 */ /* 0x000fe20000010000 */
[----:B------:R-:W0:Y:S01]  /*1340*/  MUFU.RCP R91, R91 ;  /* 0x0000005b005b7308 */ /* 0x000e220000001000 */
[----:B------:R-:W-:Y:S01]  /*1350*/  FMUL.FTZ R47, R111, R66 ;  /* 0x000000426f2f7220 */ /* 0x000fe20000410000 */
[----:B------:R-:W-:Y:S01]  /*1360*/  FFMA.FTZ R68, R115, R43, R46 ;  /* 0x0000002b73447223 */ /* 0x000fe2000001002e */
[----:B------:R-:W-:Y:S01]  /*1370*/  FMUL.FTZ R46, R111, R106 ;  /* 0x0000006a6f2e7220 */ /* 0x000fe20000410000 */
[----:B------:R-:W-:Y:S01]  /*1380*/  FFMA.FTZ R66, R142, R89, R67 ;  /* 0x000000598e427223 */ /* 0x000fe20000010043 */
[----:B------:R-:W-:Y:S01]  /*1390*/  FMUL.FTZ R57, R40, -1.4426950216293334961 ;  /* 0xbfb8aa3b28397820 */ /* 0x000fe20000410000 */
[----:B------:R-:W-:-:S02]  /*13a0*/  FFMA.FTZ R41, R142, R134, R55 ;  /* 0x000000868e297223 */ /* 0x000fc40000010037 */
[----:B------:R-:W4:Y:S01]  /*13b0*/  MUFU.RCP R93, R93 ;  /* 0x0000005d005d7308 */ /* 0x000f220000001000 */
[-C--:B------:R-:W-:Y:S01]  /*13c0*/  FFMA.FTZ R65, R39, R69.reuse, R44 ;  /* 0x0000004527417223 */ /* 0x080fe2000001002c */
[----:B------:R-:W-:Y:S01]  /*13d0*/  FADD.FTZ R67, R69, R45 ;  /* 0x0000002d45437221 */ /* 0x000fe20000010000 */
[C---:B------:R-:W-:Y:S01]  /*13e0*/  FFMA.FTZ R44, R51.reuse, R46, R52 ;  /* 0x0000002e332c7223 */ /* 0x040fe20000010034 */
[-C--:B------:R-:W-:Y:S01]  /*13f0*/  FFMA.FTZ R66, R51, R69.reuse, R66 ;  /* 0x0000004533427223 */ /* 0x080fe20000010042 */
[----:B------:R-:W-:Y:S01]  /*1400*/  FMUL.FTZ R58, R41, -1.4426950216293334961 ;  /* 0xbfb8aa3b293a7820 */ /* 0x000fe20000410000 */
[----:B------:R-:W-:Y:S02]  /*1410*/  FMUL.FTZ R69, R51, R69 ;  /* 0x0000004533457220 */ /* 0x000fe40000410000 */
[----:B------:R-:W4:Y:S01]  /*1420*/  MUFU.RCP R87, R87 ;  /* 0x0000005700577308 */ /* 0x000f220000001000 */
[----:B-1----:R-:W-:Y:S01]  /*1430*/  FADD.FTZ R45, -R83, 1 ;  /* 0x3f800000532d7421 */ /* 0x002fe20000010100 */
[----:B------:R-:W-:Y:S01]  /*1440*/  FMUL.FTZ R97, R44, -1.4426950216293334961 ;  /* 0xbfb8aa3b2c617820 */ /* 0x000fe20000410000 */
[----:B------:R-:W-:Y:S01]  /*1450*/  FFMA.FTZ R69, R39, R69, R68 ;  /* 0x0000004527457223 */ /* 0x000fe20000010044 */
[----:B------:R-:W-:Y:S01]  /*1460*/  FFMA.FTZ R43, R50, R47, R53 ;  /* 0x0000002f322b7223 */ /* 0x000fe20000010035 */
[----:B------:R-:W-:-:S03]  /*1470*/  FFMA.FTZ R68, R38, R45, 1 ;  /* 0x3f80000026447423 */ /* 0x000fc6000001002d */
[----:B------:R-:W1:Y:S01]  /*1480*/  MUFU.EX2 R57, R57 ;  /* 0x0000003900397308 */ /* 0x000e620000000800 */
[----:B------:R-:W-:Y:S01]  /*1490*/  IADD3 R38, P0, R94, UR14, RZ ;  /* 0x0000000e5e267c10 */ /* 0x000fe2000ff1e0ff */
[----:B------:R-:W-:Y:S01]  /*14a0*/  FMUL.FTZ R95, R43, -1.4426950216293334961 ;  /* 0xbfb8aa3b2b5f7820 */ /* 0x000fe20000410000 */
[----:B0-----:R-:W-:-:S05]  /*14b0*/  FADD.FTZ R92, -R91, 1 ;  /* 0x3f8000005b5c7421 */ /* 0x001fca0000010100 */
[----:B------:R-:W0:Y:S01]  /*14c0*/  MUFU.EX2 R58, R58 ;  /* 0x0000003a003a7308 */ /* 0x000e220000000800 */
[----:B------:R-:W-:Y:S01]  /*14d0*/  IADD3.X R39, R80, UR15, RZ, P0, !PT ;  /* 0x0000000f50277c10 */ /* 0x000fe200087fe4ff */
[----:B----4-:R-:W-:-:S06]  /*14e0*/  FADD.FTZ R45, -R93, 1 ;  /* 0x3f8000005d2d7421 */ /* 0x010fcc0000010100 */
[----:B------:R-:W4:Y:S01]  /*14f0*/  MUFU.EX2 R97, R97 ;  /* 0x0000006100617308 */ /* 0x000f220000000800 */
[----:B------:R-:W-:Y:S01]  /*1500*/  FFMA.FTZ R106, R59, R92, 1 ;  /* 0x3f8000003b6a7423 */ /* 0x000fe2000001005c */
[----:B------:R-:W-:Y:S01]  /*1510*/  FFMA.FTZ R62, R62, R45, 1 ;  /* 0x3f8000003e3e7423 */ /* 0x000fe2000001002d */
[----:B------:R-:W-:Y:S01]  /*1520*/  FADD.FTZ R92, -R87, 1 ;  /* 0x3f800000575c7421 */ /* 0x000fe20000010100 */
[----:B------:R-:W5:Y:S01]  /*1530*/  LDG.E.64.CONSTANT R38, desc[UR8][R38.64] ;  /* 0x0000000826267981 */ /* 0x000f62000c1e9b00 */
[----:B------:R-:W-:-:S03]  /*1540*/  PRMT R45, R20, 0x7632, R45 ;  /* 0x00007632142d7816 */ /* 0x000fc6000000002d */
[----:B------:R-:W4:Y:S01]  /*1550*/  MUFU.EX2 R95, R95 ;  /* 0x0000005f005f7308 */ /* 0x000f220000000800 */
[----:B-1----:R-:W-:Y:S01]  /*1560*/  FADD.FTZ R59, R57, 1 ;  /* 0x3f800000393b7421 */ /* 0x002fe20000010000 */
[----:B------:R-:W-:Y:S01]  /*1570*/  FFMA.FTZ R92, R61, R92, 1 ;  /* 0x3f8000003d5c7423 */ /* 0x000fe2000001005c */
[----:B------:R-:W-:Y:S01]  /*1580*/  SHF.L.U32 R105, R20, 0x10, RZ ;  /* 0x0000001014697819 */ /* 0x000fe200000006ff */
[----:B------:R-:W-:Y:S01]  /*1590*/  FMUL.FTZ R68, R83, R68 ;  /* 0x0000004453447220 */ /* 0x000fe20000410000 */
[----:B------:R-:W-:Y:S02]  /*15a0*/  SHF.L.U32 R57, R45, 0x10, RZ ;  /* 0x000000102d397819 */ /* 0x000fe400000006ff */
[----:B------:R-:W-:Y:S01]  /*15b0*/  PRMT R45, R21, 0x7632, R45 ;  /* 0x00007632152d7816 */ /* 0x000fe2000000002d */
[----:B0-----:R-:W-:Y:S01]  /*15c0*/  FADD.FTZ R58, R58, 1 ;  /* 0x3f8000003a3a7421 */ /* 0x001fe20000010000 */
[----:B------:R0:W1:Y:S01]  /*15d0*/  MUFU.RCP R61, R59 ;  /* 0x0000003b003d7308 */ /* 0x0000620000001000 */
[----:B------:R-:W-:Y:S01]  /*15e0*/  FMUL.FTZ R92, R87, R92 ;  /* 0x0000005c575c7220 */ /* 0x000fe20000410000 */
[----:B------:R-:W-:Y:S01]  /*15f0*/  FMUL.FTZ R105, R105, R68 ;  /* 0x0000004469697220 */ /* 0x000fe20000410000 */
[----:B------:R-:W-:Y:S01]  /*1600*/  SHF.L.U32 R45, R45, 0x10, RZ ;  /* 0x000000102d2d7819 */ /* 0x000fe200000006ff */
[----:B------:R-:W-:Y:S01]  /*1610*/  FMUL.FTZ R62, R93, R62 ;  /* 0x0000003e5d3e7220 */ /* 0x000fe20000410000 */
[----:B----4-:R-:W-:Y:S01]  /*1620*/  FADD.FTZ R97, R97, 1 ;  /* 0x3f80000061617421 */ /* 0x010fe20000010000 */
[----:B------:R-:W-:-:S02]  /*1630*/  SHF.L.U32 R113, R21, 0x10, RZ ;  /* 0x0000001015717819 */ /* 0x000fc400000006ff */
[----:B------:R4:W1:Y:S01]  /*1640*/  MUFU.RCP R83, R58 ;  /* 0x0000003a00537308 */ /* 0x0008620000001000 */
[----:B0-----:R-:W-:Y:S01]  /*1650*/  FMUL.FTZ R59, R57, R92 ;  /* 0x0000005c393b7220 */ /* 0x001fe20000410000 */
[-C--:B------:R-:W-:Y:S01]  /*1660*/  FMUL.FTZ R57, R5, R105.reuse ;  /* 0x0000006905397220 */ /* 0x080fe20000410000 */
[----:B------:R-:W-:Y:S01]  /*1670*/  FMUL.FTZ R106, R91, R106 ;  /* 0x0000006a5b6a7220 */ /* 0x000fe20000410000 */
[----:B------:R-:W-:Y:S01]  /*1680*/  FMUL.FTZ R92, R45, R62 ;  /* 0x0000003e2d5c7220 */ /* 0x000fe20000410000 */
[----:B------:R-:W-:Y:S01]  /*1690*/  FFMA.FTZ R45, R5, R105, R66 ;  /* 0x00000069052d7223 */ /* 0x000fe20000010042 */
[----:B------:R-:W-:Y:S01]  /*16a0*/  FADD.FTZ R95, R95, 1 ;  /* 0x3f8000005f5f7421 */ /* 0x000fe20000010000 */
[----:B------:R-:W-:Y:S01]  /*16b0*/  FFMA.FTZ R57, R140, R57, R69 ;  /* 0x000000398c397223 */ /* 0x000fe20000010045 */
[----:B------:R-:W0:Y:S01]  /*16c0*/  MUFU.RCP R97, R97 ;  /* 0x0000006100617308 */ /* 0x000e220000001000 */
[CC--:B----4-:R-:W-:Y:S01]  /*16d0*/  FMUL.FTZ R58, R50.reuse, R59.reuse ;  /* 0x0000003b323a7220 */ /* 0x0d0fe20000410000 */
[----:B------:R-:W-:Y:S01]  /*16e0*/  FMUL.FTZ R113, R113, R106 ;  /* 0x0000006a71717220 */ /* 0x000fe20000410000 */
[----:B------:R-:W-:-:S02]  /*16f0*/  FFMA.FTZ R45, R50, R59, R45 ;  /* 0x0000003b322d7223 */ /* 0x000fc4000001002d */
[----:B------:R-:W-:Y:S01]  /*1700*/  FFMA.FTZ R57, R56, R58, R57 ;  /* 0x0000003a38397223 */ /* 0x000fe20000010039 */
[CC--:B------:R-:W-:Y:S01]  /*1710*/  FMUL.FTZ R58, R142.reuse, R113.reuse ;  /* 0x000000718e3a7220 */ /* 0x0c0fe20000410000 */
[----:B------:R-:W-:Y:S01]  /*1720*/  FFMA.FTZ R68, R142, R113, R45 ;  /* 0x000000718e447223 */ /* 0x000fe2000001002d */
[----:B------:R-:W4:Y:S01]  /*1730*/  MUFU.RCP R95, R95 ;  /* 0x0000005f005f7308 */ /* 0x000f220000001000 */
[----:B------:R-:W-:Y:S01]  /*1740*/  FFMA.FTZ R62, R56, R59, R63 ;  /* 0x0000003b383e7223 */ /* 0x000fe2000001003f */
[----:B------:R-:W-:Y:S01]  /*1750*/  FADD.FTZ R64, R64, R59 ;  /* 0x0000003b40407221 */ /* 0x000fe20000010000 */
[----:B-1----:R-:W-:Y:S01]  /*1760*/  FADD.FTZ R63, -R61, 1 ;  /* 0x3f8000003d3f7421 */ /* 0x002fe20000010100 */
[----:B------:R-:W-:Y:S01]  /*1770*/  FFMA.FTZ R59, R138, R58, R57 ;  /* 0x0000003a8a3b7223 */ /* 0x000fe20000010039 */
[-C--:B------:R-:W-:Y:S01]  /*1780*/  FFMA.FTZ R57, R42, R92.reuse, R65 ;  /* 0x0000005c2a397223 */ /* 0x080fe20000010041 */
[----:B------:R-:W-:Y:S01]  /*1790*/  FADD.FTZ R45, R67, R92 ;  /* 0x0000005c432d7221 */ /* 0x000fe20000010000 */
[CC--:B------:R-:W-:Y:S01]  /*17a0*/  FFMA.FTZ R68, R51.reuse, R92.reuse, R68 ;  /* 0x0000005c33447223 */ /* 0x0c0fe20000010044 */
[----:B------:R-:W-:Y:S01]  /*17b0*/  FMUL.FTZ R92, R51, R92 ;  /* 0x0000005c335c7220 */ /* 0x000fe20000410000 */
[----:B------:R-:W-:Y:S01]  /*17c0*/  FADD.FTZ R58, -R83, 1 ;  /* 0x3f800000533a7421 */ /* 0x000fe20000010100 */
[----:B------:R-:W-:-:S02]  /*17d0*/  FFMA.FTZ R40, R40, R63, 1 ;  /* 0x3f80000028287423 */ /* 0x000fc4000001003f */
[----:B------:R-:W-:Y:S01]  /*17e0*/  FFMA.FTZ R65, R42, R92, R59 ;  /* 0x0000005c2a417223 */ /* 0x000fe2000001003b */
[----:B------:R-:W-:Y:S01]  /*17f0*/  FFMA.FTZ R58, R41, R58, 1 ;  /* 0x3f800000293a7423 */ /* 0x000fe2000001003a */
[----:B------:R-:W-:Y:S01]  /*1800*/  FMUL.FTZ R42, R61, R40 ;  /* 0x000000283d2a7220 */ /* 0x000fe20000410000 */
[----:B0-----:R-:W-:Y:S01]  /*1810*/  FADD.FTZ R41, -R97, 1 ;  /* 0x3f80000061297421 */ /* 0x001fe20000010100 */
[----:B------:R-:W-:-:S03]  /*1820*/  IADD3 R40, P0, R86, UR14, RZ ;  /* 0x0000000e56287c10 */ /* 0x000fc6000ff1e0ff */
[----:B------:R-:W-:Y:S01]  /*1830*/  FFMA.FTZ R44, R44, R41, 1 ;  /* 0x3f8000002c2c7423 */ /* 0x000fe20000010029 */
[----:B------:R-:W-:Y:S01]  /*1840*/  IADD3.X R41, R79, UR15, RZ, P0, !PT ;  /* 0x0000000f4f297c10 */ /* 0x000fe200087fe4ff */
[----:B----4-:R-:W-:-:S04]  /*1850*/  FADD.FTZ R56, -R95, 1 ;  /* 0x3f8000005f387421 */ /* 0x010fc80000010100 */
[----:B------:R-:W-:Y:S01]  /*1860*/  FFMA.FTZ R56, R43, R56, 1 ;  /* 0x3f8000002b387423 */ /* 0x000fe20000010038 */
[----:B------:R-:W4:Y:S01]  /*1870*/  LDG.E.64.CONSTANT R40, desc[UR8][R40.64] ;  /* 0x0000000828287981 */ /* 0x000f22000c1e9b00 */
[----:B------:R-:W-:Y:S01]  /*1880*/  SHF.L.U32 R43, R22, 0x10, RZ ;  /* 0x00000010162b7819 */ /* 0x000fe200000006ff */
[----:B------:R-:W-:Y:S01]  /*1890*/  FMUL.FTZ R58, R83, R58 ;  /* 0x0000003a533a7220 */ /* 0x000fe20000410000 */
[----:B------:R-:W-:-:S03]  /*18a0*/  SHF.L.U32 R83, R24, 0x10, RZ ;  /* 0x0000001018537819 */ /* 0x000fc600000006ff */
[----:B------:R-:W-:Y:S01]  /*18b0*/  FADD.FTZ R132, -R2, R43 ;  /* 0x0000002b02847221 */ /* 0x000fe20000010100 */
[----:B------:R-:W-:Y:S01]  /*18c0*/  SHF.L.U32 R43, R23, 0x10, RZ ;  /* 0x00000010172b7819 */ /* 0x000fe200000006ff */
[----:B------:R-:W-:Y:S01]  /*18d0*/  FMUL.FTZ R83, R83, R42 ;  /* 0x0000002a53537220 */ /* 0x000fe20000410000 */
[----:B------:R-:W-:-:S03]  /*18e0*/  PRMT R42, R22, 0x7632, R42 ;  /* 0x00007632162a7816 */ /* 0x000fc6000000002a */
[----:B------:R-:W-:Y:S01]  /*18f0*/  FADD.FTZ R130, -R2, R43 ;  /* 0x0000002b02827221 */ /* 0x000fe20000010100 */
[----:B------:R-:W-:-:S05]  /*1900*/  SHF.L.U32 R43, R26, 0x10, RZ ;  /* 0x000000101a2b7819 */ /* 0x000fca00000006ff */
[----:B------:R-:W-:Y:S01]  /*1910*/  FADD.FTZ R128, -R2, R43 ;  /* 0x0000002b02807221 */ /* 0x000fe20000010100 */
[----:B------:R-:W-:Y:S02]  /*1920*/  SHF.L.U32 R43, R42, 0x10, RZ ;  /* 0x000000102a2b7819 */ /* 0x000fe400000006ff */
[----:B------:R-:W-:Y:S01]  /*1930*/  PRMT R42, R24, 0x7632, R42 ;  /* 0x00007632182a7816 */ /* 0x000fe2000000002a */
[----:B------:R-:W-:Y:S02]  /*1940*/  FMUL.FTZ R95, R95, R56 ;  /* 0x000000385f5f7220 */ /* 0x000fe40000410000 */
[--C-:B------:R-:W-:Y:S01]  /*1950*/  FADD.FTZ R66, -R2, R43.reuse ;  /* 0x0000002b02427221 */ /* 0x100fe20000010100 */
[----:B------:R-:W-:Y:S02]  /*1960*/  PRMT R43, R25, 0x7632, R43 ;  /* 0x00007632192b7816 */ /* 0x000fe4000000002b */
[----:B------:R-:W-:Y:S01]  /*1970*/  SHF.L.U32 R42, R42, 0x10, RZ ;  /* 0x000000102a2a7819 */ /* 0x000fe200000006ff */
[----:B------:R-:W-:Y:S01]  /*1980*/  FMUL.FTZ R92, R97, R44 ;  /* 0x0000002c615c7220 */ /* 0x000fe20000410000 */
[----:B------:R-:W-:-:S03]  /*1990*/  SHF.L.U32 R43, R43, 0x10, RZ ;  /* 0x000000102b2b7819 */ /* 0x000fc600000006ff */
[----:B------:R-:W-:Y:S01]  /*19a0*/  FMUL.FTZ R95, R42, R95 ;  /* 0x0000005f2a5f7220 */ /* 0x000fe20000410000 */
[----:B------:R-:W-:Y:S01]  /*19b0*/  IADD3 R42, P0, R84, UR14, RZ ;  /* 0x0000000e542a7c10 */ /* 0x000fe2000ff1e0ff */
[----:B------:R-:W-:-:S03]  /*19c0*/  FMUL.FTZ R106, R43, R92 ;  /* 0x0000005c2b6a7220 */ /* 0x000fc60000410000 */
[----:B------:R-:W-:-:S06]  /*19d0*/  IADD3.X R43, R81, UR15, RZ, P0, !PT ;  /* 0x0000000f512b7c10 */ /* 0x000fcc00087fe4ff */
[----:B------:R-:W4:Y:S01]  /*19e0*/  LDG.E.64.CONSTANT R42, desc[UR8][R42.64] ;  /* 0x000000082a2a7981 */ /* 0x000f22000c1e9b00 */
[C---:B------:R-:W-:Y:S01]  /*19f0*/  FMUL.FTZ R132, R111.reuse, R132 ;  /* 0x000000846f847220 */ /* 0x040fe20000410000 */
[----:B------:R-:W-:-:S03]  /*1a00*/  FMUL.FTZ R130, R111, R130 ;  /* 0x000000826f827220 */ /* 0x000fc60000410000 */
[----:B------:R-:W-:Y:S01]  /*1a10*/  FFMA.FTZ R63, R5, R132, R54 ;  /* 0x00000084053f7223 */ /* 0x000fe20000010036 */
[----:B------:R-:W-:Y:S01]  /*1a20*/  FFMA.FTZ R44, R142, R130, R55 ;  /* 0x000000828e2c7223 */ /* 0x000fe20000010037 */
[----:B------:R-:W-:Y:S02]  /*1a30*/  SHF.L.U32 R109, R25, 0x10, RZ ;  /* 0x00000010196d7819 */ /* 0x000fe400000006ff */
[----:B------:R-:W-:Y:S01]  /*1a40*/  FMUL.FTZ R56, R63, -1.4426950216293334961 ;  /* 0xbfb8aa3b3f387820 */ /* 0x000fe20000410000 */
[----:B------:R-:W-:-:S03]  /*1a50*/  FMUL.FTZ R67, R44, -1.4426950216293334961 ;  /* 0xbfb8aa3b2c437820 */ /* 0x000fc60000410000 */
[----:B------:R0:W1:Y:S01]  /*1a60*/  MUFU.EX2 R69, R56 ;  /* 0x0000003800457308 */ /* 0x0000620000000800 */
[----:B------:R-:W-:Y:S01]  /*1a70*/  FMUL.FTZ R109, R109, R58 ;  /* 0x0000003a6d6d7220 */ /* 0x000fe20000410000 */
[----:B------:R-:W-:-:S06]  /*1a80*/  PRMT R58, R23, 0x7632, R58 ;  /* 0x00007632173a7816 */ /* 0x000fcc000000003a */
[----:B------:R2:W3:Y:S01]  /*1a90*/  MUFU.EX2 R93, R67 ;  /* 0x00000043005d7308 */ /* 0x0004e20000000800 */
[----:B0-----:R-:W-:-:S04]  /*1aa0*/  FMUL.FTZ R56, R111, R66 ;  /* 0x000000426f387220 */ /* 0x001fc80000410000 */
[----:B------:R-:W-:Y:S01]  /*1ab0*/  FFMA.FTZ R61, R50, R56, R53 ;  /* 0x00000038323d7223 */ /* 0x000fe20000010035 */
[----:B--2---:R-:W-:-:S03]  /*1ac0*/  FMUL.FTZ R67, R5, R83 ;  /* 0x0000005305437220 */ /* 0x004fc60000410000 */
[----:B------:R-:W-:Y:S01]  /*1ad0*/  FMUL.FTZ R91, R61, -1.4426950216293334961 ;  /* 0xbfb8aa3b3d5b7820 */ /* 0x000fe20000410000 */
[----:B------:R-:W-:Y:S01]  /*1ae0*/  FFMA.FTZ R92, R136, R67, R65 ;  /* 0x00000043885c7223 */ /* 0x000fe20000010041 */
[----:B------:R-:W-:Y:S02]  /*1af0*/  SHF.L.U32 R65, R58, 0x10, RZ ;  /* 0x000000103a417819 */ /* 0x000fe400000006ff */
[----:B------:R-:W0:Y:S03]  /*1b00*/  MUFU.EX2 R97, R91 ;  /* 0x0000005b00617308 */ /* 0x000e260000000800 */
[----:B------:R-:W-:Y:S01]  /*1b10*/  FADD.FTZ R58, -R2, R65 ;  /* 0x00000041023a7221 */ /* 0x000fe20000010100 */
[----:B------:R-:W-:Y:S01]  /*1b20*/  SHF.L.U32 R67, R27, 0x10, RZ ;  /* 0x000000101b437819 */ /* 0x000fe200000006ff */
[-C--:B------:R-:W-:Y:S02]  /*1b30*/  FMUL.FTZ R65, R50, R95.reuse ;  /* 0x0000005f32417220 */ /* 0x080fe40000410000 */
[----:B------:R-:W-:Y:S01]  /*1b40*/  FMUL.FTZ R58, R111, R58 ;  /* 0x0000003a6f3a7220 */ /* 0x000fe20000410000 */
[----:B-1----:R-:W-:Y:S01]  /*1b50*/  FADD.FTZ R87, R69, 1 ;  /* 0x3f80000045577421 */ /* 0x002fe20000010000 */
[----:B---3--:R-:W-:Y:S01]  /*1b60*/  FADD.FTZ R99, R93, 1 ;  /* 0x3f8000005d637421 */ /* 0x008fe20000010000 */
[----:B------:R-:W-:Y:S01]  /*1b70*/  FADD.FTZ R126, -R2, R67 ;  /* 0x00000043027e7221 */ /* 0x000fe20000010100 */
[----:B------:R-:W-:Y:S01]  /*1b80*/  FFMA.FTZ R93, R51, R58, R52 ;  /* 0x0000003a335d7223 */ /* 0x000fe20000010034 */
[C---:B------:R-:W-:Y:S01]  /*1b90*/  FFMA.FTZ R67, R47.reuse, R95, R62 ;  /* 0x0000005f2f437223 */ /* 0x040fe2000001003e */
[----:B------:R-:W-:Y:S01]  /*1ba0*/  FFMA.FTZ R69, R47, R65, R92 ;  /* 0x000000412f457223 */ /* 0x000fe2000001005c */
[----:B------:R-:W-:Y:S01]  /*1bb0*/  FFMA.FTZ R47, R5, R83, R68 ;  /* 0x00000053052f7223 */ /* 0x000fe20000010044 */
[----:B------:R-:W-:Y:S01]  /*1bc0*/  FMUL.FTZ R68, R93, -1.4426950216293334961 ;  /* 0xbfb8aa3b5d447820 */ /* 0x000fe20000410000 */
[----:B------:R-:W1:Y:S01]  /*1bd0*/  MUFU.RCP R87, R87 ;  /* 0x0000005700577308 */ /* 0x000e620000001000 */
[----:B0-----:R-:W-:Y:S01]  /*1be0*/  FADD.FTZ R97, R97, 1 ;  /* 0x3f80000061617421 */ /* 0x001fe20000010000 */
[----:B------:R-:W-:Y:S01]  /*1bf0*/  FADD.FTZ R91, R64, R95 ;  /* 0x0000005f405b7221 */ /* 0x000fe20000010000 */
[----:B------:R-:W-:-:S05]  /*1c00*/  FFMA.FTZ R64, R50, R95, R47 ;  /* 0x0000005f32407223 */ /* 0x000fca000001002f */
[----:B------:R-:W0:Y:S01]  /*1c10*/  MUFU.EX2 R101, R68 ;  /* 0x0000004400657308 */ /* 0x000e220000000800 */
[----:B------:R-:W-:-:S07]  /*1c20*/  FFMA.FTZ R64, R142, R109, R64 ;  /* 0x0000006d8e407223 */ /* 0x000fce0000010040 */
[----:B------:R-:W2:Y:S01]  /*1c30*/  MUFU.RCP R65, R99 ;  /* 0x0000006300417308 */ /* 0x000ea20000001000 */
[----:B------:R-:W-:-:S07]  /*1c40*/  FFMA.FTZ R114, R51, R106, R64 ;  /* 0x0000006a33727223 */ /* 0x000fce0000010040 */
[----:B------:R3:W3:Y:S01]  /*1c50*/  MUFU.RCP R95, R97 ;  /* 0x00000061005f7308 */ /* 0x0006e20000001000 */
[----:B------:R-:W-:Y:S01]  /*1c60*/  FMUL.FTZ R62, R142, R109 ;  /* 0x0000006d8e3e7220 */ /* 0x000fe20000410000 */
[----:B-1----:R-:W-:Y:S01]  /*1c70*/  FADD.FTZ R64, -R87, 1 ;  /* 0x3f80000057407421 */ /* 0x002fe20000010100 */
[----:B------:R-:W-:Y:S01]  /*1c80*/  FFMA.FTZ R47, R46, R106, R57 ;  /* 0x0000006a2e2f7223 */ /* 0x000fe20000010039 */
[----:B0-----:R-:W-:Y:S01]  /*1c90*/  FADD.FTZ R101, R101, 1 ;  /* 0x3f80000065657421 */ /* 0x001fe20000010000 */
[----:B------:R-:W-:Y:S01]  /*1ca0*/  FFMA.FTZ R69, R134, R62, R69 ;  /* 0x0000003e86457223 */ /* 0x000fe20000010045 */
[----:B------:R-:W-:Y:S01]  /*1cb0*/  FMUL.FTZ R57, R51, R106 ;  /* 0x0000006a33397220 */ /* 0x000fe20000410000 */
[----:B------:R-:W-:Y:S01]  /*1cc0*/  FFMA.FTZ R68, R63, R64, 1 ;  /* 0x3f8000003f447423 */ /* 0x000fe20000010040 */
[----:B--2---:R-:W-:Y:S02]  /*1cd0*/  FADD.FTZ R63, -R65, 1 ;  /* 0x3f800000413f7421 */ /* 0x004fe40000010100 */
[----:B------:R-:W-:Y:S01]  /*1ce0*/  FFMA.FTZ R57, R46, R57, R69 ;  /* 0x000000392e397223 */ /* 0x000fe20000010045 */
[----:B---3--:R-:W-:Y:S01]  /*1cf0*/  FMUL.FTZ R97, R87, R68 ;  /* 0x0000004457617220 */ /* 0x008fe20000410000 */
[----:B------:R-:W-:Y:S01]  /*1d00*/  SHF.L.U32 R69, R29, 0x10, RZ ;  /* 0x000000101d457819 */ /* 0x000fe200000006ff */
[----:B------:R-:W0:Y:S01]  /*1d10*/  MUFU.RCP R101, R101 ;  /* 0x0000006500657308 */ /* 0x000e220000001000 */
[----:B------:R-:W-:Y:S01]  /*1d20*/  FFMA.FTZ R92, R44, R63, 1 ;  /* 0x3f8000002c5c7423 */ /* 0x000fe2000001003f */
[----:B------:R-:W-:Y:S01]  /*1d30*/  PRMT R44, R26, 0x7632, R44 ;  /* 0x000076321a2c7816 */ /* 0x000fe2000000002c */
[----:B------:R-:W-:Y:S01]  /*1d40*/  FADD.FTZ R68, -R95, 1 ;  /* 0x3f8000005f447421 */ /* 0x000fe20000010100 */
[----:B------:R-:W-:Y:S01]  /*1d50*/  FADD.FTZ R45, R45, R106 ;  /* 0x0000006a2d2d7221 */ /* 0x000fe20000010000 */
[----:B------:R-:W-:-:S02]  /*1d60*/  FADD.FTZ R122, -R2, R69 ;  /* 0x00000045027a7221 */ /* 0x000fc40000010100 */
[----:B------:R-:W-:Y:S01]  /*1d70*/  FFMA.FTZ R106, R61, R68, 1 ;  /* 0x3f8000003d6a7423 */ /* 0x000fe20000010044 */
[----:B------:R-:W-:Y:S02]  /*1d80*/  PRMT R61, R27, 0x7632, R61 ;  /* 0x000076321b3d7816 */ /* 0x000fe4000000003d */
[----:B------:R-:W-:Y:S01]  /*1d90*/  SHF.L.U32 R69, R44, 0x10, RZ ;  /* 0x000000102c457819 */ /* 0x000fe200000006ff */
[----:B------:R-:W-:Y:S01]  /*1da0*/  FMUL.FTZ R128, R111, R128 ;  /* 0x000000806f807220 */ /* 0x000fe20000410000 */
[----:B------:R-:W-:Y:S01]  /*1db0*/  SHF.L.U32 R61, R61, 0x10, RZ ;  /* 0x000000103d3d7819 */ /* 0x000fe200000006ff */
[----:B------:R-:W-:Y:S02]  /*1dc0*/  FMUL.FTZ R126, R111, R126 ;  /* 0x0000007e6f7e7220 */ /* 0x000fe40000410000 */
[C---:B------:R-:W-:Y:S01]  /*1dd0*/  FADD.FTZ R68, -R2.reuse, R69 ;  /* 0x0000004502447221 */ /* 0x040fe20000010100 */
[----:B------:R-:W-:Y:S01]  /*1de0*/  FFMA.FTZ R59, R5, R128, R54 ;  /* 0x00000080053b7223 */ /* 0x000fe20000010036 */
[----:B------:R-:W-:-:S02]  /*1df0*/  FADD.FTZ R146, -R2, R61 ;  /* 0x0000003d02927221 */ /* 0x000fc40000010100 */
[----:B------:R-:W-:Y:S01]  /*1e00*/  FMUL.FTZ R68, R111, R68 ;  /* 0x000000446f447220 */ /* 0x000fe20000410000 */
[----:B------:R-:W-:Y:S01]  /*1e10*/  FMUL.FTZ R66, R59, -1.4426950216293334961 ;  /* 0xbfb8aa3b3b427820 */ /* 0x000fe20000410000 */
[----:B------:R-:W-:Y:S01]  /*1e20*/  FFMA.FTZ R62, R142, R126, R55 ;  /* 0x0000007e8e3e7223 */ /* 0x000fe20000010037 */
[----:B------:R-:W-:Y:S01]  /*1e30*/  SHF.L.U32 R63, R30, 0x10, RZ ;  /* 0x000000101e3f7819 */ /* 0x000fe200000006ff */
[----:B0-----:R-:W-:Y:S01]  /*1e40*/  FADD.FTZ R116, -R101, 1 ;  /* 0x3f80000065747421 */ /* 0x001fe20000010100 */
[----:B------:R-:W-:Y:S01]  /*1e50*/  FMUL.FTZ R118, R65, R92 ;  /* 0x0000005c41767220 */ /* 0x000fe20000410000 */
[C---:B------:R-:W-:Y:S01]  /*1e60*/  FMUL.FTZ R61, R111.reuse, R146 ;  /* 0x000000926f3d7220 */ /* 0x040fe20000410000 */
[----:B------:R-:W-:Y:S01]  /*1e70*/  FMUL.FTZ R122, R111, R122 ;  /* 0x0000007a6f7a7220 */ /* 0x000fe20000410000 */
[----:B------:R-:W-:Y:S01]  /*1e80*/  FFMA.FTZ R92, R50, R68, R53 ;  /* 0x00000044325c7223 */ /* 0x000fe20000010035 */
[----:B------:R-:W-:Y:S01]  /*1e90*/  SHF.L.U32 R99, R28, 0x10, RZ ;  /* 0x000000101c637819 */ /* 0x000fe200000006ff */
[----:B------:R-:W-:Y:S01]  /*1ea0*/  FMUL.FTZ R46, R62, -1.4426950216293334961 ;  /* 0xbfb8aa3b3e2e7820 */ /* 0x000fe20000410000 */
[----:B------:R-:W-:Y:S01]  /*1eb0*/  FFMA.FTZ R144, R93, R116, 1 ;  /* 0x3f8000005d907423 */ /* 0x000fe20000010074 */
[----:B------:R-:W-:Y:S01]  /*1ec0*/  FADD.FTZ R120, -R2, R63 ;  /* 0x0000003f02787221 */ /* 0x000fe20000010100 */
[----:B------:R-:W-:Y:S01]  /*1ed0*/  FFMA.FTZ R93, R51, R61, R52 ;  /* 0x0000003d335d7223 */ /* 0x000fe20000010034 */
[----:B------:R-:W0:Y:S01]  /*1ee0*/  MUFU.EX2 R66, R66 ;  /* 0x0000004200427308 */ /* 0x000e220000000800 */
[----:B------:R-:W-:Y:S01]  /*1ef0*/  FFMA.FTZ R63, R142, R122, R55 ;  /* 0x0000007a8e3f7223 */ /* 0x000fe20000010037 */
[----:B------:R-:W-:Y:S01]  /*1f00*/  FMUL.FTZ R117, R92, -1.4426950216293334961 ;  /* 0xbfb8aa3b5c757820 */ /* 0x000fe20000410000 */
[----:B------:R-:W-:Y:S01]  /*1f10*/  FMUL.FTZ R144, R101, R144 ;  /* 0x0000009065907220 */ /* 0x000fe20000410000 */
[----:B------:R-:W-:Y:S01]  /*1f20*/  FADD.FTZ R124, -R2, R99 ;  /* 0x00000063027c7221 */ /* 0x000fe20000010100 */
[----:B------:R-:W-:Y:S01]  /*1f30*/  FMUL.FTZ R101, R93, -1.4426950216293334961 ;  /* 0xbfb8aa3b5d657820 */ /* 0x000fe20000410000 */
[----:B------:R-:W-:Y:S01]  /*1f40*/  FMUL.FTZ R99, R63, -1.4426950216293334961 ;  /* 0xbfb8aa3b3f637820 */ /* 0x000fe20000410000 */
[----:B------:R-:W-:Y:S01]  /*1f50*/  FMUL.FTZ R116, R95, R106 ;  /* 0x0000006a5f747220 */ /* 0x000fe20000410000 */
[----:B------:R-:W1:Y:S01]  /*1f60*/  MUFU.EX2 R46, R46 ;  /* 0x0000002e002e7308 */ /* 0x000e620000000800 */
[----:B-----5:R-:W-:-:S02]  /*1f70*/  SHF.L.U32 R106, R32, 0x10, RZ ;  /* 0x00000010206a7819 */ /* 0x020fc400000006ff */
[----:B------:R-:W-:-:S05]  /*1f80*/  PRMT R95, R32, 0x7632, R95 ;  /* 0x00007632205f7816 */ /* 0x000fca000000005f */
[----:B------:R-:W2:Y:S01]  /*1f90*/  MUFU.EX2 R117, R117 ;  /* 0x0000007500757308 */ /* 0x000ea20000000800 */
[----:B------:R-:W-:-:S07]  /*1fa0*/  FMUL.FTZ R106, R106, R97 ;  /* 0x000000616a6a7220 */ /* 0x000fce0000410000 */
[----:B------:R-:W3:Y:S01]  /*1fb0*/  MUFU.EX2 R123, R101 ;  /* 0x00000065007b7308 */ /* 0x000ee20000000800 */
[----:B------:R-:W-:-:S07]  /*1fc0*/  FMUL.FTZ R97, R5, R106 ;  /* 0x0000006a05617220 */ /* 0x000fce0000410000 */
[----:B------:R5:W-:Y:S02]  /*1fd0*/  MUFU.EX2 R69, R99 ;  /* 0x0000006300457308 */ /* 0x000be40000000800 */
[----:B-----5:R-:W-:Y:S02]  /*1fe0*/  SHF.L.U32 R99, R95, 0x10, RZ ;  /* 0x000000105f637819 */ /* 0x020fe400000006ff */
[----:B------:R-:W-:-:S03]  /*1ff0*/  PRMT R95, R33, 0x7632, R95 ;  /* 0x00007632215f7816 */ /* 0x000fc6000000005f */
[----:B------:R-:W-:Y:S01]  /*2000*/  FMUL.FTZ R116, R99, R116 ;  /* 0x0000007463747220 */ /* 0x000fe20000410000 */
[----:B------:R-:W-:Y:S01]  /*2010*/  SHF.L.U32 R95, R95, 0x10, RZ ;  /* 0x000000105f5f7819 */ /* 0x000fe200000006ff */
[----:B0-----:R-:W-:Y:S01]  /*2020*/  FADD.FTZ R99, R66, 1 ;  /* 0x3f80000042637421 */ /* 0x001fe20000010000 */
[----:B------:R-:W-:Y:S01]  /*2030*/  FFMA.FTZ R57, R132, R97, R57 ;  /* 0x0000006184397223 */ /* 0x000fe20000010039 */
[----:B------:R-:W-:Y:S01]  /*2040*/  FMUL.FTZ R66, R50, R116 ;  /* 0x0000007432427220 */ /* 0x000fe20000410000 */
[----:B------:R-:W-:Y:S01]  /*2050*/  SHF.L.U32 R103, R33, 0x10, RZ ;  /* 0x0000001021677819 */ /* 0x000fe200000006ff */
[----:B------:R-:W-:Y:S01]  /*2060*/  FMUL.FTZ R146, R95, R144 ;  /* 0x000000905f927220 */ /* 0x000fe20000410000 */
[----:B-1----:R-:W-:Y:S01]  /*2070*/  FADD.FTZ R101, R46, 1 ;  /* 0x3f8000002e657421 */ /* 0x002fe20000010000 */
[----:B------:R-:W-:Y:S01]  /*2080*/  FFMA.FTZ R97, R56, R66, R57 ;  /* 0x0000004238617223 */ /* 0x000fe20000010039 */
[----:B------:R-:W-:Y:S01]  /*2090*/  FFMA.FTZ R95, R5, R106, R114 ;  /* 0x0000006a055f7223 */ /* 0x000fe20000010072 */
[----:B------:R-:W-:Y:S01]  /*20a0*/  FADD.FTZ R57, R91, R116 ;  /* 0x000000745b397221 */ /* 0x000fe20000010000 */
[----:B--2---:R-:W-:Y:S01]  /*20b0*/  FADD.FTZ R114, R117, 1 ;  /* 0x3f80000075727421 */ /* 0x004fe20000010000 */
[----:B------:R-:W-:Y:S01]  /*20c0*/  FMUL.FTZ R103, R103, R118 ;  /* 0x0000007667677220 */ /* 0x000fe20000410000 */
[----:B------:R-:W0:Y:S01]  /*20d0*/  MUFU.RCP R99, R99 ;  /* 0x0000006300637308 */ /* 0x000e220000001000 */
[----:B------:R-:W-:Y:S01]  /*20e0*/  SHF.L.U32 R91, R31, 0x10, RZ ;  /* 0x000000101f5b7819 */ /* 0x000fe200000006ff */
[----:B---3--:R-:W-:Y:S01]  /*20f0*/  FADD.FTZ R123, R123, 1 ;  /* 0x3f8000007b7b7421 */ /* 0x008fe20000010000 */
[----:B------:R-:W-:Y:S01]  /*2100*/  PRMT R46, R28, 0x7632, R46 ;  /* 0x000076321c2e7816 */ /* 0x000fe2000000002e */
[----:B------:R-:W-:Y:S01]  /*2110*/  FFMA.FTZ R67, R56, R116, R67 ;  /* 0x0000007438437223 */ /* 0x000fe20000010043 */
[----:B------:R-:W-:Y:S01]  /*2120*/  FMUL.FTZ R56, R142, R103 ;  /* 0x000000678e387220 */ /* 0x000fe20000410000 */
[----:B------:R-:W-:-:S02]  /*2130*/  FADD.FTZ R118, -R2, R91 ;  /* 0x0000005b02767221 */ /* 0x000fc40000010100 */
[----:B------:R-:W1:Y:S01]  /*2140*/  MUFU.RCP R101, R101 ;  /* 0x0000006500657308 */ /* 0x000e620000001000 */
[----:B------:R-:W-:Y:S01]  /*2150*/  FMUL.FTZ R124, R111, R124 ;  /* 0x0000007c6f7c7220 */ /* 0x000fe20000410000 */
[----:B------:R-:W-:Y:S01]  /*2160*/  SHF.L.U32 R91, R46, 0x10, RZ ;  /* 0x000000102e5b7819 */ /* 0x000fe200000006ff */
[----:B------:R-:W-:Y:S01]  /*2170*/  FFMA.FTZ R66, R50, R116, R95 ;  /* 0x0000007432427223 */ /* 0x000fe2000001005f */
[----:B------:R-:W-:-:S04]  /*2180*/  FFMA.FTZ R97, R130, R56, R97 ;  /* 0x0000003882617223 */ /* 0x000fc80000010061 */
[----:B------:R-:W2:Y:S01]  /*2190*/  MUFU.RCP R114, R114 ;  /* 0x0000007200727308 */ /* 0x000ea20000001000 */
[----:B------:R-:W-:Y:S01]  /*21a0*/  PRMT R56, R29, 0x7632, R56 ;  /* 0x000076321d387816 */ /* 0x000fe20000000038 */
[----:B------:R-:W-:Y:S01]  /*21b0*/  FFMA.FTZ R64, R5, R124, R54 ;  /* 0x0000007c05407223 */ /* 0x000fe20000010036 */
[----:B------:R-:W-:-:S05]  /*21c0*/  SHF.L.U32 R117, R34, 0x10, RZ ;  /* 0x0000001022757819 */ /* 0x000fca00000006ff */
[----:B------:R-:W3:Y:S01]  /*21d0*/  MUFU.RCP R123, R123 ;  /* 0x0000007b007b7308 */ /* 0x000ee20000001000 */
[----:B------:R-:W-:Y:S01]  /*21e0*/  FADD.FTZ R46, -R2, R91 ;  /* 0x0000005b022e7221 */ /* 0x000fe20000010100 */
[----:B------:R-:W-:Y:S01]  /*21f0*/  FFMA.FTZ R66, R142, R103, R66 ;  /* 0x000000678e427223 */ /* 0x000fe20000010042 */
[----:B------:R-:W-:Y:S01]  /*2200*/  SHF.L.U32 R95, R56, 0x10, RZ ;  /* 0x00000010385f7819 */ /* 0x000fe200000006ff */
[----:B------:R-:W-:Y:S01]  /*2210*/  FMUL.FTZ R87, R64, -1.4426950216293334961 ;  /* 0xbfb8aa3b40577820 */ /* 0x000fe20000410000 */
[----:B------:R-:W-:Y:S01]  /*2220*/  FADD.FTZ R116, -R2, R117 ;  /* 0x0000007502747221 */ /* 0x000fe20000010100 */
[-C--:B------:R-:W-:Y:S01]  /*2230*/  FFMA.FTZ R144, R58, R146.reuse, R47 ;  /* 0x000000923a907223 */ /* 0x080fe2000001002f */
[----:B------:R-:W-:Y:S01]  /*2240*/  FMUL.FTZ R117, R51, R146 ;  /* 0x0000009233757220 */ /* 0x000fe20000410000 */
[----:B------:R-:W-:Y:S01]  /*2250*/  FMUL.FTZ R47, R111, R46 ;  /* 0x0000002e6f2f7220 */ /* 0x000fe20000410000 */
[----:B------:R-:W-:Y:S01]  /*2260*/  FADD.FTZ R45, R45, R146 ;  /* 0x000000922d2d7221 */ /* 0x000fe20000010000 */
[----:B------:R-:W-:Y:S01]  /*2270*/  FFMA.FTZ R66, R51, R146, R66 ;  /* 0x0000009233427223 */ /* 0x000fe20000010042 */
[----:B0-----:R-:W-:Y:S01]  /*2280*/  FADD.FTZ R146, -R99, 1 ;  /* 0x3f80000063927421 */ /* 0x001fe20000010100 */
[----:B------:R-:W-:Y:S01]  /*2290*/  FADD.FTZ R46, -R2, R95 ;  /* 0x0000005f022e7221 */ /* 0x000fe20000010100 */
[----:B------:R-:W-:Y:S01]  /*22a0*/  FFMA.FTZ R117, R58, R117, R97 ;  /* 0x000000753a757223 */ /* 0x000fe20000010061 */
[----:B------:R-:W-:Y:S01]  /*22b0*/  FFMA.FTZ R95, R50, R47, R53 ;  /* 0x0000002f325f7223 */ /* 0x000fe20000010035 */
[----:B------:R-:W0:Y:S01]  /*22c0*/  MUFU.EX2 R87, R87 ;  /* 0x0000005700577308 */ /* 0x000e220000000800 */
[----:B-1----:R-:W-:Y:S01]  /*22d0*/  FADD.FTZ R97, -R101, 1 ;  /* 0x3f80000065617421 */ /* 0x002fe20000010100 */
[----:B------:R-:W-:Y:S01]  /*22e0*/  FFMA.FTZ R146, R59, R146, 1 ;  /* 0x3f8000003b927423 */ /* 0x000fe20000010092 */
[----:B--2---:R-:W-:Y:S01]  /*22f0*/  FADD.FTZ R59, -R114, 1 ;  /* 0x3f800000723b7421 */ /* 0x004fe20000010100 */
[----:B------:R-:W-:Y:S01]  /*2300*/  FMUL.FTZ R125, R95, -1.4426950216293334961 ;  /* 0xbfb8aa3b5f7d7820 */ /* 0x000fe20000410000 */
[----:B---3--:R-:W-:Y:S01]  /*2310*/  FADD.FTZ R148, -R123, 1 ;  /* 0x3f8000007b947421 */ /* 0x008fe20000010100 */
[----:B------:R-:W-:Y:S01]  /*2320*/  FFMA.FTZ R62, R62, R97, 1 ;  /* 0x3f8000003e3e7423 */ /* 0x000fe20000010061 */
[----:B------:R-:W-:Y:S01]  /*2330*/  FFMA.FTZ R59, R92, R59, 1 ;  /* 0x3f8000005c3b7423 */ /* 0x000fe2000001003b */
[----:B------:R-:W-:Y:S01]  /*2340*/  FMUL.FTZ R46, R111, R46 ;  /* 0x0000002e6f2e7220 */ /* 0x000fe20000410000 */
[----:B------:R-:W-:Y:S01]  /*2350*/  FFMA.FTZ R92, R93, R148, 1 ;  /* 0x3f8000005d5c7423 */ /* 0x000fe20000010094 */
[----:B------:R-:W-:Y:S01]  /*2360*/  FMUL.FTZ R148, R101, R62 ;  /* 0x0000003e65947220 */ /* 0x000fe20000410000 */
[----:B------:R-:W1:Y:S01]  /*2370*/  MUFU.EX2 R125, R125 ;  /* 0x0000007d007d7308 */ /* 0x000e620000000800 */
[----:B------:R-:W-:Y:S01]  /*2380*/  SHF.L.U32 R101, R36, 0x10, RZ ;  /* 0x0000001024657819 */ /* 0x000fe200000006ff */
[----:B------:R-:W-:Y:S01]  /*2390*/  FMUL.FTZ R146, R99, R146 ;  /* 0x0000009263927220 */ /* 0x000fe20000410000 */
[----:B------:R-:W-:Y:S01]  /*23a0*/  FFMA.FTZ R97, R51, R46, R52 ;  /* 0x0000002e33617223 */ /* 0x000fe20000010034 */
[----:B------:R-:W-:Y:S01]  /*23b0*/  FMUL.FTZ R93, R114, R59 ;  /* 0x0000003b725d7220 */ /* 0x000fe20000410000 */
[----:B------:R-:W-:Y:S01]  /*23c0*/  PRMT R59, R36, 0x7632, R59 ;  /* 0x00007632243b7816 */ /* 0x000fe2000000003b */
[----:B------:R-:W-:Y:S01]  /*23d0*/  FMUL.FTZ R101, R101, R146 ;  /* 0x0000009265657220 */ /* 0x000fe20000410000 */
[----:B------:R-:W-:Y:S01]  /*23e0*/  FMUL.FTZ R127, R97, -1.4426950216293334961 ;  /* 0xbfb8aa3b617f7820 */ /* 0x000fe20000410000 */
[----:B------:R-:W-:Y:S01]  /*23f0*/  FMUL.FTZ R123, R123, R92 ;  /* 0x0000005c7b7b7220 */ /* 0x000fe20000410000 */
[----:B------:R-:W-:Y:S01]  /*2400*/  PRMT R62, R37, 0x7632, R62 ;  /* 0x00007632253e7816 */ /* 0x000fe2000000003e */
[----:B0-----:R-:W-:Y:S01]  /*2410*/  FADD.FTZ R87, R87, 1 ;  /* 0x3f80000057577421 */ /* 0x001fe20000010000 */
[----:B------:R-:W-:Y:S01]  /*2420*/  SHF.L.U32 R92, R59, 0x10, RZ ;  /* 0x000000103b5c7819 */ /* 0x000fe200000006ff */
[----:B------:R-:W-:Y:S01]  /*2430*/  FMUL.FTZ R59, R5, R101 ;  /* 0x00000065053b7220 */ /* 0x000fe20000410000 */
[----:B------:R0:W2:Y:S01]  /*2440*/  MUFU.EX2 R129, R127 ;  /* 0x0000007f00817308 */ /* 0x0000a20000000800 */
[----:B------:R-:W-:-:S02]  /*2450*/  SHF.L.U32 R62, R62, 0x10, RZ ;  /* 0x000000103e3e7819 */ /* 0x000fc400000006ff */
[----:B------:R-:W-:Y:S02]  /*2460*/  SHF.L.U32 R131, R35, 0x10, RZ ;  /* 0x0000001023837819 */ /* 0x000fe400000006ff */
[----:B------:R-:W-:Y:S01]  /*2470*/  SHF.L.U32 R99, R37, 0x10, RZ ;  /* 0x0000001025637819 */ /* 0x000fe200000006ff */
[----:B0-----:R-:W-:Y:S01]  /*2480*/  FADD.FTZ R127, R69, 1 ;  /* 0x3f800000457f7421 */ /* 0x001fe20000010000 */
[----:B------:R-:W-:Y:S01]  /*2490*/  FMUL.FTZ R69, R92, R93 ;  /* 0x0000005d5c457220 */ /* 0x000fe20000410000 */
[----:B------:R-:W-:Y:S01]  /*24a0*/  FFMA.FTZ R93, R128, R59, R117 ;  /* 0x0000003b805d7223 */ /* 0x000fe20000010075 */
[----:B------:R-:W0:Y:S01]  /*24b0*/  MUFU.RCP R87, R87 ;  /* 0x0000005700577308 */ /* 0x000e220000001000 */
[----:B------:R-:W-:Y:S01]  /*24c0*/  PRMT R59, R30, 0x7632, R59 ;  /* 0x000076321e3b7816 */ /* 0x000fe2000000003b */
[----:B------:R-:W-:Y:S01]  /*24d0*/  FMUL.FTZ R62, R62, R123 ;  /* 0x0000007b3e3e7220 */ /* 0x000fe20000410000 */
[----:B------:R-:W-:Y:S01]  /*24e0*/  FMUL.FTZ R120, R111, R120 ;  /* 0x000000786f787220 */ /* 0x000fe20000410000 */
[----:B-1----:R-:W-:Y:S01]  /*24f0*/  FADD.FTZ R123, R125, 1 ;  /* 0x3f8000007d7b7421 */ /* 0x002fe20000010000 */
[----:B------:R-:W-:Y:S01]  /*2500*/  FMUL.FTZ R114, R50, R69 ;  /* 0x0000004532727220 */ /* 0x000fe20000410000 */
[----:B------:R-:W-:Y:S01]  /*2510*/  FMUL.FTZ R118, R111, R118 ;  /* 0x000000766f767220 */ /* 0x000fe20000410000 */
[----:B------:R-:W-:Y:S01]  /*2520*/  PRMT R92, R31, 0x7632, R92 ;  /* 0x000076321f5c7816 */ /* 0x000fe2000000005c */
[----:B------:R1:W3:Y:S01]  /*2530*/  MUFU.RCP R117, R127 ;  /* 0x0000007f00757308 */ /* 0x0002e20000001000 */
[----:B------:R-:W-:Y:S01]  /*2540*/  SHF.L.U32 R59, R59, 0x10, RZ ;  /* 0x000000103b3b7819 */ /* 0x000fe200000006ff */
[----:B------:R-:W-:Y:S01]  /*2550*/  FADD.FTZ R146, -R2, R131 ;  /* 0x0000008302927221 */ /* 0x000fe20000010100 */
[----:B------:R-:W-:Y:S01]  /*2560*/  FMUL.FTZ R99, R99, R148 ;  /* 0x0000009463637220 */ /* 0x000fe20000410000 */
[----:B------:R-:W-:Y:S01]  /*2570*/  FFMA.FTZ R44, R5, R120, R54 ;  /* 0x00000078052c7223 */ /* 0x000fe20000010036 */
[----:B------:R-:W-:Y:S01]  /*2580*/  FFMA.FTZ R93, R68, R114, R93 ;  /* 0x00000072445d7223 */ /* 0x000fe2000001005d */
[----:B------:R-:W-:Y:S01]  /*2590*/  FFMA.FTZ R56, R142, R118, R55 ;  /* 0x000000768e387223 */ /* 0x000fe20000010037 */
[----:B------:R-:W-:Y:S01]  /*25a0*/  SHF.L.U32 R131, R92, 0x10, RZ ;  /* 0x000000105c837819 */ /* 0x000fe200000006ff */
[----:B------:R-:W-:Y:S01]  /*25b0*/  FMUL.FTZ R114, R111, R146 ;  /* 0x000000926f727220 */ /* 0x000fe20000410000 */
[----:B------:R-:W5:Y:S01]  /*25c0*/  MUFU.RCP R123, R123 ;  /* 0x0000007b007b7308 */ /* 0x000f620000001000 */
[----:B------:R-:W-:Y:S01]  /*25d0*/  FADD.FTZ R148, -R2, R59 ;  /* 0x0000003b02947221 */ /* 0x000fe20000010100 */
[----:B------:R-:W-:Y:S01]  /*25e0*/  FMUL.FTZ R92, R142, R99 ;  /* 0x000000638e5c7220 */ /* 0x000fe20000410000 */
[----:B------:R-:W-:Y:S01]  /*25f0*/  FMUL.FTZ R65, R44, -1.4426950216293334961 ;  /* 0xbfb8aa3b2c417820 */ /* 0x000fe20000410000 */
[----:B------:R-:W-:Y:S01]  /*2600*/  FMUL.FTZ R91, R56, -1.4426950216293334961 ;  /* 0xbfb8aa3b385b7820 */ /* 0x000fe20000410000 */
[----:B------:R-:W-:Y:S01]  /*2610*/  FFMA.FTZ R59, R142, R114, R55 ;  /* 0x000000728e3b7223 */ /* 0x000fe20000010037 */
[----:B--2---:R-:W-:Y:S01]  /*2620*/  FADD.FTZ R125, R129, 1 ;  /* 0x3f800000817d7421 */ /* 0x004fe20000010000 */
[----:B------:R-:W-:Y:S01]  /*2630*/  FFMA.FTZ R146, R126, R92, R93 ;  /* 0x0000005c7e927223 */ /* 0x000fe2000001005d */
[----:B------:R-:W-:Y:S01]  /*2640*/  FMUL.FTZ R55, R111, R148 ;  /* 0x000000946f377220 */ /* 0x000fe20000410000 */
[-C--:B-1----:R-:W-:Y:S01]  /*2650*/  FMUL.FTZ R127, R51, R62.reuse ;  /* 0x0000003e337f7220 */ /* 0x082fe20000410000 */
[----:B------:R-:W-:Y:S01]  /*2660*/  FADD.FTZ R148, -R2, R131 ;  /* 0x0000008302947221 */ /* 0x000fe20000010100 */
[----:B------:R-:W-:Y:S01]  /*2670*/  FFMA.FTZ R68, R68, R69, R67 ;  /* 0x0000004544447223 */ /* 0x000fe20000010043 */
[----:B------:R-:W1:Y:S01]  /*2680*/  MUFU.EX2 R65, R65 ;  /* 0x0000004100417308 */ /* 0x000e620000000800 */
[C---:B------:R-:W-:Y:S01]  /*2690*/  FFMA.FTZ R67, R61.reuse, R62, R144 ;  /* 0x0000003e3d437223 */ /* 0x040fe20000010090 */
[----:B------:R-:W-:Y:S01]  /*26a0*/  FFMA.FTZ R127, R61, R127, R146 ;  /* 0x0000007f3d7f7223 */ /* 0x000fe20000010092 */
[----:B0-----:R-:W-:Y:S01]  /*26b0*/  FADD.FTZ R129, -R87, 1 ;  /* 0x3f80000057817421 */ /* 0x001fe20000010100 */
[----:B------:R-:W-:Y:S01]  /*26c0*/  FMUL.FTZ R61, R111, R148 ;  /* 0x000000946f3d7220 */ /* 0x000fe20000410000 */
[----:B------:R-:W-:-:S03]  /*26d0*/  FFMA.FTZ R93, R50, R55, R53 ;  /* 0x00000037325d7223 */ /* 0x000fc60000010035 */
[----:B------:R-:W0:Y:S01]  /*26e0*/  MUFU.EX2 R91, R91 ;  /* 0x0000005b005b7308 */ /* 0x000e220000000800 */
[----:B---3--:R-:W-:Y:S01]  /*26f0*/  FADD.FTZ R146, -R117, 1 ;  /* 0x3f80000075927421 */ /* 0x008fe20000010100 */
[----:B------:R-:W-:Y:S01]  /*2700*/  FFMA.FTZ R144, R64, R129, 1 ;  /* 0x3f80000040907423 */ /* 0x000fe20000010081 */
[----:B------:R-:W-:-:S05]  /*2710*/  FFMA.FTZ R64, R51, R61, R52 ;  /* 0x0000003d33407223 */ /* 0x000fca0000010034 */
[----:B------:R-:W2:Y:S01]  /*2720*/  MUFU.RCP R125, R125 ;  /* 0x0000007d007d7308 */ /* 0x000ea20000001000 */
[----:B------:R-:W-:Y:S01]  /*2730*/  FMUL.FTZ R131, R93, -1.4426950216293334961 ;  /* 0xbfb8aa3b5d837820 */ /* 0x000fe20000410000 */
[----:B------:R-:W-:Y:S01]  /*2740*/  FFMA.FTZ R148, R63, R146, 1 ;  /* 0x3f8000003f947423 */ /* 0x000fe20000010092 */
[----:B-----5:R-:W-:Y:S01]  /*2750*/  FADD.FTZ R146, -R123, 1 ;  /* 0x3f8000007b927421 */ /* 0x020fe20000010100 */
[----:B------:R-:W-:Y:S01]  /*2760*/  FMUL.FTZ R144, R87, R144 ;  /* 0x0000009057907220 */ /* 0x000fe20000410000 */
[----:B------:R-:W-:Y:S01]  /*2770*/  FMUL.FTZ R133, R64, -1.4426950216293334961 ;  /* 0xbfb8aa3b40857820 */ /* 0x000fe20000410000 */
[C---:B------:R-:W-:Y:S02]  /*2780*/  SHF.L.U32 R87, R38.reuse, 0x10, RZ ;  /* 0x0000001026577819 */ /* 0x040fe400000006ff */
[----:B------:R3:W5:Y:S01]  /*2790*/  MUFU.EX2 R129, R131 ;  /* 0x0000008300817308 */ /* 0x0007620000000800 */
[----:B------:R-:W-:Y:S01]  /*27a0*/  FFMA.FTZ R146, R95, R146, 1 ;  /* 0x3f8000005f927423 */ /* 0x000fe20000010092 */
[----:B------:R-:W-:Y:S01]  /*27b0*/  PRMT R63, R38, 0x7632, R63 ;  /* 0x00007632263f7816 */ /* 0x000fe2000000003f */
[----:B------:R-:W-:Y:S01]  /*27c0*/  FMUL.FTZ R87, R87, R144 ;  /* 0x0000009057577220 */ /* 0x000fe20000410000 */
[----:B-1----:R-:W-:Y:S01]  /*27d0*/  FADD.FTZ R95, R65, 1 ;  /* 0x3f800000415f7421 */ /* 0x002fe20000010000 */
[----:B------:R-:W-:-:S03]  /*27e0*/  FMUL.FTZ R146, R123, R146 ;  /* 0x000000927b927220 */ /* 0x000fc60000410000 */
[----:B------:R-:W1:Y:S01]  /*27f0*/  MUFU.EX2 R133, R133 ;  /* 0x0000008500857308 */ /* 0x000e620000000800 */
[----:B------:R-:W-:Y:S01]  /*2800*/  SHF.L.U32 R65, R63, 0x10, RZ ;  /* 0x000000103f417819 */ /* 0x000fe200000006ff */
[----:B0-----:R-:W-:Y:S01]  /*2810*/  FADD.FTZ R123, R91, 1 ;  /* 0x3f8000005b7b7421 */ /* 0x001fe20000010000 */
[----:B--2---:R-:W-:Y:S01]  /*2820*/  FADD.FTZ R150, -R125, 1 ;  /* 0x3f8000007d967421 */ /* 0x004fe20000010100 */
[----:B------:R-:W-:Y:S01]  /*2830*/  FMUL.FTZ R91, R5, R87 ;  /* 0x00000057055b7220 */ /* 0x000fe20000410000 */
[----:B------:R-:W-:Y:S01]  /*2840*/  PRMT R63, R34, 0x7632, R63 ;  /* 0x00007632223f7816 */ /* 0x000fe2000000003f */
[----:B------:R-:W-:Y:S01]  /*2850*/  FMUL.FTZ R65, R65, R146 ;  /* 0x0000009241417220 */ /* 0x000fe20000410000 */
[----:B------:R-:W-:Y:S01]  /*2860*/  FFMA.FTZ R150, R97, R150, 1 ;  /* 0x3f80000061967423 */ /* 0x000fe20000010096 */
[----:B------:R-:W-:Y:S01]  /*2870*/  FFMA.FTZ R144, R124, R91, R127 ;  /* 0x0000005b7c907223 */ /* 0x000fe2000001007f */
[----:B------:R-:W-:Y:S01]  /*2880*/  SHF.L.U32 R127, R63, 0x10, RZ ;  /* 0x000000103f7f7819 */ /* 0x000fe200000006ff */
[----:B------:R-:W-:Y:S01]  /*2890*/  FMUL.FTZ R148, R117, R148 ;  /* 0x0000009475947220 */ /* 0x000fe20000410000 */
[----:B------:R-:W-:Y:S01]  /*28a0*/  PRMT R63, R35, 0x7632, R63 ;  /* 0x00007632233f7816 */ /* 0x000fe2000000003f */
[----:B------:R-:W-:Y:S01]  /*28b0*/  FMUL.FTZ R116, R111, R116 ;  /* 0x000000746f747220 */ /* 0x000fe20000410000 */
[----:B---3--:R-:W-:Y:S01]  /*28c0*/  FMUL.FTZ R131, R125, R150 ;  /* 0x000000967d837220 */ /* 0x008fe20000410000 */
[----:B------:R-:W-:Y:S01]  /*28d0*/  FMUL.FTZ R117, R50, R65 ;  /* 0x0000004132757220 */ /* 0x000fe20000410000 */
[C---:B------:R-:W-:Y:S01]  /*28e0*/  SHF.L.U32 R97, R39.reuse, 0x10, RZ ;  /* 0x0000001027617819 */ /* 0x040fe200000006ff */
[----:B------:R-:W0:Y:S01]  /*28f0*/  MUFU.RCP R95, R95 ;  /* 0x0000005f005f7308 */ /* 0x000e220000001000 */
[----:B------:R-:W-:Y:S01]  /*2900*/  PRMT R91, R39, 0x7632, R91 ;  /* 0x00007632275b7816 */ /* 0x000fe2000000005b */
[----:B-----5:R-:W-:Y:S01]  /*2910*/  FADD.FTZ R125, R129, 1 ;  /* 0x3f800000817d7421 */ /* 0x020fe20000010000 */
[----:B------:R-:W-:Y:S01]  /*2920*/  FADD.FTZ R146, -R2, R127 ;  /* 0x0000007f02927221 */ /* 0x000fe20000010100 */
[----:B------:R-:W-:Y:S01]  /*2930*/  SHF.L.U32 R129, R63, 0x10, RZ ;  /* 0x000000103f817819 */ /* 0x000fe200000006ff */
[----:B------:R-:W-:Y:S01]  /*2940*/  FFMA.FTZ R54, R5, R116, R54 ;  /* 0x0000007405367223 */ /* 0x000fe20000010036 */
[----:B------:R-:W-:-:S02]  /*2950*/  FFMA.FTZ R117, R47, R117, R144 ;  /* 0x000000752f757223 */ /* 0x000fc40000010090 */
[----:B------:R-:W2:Y:S01]  /*2960*/  MUFU.RCP R123, R123 ;  /* 0x0000007b007b7308 */ /* 0x000ea20000001000 */
[----:B-1----:R-:W-:Y:S01]  /*2970*/  FADD.FTZ R127, R133, 1 ;  /* 0x3f800000857f7421 */ /* 0x002fe20000010000 */
[----:B------:R-:W-:Y:S01]  /*2980*/  SHF.L.U32 R144, R91, 0x10, RZ ;  /* 0x000000105b907819 */ /* 0x000fe200000006ff */
[----:B------:R-:W-:Y:S01]  /*2990*/  FMUL.FTZ R97, R97, R148 ;  /* 0x0000009461617220 */ /* 0x000fe20000410000 */
[C---:B------:R-:W-:Y:S01]  /*29a0*/  FMUL.FTZ R63, R111.reuse, R146 ;  /* 0x000000926f3f7220 */ /* 0x040fe20000410000 */
[----:B------:R-:W-:Y:S01]  /*29b0*/  FADD.FTZ R146, -R2, R129 ;  /* 0x0000008102927221 */ /* 0x000fe20000010100 */
[----:B------:R-:W-:Y:S02]  /*29c0*/  FMUL.FTZ R58, R54, -1.4426950216293334961 ;  /* 0xbfb8aa3b363a7820 */ /* 0x000fe40000410000 */
[----:B------:R-:W1:Y:S01]  /*29d0*/  MUFU.RCP R125, R125 ;  /* 0x0000007d007d7308 */ /* 0x000e620000001000 */
[----:B------:R-:W-:Y:S01]  /*29e0*/  FFMA.FTZ R91, R50, R63, R53 ;  /* 0x0000003f325b7223 */ /* 0x000fe20000010035 */
[----:B------:R-:W-:Y:S01]  /*29f0*/  FMUL.FTZ R129, R142, R97 ;  /* 0x000000618e817220 */ /* 0x000fe20000410000 */
[----:B------:R-:W-:Y:S01]  /*2a00*/  FMUL.FTZ R144, R144, R131 ;  /* 0x0000008390907220 */ /* 0x000fe20000410000 */
[----:B------:R-:W-:Y:S01]  /*2a10*/  FMUL.FTZ R53, R111, R146 ;  /* 0x000000926f357220 */ /* 0x000fe20000410000 */
[----:B------:R-:W-:-:S03]  /*2a20*/  FFMA.FTZ R131, R5, R101, R66 ;  /* 0x0000006505837223 */ /* 0x000fc60000010042 */
[----:B------:R-:W3:Y:S01]  /*2a30*/  MUFU.RCP R127, R127 ;  /* 0x0000007f007f7308 */ /* 0x000ee20000001000 */
[----:B------:R-:W-:Y:S01]  /*2a40*/  FFMA.FTZ R133, R122, R129, R117 ;  /* 0x000000817a857223 */ /* 0x000fe20000010075 */
[C---:B------:R-:W-:Y:S01]  /*2a50*/  FMUL.FTZ R66, R51.reuse, R144 ;  /* 0x0000009033427220 */ /* 0x040fe20000410000 */
[----:B------:R-:W-:Y:S01]  /*2a60*/  FFMA.FTZ R117, R51, R53, R52 ;  /* 0x0000003533757223 */ /* 0x000fe20000010034 */
[----:B------:R-:W-:-:S04]  /*2a70*/  FADD.FTZ R52, R57, R69 ;  /* 0x0000004539347221 */ /* 0x000fc80000010000 */
[----:B------:R-:W5:Y:S01]  /*2a80*/  MUFU.EX2 R58, R58 ;  /* 0x0000003a003a7308 */ /* 0x000f620000000800 */
[----:B------:R-:W-:Y:S01]  /*2a90*/  FMUL.FTZ R92, R59, -1.4426950216293334961 ;  /* 0xbfb8aa3b3b5c7820 */ /* 0x000fe20000410000 */
[----:B------:R-:W-:Y:S01]  /*2aa0*/  FFMA.FTZ R69, R50, R69, R131 ;  /* 0x0000004532457223 */ /* 0x000fe20000010083 */
[----:B0-----:R-:W-:Y:S01]  /*2ab0*/  FADD.FTZ R57, -R95, 1 ;  /* 0x3f8000005f397421 */ /* 0x001fe20000010100 */
[----:B------:R-:W-:Y:S01]  /*2ac0*/  FFMA.FTZ R133, R46, R66, R133 ;  /* 0x000000422e857223 */ /* 0x000fe20000010085 */
[----:B------:R-:W-:Y:S01]  /*2ad0*/  FMUL.FTZ R66, R117, -1.4426950216293334961 ;  /* 0xbfb8aa3b75427820 */ /* 0x000fe20000410000 */
[----:B--2---:R-:W-:Y:S01]  /*2ae0*/  FADD.FTZ R131, -R123, 1 ;  /* 0x3f8000007b837421 */ /* 0x004fe20000010100 */
[----:B------:R-:W-:Y:S01]  /*2af0*/  FMUL.FTZ R135, R91, -1.4426950216293334961 ;  /* 0xbfb8aa3b5b877820 */ /* 0x000fe20000410000 */
[----:B------:R-:W-:Y:S01]  /*2b00*/  FFMA.FTZ R44, R44, R57, 1 ;  /* 0x3f8000002c2c7423 */ /* 0x000fe20000010039 */
[----:B------:R-:W0:Y:S01]  /*2b10*/  MUFU.EX2 R92, R92 ;  /* 0x0000005c005c7308 */ /* 0x000e220000000800 */
[----:B------:R-:W-:Y:S01]  /*2b20*/  FFMA.FTZ R56, R56, R131, 1 ;  /* 0x3f80000038387423 */ /* 0x000fe20000010083 */
[----:B-1----:R-:W-:Y:S01]  /*2b30*/  FADD.FTZ R148, -R125, 1 ;  /* 0x3f8000007d947421 */ /* 0x002fe20000010100 */
[----:B------:R-:W-:Y:S01]  /*2b40*/  FMUL.FTZ R146, R95, R44 ;  /* 0x0000002c5f927220 */ /* 0x000fe20000410000 */
[----:B----4-:R-:W-:Y:S01]  /*2b50*/  SHF.L.U32 R95, R40, 0x10, RZ ;  /* 0x00000010285f7819 */ /* 0x010fe200000006ff */
[----:B------:R-:W-:-:S03]  /*2b60*/  FMUL.FTZ R150, R123, R56 ;  /* 0x000000387b967220 */ /* 0x000fc60000410000 */
[----:B------:R-:W1:Y:S01]  /*2b70*/  MUFU.EX2 R129, R135 ;  /* 0x0000008700817308 */ /* 0x000e620000000800 */
[----:B---3--:R-:W-:Y:S01]  /*2b80*/  FADD.FTZ R57, -R127, 1 ;  /* 0x3f8000007f397421 */ /* 0x008fe20000010100 */
[----:B------:R-:W-:Y:S01]  /*2b90*/  PRMT R56, R40, 0x7632, R56 ;  /* 0x0000763228387816 */ /* 0x000fe20000000038 */
[----:B------:R-:W-:-:S05]  /*2ba0*/  FFMA.FTZ R148, R93, R148, 1 ;  /* 0x3f8000005d947423 */ /* 0x000fca0000010094 */
[----:B------:R-:W2:Y:S01]  /*2bb0*/  MUFU.EX2 R66, R66 ;  /* 0x0000004200427308 */ /* 0x000ea20000000800 */
[----:B-----5:R-:W-:Y:S01]  /*2bc0*/  FADD.FTZ R44, R58, 1 ;  /* 0x3f8000003a2c7421 */ /* 0x020fe20000010000 */
[----:B------:R-:W-:Y:S01]  /*2bd0*/  FFMA.FTZ R64, R64, R57, 1 ;  /* 0x3f80000040407423 */ /* 0x000fe20000010039 */
[----:B------:R-:W-:Y:S01]  /*2be0*/  SHF.L.U32 R56, R56, 0x10, RZ ;  /* 0x0000001038387819 */ /* 0x000fe200000006ff */
[----:B------:R-:W-:Y:S01]  /*2bf0*/  FMUL.FTZ R95, R95, R146 ;  /* 0x000000925f5f7220 */ /* 0x000fe20000410000 */
[----:B------:R-:W-:-:S03]  /*2c00*/  FMUL.FTZ R57, R125, R148 ;  /* 0x000000947d397220 */ /* 0x000fc60000410000 */
[----:B------:R-:W-:Y:S01]  /*2c10*/  FMUL.FTZ R58, R5, R95 ;  /* 0x0000005f053a7220 */ /* 0x000fe20000410000 */
[----:B------:R-:W3:Y:S01]  /*2c20*/  MUFU.RCP R44, R44 ;  /* 0x0000002c002c7308 */ /* 0x000ee20000001000 */
[----:B------:R-:W-:Y:S01]  /*2c30*/  FMUL.FTZ R57, R56, R57 ;  /* 0x0000003938397220 */ /* 0x000fe20000410000 */
[----:B------:R-:W-:Y:S01]  /*2c40*/  SHF.L.U32 R93, R41, 0x10, RZ ;  /* 0x00000010295d7819 */ /* 0x000fe200000006ff */
[----:B------:R-:W-:Y:S01]  /*2c50*/  FFMA.FTZ R58, R120, R58, R133 ;  /* 0x0000003a783a7223 */ /* 0x000fe20000010085 */
[----:B0-----:R-:W-:Y:S01]  /*2c60*/  FADD.FTZ R92, R92, 1 ;  /* 0x3f8000005c5c7421 */ /* 0x001fe20000010000 */
[----:B------:R-:W-:Y:S01]  /*2c70*/  FMUL.FTZ R127, R127, R64 ;  /* 0x000000407f7f7220 */ /* 0x000fe20000410000 */
[----:B------:R-:W-:Y:S01]  /*2c80*/  FMUL.FTZ R123, R50, R57 ;  /* 0x00000039327b7220 */ /* 0x000fe20000410000 */
[----:B-1----:R-:W-:Y:S01]  /*2c90*/  FADD.FTZ R64, R129, 1 ;  /* 0x3f80000081407421 */ /* 0x002fe20000010000 */
[----:B--2---:R-:W-:Y:S01]  /*2ca0*/  FADD.FTZ R125, R66, 1 ;  /* 0x3f800000427d7421 */ /* 0x004fe20000010000 */
[----:B------:R-:W-:Y:S01]  /*2cb0*/  FMUL.FTZ R93, R93, R150 ;  /* 0x000000965d5d7220 */ /* 0x000fe20000410000 */
[----:B------:R-:W-:Y:S01]  /*2cc0*/  FFMA.FTZ R123, R55, R123, R58 ;  /* 0x0000007b377b7223 */ /* 0x000fe2000001003a */
[----:B------:R-:W-:Y:S01]  /*2cd0*/  MUFU.RCP R92, R92 ;  /* 0x0000005c005c7308 */ /* 0x000fe20000001000 */
[----:B------:R-:W-:Y:S01]  /*2ce0*/  PRMT R56, R41, 0x7632, R56 ;  /* 0x0000763229387816 */ /* 0x000fe20000000038 */
[C---:B------:R-:W-:Y:S01]  /*2cf0*/  FFMA.FTZ R66, R142.reuse, R99, R69 ;  /* 0x000000638e427223 */ /* 0x040fe20000010045 */
[----:B------:R-:W-:-:S05]  /*2d00*/  FMUL.FTZ R69, R142, R93 ;  /* 0x0000005d8e457220 */ /* 0x000fca0000410000 */
[----:B------:R-:W0:Y:S01]  /*2d10*/  MUFU.RCP R58, R125 ;  /* 0x0000007d003a7308 */ /* 0x000e220000001000 */
[----:B------:R-:W-:Y:S01]  /*2d20*/  SHF.L.U32 R56, R56, 0x10, RZ ;  /* 0x0000001038387819 */ /* 0x000fe200000006ff */
[----:B------:R-:W-:Y:S01]  /*2d30*/  FADD.FTZ R45, R45, R62 ;  /* 0x0000003e2d2d7221 */ /* 0x000fe20000010000 */
[----:B------:R-:W-:-:S05]  /*2d40*/  FFMA.FTZ R66, R51, R62, R66 ;  /* 0x0000003e33427223 */ /* 0x000fca0000010042 */
[----:B------:R-:W1:Y:S01]  /*2d50*/  MUFU.RCP R64, R64 ;  /* 0x0000004000407308 */ /* 0x000e620000001000 */
[----:B------:R-:W-:Y:S01]  /*2d60*/  FFMA.FTZ R62, R118, R69, R123 ;  /* 0x00000045763e7223 */ /* 0x000fe2000001007b */
[----:B---3--:R-:W-:Y:S01]  /*2d70*/  FADD.FTZ R123, -R44, 1 ;  /* 0x3f8000002c7b7421 */ /* 0x008fe20000010100 */
[----:B------:R-:W-:Y:S01]  /*2d80*/  FMUL.FTZ R56, R56, R127 ;  /* 0x0000007f38387220 */ /* 0x000fe20000410000 */
[----:B------:R-:W-:Y:S01]  /*2d90*/  FFMA.FTZ R68, R47, R65, R68 ;  /* 0x000000412f447223 */ /* 0x000fe20000010044 */
[----:B------:R-:W-:Y:S01]  /*2da0*/  FFMA.FTZ R47, R5, R87, R66 ;  /* 0x00000057052f7223 */ /* 0x000fe20000010042 */
[----:B------:R-:W-:Y:S01]  /*2db0*/  FFMA.FTZ R123, R54, R123, 1 ;  /* 0x3f800000367b7423 */ /* 0x000fe2000001007b */
[----:B------:R-:W-:Y:S02]  /*2dc0*/  FMUL.FTZ R69, R51, R56 ;  /* 0x0000003833457220 */ /* 0x000fe40000410000 */
[----:B------:R-:W-:Y:S01]  /*2dd0*/  FFMA.FTZ R47, R50, R65, R47 ;  /* 0x00000041322f7223 */ /* 0x000fe2000001002f */
[----:B------:R-:W-:Y:S01]  /*2de0*/  FMUL.FTZ R123, R44, R123 ;  /* 0x0000007b2c7b7220 */ /* 0x000fe20000410000 */
[----:B0-----:R-:W-:Y:S01]  /*2df0*/  FADD.FTZ R44, -R58, 1 ;  /* 0x3f8000003a2c7421 */ /* 0x001fe20000010100 */
[----:B------:R-:W-:Y:S01]  /*2e00*/  FFMA.FTZ R69, R61, R69, R62 ;  /* 0x000000453d457223 */ /* 0x000fe2000001003e */
[----:B------:R-:W-:Y:S01]  /*2e10*/  FADD.FTZ R66, -R92, 1 ;  /* 0x3f8000005c427421 */ /* 0x000fe20000010100 */
[----:B------:R-:W-:Y:S01]  /*2e20*/  FFMA.FTZ R54, R142, R97, R47 ;  /* 0x000000618e367223 */ /* 0x000fe2000001002f */
[----:B------:R-:W-:Y:S01]  /*2e30*/  FFMA.FTZ R117, R117, R44, 1 ;  /* 0x3f80000075757423 */ /* 0x000fe2000001002c */
[----:B-1----:R-:W-:Y:S01]  /*2e40*/  FADD.FTZ R62, -R64, 1 ;  /* 0x3f800000403e7421 */ /* 0x002fe20000010100 */
[----:B------:R-:W-:Y:S01]  /*2e50*/  FFMA.FTZ R59, R59, R66, 1 ;  /* 0x3f8000003b3b7423 */ /* 0x000fe20000010042 */
[----:B------:R-:W-:Y:S01]  /*2e60*/  PRMT R44, R42, 0x7632, R44 ;  /* 0x000076322a2c7816 */ /* 0x000fe2000000002c */
[----:B------:R-:W-:Y:S01]  /*2e70*/  FFMA.FTZ R54, R51, R144, R54 ;  /* 0x0000009033367223 */ /* 0x000fe20000010036 */
[----:B------:R-:W-:Y:S01]  /*2e80*/  FFMA.FTZ R91, R91, R62, 1 ;  /* 0x3f8000005b5b7423 */ /* 0x000fe2000001003e */
[----:B------:R-:W-:Y:S01]  /*2e90*/  FMUL.FTZ R125, R92, R59 ;  /* 0x0000003b5c7d7220 */ /* 0x000fe20000410000 */
[----:B------:R-:W-:Y:S01]  /*2ea0*/  SHF.L.U32 R44, R44, 0x10, RZ ;  /* 0x000000102c2c7819 */ /* 0x000fe200000006ff */
[----:B------:R-:W-:Y:S01]  /*2eb0*/  FFMA.FTZ R47, R5, R95, R54 ;  /* 0x0000005f052f7223 */ /* 0x000fe20000010036 */
[----:B------:R-:W-:Y:S01]  /*2ec0*/  FMUL.FTZ R59, R64, R91 ;  /* 0x0000005b403b7220 */ /* 0x000fe20000410000 */
[----:B------:R-:W-:-:S02]  /*2ed0*/  SHF.L.U32 R92, R42, 0x10, RZ ;  /* 0x000000102a5c7819 */ /* 0x000fc400000006ff */
[C---:B------:R-:W-:Y:S01]  /*2ee0*/  SHF.L.U32 R54, R43.reuse, 0x10, RZ ;  /* 0x000000102b367819 */ /* 0x040fe200000006ff */
[----:B------:R-:W-:Y:S01]  /*2ef0*/  FFMA.FTZ R47, R50, R57, R47 ;  /* 0x00000039322f7223 */ /* 0x000fe2000001002f */
[----:B------:R-:W-:Y:S01]  /*2f00*/  FMUL.FTZ R59, R44, R59 ;  /* 0x0000003b2c3b7220 */ /* 0x000fe20000410000 */
[----:B------:R-:W-:Y:S01]  /*2f10*/  PRMT R44, R43, 0x7632, R44 ;  /* 0x000076322b2c7816 */ /* 0x000fe2000000002c */
[----:B------:R-:W-:Y:S01]  /*2f20*/  FMUL.FTZ R92, R92, R123 ;  /* 0x0000007b5c5c7220 */ /* 0x000fe20000410000 */
[----:B------:R-:W-:Y:S01]  /*2f30*/  FMUL.FTZ R91, R54, R125 ;  /* 0x0000007d365b7220 */ /* 0x000fe20000410000 */
[----:B------:R-:W-:Y:S01]  /*2f40*/  FFMA.FTZ R68, R55, R57, R68 ;  /* 0x0000003937447223 */ /* 0x000fe20000010044 */
[----:B------:R-:W-:Y:S01]  /*2f50*/  FFMA.FTZ R54, R142, R93, R47 ;  /* 0x0000005d8e367223 */ /* 0x000fe2000001002f */
[----:B------:R-:W-:Y:S01]  /*2f60*/  FFMA.FTZ R55, R3, R90, R14 ;  /* 0x0000005a03377223 */ /* 0x000fe2000001000e */
[----:B------:R-:W-:Y:S01]  /*2f70*/  SHF.L.U32 R66, R44, 0x10, RZ ;  /* 0x000000102c427819 */ /* 0x000fe200000006ff */
[----:B------:R-:W-:Y:S01]  /*2f80*/  FADD.FTZ R14, R90, R15 ;  /* 0x0000000f5a0e7221 */ /* 0x000fe20000010000 */
[----:B------:R-:W-:Y:S01]  /*2f90*/  FMUL.FTZ R117, R58, R117 ;  /* 0x000000753a757220 */ /* 0x000fe20000410000 */
[----:B------:R-:W-:Y:S01]  /*2fa0*/  FFMA.FTZ R15, R115, R89, R12 ;  /* 0x00000059730f7223 */ /* 0x000fe2000001000c */
[----:B------:R-:W-:Y:S01]  /*2fb0*/  FMUL.FTZ R47, R5, R92 ;  /* 0x0000005c052f7220 */ /* 0x000fe20000410000 */
[----:B------:R-:W-:Y:S01]  /*2fc0*/  FADD.FTZ R12, R89, R13 ;  /* 0x0000000d590c7221 */ /* 0x000fe20000010000 */
[----:B------:R-:W-:Y:S01]  /*2fd0*/  FFMA.FTZ R54, R51, R56, R54 ;  /* 0x0000003833367223 */ /* 0x000fe20000010036 */
[----:B------:R-:W-:Y:S01]  /*2fe0*/  FMUL.FTZ R66, R66, R117 ;  /* 0x0000007542427220 */ /* 0x000fe20000410000 */
[----:B------:R-:W-:Y:S01]  /*2ff0*/  FADD.FTZ R14, R14, R105 ;  /* 0x000000690e0e7221 */ /* 0x000fe20000010000 */
[----:B------:R-:W-:Y:S01]  /*3000*/  FFMA.FTZ R62, R116, R47, R69 ;  /* 0x0000002f743e7223 */ /* 0x000fe20000010045 */
[----:B------:R-:W-:Y:S01]  /*3010*/  IADD3 R117, P0, R112, 0x12, RZ ;  /* 0x0000001270757810 */ /* 0x000fe20007f1e0ff */
[----:B------:R-:W-:Y:S01]  /*3020*/  FFMA.FTZ R55, R140, R105, R55 ;  /* 0x000000698c377223 */ /* 0x000fe20000010037 */
[----:B------:R-:W-:Y:S01]  /*3030*/  FFMA.FTZ R15, R138, R113, R15 ;  /* 0x000000718a0f7223 */ /* 0x000fe2000001000f */
[----:B------:R-:W-:Y:S01]  /*3040*/  FADD.FTZ R12, R12, R113 ;  /* 0x000000710c0c7221 */ /* 0x000fe20000010000 */
[----:B------:R-:W-:Y:S01]  /*3050*/  FFMA.FTZ R47, R5, R92, R54 ;  /* 0x0000005c052f7223 */ /* 0x000fe20000010036 */
[----:B------:R-:W-:Y:S01]  /*3060*/  FMUL.FTZ R64, R50, R59 ;  /* 0x0000003b32407220 */ /* 0x000fe20000410000 */
[----:B------:R-:W-:Y:S01]  /*3070*/  FADD.FTZ R13, R14, R83 ;  /* 0x000000530e0d7221 */ /* 0x000fe20000010000 */
[----:B------:R-:W-:Y:S01]  /*3080*/  IADD3.X R119, RZ, R119, RZ, P0, !PT ;  /* 0x00000077ff777210 */ /* 0x000fe200007fe4ff */
[----:B------:R-:W-:Y:S01]  /*3090*/  FFMA.FTZ R55, R136, R83, R55 ;  /* 0x0000005388377223 */ /* 0x000fe20000010037 */
[----:B------:R-:W-:Y:S01]  /*30a0*/  FFMA.FTZ R15, R134, R109, R15 ;  /* 0x0000006d860f7223 */ /* 0x000fe2000001000f */
[----:B------:R-:W-:Y:S01]  /*30b0*/  FADD.FTZ R12, R12, R109 ;  /* 0x0000006d0c0c7221 */ /* 0x000fe20000010000 */
[----:B------:R-:W-:Y:S01]  /*30c0*/  FFMA.FTZ R47, R50, R59, R47 ;  /* 0x0000003b322f7223 */ /* 0x000fe2000001002f */
[----:B------:R-:W-:Y:S01]  /*30d0*/  ISETP.GE.U32.AND P0, PT, R117, UR10, PT ;  /* 0x0000000a75007c0c */ /* 0x000fe2000bf06070 */
[----:B------:R-:W-:Y:S01]  /*30e0*/  FFMA.FTZ R69, R63, R64, R62 ;  /* 0x000000403f457223 */ /* 0x000fe2000001003e */
[----:B------:R-:W-:Y:S01]  /*30f0*/  FMUL.FTZ R44, R142, R91 ;  /* 0x0000005b8e2c7220 */ /* 0x000fe20000410000 */
[----:B------:R-:W-:Y:S01]  /*3100*/  FADD.FTZ R14, R13, R106 ;  /* 0x0000006a0d0e7221 */ /* 0x000fe20000010000 */
[----:B------:R-:W-:Y:S01]  /*3110*/  FFMA.FTZ R55, R132, R106, R55 ;  /* 0x0000006a84377223 */ /* 0x000fe20000010037 */
[----:B------:R-:W-:Y:S01]  /*3120*/  FFMA.FTZ R15, R130, R103, R15 ;  /* 0x00000067820f7223 */ /* 0x000fe2000001000f */
[----:B------:R-:W-:Y:S01]  /*3130*/  FADD.FTZ R12, R12, R103 ;  /* 0x000000670c0c7221 */ /* 0x000fe20000010000 */
[----:B------:R-:W-:Y:S01]  /*3140*/  FFMA.FTZ R50, R142, R91, R47 ;  /* 0x0000005b8e327223 */ /* 0x000fe2000001002f */
[----:B------:R-:W-:Y:S01]  /*3150*/  ISETP.GE.AND.EX P0, PT, R119, UR6, PT, P0 ;  /* 0x0000000677007c0c */ /* 0x000fe2000bf06300 */
[----:B------:R-:W-:Y:S01]  /*3160*/  FFMA.FTZ R44, R114, R44, R69 ;  /* 0x0000002c722c7223 */ /* 0x000fe20000010045 */
[CC--:B------:R-:W-:Y:S01]  /*3170*/  FMUL.FTZ R47, R51.reuse, R66.reuse ;  /* 0x00000042332f7220 */ /* 0x0c0fe20000410000 */
[----:B------:R-:W-:Y:S01]  /*3180*/  FADD.FTZ R14, R14, R101 ;  /* 0x000000650e0e7221 */ /* 0x000fe20000010000 */
[----:B------:R-:W-:Y:S01]  /*3190*/  FFMA.FTZ R55, R128, R101, R55 ;  /* 0x0000006580377223 */ /* 0x000fe20000010037 */
[----:B------:R-:W-:Y:S01]  /*31a0*/  FFMA.FTZ R15, R126, R99, R15 ;  /* 0x000000637e0f7223 */ /* 0x000fe2000001000f */
[----:B------:R-:W-:Y:S01]  /*31b0*/  FADD.FTZ R12, R12, R99 ;  /* 0x000000630c0c7221 */ /* 0x000fe20000010000 */
[----:B------:R-:W-:Y:S01]  /*31c0*/  FFMA.FTZ R50, R51, R66, R50 ;  /* 0x0000004233327223 */ /* 0x000fe20000010032 */
[----:B------:R-:W-:Y:S01]  /*31d0*/  FFMA.FTZ R51, R53, R47, R44 ;  /* 0x0000002f35337223 */ /* 0x000fe2000001002c */
[----:B------:R-:W-:Y:S01]  /*31e0*/  FADD.FTZ R14, R14, R87 ;  /* 0x000000570e0e7221 */ /* 0x000fe20000010000 */
[----:B------:R-:W-:Y:S01]  /*31f0*/  FADD.FTZ R52, R52, R65 ;  /* 0x0000004134347221 */ /* 0x000fe20000010000 */
[----:B------:R-:W-:Y:S01]  /*3200*/  FFMA.FTZ R46, R46, R144, R67 ;  /* 0x000000902e2e7223 */ /* 0x000fe20000010043 */
[----:B------:R-:W-:Y:S01]  /*3210*/  FADD.FTZ R45, R45, R144 ;  /* 0x000000902d2d7221 */ /* 0x000fe20000010000 */
[----:B------:R-:W-:Y:S01]  /*3220*/  FFMA.FTZ R55, R124, R87, R55 ;  /* 0x000000577c377223 */ /* 0x000fe20000010037 */
[----:B------:R-:W-:Y:S01]  /*3230*/  FFMA.FTZ R15, R122, R97, R15 ;  /* 0x000000617a0f7223 */ /* 0x000fe2000001000f */
[----:B------:R-:W-:Y:S01]  /*3240*/  FADD.FTZ R12, R12, R97 ;  /* 0x000000610c0c7221 */ /* 0x000fe20000010000 */
[----:B------:R0:W-:Y:S01]  /*3250*/  STS.64 [R74], R50 ;  /* 0x000000324a007388 */ /* 0x0001e20000000a00 */
[----:B------:R-:W-:Y:S01]  /*3260*/  FADD.FTZ R13, R14, R95 ;  /* 0x0000005f0e0d7221 */ /* 0x000fe20000010000 */
[----:B------:R-:W-:Y:S01]  /*3270*/  FADD.FTZ R52, R52, R57 ;  /* 0x0000003934347221 */ /* 0x000fe20000010000 */
[----:B------:R-:W-:Y:S01]  /*3280*/  FFMA.FTZ R44, R61, R56, R46 ;  /* 0x000000383d2c7223 */ /* 0x000fe2000001002e */
[----:B------:R-:W-:Y:S01]  /*3290*/  FADD.FTZ R45, R45, R56 ;  /* 0x000000382d2d7221 */ /* 0x000fe20000010000 */
[----:B------:R-:W-:Y:S01]  /*32a0*/  FFMA.FTZ R55, R120, R95, R55 ;  /* 0x0000005f78377223 */ /* 0x000fe20000010037 */
[----:B------:R-:W-:Y:S01]  /*32b0*/  FFMA.FTZ R46, R63, R59, R68 ;  /* 0x0000003b3f2e7223 */ /* 0x000fe20000010044 */
[----:B------:R-:W-:Y:S01]  /*32c0*/  FADD.FTZ R47, R52, R59 ;  /* 0x0000003b342f7221 */ /* 0x000fe20000010000 */
[----:B------:R-:W-:Y:S01]  /*32d0*/  FFMA.FTZ R44, R53, R66, R44 ;  /* 0x00000042352c7223 */ /* 0x000fe2000001002c */
[----:B0-----:R-:W-:Y:S01]  /*32e0*/  FFMA.FTZ R51, R118, R93, R15 ;  /* 0x0000005d76337223 */ /* 0x001fe2000001000f */
[----:B------:R-:W-:Y:S01]  /*32f0*/  FADD.FTZ R50, R12, R93 ;  /* 0x0000005d0c327221 */ /* 0x000fe20000010000 */
[----:B------:R-:W-:Y:S01]  /*3300*/  FADD.FTZ R15, R13, R92 ;  /* 0x0000005c0d0f7221 */ /* 0x000fe20000010000 */
[----:B------:R-:W-:Y:S01]  /*3310*/  FADD.FTZ R45, R45, R66 ;  /* 0x000000422d2d7221 */ /* 0x000fe20000010000 */
[----:B------:R-:W-:Y:S01]  /*3320*/  BAR.SYNC.DEFER_BLOCKING 0x0 ;  /* 0x0000000000007b1d */ /* 0x000fe20000010000 */
[----:B------:R-:W-:-:S02]  /*3330*/  ISETP.GT.U32.AND P1, PT, R71, 0x1f, PT ;  /* 0x0000001f4700780c */ /* 0x000fc40003f24070 */
[----:B------:R-:W-:Y:S01]  /*3340*/  CS2R R68, SRZ ;  /* 0x0000000000447805 */ /* 0x000fe2000001ff00 */
[----:B------:R-:W-:Y:S01]  /*3350*/  FFMA.FTZ R14, R116, R92, R55 ;  /* 0x0000005c740e7223 */ /* 0x000fe20000010037 */
[----:B------:R-:W-:Y:S01]  /*3360*/  FFMA.FTZ R12, R114, R91, R51 ;  /* 0x0000005b720c7223 */ /* 0x000fe20000010033 */
[----:B------:R-:W-:Y:S01]  /*3370*/  FADD.FTZ R13, R50, R91 ;  /* 0x0000005b320d7221 */ /* 0x000fe20000010000 */
[----:B------:R-:W-:Y:S07]  /*3380*/  @!P0 BRA `(.L_x_771) ;  /* 0x0000000000b08947 */ /* 0x000fee0003800000 */
        /* <DEDUP_REMOVED lines=8> */
[----:B------:R-:W-:Y:S02]  /*3410*/  LOP3.LUT R57, R51, 0x18, RZ, 0x3c, !PT ;  /* 0x0000001833397812 */ /* 0x000fe400078e3cff */
[----:B------:R-:W-:Y:S01]  /*3420*/  LOP3.LUT R62, R63, 0xfffffff8, R4, 0xe2, !PT ;  /* 0xfffffff83f3e7812 */ /* 0x000fe200078ee204 */
[----:B0-----:R-:W-:-:S06]  /*3430*/  ULEA UR5, UR7, UR5, 0x18 ;  /* 0x0000000507057291 */ /* 0x001fcc000f8ec03f */
[----:B------:R-:W-:Y:S02]  /*3440*/  LEA R50, R71, UR5, 0x5 ;  /* 0x0000000547327c11 */ /* 0x000fe4000f8e28ff */
[----:B------:R-:W-:Y:S02]  /*3450*/  LEA R56, R121, UR5, 0x5 ;  /* 0x0000000579387c11 */ /* 0x000fe4000f8e28ff */
[C---:B------:R-:W-:Y:S02]  /*3460*/  IADD3 R51, R50.reuse, R51, RZ ;  /* 0x0000003332337210 */ /* 0x040fe40007ffe0ff */
[C---:B------:R-:W-:Y:S02]  /*3470*/  IADD3 R58, R50.reuse, R53, RZ ;  /* 0x00000035323a7210 */ /* 0x040fe40007ffe0ff */
[C---:B------:R-:W-:Y:S01]  /*3480*/  IADD3 R59, R50.reuse, R55, RZ ;  /* 0x00000037323b7210 */ /* 0x040fe20007ffe0ff */
[----:B------:R-:W-:Y:S01]  /*3490*/  STS.64 [R51], R14 ;  /* 0x0000000e33007388 */ /* 0x000fe20000000a00 */
[----:B------:R-:W-:-:S02]  /*34a0*/  IADD3 R61, R50, R57, RZ ;  /* 0x00000039323d7210 */ /* 0x000fc40007ffe0ff */
[-C--:B------:R-:W-:Y:S01]  /*34b0*/  LEA R52, R75, R56.reuse, 0x3 ;  /* 0x000000384b347211 */ /* 0x080fe200078e18ff */
[----:B------:R-:W-:Y:S01]  /*34c0*/  STS.64 [R58], R46 ;  /* 0x0000002e3a007388 */ /* 0x000fe20000000a00 */
[-C--:B------:R-:W-:Y:S02]  /*34d0*/  LEA R54, R76, R56.reuse, 0x3 ;  /* 0x000000384c367211 */ /* 0x080fe400078e18ff */
[-C--:B------:R-:W-:Y:S01]  /*34e0*/  LEA R57, R77, R56.reuse, 0x3 ;  /* 0x000000384d397211 */ /* 0x080fe200078e18ff */
[----:B------:R0:W-:Y:S01]  /*34f0*/  STS.64 [R59], R12 ;  /* 0x0000000c3b007388 */ /* 0x0001e20000000a00 */
[----:B------:R-:W-:-:S03]  /*3500*/  LEA R50, R78, R56, 0x3 ;  /* 0x000000384e327211 */ /* 0x000fc600078e18ff */
[----:B------:R1:W-:Y:S01]  /*3510*/  STS.64 [R61], R44 ;  /* 0x0000002c3d007388 */ /* 0x0003e20000000a00 */
[----:B------:R-:W-:Y:S08]  /*3520*/  BAR.SYNC.DEFER_BLOCKING 0x0 ;  /* 0x0000000000007b1d */ /* 0x000ff00000010000 */
[----:B0-----:R-:W0:Y:S01]  /*3530*/  LDC.64 R58, c[0x0][0x260] ;  /* 0x00009800ff3a7b82 */ /* 0x001e220000000a00 */
[----:B-1----:R-:W-:-:S05]  /*3540*/  IMAD R61, R62, 0x280, R71 ;  /* 0x000002803e3d7824 */ /* 0x002fca00078e0247 */
[----:B------:R-:W-:-:S04]  /*3550*/  IADD3 R61, R60, R61, RZ ;  /* 0x0000003d3c3d7210 */ /* 0x000fc80007ffe0ff */
[----:B------:R-:W-:Y:S01]  /*3560*/  SHF.L.U32 R61, R61, 0x1, RZ ;  /* 0x000000013d3d7819 */ /* 0x000fe200000006ff */
        /* <DEDUP_REMOVED lines=14> */
.L_x_771:
[----:B------:R-:W-:Y:S04]  /*3650*/  BSSY B0, `(.L_x_772) ;  /* 0x0000061000007945 */ /* 0x000fe80003800000 */
[----:B------:R-:W-:Y:S05]  /*3660*/  @P1 BRA `(.L_x_773) ;  /* 0x00000004007c1947 */ /* 0x000fea0003800000 */
[----:B0-----:R-:W-:-:S04]  /*3670*/  SHF.L.U32 R50, R112, 0x3, RZ ;  /* 0x0000000370327819 */ /* 0x001fc800000006ff */
[----:B------:R-:W-:-:S04]  /*3680*/  LOP3.LUT R50, R50, 0x8, RZ, 0xc0, !PT ;  /* 0x0000000832327812 */ /* 0x000fc800078ec0ff */
[----:B------:R-:W-:-:S05]  /*3690*/  LEA.HI R51, R71, R50, RZ, 0x1e ;  /* 0x0000003247337211 */ /* 0x000fca00078ff0ff */
[----:B------:R-:W-:-:S05]  /*36a0*/  IMAD R51, R51, 0x28, -R60 ;  /* 0x0000002833337824 */ /* 0x000fca00078e0a3c */
[C---:B------:R-:W-:Y:S02]  /*36b0*/  IADD3 R50, R51.reuse, 0x4, RZ ;  /* 0x0000000433327810 */ /* 0x040fe40007ffe0ff */
[C---:B------:R-:W-:Y:S02]  /*36c0*/  IADD3 R54, R51.reuse, 0x8, RZ ;  /* 0x0000000833367810 */ /* 0x040fe40007ffe0ff */
[----:B------:R-:W-:Y:S02]  /*36d0*/  SHF.R.S32.HI R53, RZ, 0x1f, R50 ;  /* 0x0000001fff357819 */ /* 0x000fe40000011432 */
[C---:B------:R-:W-:Y:S02]  /*36e0*/  IADD3 R55, R51.reuse, 0xc, RZ ;  /* 0x0000000c33377810 */ /* 0x040fe40007ffe0ff */
[----:B------:R-:W-:Y:S02]  /*36f0*/  IADD3 R57, R51, 0x10, RZ ;  /* 0x0000001033397810 */ /* 0x000fe40007ffe0ff */
[----:B------:R-:W-:-:S02]  /*3700*/  LEA.HI R52, R53, R50, RZ, 0x2 ;  /* 0x0000003235347211 */ /* 0x000fc400078f10ff */
[----:B------:R-:W-:Y:S02]  /*3710*/  SHF.R.S32.HI R53, RZ, 0x1f, R54 ;  /* 0x0000001fff357819 */ /* 0x000fe40000011436 */
[----:B------:R-:W-:Y:S02]  /*3720*/  SHF.R.S32.HI R50, RZ, 0x1f, R55 ;  /* 0x0000001fff327819 */ /* 0x000fe40000011437 */
[----:B------:R-:W-:Y:S02]  /*3730*/  SHF.R.S32.HI R58, RZ, 0x1f, R57 ;  /* 0x0000001fff3a7819 */ /* 0x000fe40000011439 */
[----:B------:R-:W-:Y:S02]  /*3740*/  LEA.HI R54, R53, R54, RZ, 0x2 ;  /* 0x0000003635367211 */ /* 0x000fe400078f10ff */
[----:B------:R-:W-:Y:S02]  /*3750*/  LEA.HI R56, R50, R55, RZ, 0x2 ;  /* 0x0000003732387211 */ /* 0x000fe400078f10ff */
[----:B------:R-:W-:-:S02]  /*3760*/  IADD3 R53, R51, 0x18, RZ ;  /* 0x0000001833357810 */ /* 0x000fc40007ffe0ff */
[----:B------:R-:W-:Y:S02]  /*3770*/  LEA.HI R58, R58, R57, RZ, 0x2 ;  /* 0x000000393a3a7211 */ /* 0x000fe400078f10ff */
[----:B------:R-:W-:Y:S02]  /*3780*/  SHF.R.S32.HI R50, RZ, 0x1f, R51 ;  /* 0x0000001fff327819 */ /* 0x000fe40000011433 */
[----:B------:R-:W-:Y:S02]  /*3790*/  IADD3 R57, R51, 0x20, RZ ;  /* 0x0000002033397810 */ /* 0x000fe40007ffe0ff */
[----:B------:R-:W-:Y:S02]  /*37a0*/  SHF.R.S32.HI R62, RZ, 0x1f, R53 ;  /* 0x0000001fff3e7819 */ /* 0x000fe40000011435 */
[----:B------:R-:W-:Y:S02]  /*37b0*/  LEA.HI R50, R50, R51, RZ, 0x2 ;  /* 0x0000003332327211 */ /* 0x000fe400078f10ff */
[----:B------:R-:W-:-:S02]  /*37c0*/  SHF.R.S32.HI R66, RZ, 0x1f, R57 ;  /* 0x0000001fff427819 */ /* 0x000fc40000011439 */
[----:B------:R-:W-:Y:S02]  /*37d0*/  LEA.HI R62, R62, R53, RZ, 0x2 ;  /* 0x000000353e3e7211 */ /* 0x000fe400078f10ff */
[----:B------:R-:W-:Y:S02]  /*37e0*/  IADD3 R55, R51, 0x1c, RZ ;  /* 0x0000001c33377810 */ /* 0x000fe40007ffe0ff */
[----:B------:R-:W-:Y:S02]  /*37f0*/  SHF.R.S32.HI R53, RZ, 0x2, R50 ;  /* 0x00000002ff357819 */ /* 0x000fe40000011432 */
[----:B------:R-:W-:Y:S02]  /*3800*/  LEA.HI R67, R66, R57, RZ, 0x2 ;  /* 0x0000003942437211 */ /* 0x000fe400078f10ff */
[----:B------:R-:W-:Y:S01]  /*3810*/  SHF.L.U32 R66, R71, 0x3, RZ ;  /* 0x0000000347427819 */ /* 0x000fe200000006ff */
[----:B------:R-:W-:Y:S01]  /*3820*/  IMAD R53, R53, 0x28, R72 ;  /* 0x0000002835357824 */ /* 0x000fe200078e0248 */
[----:B------:R-:W-:-:S02]  /*3830*/  IADD3 R59, R51, 0x14, RZ ;  /* 0x00000014333b7810 */ /* 0x000fc40007ffe0ff */
[----:B------:R-:W-:Y:S02]  /*3840*/  SHF.R.S32.HI R64, RZ, 0x1f, R55 ;  /* 0x0000001fff407819 */ /* 0x000fe40000011437 */
[----:B------:R-:W-:Y:S02]  /*3850*/  IADD3 R57, R51, 0x24, RZ ;  /* 0x0000002433397810 */ /* 0x000fe40007ffe0ff */
[----:B------:R-:W-:Y:S02]  /*3860*/  SHF.R.S32.HI R51, RZ, 0x2, R52 ;  /* 0x00000002ff337819 */ /* 0x000fe40000011434 */
[----:B------:R-:W-:Y:S02]  /*3870*/  LOP3.LUT R66, R66, 0x18, RZ, 0xc0, !PT ;  /* 0x0000001842427812 */ /* 0x000fe400078ec0ff */
[----:B------:R-:W-:Y:S01]  /*3880*/  LEA.HI R64, R64, R55, RZ, 0x2 ;  /* 0x0000003740407211 */ /* 0x000fe200078f10ff */
[----:B------:R-:W-:Y:S01]  /*3890*/  IMAD R51, R51, 0x28, R72 ;  /* 0x0000002833337824 */ /* 0x000fe200078e0248 */
[----:B------:R-:W-:-:S02]  /*38a0*/  SHF.R.S32.HI R55, RZ, 0x2, R54 ;  /* 0x00000002ff377819 */ /* 0x000fc40000011436 */
[----:B------:R-:W-:Y:S02]  /*38b0*/  SHF.R.S32.HI R52, RZ, 0x1f, R57 ;  /* 0x0000001fff347819 */ /* 0x000fe40000011439 */
[----:B------:R-:W-:Y:S01]  /*38c0*/  IADD3 R50, R53, R66, RZ ;  /* 0x0000004235327210 */ /* 0x000fe20007ffe0ff */
[----:B------:R-:W-:Y:S01]  /*38d0*/  IMAD R55, R55, 0x28, R72 ;  /* 0x0000002837377824 */ /* 0x000fe200078e0248 */
[----:B------:R-:W-:Y:S02]  /*38e0*/  SHF.R.S32.HI R60, RZ, 0x1f, R59 ;  /* 0x0000001fff3c7819 */ /* 0x000fe4000001143b */
[----:B------:R-:W-:Y:S02]  /*38f0*/  SHF.R.S32.HI R53, RZ, 0x2, R56 ;  /* 0x00000002ff357819 */ /* 0x000fe40000011438 */
[----:B------:R-:W-:Y:S02]  /*3900*/  LEA.HI R68, R52, R57, RZ, 0x2 ;  /* 0x0000003934447211 */ /* 0x000fe400078f10ff */
[----:B------:R-:W-:Y:S01]  /*3910*/  IADD3 R52, R66, R51, RZ ;  /* 0x0000003342347210 */ /* 0x000fe20007ffe0ff */
[----:B------:R-:W-:Y:S01]  /*3920*/  IMAD R57, R53, 0x28, R72 ;  /* 0x0000002835397824 */ /* 0x000fe200078e0248 */
[----:B------:R-:W-:Y:S01]  /*3930*/  LEA.HI R60, R60, R59, RZ, 0x2 ;  /* 0x0000003b3c3c7211 */ /* 0x000fe200078f10ff */
[----:B------:R-:W0:Y:S01]  /*3940*/  LDS.64 R50, [R50] ;  /* 0x0000000032327984 */ /* 0x000e220000000a00 */
[----:B------:R-:W-:-:S02]  /*3950*/  SHF.R.S32.HI R59, RZ, 0x2, R58 ;  /* 0x00000002ff3b7819 */ /* 0x000fc4000001143a */
[C---:B------:R-:W-:Y:S01]  /*3960*/  IADD3 R55, R66.reuse, R55, RZ ;  /* 0x0000003742377210 */ /* 0x040fe20007ffe0ff */
[----:B------:R-:W1:Y:S01]  /*3970*/  LDS.64 R52, [R52] ;  /* 0x0000000034347984 */ /* 0x000e620000000a00 */
[----:B------:R-:W-:Y:S01]  /*3980*/  SHF.R.S32.HI R61, RZ, 0x2, R60 ;  /* 0x00000002ff3d7819 */ /* 0x000fe2000001143c */
[----:B------:R-:W-:Y:S01]  /*3990*/  IMAD R59, R59, 0x28, R72 ;  /* 0x000000283b3b7824 */ /* 0x000fe200078e0248 */
[C---:B------:R-:W-:Y:S02]  /*39a0*/  IADD3 R57, R66.reuse, R57, RZ ;  /* 0x0000003942397210 */ /* 0x040fe40007ffe0ff */
[----:B------:R-:W2:Y:S01]  /*39b0*/  LDS.64 R54, [R55] ;  /* 0x0000000037367984 */ /* 0x000ea20000000a00 */
[----:B------:R-:W-:Y:S01]  /*39c0*/  SHF.R.S32.HI R63, RZ, 0x2, R62 ;  /* 0x00000002ff3f7819 */ /* 0x000fe2000001143e */
[----:B------:R-:W-:Y:S01]  /*39d0*/  IMAD R61, R61, 0x28, R72 ;  /* 0x000000283d3d7824 */ /* 0x000fe200078e0248 */
[C---:B------:R-:W-:Y:S01]  /*39e0*/  IADD3 R59, R66.reuse, R59, RZ ;  /* 0x0000003b423b7210 */ /* 0x040fe20007ffe0ff */
[----:B------:R-:W3:Y:S01]  /*39f0*/  LDS.64 R56, [R57] ;  /* 0x0000000039387984 */ /* 0x000ee20000000a00 */
[----:B------:R-:W-:Y:S01]  /*3a00*/  SHF.R.S32.HI R65, RZ, 0x2, R64 ;  /* 0x00000002ff417819 */ /* 0x000fe20000011440 */
[----:B------:R-:W-:Y:S01]  /*3a10*/  IMAD R63, R63, 0x28, R72 ;  /* 0x000000283f3f7824 */ /* 0x000fe200078e0248 */
[----:B------:R-:W-:-:S02]  /*3a20*/  IADD3 R61, R66, R61, RZ ;  /* 0x0000003d423d7210 */ /* 0x000fc40007ffe0ff */
[----:B------:R-:W4:Y:S01]  /*3a30*/  LDS.64 R58, [R59] ;  /* 0x000000003b3a7984 */ /* 0x000f220000000a00 */
[----:B------:R-:W-:Y:S01]  /*3a40*/  SHF.R.S32.HI R67, RZ, 0x2, R67 ;  /* 0x00000002ff437819 */ /* 0x000fe20000011443 */
[----:B------:R-:W-:Y:S01]  /*3a50*/  IMAD R65, R65, 0x28, R72 ;  /* 0x0000002841417824 */ /* 0x000fe200078e0248 */
[C---:B------:R-:W-:Y:S01]  /*3a60*/  IADD3 R63, R66.reuse, R63, RZ ;  /* 0x0000003f423f7210 */ /* 0x040fe20007ffe0ff */
[----:B------:R-:W5:Y:S01]  /*3a70*/  LDS.64 R60, [R61] ;  /* 0x000000003d3c7984 */ /* 0x000f620000000a00 */
[----:B------:R-:W-:Y:S01]  /*3a80*/  SHF.R.S32.HI R69, RZ, 0x2, R68 ;  /* 0x00000002ff457819 */ /* 0x000fe20000011444 */
[--C-:B------:R-:W-:Y:S01]  /*3a90*/  IMAD R67, R67, 0x28, R72.reuse ;  /* 0x0000002843437824 */ /* 0x100fe200078e0248 */
[C---:B------:R-:W-:Y:S02]  /*3aa0*/  IADD3 R65, R66.reuse, R65, RZ ;  /* 0x0000004142417210 */ /* 0x040fe40007ffe0ff */
[----:B------:R-:W5:Y:S01]  /*3ab0*/  LDS.64 R62, [R63] ;  /* 0x000000003f3e7984 */ /* 0x000f620000000a00 */
[----:B------:R-:W-:Y:S01]  /*3ac0*/  IMAD R69, R69, 0x28, R72 ;  /* 0x0000002845457824 */ /* 0x000fe200078e0248 */
[----:B------:R-:W-:-:S02]  /*3ad0*/  IADD3 R67, R66, R67, RZ ;  /* 0x0000004342437210 */ /* 0x000fc40007ffe0ff */
[----:B------:R-:W5:Y:S02]  /*3ae0*/  LDS.64 R64, [R65] ;  /* 0x0000000041407984 */ /* 0x000f640000000a00 */
[----:B------:R-:W-:Y:S02]  /*3af0*/  IADD3 R69, R66, R69, RZ ;  /* 0x0000004542457210 */ /* 0x000fe40007ffe0ff */
        /* <DEDUP_REMOVED lines=22> */
.L_x_773:
[----:B------:R-:W-:Y:S05]  /*3c60*/  BSYNC B0 ;  /* 0x0000000000007941 */ /* 0x000fea0003800000 */
.L_x_772:
[----:B0-----:R-:W0:Y:S01]  /*3c70*/  SHFL.BFLY PT, R51, R68, 0x2, 0x1f ;  /* 0x0c401f0044337f89 */ /* 0x001e2200000e0000 */
[----:B------:R-:W-:Y:S01]  /*3c80*/  LOP3.LUT P1, RZ, R71, 0xffffffe3, RZ, 0xc0, !PT ;  /* 0xffffffe347ff7812 */ /* 0x000fe2000782c0ff */
[----:B------:R-:W-:Y:S01]  /*3c90*/  BSSY B0, `(.L_x_774) ;  /* 0x0000015000007945 */ /* 0x000fe20003800000 */
[----:B------:R-:W-:Y:S01]  /*3ca0*/  PRMT R53, R48, 0x7632, R53 ;  /* 0x0000763230357816 */ /* 0x000fe20000000035 */
[----:B------:R-:W1:Y:S01]  /*3cb0*/  SHFL.BFLY PT, R50, R69, 0x2, 0x1f ;  /* 0x0c401f0045327f89 */ /* 0x000e6200000e0000 */
[----:B------:R-:W-:Y:S01]  /*3cc0*/  PRMT R52, R49, 0x7632, R52 ;  /* 0x0000763231347816 */ /* 0x000fe20000000034 */
[----:B0-----:R-:W-:Y:S01]  /*3cd0*/  FADD.FTZ R51, R51, R68 ;  /* 0x0000004433337221 */ /* 0x001fe20000010000 */
[----:B-1----:R-:W-:-:S04]  /*3ce0*/  FADD.FTZ R50, R50, R69 ;  /* 0x0000004532327221 */ /* 0x002fc80000010000 */
[----:B------:R-:W0:Y:S04]  /*3cf0*/  SHFL.BFLY PT, R54, R51, 0x1, 0x1f ;  /* 0x0c201f0033367f89 */ /* 0x000e2800000e0000 */
[----:B------:R-:W1:Y:S01]  /*3d00*/  SHFL.BFLY PT, R55, R50, 0x1, 0x1f ;  /* 0x0c201f0032377f89 */ /* 0x000e6200000e0000 */
[----:B0-----:R-:W-:Y:S01]  /*3d10*/  FADD.FTZ R48, R51, R54 ;  /* 0x0000003633307221 */ /* 0x001fe20000010000 */
[----:B-1----:R-:W-:Y:S01]  /*3d20*/  FADD.FTZ R49, R50, R55 ;  /* 0x0000003732317221 */ /* 0x002fe20000010000 */
[----:B------:R-:W-:Y:S06]  /*3d30*/  @P1 BRA `(.L_x_775) ;  /* 0x0000000000281947 */ /* 0x000fec0003800000 */
[----:B------:R-:W0:Y:S01]  /*3d40*/  LDC R55, c[0x0][0x10] ;  /* 0x00000400ff377b82 */ /* 0x000e220000000800 */
[----:B------:R-:W-:-:S04]  /*3d50*/  SHF.R.U32.HI R54, RZ, 0x2, R71 ;  /* 0x00000002ff367819 */ /* 0x000fc80000011647 */
[----:B------:R-:W-:-:S03]  /*3d60*/  SHF.L.U32 R57, R54, 0x3, RZ ;  /* 0x0000000336397819 */ /* 0x000fc600000006ff */
[----:B------:R-:W1:Y:S01]  /*3d70*/  LDC.64 R50, c[0x0][0x260] ;  /* 0x00009800ff327b82 */ /* 0x000e620000000a00 */
[----:B0-----:R-:W-:Y:S01]  /*3d80*/  IMAD R54, R55, UR4, R0 ;  /* 0x0000000437367c24 */ /* 0x001fe2000f8e0200 */
[----:B------:R-:W-:-:S04]  /*3d90*/  LOP3.LUT R55, R57, 0xfffffff8, R4, 0xe2, !PT ;  /* 0xfffffff839377812 */ /* 0x000fc800078ee204 */
[----:B------:R-:W-:-:S04]  /*3da0*/  LEA R54, R54, R55, 0x6 ;  /* 0x0000003736367211 */ /* 0x000fc800078e30ff */
[----:B------:R-:W-:-:S05]  /*3db0*/  SHF.L.U32 R55, R54, 0x1, RZ ;  /* 0x0000000136377819 */ /* 0x000fca00000006ff */
[----:B-1----:R-:W-:-:S05]  /*3dc0*/  IMAD.WIDE.U32 R50, R55, 0x4, R50 ;  /* 0x0000000437327825 */ /* 0x002fca00078e0032 */
[----:B------:R0:W-:Y:S02]  /*3dd0*/  STG.E.64 desc[UR8][R50.64], R48 ;  /* 0x0000003032007986 */ /* 0x0001e4000c101b08 */
.L_x_775:
[----:B------:R-:W-:Y:S05]  /*3de0*/  BSYNC B0 ;  /* 0x0000000000007941 */ /* 0x000fea0003800000 */
.L_x_774:
[----:B------:R-:W-:Y:S02]  /*3df0*/  ISETP.GE.U32.AND P1, PT, R117, UR10, PT ;  /* 0x0000000a75007c0c */ /* 0x000fe4000bf26070 */
[----:B------:R-:W-:Y:S02]  /*3e00*/  PRMT R22, R7, 0x7632, R22 ;  /* 0x0000763207167816 */ /* 0x000fe40000000016 */
[----:B------:R-:W-:Y:S02]  /*3e10*/  ISETP.GE.AND.EX P1, PT, R119, UR6, PT, P1 ;  /* 0x0000000677007c0c */ /* 0x000fe4000bf26310 */
        /* <DEDUP_REMOVED lines=21> */
[----:B0-----:R-:W-:Y:S02]  /*3f70*/  PRMT R49, R28, 0x7632, R49 ;  /* 0x000076321c317816 */ /* 0x001fe40000000031 */
        /* <DEDUP_REMOVED lines=24> */
.L_x_778:
[----:B------:R-:W2:Y:S04]  /*4100*/  LD.E.STRONG.GPU R26, desc[UR8][R6.64] ;  /* 0x00000008061a7980 */ /* 0x000ea8000c10f900 */
[----:B--2---:R-:W-:Y:S01]  /*4110*/  CCTL.IVALL ;  /* 0x00000000ff00798f */ /* 0x004fe20002000000 */
[----:B------:R-:W-:Y:S05]  /*4120*/  YIELD ;  /* 0x0000000000007946 */ /* 0x000fea0003800000 */
[----:B-----5:R-:W-:-:S04]  /*4130*/  LOP3.LUT R26, R26, R17, RZ, 0x3c, !PT ;  /* 0x000000111a1a7212 */ /* 0x020fc800078e3cff */
[----:B------:R-:W-:-:S13]  /*4140*/  ISETP.GT.AND P1, PT, R26, -0x1, PT ;  /* 0xffffffff1a00780c */ /* 0x000fda0003f24270 */
[----:B------:R-:W-:Y:S05]  /*4150*/  @P1 BRA `(.L_x_778) ;  /* 0xfffffffc00e81947 */ /* 0x000fea000383ffff */
.L_x_777:
[----:B------:R-:W-:Y:S05]  /*4160*/  WARPSYNC.ALL ;  /* 0x0000000000007948 */ /* 0x000fea0003800000 */
[----:B------:R-:W-:Y:S06]  /*4170*/  BAR.SYNC.DEFER_BLOCKING 0x0 ;  /* 0x0000000000007b1d */ /* 0x000fec0000010000 */
[----:B------:R-:W-:Y:S05]  /*4180*/  BRA `(.L_x_779) ;  /* 0x0000000000607947 */ /* 0x000fea0003800000 */
.L_x_776:
[----:B------:R-:W-:Y:S01]  /*4190*/  BAR.SYNC.DEFER_BLOCKING 0x0 ;  /* 0x0000000000007b1d */ /* 0x000fe20000010000 */
[----:B------:R-:W-:-:S13]  /*41a0*/  ISETP.NE.AND P1, PT, R71, RZ, PT ;  /* 0x000000ff4700720c */ /* 0x000fda0003f25270 */
[----:B------:R-:W-:Y:S05]  /*41b0*/  @P1 BRA `(.L_x_780) ;  /* 0x00000000004c1947 */ /* 0x000fea0003800000 */
[----:B------:R-:W0:Y:S01]  /*41c0*/  LDC.64 R6, c[0x0][0x268] ;  /* 0x00009a00ff067b82 */ /* 0x000e220000000a00 */
[----:B------:R-:W-:Y:S02]  /*41d0*/  SHF.R.U32.HI R17, RZ, 0x1, R0 ;  /* 0x00000001ff117819 */ /* 0x000fe40000011600 */
[----:B------:R-:W-:Y:S02]  /*41e0*/  LOP3.LUT R26, R0, 0x1, RZ, 0xc0, !PT ;  /* 0x00000001001a7812 */ /* 0x000fe400078ec0ff */
[----:B------:R-:W-:Y:S02]  /*41f0*/  IADD3 R17, -R17, RZ, RZ ;  /* 0x000000ff11117210 */ /* 0x000fe40007ffe1ff */
[----:B------:R-:W-:Y:S02]  /*4200*/  LOP3.LUT R31, R26, 0x12, RZ, 0xfc, !PT ;  /* 0x000000121a1f7812 */ /* 0x000fe400078efcff */
        /* <DEDUP_REMOVED lines=8> */
.L_x_781:
[----:B------:R-:W2:Y:S04]  /*4290*/  LD.E.STRONG.GPU R26, desc[UR8][R6.64] ;  /* 0x00000008061a7980 */ /* 0x000ea8000c10f900 */
[----:B--2---:R-:W-:Y:S01]  /*42a0*/  CCTL.IVALL ;  /* 0x00000000ff00798f */ /* 0x004fe20002000000 */
[----:B------:R-:W-:Y:S05]  /*42b0*/  YIELD ;  /* 0x0000000000007946 */ /* 0x000fea0003800000 */
[----:B-----5:R-:W-:-:S04]  /*42c0*/  LOP3.LUT R26, R26, R17, RZ, 0x3c, !PT ;  /* 0x000000111a1a7212 */ /* 0x020fc800078e3cff */
[----:B------:R-:W-:-:S13]  /*42d0*/  ISETP.GT.AND P1, PT, R26, -0x1, PT ;  /* 0xffffffff1a00780c */ /* 0x000fda0003f24270 */
[----:B------:R-:W-:Y:S05]  /*42e0*/  @P1 BRA `(.L_x_781) ;  /* 0xfffffffc00e81947 */ /* 0x000fea000383ffff */
.L_x_780:
[----:B------:R-:W-:Y:S05]  /*42f0*/  WARPSYNC.ALL ;  /* 0x0000000000007948 */ /* 0x000fea0003800000 */
[----:B------:R-:W-:Y:S06]  /*4300*/  BAR.SYNC.DEFER_BLOCKING 0x0 ;  /* 0x0000000000007b1d */ /* 0x000fec0000010000 */
.L_x_779:
[----:B------:R-:W-:Y:S02]  /*4310*/  ISETP.GT.U32.AND P1, PT, R71, 0x3f, PT ;  /* 0x0000003f4700780c */ /* 0x000fe40003f24070 */
[----:B------:R-:W-:Y:S02]  /*4320*/  SHF.L.U32 R31, R11, 0x10, RZ ;  /* 0x000000100b1f7819 */ /* 0x000fe400000006ff */
[----:B------:R-:W-:Y:S02]  /*4330*/  SHF.L.U32 R63, R8, 0x10, RZ ;  /* 0x00000010083f7819 */ /* 0x000fe400000006ff */
[----:B------:R-:W-:Y:S02]  /*4340*/  SHF.L.U32 R64, R64, 0x10, RZ ;  /* 0x0000001040407819 */ /* 0x000fe400000006ff */
[----:B------:R-:W-:Y:S02]  /*4350*/  SHF.L.U32 R68, R68, 0x10, RZ ;  /* 0x0000001044447819 */ /* 0x000fe400000006ff */
[----:B------:R-:W-:Y:S01]  /*4360*/  SHF.L.U32 R67, R57, 0x10, RZ ;  /* 0x0000001039437819 */ /* 0x000fe200000006ff */
[----:B------:R-:W-:Y:S01]  /*4370*/  HFMA2.MMA R146, -RZ, RZ, 0, 0 ;  /* 0x00000000ff927435 */ /* 0x000fe200000001ff */
[----:B------:R-:W1:Y:S01]  /*4380*/  S2UR UR7, SR_CgaCtaId ;  /* 0x00000000000779c3 */ /* 0x000e620000008800 */
[C---:B------:R-:W-:Y:S01]  /*4390*/  @!P1 LOP3.LUT R26, R71.reuse, 0x7ffffff8, RZ, 0xc0, !PT ;  /* 0x7ffffff8471a9812 */ /* 0x040fe200078ec0ff */
[----:B------:R-:W-:Y:S01]  /*43a0*/  UMOV UR5, 0x400 ;  /* 0x0000040000057882 */ /* 0x000fe20000000000 */
[----:B------:R-:W-:Y:S01]  /*43b0*/  @!P1 LOP3.LUT R28, R71, 0x7, RZ, 0xc0, !PT ;  /* 0x00000007471c9812 */ /* 0x000fe200078ec0ff */
[----:B------:R-:W-:-:S04]  /*43c0*/  ULDC.64 UR12, c[0x0][0x210] ;  /* 0x00008400000c7ab9 */ /* 0x000fc80000000a00 */
[----:B------:R-:W2:Y:S08]  /*43d0*/  @!P1 LDC R17, c[0x0][0x10] ;  /* 0x00000400ff119b82 */ /* 0x000eb00000000800 */
[----:B0-----:R-:W0:Y:S01]  /*43e0*/  @!P1 LDC.64 R6, c[0x0][0x260] ;  /* 0x00009800ff069b82 */ /* 0x001e220000000a00 */
[----:B--2---:R-:W-:-:S05]  /*43f0*/  @!P1 IMAD R17, R17, UR4, R0 ;  /* 0x0000000411119c24 */ /* 0x004fca000f8e0200 */
[----:B------:R-:W-:-:S04]  /*4400*/  @!P1 LEA R17, R17, R26, 0x6 ;  /* 0x0000001a11119211 */ /* 0x000fc800078e30ff */
[----:B------:R-:W-:-:S04]  /*4410*/  @!P1 IADD3 R17, R17, R28, RZ ;  /* 0x0000001c11119210 */ /* 0x000fc80007ffe0ff */
[----:B------:R-:W-:-:S05]  /*4420*/  @!P1 SHF.L.U32 R17, R17, 0x1, RZ ;  /* 0x0000000111119819 */ /* 0x000fca00000006ff */
[----:B0-----:R-:W-:-:S06]  /*4430*/  @!P1 IMAD.WIDE.U32 R6, R17, 0x4, R6 ;  /* 0x0000000411069825 */ /* 0x001fcc00078e0006 */
[----:B------:R-:W2:Y:S01]  /*4440*/  @!P1 LDG.E.64 R6, desc[UR8][R6.64] ;  /* 0x0000000806069981 */ /* 0x000ea2000c1e1b00 */
[----:B------:R-:W-:Y:S01]  /*4450*/  SHF.L.U32 R11, R53, 0x10, RZ ;  /* 0x00000010350b7819 */ /* 0x000fe200000006ff */
[----:B------:R-:W-:Y:S01]  /*4460*/  FADD.FTZ R26, -R2, R31 ;  /* 0x0000001f021a7221 */ /* 0x000fe20000010100 */
[----:B------:R-:W-:Y:S01]  /*4470*/  SHF.L.U32 R53, R22, 0x10, RZ ;  /* 0x0000001016357819 */ /* 0x000fe200000006ff */
[----:B------:R-:W-:Y:S01]  /*4480*/  FADD.FTZ R30, -R2, R63 ;  /* 0x0000003f021e7221 */ /* 0x000fe20000010100 */
[----:B------:R-:W-:Y:S01]  /*4490*/  SHF.L.U32 R31, R16, 0x10, RZ ;  /* 0x00000010101f7819 */ /* 0x000fe200000006ff */
[----:B------:R-:W-:Y:S01]  /*44a0*/  FMUL.FTZ R16, R111, R26 ;  /* 0x0000001a6f107220 */ /* 0x000fe20000410000 */
[----:B------:R-:W-:Y:S01]  /*44b0*/  SHF.L.U32 R17, R10, 0x10, RZ ;  /* 0x000000100a117819 */ /* 0x000fe200000006ff */
[C---:B------:R-:W-:Y:S01]  /*44c0*/  FADD.FTZ R26, -R2.reuse, R53 ;  /* 0x00000035021a7221 */ /* 0x040fe20000010100 */
[----:B------:R-:W-:Y:S01]  /*44d0*/  SHF.L.U32 R53, R9, 0x10, RZ ;  /* 0x0000001009357819 */ /* 0x000fe200000006ff */
[C---:B------:R-:W-:Y:S01]  /*44e0*/  FADD.FTZ R22, -R2.reuse, R31 ;  /* 0x0000001f02167221 */ /* 0x040fe20000010100 */
[----:B------:R-:W-:Y:S01]  /*44f0*/  SHF.L.U32 R63, R27, 0x10, RZ ;  /* 0x000000101b3f7819 */ /* 0x000fe200000006ff */
[----:B------:R-:W-:Y:S01]  /*4500*/  FADD.FTZ R10, -R2, R17 ;  /* 0x00000011020a7221 */ /* 0x000fe20000010100 */
[----:B------:R-:W-:Y:S01]  /*4510*/  SHF.L.U32 R17, R52, 0x10, RZ ;  /* 0x0000001034117819 */ /* 0x000fe200000006ff */
[C---:B------:R-:W-:Y:S01]  /*4520*/  FADD.FTZ R28, -R2.reuse, R53 ;  /* 0x00000035021c7221 */ /* 0x040fe20000010100 */
[----:B------:R-:W-:Y:S01]  /*4530*/  SHF.L.U32 R53, R23, 0x10, RZ ;  /* 0x0000001017357819 */ /* 0x000fe200000006ff */
[C---:B------:R-:W-:Y:S01]  /*4540*/  FMUL.FTZ R22, R111.reuse, R22 ;  /* 0x000000166f167220 */ /* 0x040fe20000410000 */
[----:B------:R-:W-:Y:S01]  /*4550*/  FMUL.FTZ R26, R111, R26 ;  /* 0x0000001a6f1a7220 */ /* 0x000fe20000410000 */
[C---:B------:R-:W-:Y:S01]  /*4560*/  FADD.FTZ R48, -R2.reuse, R63 ;  /* 0x0000003f02307221 */ /* 0x040fe20000010100 */
[----:B------:R-:W-:Y:S01]  /*4570*/  SHF.L.U32 R63, R35, 0x10, RZ ;  /* 0x00000010233f7819 */ /* 0x000fe200000006ff */
[----:B------:R-:W-:Y:S01]  /*4580*/  FADD.FTZ R34, -R2, R53 ;  /* 0x0000003502227221 */ /* 0x000fe20000010100 */
[----:B------:R-:W-:Y:S01]  /*4590*/  FFMA.FTZ R9, R11, R22, R64 ;  /* 0x000000160b097223 */ /* 0x000fe20000010040 */
[----:B------:R-:W-:Y:S01]  /*45a0*/  FFMA.FTZ R8, R17, R26, R68 ;  /* 0x0000001a11087223 */ /* 0x000fe20000010044 */
[----:B------:R-:W-:Y:S01]  /*45b0*/  SHF.L.U32 R53, R29, 0x10, RZ ;  /* 0x000000101d357819 */ /* 0x000fe200000006ff */
[----:B------:R-:W-:Y:S01]  /*45c0*/  FMUL.FTZ R34, R111, R34 ;  /* 0x000000226f227220 */ /* 0x000fe20000410000 */
[----:B------:R-:W-:Y:S01]  /*45d0*/  FMUL.FTZ R69, R9, -1.4426950216293334961 ;  /* 0xbfb8aa3b09457820 */ /* 0x000fe20000410000 */
[----:B------:R-:W-:Y:S01]  /*45e0*/  FMUL.FTZ R123, R8, -1.4426950216293334961 ;  /* 0xbfb8aa3b087b7820 */ /* 0x000fe20000410000 */
[----:B------:R-:W-:Y:S01]  /*45f0*/  FADD.FTZ R52, -R2, R63 ;  /* 0x0000003f02347221 */ /* 0x000fe20000010100 */
[----:B------:R-:W-:Y:S01]  /*4600*/  FFMA.FTZ R29, R11, R34, R64 ;  /* 0x000000220b1d7223 */ /* 0x000fe20000010040 */
[----:B------:R-:W-:Y:S01]  /*4610*/  SHF.L.U32 R63, R54, 0x10, RZ ;  /* 0x00000010363f7819 */ /* 0x000fe200000006ff */
[C---:B------:R-:W-:Y:S01]  /*4620*/  FADD.FTZ R60, -R2.reuse, R67 ;  /* 0x00000043023c7221 */ /* 0x040fe20000010100 */
[----:B------:R-:W0:Y:S01]  /*4630*/  MUFU.EX2 R69, R69 ;  /* 0x0000004500457308 */ /* 0x000e220000000800 */
[----:B------:R-:W-:Y:S01]  /*4640*/  FMUL.FTZ R144, R29, -1.4426950216293334961 ;  /* 0xbfb8aa3b1d907820 */ /* 0x000fe20000410000 */
[----:B------:R-:W-:Y:S01]  /*4650*/  SHF.L.U32 R67, R59, 0x10, RZ ;  /* 0x000000103b437819 */ /* 0x000fe200000006ff */
[C---:B------:R-:W-:Y:S01]  /*4660*/  FADD.FTZ R56, -R2.reuse, R63 ;  /* 0x0000003f02387221 */ /* 0x040fe20000010100 */
[----:B------:R-:W-:Y:S01]  /*4670*/  SHF.L.U32 R63, R55, 0x10, RZ ;  /* 0x00000010373f7819 */ /* 0x000fe200000006ff */
[C---:B------:R-:W-:Y:S01]  /*4680*/  FADD.FTZ R50, -R2.reuse, R53 ;  /* 0x0000003502327221 */ /* 0x040fe20000010100 */
[----:B------:R-:W-:Y:S01]  /*4690*/  SHF.L.U32 R53, R49, 0x10, RZ ;  /* 0x0000001031357819 */ /* 0x000fe200000006ff */
[C---:B------:R-:W-:Y:S01]  /*46a0*/  FADD.FTZ R62, -R2.reuse, R67 ;  /* 0x00000043023e7221 */ /* 0x040fe20000010100 */
[----:B------:R-:W3:Y:S01]  /*46b0*/  MUFU.EX2 R123, R123 ;  /* 0x0000007b007b7308 */ /* 0x000ee20000000800 */
[C---:B------:R-:W-:Y:S01]  /*46c0*/  FADD.FTZ R58, -R2.reuse, R63 ;  /* 0x0000003f023a7221 */ /* 0x040fe20000010100 */
[----:B------:R-:W-:Y:S01]  /*46d0*/  SHF.L.U32 R63, R61, 0x10, RZ ;  /* 0x000000103d3f7819 */ /* 0x000fe200000006ff */
[C---:B------:R-:W-:Y:S01]  /*46e0*/  FMUL.FTZ R30, R111.reuse, R30 ;  /* 0x0000001e6f1e7220 */ /* 0x040fe20000410000 */
[C---:B------:R-:W-:Y:S01]  /*46f0*/  FMUL.FTZ R48, R111.reuse, R48 ;  /* 0x000000306f307220 */ /* 0x040fe20000410000 */
[C---:B------:R-:W-:Y:S01]  /*4700*/  FMUL.FTZ R52, R111.reuse, R52 ;  /* 0x000000346f347220 */ /* 0x040fe20000410000 */
[C---:B------:R-:W-:Y:S01]  /*4710*/  FMUL.FTZ R56, R111.reuse, R56 ;  /* 0x000000386f387220 */ /* 0x040fe20000410000 */
[C---:B------:R-:W-:Y:S01]  /*4720*/  FMUL.FTZ R60, R111.reuse, R60 ;  /* 0x0000003c6f3c7220 */ /* 0x040fe20000410000 */
[----:B------:R-:W4:Y:S01]  /*4730*/  MUFU.EX2 R144, R144 ;  /* 0x0000009000907308 */ /* 0x000f220000000800 */
[----:B------:R-:W-:Y:S01]  /*4740*/  FMUL.FTZ R62, R111, R62 ;  /* 0x0000003e6f3e7220 */ /* 0x000fe20000410000 */
[C---:B------:R-:W-:Y:S01]  /*4750*/  FADD.FTZ R54, -R2.reuse, R53 ;  /* 0x0000003502367221 */ /* 0x040fe20000010100 */
[----:B------:R-:W-:Y:S01]  /*4760*/  FADD.FTZ R2, -R2, R63 ;  /* 0x0000003f02027221 */ /* 0x000fe20000010100 */
[--C-:B------:R-:W-:Y:S01]  /*4770*/  FFMA.FTZ R31, R16, R17, R68.reuse ;  /* 0x00000011101f7223 */ /* 0x100fe20000010044 */
[C-C-:B------:R-:W-:Y:S01]  /*4780*/  FFMA.FTZ R27, R17.reuse, R30, R68.reuse ;  /* 0x0000001e111b7223 */ /* 0x140fe20000010044 */
[C-C-:B------:R-:W-:Y:S01]  /*4790*/  FFMA.FTZ R35, R17.reuse, R48, R68.reuse ;  /* 0x0000003011237223 */ /* 0x140fe20000010044 */
[C-C-:B------:R-:W-:Y:S01]  /*47a0*/  FFMA.FTZ R53, R17.reuse, R52, R68.reuse ;  /* 0x0000003411357223 */ /* 0x140fe20000010044 */
[C-C-:B------:R-:W-:Y:S01]  /*47b0*/  FFMA.FTZ R57, R17.reuse, R56, R68.reuse ;  /* 0x0000003811397223 */ /* 0x140fe20000010044 */
[C-C-:B------:R-:W-:Y:S01]  /*47c0*/  FFMA.FTZ R61, R17.reuse, R60, R68.reuse ;  /* 0x0000003c113d7223 */ /* 0x140fe20000010044 */
[----:B------:R-:W-:Y:S01]  /*47d0*/  FFMA.FTZ R63, R17, R62, R68 ;  /* 0x0000003e113f7223 */ /* 0x000fe20000010044 */
[----:B0-----:R-:W-:Y:S01]  /*47e0*/  FADD.FTZ R68, R69, 1 ;  /* 0x3f80000045447421 */ /* 0x001fe20000010000 */
[----:B------:R-:W-:Y:S01]  /*47f0*/  FMUL.FTZ R58, R111, R58 ;  /* 0x0000003a6f3a7220 */ /* 0x000fe20000410000 */
[----:B---3--:R-:W-:Y:S01]  /*4800*/  FADD.FTZ R69, R123, 1 ;  /* 0x3f8000007b457421 */ /* 0x008fe20000010000 */
[----:B------:R-:W-:Y:S01]  /*4810*/  FMUL.FTZ R10, R111, R10 ;  /* 0x0000000a6f0a7220 */ /* 0x000fe20000410000 */
[----:B------:R-:W-:Y:S01]  /*4820*/  FMUL.FTZ R66, R31, -1.4426950216293334961 ;  /* 0xbfb8aa3b1f427820 */ /* 0x000fe20000410000 */
[--C-:B------:R-:W-:Y:S01]  /*4830*/  FFMA.FTZ R59, R11, R58, R64.reuse ;  /* 0x0000003a0b3b7223 */ /* 0x100fe20000010040 */
[----:B----4-:R-:W-:Y:S01]  /*4840*/  FADD.FTZ R123, R144, 1 ;  /* 0x3f800000907b7421 */ /* 0x010fe20000010000 */
[----:B------:R-:W-:Y:S01]  /*4850*/  MOV R144, RZ ;  /* 0x000000ff00907202 */ /* 0x000fe20000000f00 */
[--C-:B------:R-:W-:Y:S01]  /*4860*/  FFMA.FTZ R51, R10, R11, R64.reuse ;  /* 0x0000000b0a337223 */ /* 0x100fe20000010040 */
[----:B------:R-:W-:Y:S01]  /*4870*/  FMUL.FTZ R143, R59, -1.4426950216293334961 ;  /* 0xbfb8aa3b3b8f7820 */ /* 0x000fe20000410000 */
[----:B------:R-:W0:Y:S01]  /*4880*/  MUFU.EX2 R66, R66 ;  /* 0x0000004200427308 */ /* 0x000e220000000800 */
[----:B------:R-:W-:Y:S01]  /*4890*/  FMUL.FTZ R28, R111, R28 ;  /* 0x0000001c6f1c7220 */ /* 0x000fe20000410000 */
[----:B------:R-:W-:Y:S01]  /*48a0*/  FMUL.FTZ R65, R51, -1.4426950216293334961 ;  /* 0xbfb8aa3b33417820 */ /* 0x000fe20000410000 */
[----:B------:R-:W-:Y:S01]  /*48b0*/  UIADD3 UR5, UR5, 0x3480, URZ ;  /* 0x0000348005057890 */ /* 0x000fe2000fffe03f */
[----:B------:R-:W-:Y:S01]  /*48c0*/  FMUL.FTZ R127, R27, -1.4426950216293334961 ;  /* 0xbfb8aa3b1b7f7820 */ /* 0x000fe20000410000 */
[--C-:B------:R-:W-:Y:S01]  /*48d0*/  FFMA.FTZ R23, R11, R28, R64.reuse ;  /* 0x0000001c0b177223 */ /* 0x100fe20000010040 */
[----:B------:R-:W-:Y:S01]  /*48e0*/  FMUL.FTZ R50, R111, R50 ;  /* 0x000000326f327220 */ /* 0x000fe20000410000 */
[----:B-1----:R-:W-:Y:S01]  /*48f0*/  ULEA UR5, UR7, UR5, 0x18 ;  /* 0x0000000507057291 */ /* 0x002fe2000f8ec03f */
[----:B------:R-:W-:Y:S01]  /*4900*/  MUFU.EX2 R143, R143 ;  /* 0x0000008f008f7308 */ /* 0x000fe20000000800 */
[----:B------:R-:W-:Y:S01]  /*4910*/  FMUL.FTZ R125, R23, -1.4426950216293334961 ;  /* 0xbfb8aa3b177d7820 */ /* 0x000fe20000410000 */
[--C-:B------:R-:W-:Y:S01]  /*4920*/  FFMA.FTZ R49, R11, R50, R64.reuse ;  /* 0x000000320b317223 */ /* 0x100fe20000010040 */
[C---:B------:R-:W-:Y:S01]  /*4930*/  FMUL.FTZ R54, R111.reuse, R54 ;  /* 0x000000366f367220 */ /* 0x040fe20000410000 */
[----:B------:R-:W-:Y:S01]  /*4940*/  FMUL.FTZ R2, R111, R2 ;  /* 0x000000026f027220 */ /* 0x000fe20000410000 */
[----:B------:R-:W-:Y:S01]  /*4950*/  FMUL.FTZ R141, R61, -1.4426950216293334961 ;  /* 0xbfb8aa3b3d8d7820 */ /* 0x000fe20000410000 */
[----:B------:R-:W-:Y:S01]  /*4960*/  FMUL.FTZ R135, R49, -1.4426950216293334961 ;  /* 0xbfb8aa3b31877820 */ /* 0x000fe20000410000 */
[----:B------:R-:W-:Y:S01]  /*4970*/  FMUL.FTZ R139, R63, -1.4426950216293334961 ;  /* 0xbfb8aa3b3f8b7820 */ /* 0x000fe20000410000 */
[----:B------:R-:W1:Y:S01]  /*4980*/  MUFU.EX2 R65, R65 ;  /* 0x0000004100417308 */ /* 0x000e620000000800 */
[----:B0-----:R-:W-:Y:S01]  /*4990*/  FADD.FTZ R66, R66, 1 ;  /* 0x3f80000042427421 */ /* 0x001fe20000010000 */
[----:B------:R-:W-:Y:S01]  /*49a0*/  FMUL.FTZ R131, R35, -1.4426950216293334961 ;  /* 0xbfb8aa3b23837820 */ /* 0x000fe20000410000 */
[C-C-:B------:R-:W-:Y:S01]  /*49b0*/  FFMA.FTZ R55, R11.reuse, R54, R64.reuse ;  /* 0x000000360b377223 */ /* 0x140fe20000010040 */
[----:B------:R-:W-:Y:S01]  /*49c0*/  FFMA.FTZ R64, R11, R2, R64 ;  /* 0x000000020b407223 */ /* 0x000fe20000010040 */
[----:B------:R-:W-:Y:S01]  /*49d0*/  FMUL.FTZ R129, R53, -1.4426950216293334961 ;  /* 0xbfb8aa3b35817820 */ /* 0x000fe20000410000 */
[----:B------:R-:W-:Y:S01]  /*49e0*/  FMUL.FTZ R137, R57, -1.4426950216293334961 ;  /* 0xbfb8aa3b39897820 */ /* 0x000fe20000410000 */
[----:B------:R-:W-:Y:S01]  /*49f0*/  FMUL.FTZ R133, R55, -1.4426950216293334961 ;  /* 0xbfb8aa3b37857820 */ /* 0x000fe20000410000 */
[----:B------:R-:W-:Y:S01]  /*4a00*/  MUFU.RCP R123, R123 ;  /* 0x0000007b007b7308 */ /* 0x000fe20000001000 */
[----:B------:R-:W-:Y:S01]  /*4a10*/  FMUL.FTZ R67, R64, -1.4426950216293334961 ;  /* 0xbfb8aa3b40437820 */ /* 0x000fe20000410000 */
[----:B------:R-:W-:Y:S01]  /*4a20*/  SHF.L.U32 R18, R18, 0x10, RZ ;  /* 0x0000001012127819 */ /* 0x000fe200000006ff */
[----:B------:R-:W-:Y:S01]  /*4a30*/  ULOP3.LUT UR4, UR4, 0x1, URZ, 0x3c, !UPT ;  /* 0x0000000104047892 */ /* 0x000fe2000f8e3c3f */
[----:B------:R-:W-:-:S02]  /*4a40*/  SHF.L.U32 R19, R19, 0x10, RZ ;  /* 0x0000001013137819 */ /* 0x000fc400000006ff */
[----:B------:R-:W-:Y:S02]  /*4a50*/  SHF.L.U32 R25, R25, 0x10, RZ ;  /* 0x0000001019197819 */ /* 0x000fe400000006ff */
[----:B------:R-:W-:Y:S01]  /*4a60*/  MUFU.RCP R66, R66 ;  /* 0x0000004200427308 */ /* 0x000fe20000001000 */
[----:B-1----:R-:W-:Y:S01]  /*4a70*/  FADD.FTZ R65, R65, 1 ;  /* 0x3f80000041417421 */ /* 0x002fe20000010000 */
[----:B------:R-:W-:Y:S02]  /*4a80*/  SHF.L.U32 R33, R33, 0x10, RZ ;  /* 0x0000001021217819 */ /* 0x000fe400000006ff */
[----:B------:R-:W-:Y:S02]  /*4a90*/  SHF.L.U32 R32, R32, 0x10, RZ ;  /* 0x0000001020207819 */ /* 0x000fe400000006ff */
[----:B------:R-:W-:Y:S02]  /*4aa0*/  SHF.L.U32 R36, R36, 0x10, RZ ;  /* 0x0000001024247819 */ /* 0x000fe400000006ff */
[----:B------:R-:W-:Y:S01]  /*4ab0*/  MUFU.RCP R65, R65 ;  /* 0x0000004100417308 */ /* 0x000fe20000001000 */
[----:B------:R-:W-:-:S02]  /*4ac0*/  SHF.L.U32 R37, R37, 0x10, RZ ;  /* 0x0000001025257819 */ /* 0x000fc400000006ff */
[----:B------:R-:W-:Y:S02]  /*4ad0*/  SHF.L.U32 R38, R38, 0x10, RZ ;  /* 0x0000001026267819 */ /* 0x000fe400000006ff */
[----:B------:R-:W-:Y:S02]  /*4ae0*/  SHF.L.U32 R39, R39, 0x10, RZ ;  /* 0x0000001027277819 */ /* 0x000fe400000006ff */
[----:B------:R-:W-:Y:S01]  /*4af0*/  SHF.L.U32 R40, R40, 0x10, RZ ;  /* 0x0000001028287819 */ /* 0x000fe200000006ff */
[----:B------:R-:W-:Y:S01]  /*4b00*/  MUFU.RCP R69, R69 ;  /* 0x0000004500457308 */ /* 0x000fe20000001000 */
[----:B------:R-:W-:Y:S02]  /*4b10*/  SHF.L.U32 R41, R41, 0x10, RZ ;  /* 0x0000001029297819 */ /* 0x000fe400000006ff */
[----:B------:R-:W-:Y:S02]  /*4b20*/  SHF.L.U32 R43, R43, 0x10, RZ ;  /* 0x000000102b2b7819 */ /* 0x000fe400000006ff */
[----:B------:R-:W-:-:S03]  /*4b30*/  SHF.L.U32 R42, R42, 0x10, RZ ;  /* 0x000000102a2a7819 */ /* 0x000fc600000006ff */
[----:B------:R-:W0:Y:S08]  /*4b40*/  MUFU.EX2 R125, R125 ;  /* 0x0000007d007d7308 */ /* 0x000e300000000800 */
[----:B------:R-:W1:Y:S08]  /*4b50*/  MUFU.EX2 R127, R127 ;  /* 0x0000007f007f7308 */ /* 0x000e700000000800 */
[----:B------:R-:W-:Y:S01]  /*4b60*/  MUFU.RCP R68, R68 ;  /* 0x0000004400447308 */ /* 0x000fe20000001000 */
[----:B0-----:R-:W-:-:S07]  /*4b70*/  FADD.FTZ R125, R125, 1 ;  /* 0x3f8000007d7d7421 */ /* 0x001fce0000010000 */
[----:B------:R-:W0:Y:S01]  /*4b80*/  MUFU.EX2 R135, R135 ;  /* 0x0000008700877308 */ /* 0x000e220000000800 */
[----:B-1----:R-:W-:-:S07]  /*4b90*/  FADD.FTZ R127, R127, 1 ;  /* 0x3f8000007f7f7421 */ /* 0x002fce0000010000 */
[----:B------:R-:W1:Y:S08]  /*4ba0*/  MUFU.EX2 R141, R141 ;  /* 0x0000008d008d7308 */ /* 0x000e700000000800 */
[----:B------:R-:W3:Y:S01]  /*4bb0*/  MUFU.RCP R125, R125 ;  /* 0x0000007d007d7308 */ /* 0x000ee20000001000 */
[----:B0-----:R-:W-:-:S07]  /*4bc0*/  FADD.FTZ R135, R135, 1 ;  /* 0x3f80000087877421 */ /* 0x001fce0000010000 */
[----:B------:R-:W0:Y:S01]  /*4bd0*/  MUFU.EX2 R139, R139 ;  /* 0x0000008b008b7308 */ /* 0x000e220000000800 */
[----:B-1----:R-:W-:-:S07]  /*4be0*/  FADD.FTZ R141, R141, 1 ;  /* 0x3f8000008d8d7421 */ /* 0x002fce0000010000 */
[----:B------:R-:W1:Y:S01]  /*4bf0*/  MUFU.EX2 R131, R131 ;  /* 0x0000008300837308 */ /* 0x000e620000000800 */
[----:B---3--:R-:W-:-:S04]  /*4c00*/  FADD.FTZ R148, -R125, 1 ;  /* 0x3f8000007d947421 */ /* 0x008fc80000010100 */
[----:B------:R-:W-:-:S03]  /*4c10*/  FFMA.FTZ R148, R23, R148, 1 ;  /* 0x3f80000017947423 */ /* 0x000fc60000010094 */
[----:B------:R-:W3:Y:S01]  /*4c20*/  MUFU.RCP R127, R127 ;  /* 0x0000007f007f7308 */ /* 0x000ee20000001000 */
[----:B0-----:R-:W-:Y:S01]  /*4c30*/  FADD.FTZ R139, R139, 1 ;  /* 0x3f8000008b8b7421 */ /* 0x001fe20000010000 */
[----:B------:R-:W-:-:S06]  /*4c40*/  FMUL.FTZ R148, R125, R148 ;  /* 0x000000947d947220 */ /* 0x000fcc0000410000 */
[----:B------:R-:W0:Y:S01]  /*4c50*/  MUFU.EX2 R129, R129 ;  /* 0x0000008100817308 */ /* 0x000e220000000800 */
[----:B-1----:R-:W-:-:S07]  /*4c60*/  FADD.FTZ R131, R131, 1 ;  /* 0x3f80000083837421 */ /* 0x002fce0000010000 */
[----:B------:R-:W1:Y:S01]  /*4c70*/  MUFU.EX2 R133, R133 ;  /* 0x0000008500857308 */ /* 0x000e620000000800 */
[----:B---3--:R-:W-:-:S04]  /*4c80*/  FADD.FTZ R150, -R127, 1 ;  /* 0x3f8000007f967421 */ /* 0x008fc80000010100 */
[----:B------:R-:W-:-:S03]  /*4c90*/  FFMA.FTZ R150, R27, R150, 1 ;  /* 0x3f8000001b967423 */ /* 0x000fc60000010096 */
[----:B------:R-:W3:Y:S01]  /*4ca0*/  MUFU.EX2 R137, R137 ;  /* 0x0000008900897308 */ /* 0x000ee20000000800 */
[----:B0-----:R-:W-:Y:S01]  /*4cb0*/  FADD.FTZ R129, R129, 1 ;  /* 0x3f80000081817421 */ /* 0x001fe20000010000 */
[----:B------:R-:W-:-:S04]  /*4cc0*/  FMUL.FTZ R150, R127, R150 ;  /* 0x000000967f967220 */ /* 0x000fc80000410000 */
[----:B------:R-:W-:Y:S02]  /*4cd0*/  FMUL.FTZ R25, R25, R150 ;  /* 0x0000009619197220 */ /* 0x000fe40000410000 */
[----:B------:R-:W0:Y:S01]  /*4ce0*/  MUFU.EX2 R67, R67 ;  /* 0x0000004300437308 */ /* 0x000e220000000800 */
[----:B-1----:R-:W-:-:S07]  /*4cf0*/  FADD.FTZ R133, R133, 1 ;  /* 0x3f80000085857421 */ /* 0x002fce0000010000 */
[----:B------:R-:W-:Y:S01]  /*4d00*/  MUFU.RCP R135, R135 ;  /* 0x0000008700877308 */ /* 0x000fe20000001000 */
[----:B---3--:R-:W-:-:S07]  /*4d10*/  FADD.FTZ R137, R137, 1 ;  /* 0x3f80000089897421 */ /* 0x008fce0000010000 */
[----:B------:R-:W-:Y:S01]  /*4d20*/  MUFU.RCP R23, R139 ;  /* 0x0000008b00177308 */ /* 0x000fe20000001000 */
[----:B0-----:R-:W-:-:S07]  /*4d30*/  FADD.FTZ R27, R67, 1 ;  /* 0x3f800000431b7421 */ /* 0x001fce0000010000 */
[----:B------:R-:W-:Y:S08]  /*4d40*/  MUFU.RCP R131, R131 ;  /* 0x0000008300837308 */ /* 0x000ff00000001000 */
[----:B------:R-:W-:Y:S08]  /*4d50*/  MUFU.RCP R129, R129 ;  /* 0x0000008100817308 */ /* 0x000ff00000001000 */
[----:B------:R-:W0:Y:S08]  /*4d60*/  MUFU.RCP R133, R133 ;  /* 0x0000008500857308 */ /* 0x000e300000001000 */
[----:B------:R-:W1:Y:S08]  /*4d70*/  MUFU.RCP R137, R137 ;  /* 0x0000008900897308 */ /* 0x000e700000001000 */
[----:B------:R-:W-:Y:S01]  /*4d80*/  MUFU.RCP R27, R27 ;  /* 0x0000001b001b7308 */ /* 0x000fe20000001000 */
[----:B0-----:R-:W-:-:S04]  /*4d90*/  FADD.FTZ R156, -R133, 1 ;  /* 0x3f800000859c7421 */ /* 0x001fc80000010100 */
[----:B------:R-:W-:Y:S01]  /*4da0*/  FFMA.FTZ R156, R55, R156, 1 ;  /* 0x3f800000379c7423 */ /* 0x000fe2000001009c */
[----:B-1----:R-:W-:-:S03]  /*4db0*/  FADD.FTZ R158, -R137, 1 ;  /* 0x3f800000899e7421 */ /* 0x002fc60000010100 */
[----:B------:R-:W-:Y:S01]  /*4dc0*/  FMUL.FTZ R133, R133, R156 ;  /* 0x0000009c85857220 */ /* 0x000fe20000410000 */
[----:B------:R-:W-:-:S03]  /*4dd0*/  FFMA.FTZ R158, R57, R158, 1 ;  /* 0x3f800000399e7423 */ /* 0x000fc6000001009e */
[----:B------:R-:W-:Y:S01]  /*4de0*/  FMUL.FTZ R133, R38, R133 ;  /* 0x0000008526857220 */ /* 0x000fe20000410000 */
[----:B------:R-:W-:-:S04]  /*4df0*/  FMUL.FTZ R158, R137, R158 ;  /* 0x0000009e899e7220 */ /* 0x000fc80000410000 */
[----:B------:R-:W-:Y:S01]  /*4e00*/  FMUL.FTZ R39, R39, R158 ;  /* 0x0000009e27277220 */ /* 0x000fe20000410000 */
[----:B--2---:R-:W-:Y:S01]  /*4e10*/  @!P1 FADD.FTZ R146, RZ, R6 ;  /* 0x00000006ff929221 */ /* 0x004fe20000010000 */
[----:B------:R-:W-:Y:S01]  /*4e20*/  @!P1 FADD.FTZ R144, RZ, R7 ;  /* 0x00000007ff909221 */ /* 0x000fe20000010000 */
[----:B------:R-:W-:Y:S01]  /*4e30*/  SHF.L.U32 R6, R112, 0x3, RZ ;  /* 0x0000000370067819 */ /* 0x000fe200000006ff */
[----:B------:R-:W-:Y:S01]  /*4e40*/  FADD.FTZ R112, R143, 1 ;  /* 0x3f8000008f707421 */ /* 0x000fe20000010000 */
[----:B------:R-:W-:Y:S01]  /*4e50*/  LOP3.LUT P1, RZ, R71, 0xffffffc7, RZ, 0xc0, !PT ;  /* 0xffffffc747ff7812 */ /* 0x000fe2000782c0ff */
[----:B------:R-:W0:Y:S04]  /*4e60*/  SHFL.BFLY PT, R145, R146, 0x4, 0x1f ;  /* 0x0c801f0092917f89 */ /* 0x000e2800000e0000 */
[----:B------:R-:W1:Y:S01]  /*4e70*/  SHFL.BFLY PT, R7, R144, 0x4, 0x1f ;  /* 0x0c801f0090077f89 */ /* 0x000e6200000e0000 */
[----:B------:R-:W2:Y:S02]  /*4e80*/  MUFU.RCP R112, R112 ;  /* 0x0000007000707308 */ /* 0x000ea40000001000 */
[----:B--2---:R-:W-:Y:S01]  /*4e90*/  FADD.FTZ R160, -R112, 1 ;  /* 0x3f80000070a07421 */ /* 0x004fe20000010100 */
[----:B0-----:R-:W-:Y:S01]  /*4ea0*/  FADD.FTZ R145, R145, R146 ;  /* 0x0000009291917221 */ /* 0x001fe20000010000 */
[----:B------:R-:W-:Y:S01]  /*4eb0*/  LOP3.LUT R146, R6, 0x8, RZ, 0xc0, !PT ;  /* 0x0000000806927812 */ /* 0x000fe200078ec0ff */
[----:B------:R-:W-:Y:S01]  /*4ec0*/  FADD.FTZ R6, -R65, 1 ;  /* 0x3f80000041067421 */ /* 0x000fe20000010100 */
[----:B------:R-:W-:Y:S01]  /*4ed0*/  FFMA.FTZ R59, R59, R160, 1 ;  /* 0x3f8000003b3b7423 */ /* 0x000fe200000100a0 */
[----:B-1----:R-:W-:Y:S01]  /*4ee0*/  FADD.FTZ R143, R7, R144 ;  /* 0x00000090078f7221 */ /* 0x002fe20000010000 */
[----:B------:R-:W0:Y:S01]  /*4ef0*/  SHFL.BFLY PT, R154, R145, 0x2, 0x1f ;  /* 0x0c401f00919a7f89 */ /* 0x000e2200000e0000 */
[----:B------:R-:W-:Y:S01]  /*4f00*/  IADD3 R85, -R146, R85, RZ ;  /* 0x0000005592557210 */ /* 0x000fe20007ffe1ff */
[----:B------:R-:W-:Y:S01]  /*4f10*/  FADD.FTZ R146, -R123, 1 ;  /* 0x3f8000007b927421 */ /* 0x000fe20000010100 */
[----:B------:R-:W-:Y:S01]  /*4f20*/  FADD.FTZ R144, -R66, 1 ;  /* 0x3f80000042907421 */ /* 0x000fe20000010100 */
[----:B------:R-:W1:Y:S01]  /*4f30*/  SHFL.BFLY PT, R152, R143, 0x2, 0x1f ;  /* 0x0c401f008f987f89 */ /* 0x000e6200000e0000 */
[----:B------:R-:W-:Y:S01]  /*4f40*/  FFMA.FTZ R6, R51, R6, 1 ;  /* 0x3f80000033067423 */ /* 0x000fe20000010006 */
[----:B------:R-:W-:Y:S01]  /*4f50*/  FFMA.FTZ R146, R29, R146, 1 ;  /* 0x3f8000001d927423 */ /* 0x000fe20000010092 */
[----:B------:R-:W-:Y:S01]  /*4f60*/  FFMA.FTZ R7, R31, R144, 1 ;  /* 0x3f8000001f077423 */ /* 0x000fe20000010090 */
[----:B------:R-:W-:Y:S01]  /*4f70*/  FADD.FTZ R51, -R69, 1 ;  /* 0x3f80000045337421 */ /* 0x000fe20000010100 */
[----:B------:R-:W-:Y:S01]  /*4f80*/  FMUL.FTZ R65, R65, R6 ;  /* 0x0000000641417220 */ /* 0x000fe20000410000 */
[----:B------:R-:W-:Y:S01]  /*4f90*/  FADD.FTZ R144, -R68, 1 ;  /* 0x3f80000044907421 */ /* 0x000fe20000010100 */
[----:B------:R-:W-:Y:S01]  /*4fa0*/  FMUL.FTZ R66, R66, R7 ;  /* 0x0000000742427220 */ /* 0x000fe20000410000 */
[----:B------:R-:W-:Y:S01]  /*4fb0*/  FFMA.FTZ R8, R8, R51, 1 ;  /* 0x3f80000008087423 */ /* 0x000fe20000010033 */
[----:B------:R-:W2:Y:S01]  /*4fc0*/  MUFU.RCP R31, R141 ;  /* 0x0000008d001f7308 */ /* 0x000ea20000001000 */
[----:B------:R-:W-:Y:S01]  /*4fd0*/  FFMA.FTZ R9, R9, R144, 1 ;  /* 0x3f80000009097423 */ /* 0x000fe20000010090 */
[----:B------:R-:W-:Y:S01]  /*4fe0*/  FADD.FTZ R144, -R131, 1 ;  /* 0x3f80000083907421 */ /* 0x000fe20000010100 */
[----:B------:R-:W-:Y:S01]  /*4ff0*/  FMUL.FTZ R69, R69, R8 ;  /* 0x0000000845457220 */ /* 0x000fe20000410000 */
[----:B------:R-:W-:Y:S01]  /*5000*/  LEA R8, R85, UR5, 0x3 ;  /* 0x0000000555087c11 */ /* 0x000fe2000f8e18ff */
[----:B------:R-:W-:Y:S01]  /*5010*/  FMUL.FTZ R68, R68, R9 ;  /* 0x0000000944447220 */ /* 0x000fe20000410000 */
[----:B------:R-:W-:Y:S01]  /*5020*/  FMUL.FTZ R66, R19, R66 ;  /* 0x0000004213427220 */ /* 0x000fe20000410000 */
[----:B------:R-:W-:Y:S01]  /*5030*/  FFMA.FTZ R144, R35, R144, 1 ;  /* 0x3f80000023907423 */ /* 0x000fe20000010090 */
[----:B------:R-:W-:Y:S01]  /*5040*/  FADD.FTZ R35, -R27, 1 ;  /* 0x3f8000001b237421 */ /* 0x000fe20000010100 */
[----:B------:R-:W-:Y:S01]  /*5050*/  FMUL.FTZ R123, R123, R146 ;  /* 0x000000927b7b7220 */ /* 0x000fe20000410000 */
[----:B------:R-:W-:Y:S01]  /*5060*/  FMUL.FTZ R59, R112, R59 ;  /* 0x0000003b703b7220 */ /* 0x000fe20000410000 */
[----:B0-----:R-:W-:Y:S01]  /*5070*/  FADD.FTZ R145, R145, R154 ;  /* 0x0000009a91917221 */ /* 0x001fe20000010000 */
[----:B------:R-:W-:Y:S01]  /*5080*/  FADD.FTZ R154, -R135, 1 ;  /* 0x3f800000879a7421 */ /* 0x000fe20000010100 */
[----:B------:R-:W-:Y:S01]  /*5090*/  FFMA.FTZ R64, R64, R35, 1 ;  /* 0x3f80000040407423 */ /* 0x000fe20000010023 */
[----:B------:R-:W-:Y:S01]  /*50a0*/  FMUL.FTZ R144, R131, R144 ;  /* 0x0000009083907220 */ /* 0x000fe20000410000 */
[----:B-1----:R-:W-:Y:S01]  /*50b0*/  FADD.FTZ R143, R143, R152 ;  /* 0x000000988f8f7221 */ /* 0x002fe20000010000 */
[----:B------:R-:W0:Y:S01]  /*50c0*/  SHFL.BFLY PT, R29, R145, 0x1, 0x1f ;  /* 0x0c201f00911d7f89 */ /* 0x000e2200000e0000 */
[----:B------:R-:W-:Y:S01]  /*50d0*/  FFMA.FTZ R154, R49, R154, 1 ;  /* 0x3f800000319a7423 */ /* 0x000fe2000001009a */
[----:B--2---:R-:W-:Y:S01]  /*50e0*/  FADD.FTZ R162, -R31, 1 ;  /* 0x3f8000001fa27421 */ /* 0x004fe20000010100 */
[----:B------:R-:W-:Y:S01]  /*50f0*/  FADD.FTZ R49, -R23, 1 ;  /* 0x3f80000017317421 */ /* 0x000fe20000010100 */
[----:B------:R-:W1:Y:S01]  /*5100*/  SHFL.BFLY PT, R164, R143, 0x1, 0x1f ;  /* 0x0c201f008fa47f89 */ /* 0x000e6200000e0000 */
[----:B------:R-:W-:Y:S01]  /*5110*/  FADD.FTZ R152, -R129, 1 ;  /* 0x3f80000081987421 */ /* 0x000fe20000010100 */
[----:B------:R-:W-:Y:S01]  /*5120*/  FFMA.FTZ R160, R61, R162, 1 ;  /* 0x3f8000003da07423 */ /* 0x000fe200000100a2 */
[----:B------:R-:W-:Y:S01]  /*5130*/  FFMA.FTZ R162, R63, R49, 1 ;  /* 0x3f8000003fa27423 */ /* 0x000fe20000010031 */
[----:B------:R-:W-:Y:S01]  /*5140*/  FMUL.FTZ R135, R135, R154 ;  /* 0x0000009a87877220 */ /* 0x000fe20000410000 */
[----:B------:R-:W-:Y:S01]  /*5150*/  FFMA.FTZ R152, R53, R152, 1 ;  /* 0x3f80000035987423 */ /* 0x000fe20000010098 */
[----:B------:R-:W-:Y:S01]  /*5160*/  FMUL.FTZ R160, R31, R160 ;  /* 0x000000a01fa07220 */ /* 0x000fe20000410000 */
        /* <DEDUP_REMOVED lines=11> */
[----:B------:R-:W-:Y:S01]  /*5220*/  MOV R112, R117 ;  /* 0x0000007500707202 */ /* 0x000fe20000000f00 */
[----:B0-----:R-:W-:Y:S01]  /*5230*/  FADD.FTZ R6, R145, R29 ;  /* 0x0000001d91067221 */ /* 0x001fe20000010000 */
[----:B------:R-:W-:Y:S01]  /*5240*/  @!P1 LOP3.LUT R29, R71, 0xfffffff8, RZ, 0xc0, !PT ;  /* 0xfffffff8471d9812 */ /* 0x000fe200078ec0ff */
[----:B-1----:R-:W-:-:S02]  /*5250*/  FADD.FTZ R7, R143, R164 ;  /* 0x000000a48f077221 */ /* 0x002fc40000010000 */
[----:B------:R-:W-:Y:S02]  /*5260*/  @!P1 FMUL.FTZ R6, R6, 9.7656251455191522837e-05 ;  /* 0x38cccccd06069820 */ /* 0x000fe40000410000 */
[----:B------:R-:W-:-:S05]  /*5270*/  @!P1 FMUL.FTZ R7, R7, 9.7656251455191522837e-05 ;  /* 0x38cccccd07079820 */ /* 0x000fca0000410000 */
[----:B------:R0:W-:Y:S01]  /*5280*/  @!P1 STS.64 [R29+UR5], R6 ;  /* 0x000000061d009988 */ /* 0x0001e20008000a05 */
[----:B------:R-:W-:Y:S01]  /*5290*/  BAR.SYNC.DEFER_BLOCKING 0x0 ;  /* 0x0000000000007b1d */ /* 0x000fe20000010000 */
[----:B------:R-:W-:Y:S01]  /*52a0*/  IADD3 R82, P1, R82, UR12, RZ ;  /* 0x0000000c52527c10 */ /* 0x000fe2000ff3e0ff */
[----:B0-----:R-:W-:Y:S01]  /*52b0*/  FMUL.FTZ R6, R18, R65 ;  /* 0x0000004112067220 */ /* 0x001fe20000410000 */
[----:B------:R-:W-:Y:S02]  /*52c0*/  SHF.L.U32 R18, R21, 0x10, RZ ;  /* 0x0000001015127819 */ /* 0x000fe400000006ff */
[----:B------:R-:W-:Y:S02]  /*52d0*/  SHF.L.U32 R7, R20, 0x10, RZ ;  /* 0x0000001014077819 */ /* 0x000fe400000006ff */
[----:B------:R-:W-:Y:S01]  /*52e0*/  SHF.L.U32 R21, R24, 0x10, RZ ;  /* 0x0000001018157819 */ /* 0x000fe200000006ff */
[----:B------:R-:W-:Y:S02]  /*52f0*/  FMUL.FTZ R69, R18, R69 ;  /* 0x0000004512457220 */ /* 0x000fe40000410000 */
[----:B------:R-:W-:-:S02]  /*5300*/  FMUL.FTZ R7, R7, R68 ;  /* 0x0000004407077220 */ /* 0x000fc40000410000 */
[----:B------:R-:W-:Y:S01]  /*5310*/  FMUL.FTZ R21, R21, R148 ;  /* 0x0000009415157220 */ /* 0x000fe20000410000 */
[----:B------:R-:W0:Y:S02]  /*5320*/  LDS.64 R8, [R8] ;  /* 0x0000000008087984 */ /* 0x000e240000000a00 */
[C-C-:B0-----:R-:W-:Y:S01]  /*5330*/  FFMA.FTZ R90, R5.reuse, R90, -R8.reuse ;  /* 0x0000005a055a7223 */ /* 0x141fe20000010808 */
[C-C-:B------:R-:W-:Y:S01]  /*5340*/  FFMA.FTZ R105, R5.reuse, R105, -R8.reuse ;  /* 0x0000006905697223 */ /* 0x140fe20000010808 */
[C-C-:B------:R-:W-:Y:S01]  /*5350*/  FFMA.FTZ R83, R5.reuse, R83, -R8.reuse ;  /* 0x0000005305537223 */ /* 0x140fe20000010808 */
[C-C-:B------:R-:W-:Y:S01]  /*5360*/  FFMA.FTZ R19, R5.reuse, R106, -R8.reuse ;  /* 0x0000006a05137223 */ /* 0x140fe20000010808 */
[C-C-:B------:R-:W-:Y:S01]  /*5370*/  FFMA.FTZ R101, R5.reuse, R101, -R8.reuse ;  /* 0x0000006505657223 */ /* 0x140fe20000010808 */
[C-C-:B------:R-:W-:Y:S01]  /*5380*/  FFMA.FTZ R87, R5.reuse, R87, -R8.reuse ;  /* 0x0000005705577223 */ /* 0x140fe20000010808 */
[C-C-:B------:R-:W-:Y:S01]  /*5390*/  FFMA.FTZ R95, R5.reuse, R95, -R8.reuse ;  /* 0x0000005f055f7223 */ /* 0x140fe20000010808 */
[--C-:B------:R-:W-:Y:S01]  /*53a0*/  FFMA.FTZ R23, R5, R92, -R8.reuse ;  /* 0x0000005c05177223 */ /* 0x100fe20000010808 */
[--C-:B------:R-:W-:Y:S01]  /*53b0*/  FFMA.FTZ R18, R142, R89, -R8.reuse ;  /* 0x000000598e127223 */ /* 0x100fe20000010808 */
[--C-:B------:R-:W-:Y:S01]  /*53c0*/  FFMA.FTZ R5, R17, R66, -R8.reuse ;  /* 0x0000004211057223 */ /* 0x100fe20000010808 */
[----:B------:R-:W-:Y:S01]  /*53d0*/  FFMA.FTZ R6, R11, R6, -R8 ;  /* 0x000000060b067223 */ /* 0x000fe20000010808 */
[-C--:B------:R-:W-:Y:S01]  /*53e0*/  FFMA.FTZ R136, R136, -R9.reuse, R83 ;  /* 0x8000000988887223 */ /* 0x080fe20000010053 */
[----:B------:R-:W-:Y:S01]  /*53f0*/  FFMA.FTZ R18, R115, -R9, R18 ;  /* 0x8000000973127223 */ /* 0x000fe20000010012 */
[----:B------:R-:W-:Y:S01]  /*5400*/  FFMA.FTZ R16, -R9, R16, R5 ;  /* 0x0000001009107223 */ /* 0x000fe20000010105 */
[C-C-:B------:R-:W-:Y:S01]  /*5410*/  FFMA.FTZ R113, R142.reuse, R113, -R8.reuse ;  /* 0x000000718e717223 */ /* 0x140fe20000010808 */
[--C-:B------:R-:W-:Y:S01]  /*5420*/  FFMA.FTZ R109, R142, R109, -R8.reuse ;  /* 0x0000006d8e6d7223 */ /* 0x100fe20000010808 */
[----:B------:R-:W-:Y:S01]  /*5430*/  FFMA.FTZ R69, R17, R69, -R8 ;  /* 0x0000004511457223 */ /* 0x000fe20000010808 */
[----:B------:R-:W-:Y:S01]  /*5440*/  IADD3.X R83, R110, UR13, RZ, P1, !PT ;  /* 0x0000000d6e537c10 */ /* 0x000fe20008ffe4ff */
[----:B------:R-:W-:Y:S01]  /*5450*/  FFMA.FTZ R90, R3, -R9, R90 ;  /* 0x80000009035a7223 */ /* 0x000fe2000001005a */
[----:B------:R-:W-:Y:S01]  /*5460*/  FFMA.FTZ R6, -R9, R10, R6 ;  /* 0x0000000a09067223 */ /* 0x000fe20000010106 */
[----:B------:R-:W-:Y:S01]  /*5470*/  IADD3 R108, P1, R108, UR12, RZ ;  /* 0x0000000c6c6c7c10 */ /* 0x000fe2000ff3e0ff */
[C---:B------:R-:W-:Y:S01]  /*5480*/  FMUL.FTZ R18, R111.reuse, R18 ;  /* 0x000000126f127220 */ /* 0x040fe20000410000 */
[----:B------:R-:W-:Y:S01]  /*5490*/  FMUL.FTZ R5, R111, R16 ;  /* 0x000000106f057220 */ /* 0x000fe20000410000 */
[--C-:B------:R-:W-:Y:S01]  /*54a0*/  FFMA.FTZ R7, R11, R7, -R8.reuse ;  /* 0x000000070b077223 */ /* 0x100fe20000010808 */
[-C--:B------:R-:W-:Y:S01]  /*54b0*/  FFMA.FTZ R138, R138, -R9.reuse, R113 ;  /* 0x800000098a8a7223 */ /* 0x080fe20000010071 */
[----:B------:R-:W-:Y:S01]  /*54c0*/  FFMA.FTZ R26, -R9, R26, R69 ;  /* 0x0000001a091a7223 */ /* 0x000fe20000010145 */
[----:B------:R-:W-:Y:S01]  /*54d0*/  FFMA.FTZ R134, R134, -R9, R109 ;  /* 0x8000000986867223 */ /* 0x000fe2000001006d */
[--C-:B------:R-:W-:Y:S01]  /*54e0*/  FFMA.FTZ R21, R11, R21, -R8.reuse ;  /* 0x000000150b157223 */ /* 0x100fe20000010808 */
[--C-:B------:R-:W-:Y:S01]  /*54f0*/  FFMA.FTZ R25, R17, R25, -R8.reuse ;  /* 0x0000001911197223 */ /* 0x100fe20000010808 */
[C---:B------:R-:W-:Y:S01]  /*5500*/  FMUL.FTZ R90, R111.reuse, R90 ;  /* 0x0000005a6f5a7220 */ /* 0x040fe20000410000 */
[----:B------:R-:W-:Y:S01]  /*5510*/  FMUL.FTZ R3, R111, R6 ;  /* 0x000000066f037220 */ /* 0x000fe20000410000 */
[----:B------:R-:W-:Y:S01]  /*5520*/  IADD3.X R109, R107, UR13, RZ, P1, !PT ;  /* 0x0000000d6b6d7c10 */ /* 0x000fe20008ffe4ff */
[--C-:B------:R-:W-:Y:S01]  /*5530*/  FFMA.FTZ R103, R142, R103, -R8.reuse ;  /* 0x000000678e677223 */ /* 0x100fe20000010808 */
[--C-:B------:R-:W-:Y:S01]  /*5540*/  FFMA.FTZ R33, R17, R33, -R8.reuse ;  /* 0x0000002111217223 */ /* 0x100fe20000010808 */
[----:B------:R-:W-:Y:S01]  /*5550*/  IADD3 R104, P1, R104, UR12, RZ ;  /* 0x0000000c68687c10 */ /* 0x000fe2000ff3e0ff */
[----:B------:R-:W-:Y:S01]  /*5560*/  FFMA.FTZ R140, R140, -R9, R105 ;  /* 0x800000098c8c7223 */ /* 0x000fe20000010069 */
[----:B------:R-:W-:Y:S01]  /*5570*/  FFMA.FTZ R22, -R9, R22, R7 ;  /* 0x0000001609167223 */ /* 0x000fe20000010107 */
[----:B------:R-:W-:Y:S01]  /*5580*/  F2FP.BF16.F32.PACK_AB R18, R5, R18 ;  /* 0x000000120512723e */ /* 0x000fe200000010ff */
[C-C-:B------:R-:W-:Y:S01]  /*5590*/  FFMA.FTZ R99, R142.reuse, R99, -R8.reuse ;  /* 0x000000638e637223 */ /* 0x140fe20000010808 */
[C-C-:B------:R-:W-:Y:S01]  /*55a0*/  FFMA.FTZ R97, R142.reuse, R97, -R8.reuse ;  /* 0x000000618e617223 */ /* 0x140fe20000010808 */
[C-C-:B------:R-:W-:Y:S01]  /*55b0*/  FFMA.FTZ R93, R142.reuse, R93, -R8.reuse ;  /* 0x0000005d8e5d7223 */ /* 0x140fe20000010808 */
[--C-:B------:R-:W-:Y:S01]  /*55c0*/  FFMA.FTZ R91, R142, R91, -R8.reuse ;  /* 0x0000005b8e5b7223 */ /* 0x100fe20000010808 */
[C-C-:B------:R-:W-:Y:S01]  /*55d0*/  FFMA.FTZ R123, R11.reuse, R123, -R8.reuse ;  /* 0x0000007b0b7b7223 */ /* 0x140fe20000010808 */
[C-C-:B------:R-:W-:Y:S01]  /*55e0*/  FFMA.FTZ R135, R11.reuse, R135, -R8.reuse ;  /* 0x000000870b877223 */ /* 0x140fe20000010808 */
[C-C-:B------:R-:W-:Y:S01]  /*55f0*/  FFMA.FTZ R133, R11.reuse, R133, -R8.reuse ;  /* 0x000000850b857223 */ /* 0x140fe20000010808 */
[C-C-:B------:R-:W-:Y:S01]  /*5600*/  FFMA.FTZ R59, R11.reuse, R59, -R8.reuse ;  /* 0x0000003b0b3b7223 */ /* 0x140fe20000010808 */
[--C-:B------:R-:W-:Y:S01]  /*5610*/  FFMA.FTZ R20, R11, R27, -R8.reuse ;  /* 0x0000001b0b147223 */ /* 0x100fe20000010808 */
[C-C-:B------:R-:W-:Y:S01]  /*5620*/  FFMA.FTZ R37, R17.reuse, R37, -R8.reuse ;  /* 0x0000002511257223 */ /* 0x140fe20000010808 */
[C-C-:B------:R-:W-:Y:S01]  /*5630*/  FFMA.FTZ R39, R17.reuse, R39, -R8.reuse ;  /* 0x0000002711277223 */ /* 0x140fe20000010808 */
[C-C-:B------:R-:W-:Y:S01]  /*5640*/  FFMA.FTZ R41, R17.reuse, R41, -R8.reuse ;  /* 0x0000002911297223 */ /* 0x140fe20000010808 */
[----:B------:R-:W-:Y:S01]  /*5650*/  FFMA.FTZ R43, R17, R43, -R8 ;  /* 0x0000002b112b7223 */ /* 0x000fe20000010808 */
[C---:B------:R-:W-:Y:S01]  /*5660*/  FMUL.FTZ R138, R111.reuse, R138 ;  /* 0x0000008a6f8a7220 */ /* 0x040fe20000410000 */
[----:B------:R-:W-:Y:S01]  /*5670*/  FMUL.FTZ R5, R111, R26 ;  /* 0x0000001a6f057220 */ /* 0x000fe20000410000 */
[C---:B------:R-:W-:Y:S01]  /*5680*/  FFMA.FTZ R28, -R9.reuse, R28, R21 ;  /* 0x0000001c091c7223 */ /* 0x040fe20000010115 */
[C---:B------:R-:W-:Y:S01]  /*5690*/  FFMA.FTZ R30, -R9.reuse, R30, R25 ;  /* 0x0000001e091e7223 */ /* 0x040fe20000010119 */
[-C--:B------:R-:W-:Y:S01]  /*56a0*/  FFMA.FTZ R130, R130, -R9.reuse, R103 ;  /* 0x8000000982827223 */ /* 0x080fe20000010067 */
[----:B------:R-:W-:Y:S01]  /*56b0*/  FFMA.FTZ R48, -R9, R48, R33 ;  /* 0x0000003009307223 */ /* 0x000fe20000010121 */
[----:B------:R-:W-:Y:S01]  /*56c0*/  F2FP.BF16.F32.PACK_AB R90, R3, R90 ;  /* 0x0000005a035a723e */ /* 0x000fe200000010ff */
[C---:B------:R-:W-:Y:S01]  /*56d0*/  FMUL.FTZ R140, R111.reuse, R140 ;  /* 0x0000008c6f8c7220 */ /* 0x040fe20000410000 */
[----:B------:R-:W-:Y:S01]  /*56e0*/  IADD3.X R105, R102, UR13, RZ, P1, !PT ;  /* 0x0000000d66697c10 */ /* 0x000fe20008ffe4ff */
[----:B------:R-:W-:Y:S01]  /*56f0*/  FMUL.FTZ R3, R111, R22 ;  /* 0x000000166f037220 */ /* 0x000fe20000410000 */
[----:B------:R-:W-:Y:S01]  /*5700*/  IADD3 R100, P1, R100, UR12, RZ ;  /* 0x0000000c64647c10 */ /* 0x000fe2000ff3e0ff */
[-C--:B------:R-:W-:Y:S01]  /*5710*/  FFMA.FTZ R132, R132, -R9.reuse, R19 ;  /* 0x8000000984847223 */ /* 0x080fe20000010013 */
[C---:B------:R-:W-:Y:S01]  /*5720*/  FFMA.FTZ R34, -R9.reuse, R34, R123 ;  /* 0x0000002209227223 */ /* 0x040fe2000001017b */
        /* <DEDUP_REMOVED lines=13> */
[----:B------:R-:W-:Y:S01]  /*5800*/  FFMA.FTZ R114, R114, -R9, R91 ;  /* 0x8000000972727223 */ /* 0x000fe2000001005b */
[C---:B------:R-:W-:Y:S01]  /*5810*/  FFMA.FTZ R20, -R9.reuse, R2, R20 ;  /* 0x0000000209147223 */ /* 0x040fe20000010114 */
[----:B------:R-:W-:Y:S01]  /*5820*/  FFMA.FTZ R62, -R9, R62, R43 ;  /* 0x0000003e093e7223 */ /* 0x000fe2000001012b */
[C---:B------:R-:W-:Y:S01]  /*5830*/  FMUL.FTZ R136, R111.reuse, R136 ;  /* 0x000000886f887220 */ /* 0x040fe20000410000 */
[C---:B------:R-:W-:Y:S01]  /*5840*/  FMUL.FTZ R7, R111.reuse, R28 ;  /* 0x0000001c6f077220 */ /* 0x040fe20000410000 */
[C---:B------:R-:W-:Y:S01]  /*5850*/  FMUL.FTZ R134, R111.reuse, R134 ;  /* 0x000000866f867220 */ /* 0x040fe20000410000 */
[----:B------:R-:W-:Y:S01]  /*5860*/  FMUL.FTZ R9, R111, R30 ;  /* 0x0000001e6f097220 */ /* 0x000fe20000410000 */
[----:B------:R-:W-:Y:S01]  /*5870*/  F2FP.BF16.F32.PACK_AB R138, R5, R138 ;  /* 0x0000008a058a723e */ /* 0x000fe200000010ff */
[C---:B------:R-:W-:Y:S01]  /*5880*/  FMUL.FTZ R130, R111.reuse, R130 ;  /* 0x000000826f827220 */ /* 0x040fe20000410000 */
[C---:B------:R-:W-:Y:S01]  /*5890*/  FMUL.FTZ R17, R111.reuse, R48 ;  /* 0x000000306f117220 */ /* 0x040fe20000410000 */
[----:B------:R-:W-:Y:S01]  /*58a0*/  IADD3.X R101, R98, UR13, RZ, P1, !PT ;  /* 0x0000000d62657c10 */ /* 0x000fe20008ffe4ff */
[C---:B------:R-:W-:Y:S01]  /*58b0*/  FMUL.FTZ R132, R111.reuse, R132 ;  /* 0x000000846f847220 */ /* 0x040fe20000410000 */
[----:B------:R-:W-:Y:S01]  /*58c0*/  PRMT R41, R90, 0x7632, R41 ;  /* 0x000076325a297816 */ /* 0x000fe20000000029 */
[----:B------:R-:W-:Y:S01]  /*58d0*/  FMUL.FTZ R11, R111, R34 ;  /* 0x000000226f0b7220 */ /* 0x000fe20000410000 */
[----:B------:R-:W-:Y:S01]  /*58e0*/  F2FP.BF16.F32.PACK_AB R140, R3, R140 ;  /* 0x0000008c038c723e */ /* 0x000fe200000010ff */
[C---:B------:R-:W-:Y:S01]  /*58f0*/  FMUL.FTZ R128, R111.reuse, R128 ;  /* 0x000000806f807220 */ /* 0x040fe20000410000 */
[----:B------:R-:W-:Y:S01]  /*5900*/  PRMT R2, R18, 0x7632, R2 ;  /* 0x0000763212027816 */ /* 0x000fe20000000002 */
[C---:B------:R-:W-:Y:S01]  /*5910*/  FMUL.FTZ R19, R111.reuse, R50 ;  /* 0x000000326f137220 */ /* 0x040fe20000410000 */
[----:B------:R-:W-:Y:S01]  /*5920*/  IADD3 R96, P1, R96, UR12, RZ ;  /* 0x0000000c60607c10 */ /* 0x000fe2000ff3e0ff */
[C---:B------:R-:W-:Y:S01]  /*5930*/  FMUL.FTZ R126, R111.reuse, R126 ;  /* 0x0000007e6f7e7220 */ /* 0x040fe20000410000 */
[----:B------:R-:W-:Y:S01]  /*5940*/  PRMT R3, R138, 0x7632, R3 ;  /* 0x000076328a037816 */ /* 0x000fe20000000003 */
[----:B------:R-:W-:Y:S01]  /*5950*/  FMUL.FTZ R21, R111, R52 ;  /* 0x000000346f157220 */ /* 0x000fe20000410000 */
[----:B------:R-:W-:Y:S01]  /*5960*/  F2FP.BF16.F32.PACK_AB R136, R7, R136 ;  /* 0x000000880788723e */ /* 0x000fe200000010ff */
[----:B------:R-:W-:Y:S01]  /*5970*/  FMUL.FTZ R124, R111, R124 ;  /* 0x0000007c6f7c7220 */ /* 0x000fe20000410000 */
[----:B------:R-:W-:Y:S01]  /*5980*/  F2FP.BF16.F32.PACK_AB R134, R9, R134 ;  /* 0x000000860986723e */ /* 0x000fe200000010ff */
[----:B------:R-:W-:Y:S01]  /*5990*/  FMUL.FTZ R23, R111, R54 ;  /* 0x000000366f177220 */ /* 0x000fe20000410000 */
[----:B------:R-:W-:Y:S01]  /*59a0*/  F2FP.BF16.F32.PACK_AB R130, R17, R130 ;  /* 0x000000821182723e */ /* 0x000fe200000010ff */
[----:B------:R-:W-:Y:S01]  /*59b0*/  STG.E.U16 desc[UR8][R82.64], R90 ;  /* 0x0000005a52007986 */ /* 0x000fe2000c101508 */
[----:B------:R-:W-:Y:S01]  /*59c0*/  IADD3.X R97, R88, UR13, RZ, P1, !PT ;  /* 0x0000000d58617c10 */ /* 0x000fe20008ffe4ff */
[C---:B------:R-:W-:Y:S01]  /*59d0*/  FMUL.FTZ R122, R111.reuse, R122 ;  /* 0x0000007a6f7a7220 */ /* 0x040fe20000410000 */
[----:B------:R-:W-:Y:S01]  /*59e0*/  PRMT R54, R140, 0x7632, R54 ;  /* 0x000076328c367816 */ /* 0x000fe20000000036 */
[----:B------:R-:W-:Y:S01]  /*59f0*/  STG.E.U16 desc[UR8][R82.64+0x2], R41 ;  /* 0x0000022952007986 */ /* 0x000fe2000c101508 */
[----:B------:R-:W-:Y:S01]  /*5a00*/  IADD3 R94, P1, R94, UR12, RZ ;  /* 0x0000000c5e5e7c10 */ /* 0x000fe2000ff3e0ff */
[----:B------:R-:W-:Y:S01]  /*5a10*/  FMUL.FTZ R25, R111, R56 ;  /* 0x000000386f197220 */ /* 0x000fe20000410000 */
[----:B------:R-:W-:Y:S01]  /*5a20*/  PRMT R52, R136, 0x7632, R52 ;  /* 0x0000763288347816 */ /* 0x000fe20000000034 */
[----:B------:R-:W-:Y:S01]  /*5a30*/  STG.E.U16 desc[UR8][R82.64+0x4], R18 ;  /* 0x0000041252007986 */ /* 0x000fe2000c101508 */
[----:B------:R-:W-:Y:S01]  /*5a40*/  F2FP.BF16.F32.PACK_AB R132, R11, R132 ;  /* 0x000000840b84723e */ /* 0x000fe200000010ff */
[----:B------:R-:W-:Y:S01]  /*5a50*/  FMUL.FTZ R120, R111, R120 ;  /* 0x000000786f787220 */ /* 0x000fe20000410000 */
[----:B------:R-:W-:Y:S01]  /*5a60*/  F2FP.BF16.F32.PACK_AB R128, R19, R128 ;  /* 0x000000801380723e */ /* 0x000fe200000010ff */
[----:B------:R0:W-:Y:S01]  /*5a70*/  STG.E.U16 desc[UR8][R82.64+0x6], R2 ;  /* 0x0000060252007986 */ /* 0x0001e2000c101508 */
[----:B------:R-:W-:Y:S01]  /*5a80*/  F2FP.BF16.F32.PACK_AB R126, R21, R126 ;  /* 0x0000007e157e723e */ /* 0x000fe200000010ff */
[C---:B------:R-:W-:Y:S01]  /*5a90*/  FMUL.FTZ R27, R111.reuse, R58 ;  /* 0x0000003a6f1b7220 */ /* 0x040fe20000410000 */
[C---:B------:R-:W-:Y:S01]  /*5aa0*/  FMUL.FTZ R118, R111.reuse, R118 ;  /* 0x000000766f767220 */ /* 0x040fe20000410000 */
[----:B------:R1:W-:Y:S01]  /*5ab0*/  STG.E.U16 desc[UR8][R108.64+0x6], R3 ;  /* 0x000006036c007986 */ /* 0x0003e2000c101508 */
[C---:B------:R-:W-:Y:S01]  /*5ac0*/  FMUL.FTZ R29, R111.reuse, R60 ;  /* 0x0000003c6f1d7220 */ /* 0x040fe20000410000 */
[C---:B------:R-:W-:Y:S01]  /*5ad0*/  FMUL.FTZ R116, R111.reuse, R116 ;  /* 0x000000746f747220 */ /* 0x040fe20000410000 */
[C---:B------:R-:W-:Y:S01]  /*5ae0*/  FMUL.FTZ R114, R111.reuse, R114 ;  /* 0x000000726f727220 */ /* 0x040fe20000410000 */
[----:B------:R-:W-:Y:S01]  /*5af0*/  FMUL.FTZ R31, R111, R20 ;  /* 0x000000146f1f7220 */ /* 0x000fe20000410000 */
[----:B------:R-:W-:Y:S01]  /*5b00*/  F2FP.BF16.F32.PACK_AB R124, R23, R124 ;  /* 0x0000007c177c723e */ /* 0x000fe200000010ff */
[----:B------:R-:W-:Y:S01]  /*5b10*/  FMUL.FTZ R111, R111, R62 ;  /* 0x0000003e6f6f7220 */ /* 0x000fe20000410000 */
[----:B------:R-:W-:Y:S01]  /*5b20*/  IADD3.X R95, R80, UR13, RZ, P1, !PT ;  /* 0x0000000d505f7c10 */ /* 0x000fe20008ffe4ff */
[----:B------:R-:W-:Y:S01]  /*5b30*/  STG.E.U16 desc[UR8][R108.64], R140 ;  /* 0x0000008c6c007986 */ /* 0x000fe2000c101508 */
[----:B0-----:R-:W-:-:S02]  /*5b40*/  PRMT R2, R134, 0x7632, R2 ;  /* 0x0000763286027816 */ /* 0x001fc40000000002 */
[----:B------:R-:W-:Y:S01]  /*5b50*/  IADD3 R86, P1, R86, UR12, RZ ;  /* 0x0000000c56567c10 */ /* 0x000fe2000ff3e0ff */
[----:B------:R-:W-:Y:S01]  /*5b60*/  STG.E.U16 desc[UR8][R108.64+0x2], R54 ;  /* 0x000002366c007986 */ /* 0x000fe2000c101508 */
[----:B-1----:R-:W-:Y:S02]  /*5b70*/  PRMT R3, R130, 0x7632, R3 ;  /* 0x0000763282037816 */ /* 0x002fe40000000003 */
[----:B------:R-:W-:Y:S01]  /*5b80*/  PRMT R50, R132, 0x7632, R50 ;  /* 0x0000763284327816 */ /* 0x000fe20000000032 */
[----:B------:R-:W-:Y:S01]  /*5b90*/  STG.E.U16 desc[UR8][R108.64+0x4], R138 ;  /* 0x0000048a6c007986 */ /* 0x000fe2000c101508 */
[----:B------:R-:W-:Y:S02]  /*5ba0*/  PRMT R48, R128, 0x7632, R48 ;  /* 0x0000763280307816 */ /* 0x000fe40000000030 */
[----:B------:R-:W-:Y:S01]  /*5bb0*/  F2FP.BF16.F32.PACK_AB R122, R25, R122 ;  /* 0x0000007a197a723e */ /* 0x000fe200000010ff */
[----:B------:R-:W-:Y:S01]  /*5bc0*/  STG.E.U16 desc[UR8][R104.64], R136 ;  /* 0x0000008868007986 */ /* 0x000fe2000c101508 */
[----:B------:R-:W-:-:S02]  /*5bd0*/  F2FP.BF16.F32.PACK_AB R120, R27, R120 ;  /* 0x000000781b78723e */ /* 0x000fc400000010ff */
[----:B------:R-:W-:Y:S01]  /*5be0*/  F2FP.BF16.F32.PACK_AB R118, R29, R118 ;  /* 0x000000761d76723e */ /* 0x000fe200000010ff */
[----:B------:R-:W-:Y:S01]  /*5bf0*/  STG.E.U16 desc[UR8][R104.64+0x2], R52 ;  /* 0x0000023468007986 */ /* 0x000fe2000c101508 */
[----:B------:R-:W-:Y:S02]  /*5c00*/  IADD3.X R87, R79, UR13, RZ, P1, !PT ;  /* 0x0000000d4f577c10 */ /* 0x000fe40008ffe4ff */
[----:B------:R-:W-:Y:S01]  /*5c10*/  IADD3 R84, P1, R84, UR12, RZ ;  /* 0x0000000c54547c10 */ /* 0x000fe2000ff3e0ff */
[----:B------:R-:W-:Y:S01]  /*5c20*/  STG.E.U16 desc[UR8][R104.64+0x4], R134 ;  /* 0x0000048668007986 */ /* 0x000fe2000c101508 */
[----:B------:R-:W-:Y:S02]  /*5c30*/  F2FP.BF16.F32.PACK_AB R116, R31, R116 ;  /* 0x000000741f74723e */ /* 0x000fe400000010ff */
[----:B------:R-:W-:Y:S01]  /*5c40*/  F2FP.BF16.F32.PACK_AB R114, R111, R114 ;  /* 0x000000726f72723e */ /* 0x000fe200000010ff */
[----:B------:R0:W-:Y:S01]  /*5c50*/  STG.E.U16 desc[UR8][R104.64+0x6], R2 ;  /* 0x0000060268007986 */ /* 0x0001e2000c101508 */
[----:B------:R-:W-:-:S02]  /*5c60*/  PRMT R5, R122, 0x7632, R5 ;  /* 0x000076327a057816 */ /* 0x000fc40000000005 */
[----:B------:R-:W-:Y:S01]  /*5c70*/  PRMT R43, R120, 0x7632, R43 ;  /* 0x00007632782b7816 */ /* 0x000fe2000000002b */
[----:B------:R1:W-:Y:S01]  /*5c80*/  STG.E.U16 desc[UR8][R100.64+0x6], R3 ;  /* 0x0000060364007986 */ /* 0x0003e2000c101508 */
[----:B------:R-:W-:Y:S02]  /*5c90*/  IADD3.X R85, R81, UR13, RZ, P1, !PT ;  /* 0x0000000d51557c10 */ /* 0x000fe40008ffe4ff */
[----:B------:R-:W-:Y:S01]  /*5ca0*/  PRMT R42, R116, 0x7632, R42 ;  /* 0x00007632742a7816 */ /* 0x000fe2000000002a */
[----:B------:R-:W-:Y:S01]  /*5cb0*/  STG.E.U16 desc[UR8][R100.64], R132 ;  /* 0x0000008464007986 */ /* 0x000fe2000c101508 */
[----:B0-----:R-:W-:-:S03]  /*5cc0*/  PRMT R2, R126, 0x7632, R2 ;  /* 0x000076327e027816 */ /* 0x001fc60000000002 */
[----:B------:R-:W-:Y:S01]  /*5cd0*/  STG.E.U16 desc[UR8][R100.64+0x2], R50 ;  /* 0x0000023264007986 */ /* 0x000fe2000c101508 */
[----:B-1----:R-:W-:-:S03]  /*5ce0*/  PRMT R3, R124, 0x7632, R3 ;  /* 0x000076327c037816 */ /* 0x002fc60000000003 */
[----:B------:R-:W-:Y:S04]  /*5cf0*/  STG.E.U16 desc[UR8][R100.64+0x4], R130 ;  /* 0x0000048264007986 */ /* 0x000fe8000c101508 */
[----:B------:R-:W-:Y:S04]  /*5d00*/  STG.E.U16 desc[UR8][R96.64], R128 ;  /* 0x0000008060007986 */ /* 0x000fe8000c101508 */
[----:B------:R-:W-:Y:S04]  /*5d10*/  STG.E.U16 desc[UR8][R96.64+0x2], R48 ;  /* 0x0000023060007986 */ /* 0x000fe8000c101508 */
[----:B------:R-:W-:Y:S04]  /*5d20*/  STG.E.U16 desc[UR8][R96.64+0x4], R126 ;  /* 0x0000047e60007986 */ /* 0x000fe8000c101508 */
[----:B------:R0:W-:Y:S04]  /*5d30*/  STG.E.U16 desc[UR8][R96.64+0x6], R2 ;  /* 0x0000060260007986 */ /* 0x0001e8000c101508 */
[----:B------:R1:W-:Y:S04]  /*5d40*/  STG.E.U16 desc[UR8][R94.64+0x2], R3 ;  /* 0x000002035e007986 */ /* 0x0003e8000c101508 */
[----:B------:R2:W-:Y:S01]  /*5d50*/  STG.E.U16 desc[UR8][R94.64], R124 ;  /* 0x0000007c5e007986 */ /* 0x0005e2000c101508 */
[----:B0-----:R-:W-:-:S03]  /*5d60*/  PRMT R2, R118, 0x7632, R2 ;  /* 0x0000763276027816 */ /* 0x001fc60000000002 */
[----:B------:R2:W-:Y:S01]  /*5d70*/  STG.E.U16 desc[UR8][R94.64+0x4], R122 ;  /* 0x0000047a5e007986 */ /* 0x0005e2000c101508 */
[----:B-1----:R-:W-:-:S03]  /*5d80*/  PRMT R3, R114, 0x7632, R3 ;  /* 0x0000763272037816 */ /* 0x002fc60000000003 */
        /* <DEDUP_REMOVED lines=10> */
.L_x_770:
[C---:B0-2---:R-:W-:Y:S02]  /*5e30*/  SHF.L.U32 R2, R0.reuse, 0x2, RZ ;  /* 0x0000000200027819 */ /* 0x045fe400000006ff */
[----:B------:R-:W-:Y:S02]  /*5e40*/  LOP3.LUT R0, R0, 0x1, RZ, 0xc0, !PT ;  /* 0x0000000100007812 */ /* 0x000fe400078ec0ff */
[----:B------:R-:W-:-:S03]  /*5e50*/  LOP3.LUT R3, R2, 0x7fffff8, RZ, 0xc0, !PT ;  /* 0x07fffff802037812 */ /* 0x000fc600078ec0ff */
[----:B------:R-:W-:Y:S01]  /*5e60*/  IMAD R2, R0, 0x140, RZ ;  /* 0x0000014000027824 */ /* 0x000fe200078e02ff */
[----:B------:R-:W-:-:S04]  /*5e70*/  IADD3 R3, R3, R4, RZ ;  /* 0x0000000403037210 */ /* 0x000fc80007ffe0ff */
[----:B------:R-:W-:Y:S02]  /*5e80*/  IADD3 R0, R2, 0x140, RZ ;  /* 0x0000014002007810 */ /* 0x000fe40007ffe0ff */
[----:B------:R-:W-:-:S04]  /*5e90*/  LEA R19, R3, R2, 0x5 ;  /* 0x0000000203137211 */ /* 0x000fc800078e28ff */
        /* <DEDUP_REMOVED lines=15> */
[----:B------:R-:W-:-:S02]  /*5f90*/  SHF.L.U64.HI R3, R3, 0x3, R2 ;  /* 0x0000000303037819 */ /* 0x000fc40000010202 */
[----:B------:R-:W-:Y:S02]  /*5fa0*/  MOV R2, 0xffffffff ;  /* 0xffffffff00027802 */ /* 0x000fe40000000f00 */
[----:B------:R-:W-:Y:S02]  /*5fb0*/  IADD3 R4, P0, P1, -R4, -0x9, -R5 ;  /* 0xfffffff704047810 */ /* 0x000fe4000791e905 */
[----:B------:R-:W-:Y:S02]  /*5fc0*/  SHF.L.U32 R14, R6, 0x1, RZ ;  /* 0x00000001060e7819 */ /* 0x000fe400000006ff */
[----:B------:R-:W-:Y:S02]  /*5fd0*/  IADD3.X R3, ~R3, -0x1, R2, P0, P1 ;  /* 0xffffffff03037810 */ /* 0x000fe400007e2502 */
[----:B------:R-:W-:Y:S02]  /*5fe0*/  SHF.R.U32.HI R2, RZ, 0x4, R6 ;  /* 0x00000004ff027819 */ /* 0x000fe40000011606 */
[----:B------:R-:W-:Y:S01]  /*5ff0*/  LEA R15, R5, UR4, 0x7 ;  /* 0x00000004050f7c11 */ /* 0x000fe2000f8e38ff */
[----:B------:R-:W-:Y:S01]  /*6000*/  IMAD.WIDE.U32 R8, R3, -0x33333333, RZ ;  /* 0xcccccccd03087825 */ /* 0x000fe200078e00ff */
[----:B------:R-:W-:-:S02]  /*6010*/  IADD3 R7, R2, 0x14, RZ ;  /* 0x0000001402077810 */ /* 0x000fc40007ffe0ff */
[----:B------:R-:W-:Y:S02]  /*6020*/  LOP3.LUT R12, RZ, R2, RZ, 0x33, !PT ;  /* 0x00000002ff0c7212 */ /* 0x000fe400078e33ff */
[C---:B------:R-:W-:Y:S01]  /*6030*/  LOP3.LUT R14, R7.reuse, 0x1e, R14, 0x78, !PT ;  /* 0x0000001e070e7812 */ /* 0x040fe200078e780e */
[C---:B------:R-:W-:Y:S01]  /*6040*/  IMAD.WIDE.U32 R10, P0, R4.reuse, -0x33333334, R8 ;  /* 0xcccccccc040a7825 */ /* 0x040fe20007800008 */
[----:B------:R-:W-:Y:S02]  /*6050*/  VIMNMX.U32 R7, R7, 0x20, !PT ;  /* 0x0000002007077848 */ /* 0x000fe40007fe0000 */
[----:B------:R-:W-:Y:S01]  /*6060*/  IADD3 R35, P2, R5, 0x1e, RZ ;  /* 0x0000001e05237810 */ /* 0x000fe20007f5e0ff */
[----:B------:R-:W-:Y:S01]  /*6070*/  IMAD.WIDE.U32 R8, R4, -0x33333333, RZ ;  /* 0xcccccccd04087825 */ /* 0x000fe200078e00ff */
[----:B------:R-:W-:Y:S02]  /*6080*/  SHF.L.U32 R8, R6, 0x7, RZ ;  /* 0x0000000706087819 */ /* 0x000fe400000006ff */
[----:B------:R-:W-:-:S02]  /*6090*/  IADD3 R7, R7, R12, RZ ;  /* 0x0000000c07077210 */ /* 0x000fc40007ffe0ff */
[----:B------:R-:W-:Y:S02]  /*60a0*/  IADD3.X R13, RZ, RZ, RZ, P0, !PT ;  /* 0x000000ffff0d7210 */ /* 0x000fe400007fe4ff */
[----:B------:R-:W-:Y:S02]  /*60b0*/  IADD3 RZ, P1, R9, R10, RZ ;  /* 0x0000000a09ff7210 */ /* 0x000fe40007f3e0ff */
[----:B------:R-:W-:Y:S02]  /*60c0*/  MOV R12, R11 ;  /* 0x0000000b000c7202 */ /* 0x000fe40000000f00 */
[----:B------:R-:W-:Y:S02]  /*60d0*/  SHF.L.U32 R9, R5, 0x1, RZ ;  /* 0x0000000105097819 */ /* 0x000fe400000006ff */
[----:B------:R-:W-:Y:S01]  /*60e0*/  LOP3.LUT R10, R8, 0x780, RZ, 0xc0, !PT ;  /* 0x00000780080a7812 */ /* 0x000fe200078ec0ff */
[----:B------:R-:W-:Y:S01]  /*60f0*/  IMAD.WIDE.U32.X R12, R3, -0x33333334, R12, P1 ;  /* 0xcccccccc030c7825 */ /* 0x000fe200008e040c */
[----:B------:R-:W-:-:S02]  /*6100*/  ISETP.LT.U32.AND P0, PT, R16, 0x9, PT ;  /* 0x000000091000780c */ /* 0x000fc40003f01070 */
[----:B------:R-:W-:Y:S02]  /*6110*/  LOP3.LUT R8, R9, 0x1f, R6, 0x78, !PT ;  /* 0x0000001f09087812 */ /* 0x000fe400078e7806 */
[----:B------:R-:W-:Y:S01]  /*6120*/  IADD3 R9, R10, UR4, RZ ;  /* 0x000000040a097c10 */ /* 0x000fe2000fffe0ff */
[----:B------:R-:W-:Y:S01]  /*6130*/  IMAD.WIDE.U32 R10, R7, -0x33333333, RZ ;  /* 0xcccccccd070a7825 */ /* 0x000fe200078e00ff */
[----:B------:R-:W-:Y:S02]  /*6140*/  ISETP.LT.AND.EX P0, PT, R17, RZ, PT, P0 ;  /* 0x000000ff1100720c */ /* 0x000fe40003f01300 */
[----:B------:R-:W-:Y:S02]  /*6150*/  SHF.R.U64 R18, R12, 0x3, R13 ;  /* 0x000000030c127819 */ /* 0x000fe4000000120d */
[----:B------:R-:W-:Y:S02]  /*6160*/  LEA.HI R20, R11, 0x1, RZ, 0x1c ;  /* 0x000000010b147811 */ /* 0x000fe400078fe0ff */
[----:B------:R-:W-:-:S02]  /*6170*/  LEA R8, R8, R15, 0x2 ;  /* 0x0000000f08087211 */ /* 0x000fc400078e10ff */
[----:B------:R-:W-:Y:S02]  /*6180*/  SEL R10, R16, 0x9, P0 ;  /* 0x00000009100a7807 */ /* 0x000fe40000000000 */
[----:B------:R-:W-:Y:S02]  /*6190*/  SEL R11, R17, RZ, P0 ;  /* 0x000000ff110b7207 */ /* 0x000fe40000000000 */
[C---:B------:R-:W-:Y:S02]  /*61a0*/  IADD3 R16, P0, R5.reuse, 0xa, RZ ;  /* 0x0000000a05107810 */ /* 0x040fe40007f1e0ff */
[----:B------:R-:W-:Y:S02]  /*61b0*/  IADD3 R15, P1, R5, 0x14, RZ ;  /* 0x00000014050f7810 */ /* 0x000fe40007f3e0ff */
[----:B------:R-:W-:Y:S02]  /*61c0*/  IADD3 R18, R18, 0x1, RZ ;  /* 0x0000000112127810 */ /* 0x000fe40007ffe0ff */
[----:B------:R-:W-:-:S02]  /*61d0*/  LEA R9, R14, R9, 0x2 ;  /* 0x000000090e097211 */ /* 0x000fc400078e10ff */
[----:B------:R-:W-:Y:S02]  /*61e0*/  SHF.L.U64.HI R11, R10, 0x3, R11 ;  /* 0x000000030a0b7819 */ /* 0x000fe4000001020b */
[C---:B------:R-:W-:Y:S02]  /*61f0*/  LOP3.LUT R17, R6.reuse, 0x1f, RZ, 0xc0, !PT ;  /* 0x0000001f06117812 */ /* 0x040fe400078ec0ff */
[----:B------:R-:W-:Y:S02]  /*6200*/  LOP3.LUT R36, R6, 0xf, RZ, 0xc0, !PT ;  /* 0x0000000f06247812 */ /* 0x000fe400078ec0ff */
[----:B------:R-:W-:Y:S02]  /*6210*/  IADD3 R14, R2, 0x3c, RZ ;  /* 0x0000003c020e7810 */ /* 0x000fe40007ffe0ff */
[----:B------:R-:W-:Y:S02]  /*6220*/  IADD3.X R13, RZ, RZ, RZ, P0, !PT ;  /* 0x000000ffff0d7210 */ /* 0x000fe400007fe4ff */
[----:B------:R-:W-:-:S02]  /*6230*/  IADD3.X R12, RZ, RZ, RZ, P1, !PT ;  /* 0x000000ffff0c7210 */ /* 0x000fc40000ffe4ff */
[----:B------:R-:W-:Y:S02]  /*6240*/  IADD3.X R34, RZ, RZ, RZ, P2, !PT ;  /* 0x000000ffff227210 */ /* 0x000fe400017fe4ff */
[----:B------:R-:W-:Y:S02]  /*6250*/  SHF.L.U32 R10, R10, 0x3, RZ ;  /* 0x000000030a0a7819 */ /* 0x000fe400000006ff */
[----:B------:R-:W-:Y:S02]  /*6260*/  LOP3.LUT R20, R20, 0x3, RZ, 0xc0, !PT ;  /* 0x0000000314147812 */ /* 0x000fe400078ec0ff */
[----:B------:R-:W-:-:S07]  /*6270*/  LOP3.LUT R18, R18, 0x3, RZ, 0xc0, !PT ;  /* 0x0000000312127812 */ /* 0x000fce00078ec0ff */
.L_x_799:
[----:B------:R-:W-:Y:S01]  /*6280*/  ISETP.GT.U32.AND P0, PT, R10, R5, PT ;  /* 0x000000050a00720c */ /* 0x000fe20003f04070 */
[----:B------:R-:W-:Y:S01]  /*6290*/  BSSY B0, `(.L_x_783) ;  /* 0x00000aa000007945 */ /* 0x000fe20003800000 */
[----:B0123--:R-:W-:Y:S01]  /*62a0*/  HFMA2.MMA R21, -RZ, RZ, 0, 0 ;  /* 0x00000000ff157435 */ /* 0x00ffe200000001ff */
[----:B------:R-:W-:Y:S02]  /*62b0*/  MOV R26, RZ ;  /* 0x000000ff001a7202 */ /* 0x000fe40000000f00 */
[----:B------:R-:W-:-:S13]  /*62c0*/  ISETP.GT.AND.EX P0, PT, R11, RZ, PT, P0 ;  /* 0x000000ff0b00720c */ /* 0x000fda0003f04300 */
[----:B------:R-:W-:Y:S05]  /*62d0*/  @!P0 BRA `(.L_x_784) ;  /* 0x0000000800948947 */ /* 0x000fea0003800000 */
        /* <DEDUP_REMOVED lines=17> */
[----:B------:R-:W-:Y:S02]  /*63f0*/  ISETP.NE.U32.AND P1, PT, R18, 0x1, PT ;  /* 0x000000011200780c */ /* 0x000fe40003f25070 */
[----:B------:R-:W-:Y:S02]  /*6400*/  MOV R63, R16 ;  /* 0x00000010003f7202 */ /* 0x000fe40000000f00 */
[----:B------:R-:W-:Y:S02]  /*6410*/  ISETP.NE.AND.EX P1, PT, RZ, RZ, PT, P1 ;  /* 0x000000ffff00720c */ /* 0x000fe40003f25310 */
[----:B------:R-:W-:Y:S01]  /*6420*/  MOV R62, R13 ;  /* 0x0000000d003e7202 */ /* 0x000fe20000000f00 */
[----:B--2---:R-:W-:Y:S01]  /*6430*/  FADD.FTZ R21, RZ, R26 ;  /* 0x0000001aff157221 */ /* 0x004fe20000010000 */
[----:B------:R-:W-:-:S09]  /*6440*/  FADD.FTZ R26, RZ, R27 ;  /* 0x0000001bff1a7221 */ /* 0x000fd20000010000 */
        /* <DEDUP_REMOVED lines=13> */
.L_x_786:
[----:B------:R-:W-:Y:S05]  /*6520*/  BSYNC B1 ;  /* 0x0000000000017941 */ /* 0x000fea0003800000 */
.L_x_785:
[----:B------:R-:W-:Y:S05]  /*6530*/  @!P0 BRA `(.L_x_784) ;  /* 0x0000000400fc8947 */ /* 0x000fea0003800000 */
[----:B------:R-:W-:Y:S01]  /*6540*/  SHF.L.U64.HI R23, R22, 0x1, R23 ;  /* 0x0000000116177819 */ /* 0x000fe20000010217 */
[----:B------:R-:W-:Y:S01]  /*6550*/  IMAD R25, R62, 0x500, RZ ;  /* 0x000005003e197824 */ /* 0x000fe200078e02ff */
[----:B------:R-:W-:Y:S01]  /*6560*/  SHF.L.U32 R22, R22, 0x1, RZ ;  /* 0x0000000116167819 */ /* 0x000fe200000006ff */
[----:B------:R-:W-:Y:S01]  /*6570*/  ULDC.64 UR6, c[0x0][0x260] ;  /* 0x0000980000067ab9 */ /* 0x000fe20000000a00 */
[C---:B------:R-:W-:Y:S01]  /*6580*/  IADD3 R24, P2, -R63.reuse, R10, RZ ;  /* 0x0000000a3f187210 */ /* 0x040fe20007f5e1ff */
[----:B------:R-:W-:Y:S02]  /*6590*/  BSSY B1, `(.L_x_787) ;  /* 0x0000046000017945 */ /* 0x000fe40003800000 */
[----:B------:R-:W-:Y:S01]  /*65a0*/  IMAD.WIDE.U32 R22, R63, 0x500, R22 ;  /* 0x000005003f167825 */ /* 0x000fe200078e0016 */
[----:B------:R-:W-:Y:S02]  /*65b0*/  ISETP.GT.U32.AND P0, PT, R24, 0x78, PT ;  /* 0x000000781800780c */ /* 0x000fe40003f04070 */
[----:B------:R-:W-:-:S02]  /*65c0*/  IADD3.X R27, ~R62, R11, RZ, P2, !PT ;  /* 0x0000000b3e1b7210 */ /* 0x000fc400017fe5ff */
[----:B------:R-:W-:Y:S02]  /*65d0*/  IADD3 R25, R23, R25, RZ ;  /* 0x0000001917197210 */ /* 0x000fe40007ffe0ff */
        /* <DEDUP_REMOVED lines=10> */
.L_x_789:
        /* <DEDUP_REMOVED lines=55> */
.L_x_788:
[----:B------:R-:W-:Y:S05]  /*69f0*/  BSYNC B1 ;  /* 0x0000000000017941 */ /* 0x000fea0003800000 */
.L_x_787:
        /* <DEDUP_REMOVED lines=35> */
.L_x_791:
[----:B------:R-:W-:Y:S05]  /*6c30*/  BSYNC B1 ;  /* 0x0000000000017941 */ /* 0x000fea0003800000 */
.L_x_790:
        /* <DEDUP_REMOVED lines=15> */
.L_x_784:
[----:B------:R-:W-:Y:S05]  /*6d30*/  BSYNC B0 ;  /* 0x0000000000007941 */ /* 0x000fea0003800000 */
.L_x_783:
[----:B------:R-:W-:Y:S01]  /*6d40*/  ISETP.GT.U32.AND P0, PT, R6, 0x1ff, PT ;  /* 0x000001ff0600780c */ /* 0x000fe20003f04070 */
[----:B------:R0:W-:Y:S04]  /*6d50*/  STS [R8], R21 ;  /* 0x0000001508007388 */ /* 0x0001e80000000800 */
[----:B------:R0:W-:Y:S01]  /*6d60*/  STS [R8+0x500], R26 ;  /* 0x0005001a08007388 */ /* 0x0001e20000000800 */
[----:B------:R-:W-:Y:S07]  /*6d70*/  BAR.SYNC.DEFER_BLOCKING 0x0 ;  /* 0x0000000000007b1d */ /* 0x000fee0000010000 */
[----:B------:R-:W-:Y:S05]  /*6d80*/  @P0 BRA `(.L_x_792) ;  /* 0x0000001000900947 */ /* 0x000fea0003800000 */
[----:B------:R-:W-:Y:S01]  /*6d90*/  ISETP.NE.AND P0, PT, R20, RZ, PT ;  /* 0x000000ff1400720c */ /* 0x000fe20003f05270 */
[----:B------:R-:W-:Y:S01]  /*6da0*/  BSSY B0, `(.L_x_793) ;  /* 0x0000083000007945 */ /* 0x000fe20003800000 */
[----:B0-----:R-:W-:-:S11]  /*6db0*/  MOV R26, R2 ;  /* 0x00000002001a7202 */ /* 0x001fd60000000f00 */
[----:B------:R-:W-:Y:S05]  /*6dc0*/  @!P0 BRA `(.L_x_794) ;  /* 0x0000000800008947 */ /* 0x000fea0003800000 */
[----:B------:R-:W-:Y:S01]  /*6dd0*/  ISETP.GT.U32.AND P0, PT, R36, 0x9, PT ;  /* 0x000000092400780c */ /* 0x000fe20003f04070 */
[----:B------:R-:W-:-:S12]  /*6de0*/  UMOV UR5, 0xffff ;  /* 0x0000ffff00057882 */ /* 0x000fd80000000000 */
[----:B------:R-:W-:Y:S02]  /*6df0*/  @!P0 SHF.R.U32.HI R2, RZ, 0x4, R6 ;  /* 0x00000004ff028819 */ /* 0x000fe40000011606 */
[C---:B------:R-:W-:Y:S02]  /*6e00*/  @!P0 SHF.L.U32 R21, R36.reuse, 0x1, RZ ;  /* 0x0000000124158819 */ /* 0x040fe400000006ff */
[----:B------:R-:W-:Y:S02]  /*6e10*/  @!P0 LEA R23, R36, UR4, 0x7 ;  /* 0x0000000424178c11 */ /* 0x000fe4000f8e38ff */
[----:B------:R-:W-:Y:S01]  /*6e20*/  @!P0 LOP3.LUT R22, R2, R21, RZ, 0x3c, !PT ;  /* 0x0000001502168212 */ /* 0x000fe200078e3cff */
[----:B------:R-:W-:-:S03]  /*6e30*/  HFMA2.MMA R21, -RZ, RZ, 0, 0 ;  /* 0x00000000ff157435 */ /* 0x000fc600000001ff */
[----:B------:R-:W-:Y:S02]  /*6e40*/  @!P0 LEA R23, R22, R23, 0x2 ;  /* 0x0000001716178211 */ /* 0x000fe400078e10ff */
[----:B------:R-:W-:-:S05]  /*6e50*/  MOV R22, RZ ;  /* 0x000000ff00167202 */ /* 0x000fca0000000f00 */
[----:B------:R0:W1:Y:S04]  /*6e60*/  @!P0 LDS R21, [R23] ;  /* 0x0000000017158984 */ /* 0x0000680000000800 */
[----:B------:R0:W2:Y:S01]  /*6e70*/  @!P0 LDS R22, [R23+0x500] ;  /* 0x0005000017168984 */ /* 0x0000a20000000800 */
[----:B------:R-:W-:Y:S05]  /*6e80*/  BRA.DIV UR5, `(.L_x_795) ;  /* 0x0000001205687947 */ /* 0x000fea000b800000 */
[----:B------:R-:W-:Y:S02]  /*6e90*/  MOV R28, 0xffff ;  /* 0x0000ffff001c7802 */ /* 0x000fe40000000f00 */
[----:B------:R-:W-:Y:S02]  /*6ea0*/  MOV R27, 0xffff ;  /* 0x0000ffff001b7802 */ /* 0x000fe40000000f00 */
[----:B------:R-:W-:Y:S01]  /*6eb0*/  MOV R29, 0xffff ;  /* 0x0000ffff001d7802 */ /* 0x000fe20000000f00 */
[----:B-1----:R-:W1:Y:S01]  /*6ec0*/  SHFL.BFLY PT, R24, R21, 0x8, 0x101f ;  /* 0x0d101f0015187f89 */ /* 0x002e6200000e0000 */
[----:B------:R-:W-:Y:S02]  /*6ed0*/  MOV R30, 0xffff ;  /* 0x0000ffff001e7802 */ /* 0x000fe40000000f00 */
[----:B------:R-:W-:Y:S01]  /*6ee0*/  MOV R32, 0xffff ;  /* 0x0000ffff00207802 */ /* 0x000fe20000000f00 */
[----:B0-2---:R-:W0:Y:S01]  /*6ef0*/  SHFL.BFLY PT, R23, R22, 0x8, 0x101f ;  /* 0x0d101f0016177f89 */ /* 0x005e2200000e0000 */
[----:B------:R-:W-:-:S02]  /*6f00*/  MOV R31, 0xffff ;  /* 0x0000ffff001f7802 */ /* 0x000fc40000000f00 */
        /* <DEDUP_REMOVED lines=15> */
.L_x_808:
        /* <DEDUP_REMOVED lines=15> */
[----:B0-----:R-:W-:Y:S01]  /*70f0*/  HFMA2.MMA R21, -RZ, RZ, 0, 0 ;  /* 0x00000000ff157435 */ /* 0x001fe200000001ff */
[----:B------:R-:W-:Y:S01]  /*7100*/  MOV R26, RZ ;  /* 0x000000ff001a7202 */ /* 0x000fe20000000f00 */
[----:B------:R-:W-:-:S05]  /*7110*/  UMOV UR5, 0xffff ;  /* 0x0000ffff00057882 */ /* 0x000fca0000000000 */
[----:B------:R0:W1:Y:S04]  /*7120*/  @!P0 LDS R26, [R9+0x500] ;  /* 0x00050000091a8984 */ /* 0x0000680000000800 */
[----:B------:R0:W2:Y:S01]  /*7130*/  @!P0 LDS R21, [R9] ;  /* 0x0000000009158984 */ /* 0x0000a20000000800 */
[----:B------:R-:W-:Y:S05]  /*7140*/  BRA.DIV UR5, `(.L_x_796) ;  /* 0x0000001205907947 */ /* 0x000fea000b800000 */
[----:B------:R-:W-:Y:S02]  /*7150*/  MOV R32, 0xffff ;  /* 0x0000ffff00207802 */ /* 0x000fe40000000f00 */
[----:B------:R-:W-:Y:S02]  /*7160*/  MOV R31, 0xffff ;  /* 0x0000ffff001f7802 */ /* 0x000fe40000000f00 */
[----:B------:R-:W-:Y:S01]  /*7170*/  MOV R33, 0xffff ;  /* 0x0000ffff00217802 */ /* 0x000fe20000000f00 */
[----:B--2---:R-:W2:Y:S01]  /*7180*/  SHFL.BFLY PT, R28, R21, 0x8, 0x101f ;  /* 0x0d101f00151c7f89 */ /* 0x004ea200000e0000 */
[----:B------:R-:W-:Y:S02]  /*7190*/  MOV R38, 0xffff ;  /* 0x0000ffff00267802 */ /* 0x000fe40000000f00 */
[----:B------:R-:W-:Y:S01]  /*71a0*/  MOV R40, 0xffff ;  /* 0x0000ffff00287802 */ /* 0x000fe20000000f00 */
[----:B-1----:R-:W1:Y:S01]  /*71b0*/  SHFL.BFLY PT, R27, R26, 0x8, 0x101f ;  /* 0x0d101f001a1b7f89 */ /* 0x002e6200000e0000 */
[----:B------:R-:W-:-:S02]  /*71c0*/  MOV R37, 0xffff ;  /* 0x0000ffff00257802 */ /* 0x000fc40000000f00 */
[----:B------:R-:W-:Y:S01]  /*71d0*/  MOV R39, 0xffff ;  /* 0x0000ffff00277802 */ /* 0x000fe20000000f00 */
[----:B--2---:R-:W-:Y:S01]  /*71e0*/  FADD.FTZ R28, R28, R21 ;  /* 0x000000151c1c7221 */ /* 0x004fe20000010000 */
[----:B-1----:R-:W-:-:S04]  /*71f0*/  FADD.FTZ R27, R27, R26 ;  /* 0x0000001a1b1b7221 */ /* 0x002fc80000010000 */
[----:B------:R-:W1:Y:S01]  /*7200*/  SHFL.BFLY PT, R29, R28, 0x4, 0x101f ;  /* 0x0c901f001c1d7f89 */ /* 0x000e6200000e0000 */
[----:B------:R-:W-:-:S03]  /*7210*/  MOV R26, 0xffff ;  /* 0x0000ffff001a7802 */ /* 0x000fc60000000f00 */
        /* <DEDUP_REMOVED lines=10> */
.L_x_818:
[----:B---3--:R-:W-:Y:S01]  /*72c0*/  FADD.FTZ R26, R21, R26 ;  /* 0x0000001a151a7221 */ /* 0x008fe20000010000 */
        /* <DEDUP_REMOVED lines=8> */
[C---:B-1----:R-:W-:Y:S01]  /*7350*/  @!P0 SHF.L.U32 R21, R36.reuse, 0x1, RZ ;  /* 0x0000000124158819 */ /* 0x042fe200000006ff */
[----:B------:R-:W-:Y:S01]  /*7360*/  UMOV UR5, 0xffff ;  /* 0x0000ffff00057882 */ /* 0x000fe20000000000 */
[----:B------:R-:W-:Y:S02]  /*7370*/  @!P0 LEA R27, R36, UR4, 0x7 ;  /* 0x00000004241b8c11 */ /* 0x000fe4000f8e38ff */
[----:B------:R-:W-:Y:S01]  /*7380*/  @!P0 LOP3.LUT R26, R26, R21, RZ, 0x3c, !PT ;  /* 0x000000151a1a8212 */ /* 0x000fe200078e3cff */
[----:B------:R-:W-:-:S03]  /*7390*/  HFMA2.MMA R21, -RZ, RZ, 0, 0 ;  /* 0x00000000ff157435 */ /* 0x000fc600000001ff */
[----:B------:R-:W-:Y:S02]  /*73a0*/  @!P0 LEA R27, R26, R27, 0x2 ;  /* 0x0000001b1a1b8211 */ /* 0x000fe400078e10ff */
[----:B------:R-:W-:-:S05]  /*73b0*/  MOV R26, RZ ;  /* 0x000000ff001a7202 */ /* 0x000fca0000000f00 */
[----:B------:R1:W2:Y:S04]  /*73c0*/  @!P0 LDS R21, [R27] ;  /* 0x000000001b158984 */ /* 0x0002a80000000800 */
[----:B------:R1:W3:Y:S01]  /*73d0*/  @!P0 LDS R26, [R27+0x500] ;  /* 0x000500001b1a8984 */ /* 0x0002e20000000800 */
[----:B------:R-:W-:Y:S05]  /*73e0*/  BRA.DIV UR5, `(.L_x_797) ;  /* 0x0000001205d47947 */ /* 0x000fea000b800000 */
[----:B------:R-:W-:Y:S02]  /*73f0*/  MOV R32, 0xffff ;  /* 0x0000ffff00207802 */ /* 0x000fe40000000f00 */
[----:B------:R-:W-:Y:S02]  /*7400*/  MOV R31, 0xffff ;  /* 0x0000ffff001f7802 */ /* 0x000fe40000000f00 */
[----:B------:R-:W-:Y:S01]  /*7410*/  MOV R33, 0xffff ;  /* 0x0000ffff00217802 */ /* 0x000fe20000000f00 */
[----:B--2---:R-:W2:Y:S01]  /*7420*/  SHFL.BFLY PT, R28, R21, 0x8, 0x101f ;  /* 0x0d101f00151c7f89 */ /* 0x004ea200000e0000 */
[----:B------:R-:W-:Y:S02]  /*7430*/  MOV R38, 0xffff ;  /* 0x0000ffff00267802 */ /* 0x000fe40000000f00 */
[----:B------:R-:W-:Y:S01]  /*7440*/  MOV R40, 0xffff ;  /* 0x0000ffff00287802 */ /* 0x000fe20000000f00 */
[----:B-1-3--:R-:W1:Y:S01]  /*7450*/  SHFL.BFLY PT, R27, R26, 0x8, 0x101f ;  /* 0x0d101f001a1b7f89 */ /* 0x00ae6200000e0000 */
        /* <DEDUP_REMOVED lines=16> */
.L_x_828:
[----:B---3--:R-:W-:Y:S01]  /*7560*/  FADD.FTZ R26, R21, R26 ;  /* 0x0000001a151a7221 */ /* 0x008fe20000010000 */
[----:B------:R-:W-:-:S04]  /*7570*/  @!P1 F2FP.BF16.F32.PACK_AB R21, RZ, R31 ;  /* 0x0000001fff15923e */ /* 0x000fc800000010ff */
[----:B------:R-:W-:Y:S01]  /*7580*/  @!P1 F2FP.BF16.F32.PACK_AB R26, RZ, R26 ;  /* 0x0000001aff1a923e */ /* 0x000fe200000010ff */
[----:B------:R2:W-:Y:S03]  /*7590*/  @!P1 STG.E.U16 desc[UR8][R22.64+0x50], R21 ;  /* 0x0000501516009986 */ /* 0x0005e6000c101508 */
[----:B------:R-:W-:Y:S02]  /*75a0*/  PRMT R27, R26, 0x7610, R27 ;  /* 0x000076101a1b7816 */ /* 0x000fe4000000001b */
[----:B------:R-:W-:-:S03]  /*75b0*/  MOV R26, R14 ;  /* 0x0000000e001a7202 */ /* 0x000fc60000000f00 */
[----:B------:R2:W-:Y:S04]  /*75c0*/  @!P1 STG.E.U16 desc[UR8][R24.64+0x50], R27 ;  /* 0x0000501b18009986 */ /* 0x0005e8000c101508 */
.L_x_794:
[----:B------:R-:W-:Y:S05]  /*75d0*/  BSYNC B0 ;  /* 0x0000000000007941 */ /* 0x000fea0003800000 */
.L_x_793:
[----:B------:R-:W-:-:S13]  /*75e0*/  ISETP.GE.U32.AND P0, PT, R7, 0x3c, PT ;  /* 0x0000003c0700780c */ /* 0x000fda0003f06070 */
[----:B------:R-:W-:Y:S05]  /*75f0*/  @!P0 BRA `(.L_x_792) ;  /* 0x0000000800748947 */ /* 0x000fea0003800000 */
[----:B------:R-:W-:Y:S01]  /*7600*/  ISETP.GT.U32.AND P0, PT, R36, 0x9, PT ;  /* 0x000000092400780c */ /* 0x000fe20003f04070 */
[----:B------:R-:W-:-:S12]  /*7610*/  UMOV UR5, 0xffff ;  /* 0x0000ffff00057882 */ /* 0x000fd80000000000 */
[C---:B012---:R-:W-:Y:S02]  /*7620*/  @!P0 SHF.L.U32 R21, R36.reuse, 0x1, RZ ;  /* 0x0000000124158819 */ /* 0x047fe400000006ff */
        /* <DEDUP_REMOVED lines=8> */
[----:B------:R-:W-:Y:S02]  /*76b0*/  @!P0 SHF.L.U32 R28, R36, 0x1, RZ ;  /* 0x00000001241c8819 */ /* 0x000fe400000006ff */
[----:B------:R-:W-:Y:S02]  /*76c0*/  @!P0 IADD3 R25, R26, 0x14, RZ ;  /* 0x000000141a198810 */ /* 0x000fe40007ffe0ff */
[C---:B------:R-:W-:Y:S02]  /*76d0*/  @!P0 LEA R30, R36.reuse, UR4, 0x7 ;  /* 0x00000004241e8c11 */ /* 0x040fe4000f8e38ff */
[----:B------:R-:W-:Y:S02]  /*76e0*/  @!P0 LOP3.LUT R25, R25, R28, RZ, 0x3c, !PT ;  /* 0x0000001c19198212 */ /* 0x000fe400078e3cff */
[----:B------:R-:W-:Y:S02]  /*76f0*/  @!P0 SHF.L.U32 R24, R36, 0x1, RZ ;  /* 0x0000000124188819 */ /* 0x000fe400000006ff */
[----:B0-----:R-:W-:-:S02]  /*7700*/  @!P0 IADD3 R23, R26, 0x28, RZ ;  /* 0x000000281a178810 */ /* 0x001fc40007ffe0ff */
[----:B------:R-:W-:Y:S02]  /*7710*/  @!P0 LEA R27, R25, R30, 0x2 ;  /* 0x0000001e191b8211 */ /* 0x000fe400078e10ff */
[----:B------:R-:W-:Y:S02]  /*7720*/  @!P0 LOP3.LUT R23, R23, R24, RZ, 0x3c, !PT ;  /* 0x0000001817178212 */ /* 0x000fe400078e3cff */
[----:B------:R-:W-:Y:S01]  /*7730*/  @!P0 LEA R40, R36, UR4, 0x7 ;  /* 0x0000000424288c11 */ /* 0x000fe2000f8e38ff */
[----:B------:R-:W0:Y:S01]  /*7740*/  @!P0 LDS R28, [R27] ;  /* 0x000000001b1c8984 */ /* 0x000e220000000800 */
[----:B------:R-:W-:Y:S02]  /*7750*/  @!P0 IADD3 R25, R26, 0x3c, RZ ;  /* 0x0000003c1a198810 */ /* 0x000fe40007ffe0ff */
[----:B------:R-:W-:Y:S01]  /*7760*/  @!P0 LEA R23, R23, R40, 0x2 ;  /* 0x0000002817178211 */ /* 0x000fe200078e10ff */
[----:B------:R3:W4:Y:S01]  /*7770*/  @!P0 LDS R30, [R27+0x500] ;  /* 0x000500001b1e8984 */ /* 0x0007220000000800 */
[----:B------:R-:W-:-:S02]  /*7780*/  @!P0 SHF.L.U32 R44, R36, 0x1, RZ ;  /* 0x00000001242c8819 */ /* 0x000fc400000006ff */
[----:B------:R-:W-:Y:S01]  /*7790*/  @!P0 LEA R46, R36, UR4, 0x7 ;  /* 0x00000004242e8c11 */ /* 0x000fe2000f8e38ff */
[----:B------:R-:W-:Y:S01]  /*77a0*/  @!P0 LDS R24, [R23] ;  /* 0x0000000017188984 */ /* 0x000fe20000000800 */
[----:B------:R-:W-:Y:S02]  /*77b0*/  @!P0 LOP3.LUT R25, R25, R44, RZ, 0x3c, !PT ;  /* 0x0000002c19198212 */ /* 0x000fe400078e3cff */
[----:B------:R-:W-:Y:S01]  /*77c0*/  MOV R33, RZ ;  /* 0x000000ff00217202 */ /* 0x000fe20000000f00 */
[----:B------:R-:W-:Y:S01]  /*77d0*/  @!P0 LDS R31, [R23+0x500] ;  /* 0x00050000171f8984 */ /* 0x000fe20000000800 */
[----:B------:R-:W-:Y:S02]  /*77e0*/  @!P0 LEA R39, R25, R46, 0x2 ;  /* 0x0000002e19278211 */ /* 0x000fe400078e10ff */
[----:B------:R-:W-:Y:S02]  /*77f0*/  MOV R25, RZ ;  /* 0x000000ff00197202 */ /* 0x000fe40000000f00 */
[----:B---3--:R-:W-:Y:S01]  /*7800*/  MOV R27, 0xffff ;  /* 0x0000ffff001b7802 */ /* 0x008fe20000000f00 */
[----:B------:R-:W-:Y:S01]  /*7810*/  @!P0 LDS R43, [R39] ;  /* 0x00000000272b8984 */ /* 0x000fe20000000800 */
[----:B------:R-:W-:-:S02]  /*7820*/  MOV R29, RZ ;  /* 0x000000ff001d7202 */ /* 0x000fc40000000f00 */
[----:B------:R-:W-:Y:S01]  /*7830*/  MOV R46, 0xffff ;  /* 0x0000ffff002e7802 */ /* 0x000fe20000000f00 */
[----:B--2---:R-:W2:Y:S01]  /*7840*/  SHFL.BFLY PT, R23, R22, 0x8, 0x101f ;  /* 0x0d101f0016177f89 */ /* 0x004ea200000e0000 */
[----:B------:R-:W-:Y:S02]  /*7850*/  MOV R37, RZ ;  /* 0x000000ff00257202 */ /* 0x000fe40000000f00 */
[----:B------:R-:W-:Y:S01]  /*7860*/  MOV R50, 0xffff ;  /* 0x0000ffff00327802 */ /* 0x000fe20000000f00 */
[----:B------:R3:W5:Y:S01]  /*7870*/  @!P0 LDS R44, [R39+0x500] ;  /* 0x00050000272c8984 */ /* 0x0007620000000800 */
[----:B------:R-:W-:Y:S02]  /*7880*/  MOV R48, 0xffff ;  /* 0x0000ffff00307802 */ /* 0x000fe40000000f00 */
[----:B------:R-:W-:Y:S02]  /*7890*/  MOV R47, 0xffff ;  /* 0x0000ffff002f7802 */ /* 0x000fe40000000f00 */
[----:B------:R-:W-:-:S02]  /*78a0*/  MOV R45, 0xffff ;  /* 0x0000ffff002d7802 */ /* 0x000fc40000000f00 */
[----:B------:R-:W-:Y:S02]  /*78b0*/  MOV R41, RZ ;  /* 0x000000ff00297202 */ /* 0x000fe40000000f00 */
[----:B---3--:R-:W-:Y:S02]  /*78c0*/  MOV R39, RZ ;  /* 0x000000ff00277202 */ /* 0x008fe40000000f00 */
[----:B------:R-:W-:Y:S02]  /*78d0*/  MOV R52, 0xffff ;  /* 0x0000ffff00347802 */ /* 0x000fe40000000f00 */
[----:B0-----:R-:W-:Y:S02]  /*78e0*/  @!P0 MOV R25, R28 ;  /* 0x0000001c00198202 */ /* 0x001fe40000000f00 */
[----:B------:R-:W-:Y:S02]  /*78f0*/  MOV R28, 0xffff ;  /* 0x0000ffff001c7802 */ /* 0x000fe40000000f00 */
[----:B----4-:R-:W-:-:S02]  /*7900*/  @!P0 MOV R29, R30 ;  /* 0x0000001e001d8202 */ /* 0x010fc40000000f00 */
[----:B------:R-:W-:Y:S01]  /*7910*/  MOV R30, 0xffff ;  /* 0x0000ffff001e7802 */ /* 0x000fe20000000f00 */
[----:B--2---:R-:W-:Y:S01]  /*7920*/  FADD.FTZ R23, R23, R22 ;  /* 0x0000001617177221 */ /* 0x004fe20000010000 */
[----:B------:R-:W-:Y:S01]  /*7930*/  @!P0 MOV R33, R24 ;  /* 0x0000001800218202 */ /* 0x000fe20000000f00 */
[----:B------:R-:W0:Y:S01]  /*7940*/  SHFL.BFLY PT, R38, R29, 0x8, 0x101f ;  /* 0x0d101f001d267f89 */ /* 0x000e2200000e0000 */
[----:B------:R-:W-:-:S03]  /*7950*/  @!P0 MOV R37, R31 ;  /* 0x0000001f00258202 */ /* 0x000fc60000000f00 */
[----:B-1----:R-:W1:Y:S01]  /*7960*/  SHFL.BFLY PT, R24, R21, 0x8, 0x101f ;  /* 0x0d101f0015187f89 */ /* 0x002e6200000e0000 */
[----:B------:R-:W-:-:S03]  /*7970*/  MOV R31, 0xffff ;  /* 0x0000ffff001f7802 */ /* 0x000fc60000000f00 */
[----:B------:R-:W2:Y:S01]  /*7980*/  SHFL.BFLY PT, R32, R25, 0x8, 0x101f ;  /* 0x0d101f0019207f89 */ /* 0x000ea200000e0000 */
[----:B------:R-:W-:Y:S02]  /*7990*/  @!P0 MOV R39, R43 ;  /* 0x0000002b00278202 */ /* 0x000fe40000000f00 */
[----:B------:R-:W-:Y:S01]  /*79a0*/  MOV R43, 0xffff ;  /* 0x0000ffff002b7802 */ /* 0x000fe20000000f00 */
[----:B------:R-:W3:Y:S04]  /*79b0*/  SHFL.BFLY PT, R42, R37, 0x8, 0x101f ;  /* 0x0d101f00252a7f89 */ /* 0x000ee800000e0000 */
[----:B------:R-:W4:Y:S01]  /*79c0*/  SHFL.BFLY PT, R40, R33, 0x8, 0x101f ;  /* 0x0d101f0021287f89 */ /* 0x000f2200000e0000 */
[----:B-----5:R-:W-:Y:S02]  /*79d0*/  @!P0 MOV R41, R44 ;  /* 0x0000002c00298202 */ /* 0x020fe40000000f00 */
[----:B------:R-:W-:Y:S01]  /*79e0*/  ISETP.NE.AND P0, PT, R36, RZ, PT ;  /* 0x000000ff2400720c */ /* 0x000fe20003f05270 */
[----:B------:R-:W5:Y:S01]  /*79f0*/  SHFL.BFLY PT, R22, R23, 0x4, 0x101f ;  /* 0x0c901f0017167f89 */ /* 0x000f6200000e0000 */
[----:B0-----:R-:W-:-:S03]  /*7a00*/  FADD.FTZ R38, R38, R29 ;  /* 0x0000001d26267221 */ /* 0x001fc60000010000 */
[----:B------:R-:W0:Y:S01]  /*7a10*/  SHFL.BFLY PT, R46, R39, 0x8, 0x101f ;  /* 0x0d101f00272e7f89 */ /* 0x000e2200000e0000 */
[----:B-1----:R-:W-:-:S03]  /*7a20*/  FADD.FTZ R24, R24, R21 ;  /* 0x0000001518187221 */ /* 0x002fc60000010000 */
[----:B------:R-:W1:Y:S01]  /*7a30*/  SHFL.BFLY PT, R29, R38, 0x4, 0x101f ;  /* 0x0c901f00261d7f89 */ /* 0x000e6200000e0000 */
[----:B--2---:R-:W-:-:S03]  /*7a40*/  FADD.FTZ R32, R32, R25 ;  /* 0x0000001920207221 */ /* 0x004fc60000010000 */
[----:B------:R-:W2:Y:S01]  /*7a50*/  SHFL.BFLY PT, R21, R24, 0x4, 0x101f ;  /* 0x0c901f0018157f89 */ /* 0x000ea200000e0000 */
[----:B---3--:R-:W-:-:S03]  /*7a60*/  FADD.FTZ R42, R42, R37 ;  /* 0x000000252a2a7221 */ /* 0x008fc60000010000 */
[----:B------:R-:W3:Y:S01]  /*7a70*/  SHFL.BFLY PT, R25, R32, 0x4, 0x101f ;  /* 0x0c901f0020197f89 */ /* 0x000ee200000e0000 */
[----:B----4-:R-:W-:-:S03]  /*7a80*/  FADD.FTZ R40, R40, R33 ;  /* 0x0000002128287221 */ /* 0x010fc60000010000 */
[----:B------:R-:W4:Y:S01]  /*7a90*/  SHFL.BFLY PT, R37, R42, 0x4, 0x101f ;  /* 0x0c901f002a257f89 */ /* 0x000f2200000e0000 */
[----:B-----5:R-:W-:-:S03]  /*7aa0*/  FADD.FTZ R22, R23, R22 ;  /* 0x0000001617167221 */ /* 0x020fc60000010000 */
[----:B------:R-:W5:Y:S01]  /*7ab0*/  SHFL.BFLY PT, R33, R40, 0x4, 0x101f ;  /* 0x0c901f0028217f89 */ /* 0x000f6200000e0000 */
[----:B------:R-:W-:-:S03]  /*7ac0*/  MOV R23, 0xffff ;  /* 0x0000ffff00177802 */ /* 0x000fc60000000f00 */
[----:B------:R-:W5:Y:S01]  /*7ad0*/  SHFL.BFLY PT, R44, R41, 0x8, 0x101f ;  /* 0x0d101f00292c7f89 */ /* 0x000f6200000e0000 */
[----:B0-----:R-:W-:Y:S01]  /*7ae0*/  FADD.FTZ R46, R46, R39 ;  /* 0x000000272e2e7221 */ /* 0x001fe20000010000 */
[----:B------:R-:W-:Y:S01]  /*7af0*/  MOV R39, 0xffff ;  /* 0x0000ffff00277802 */ /* 0x000fe20000000f00 */
[----:B-1----:R-:W-:Y:S01]  /*7b00*/  FADD.FTZ R29, R38, R29 ;  /* 0x0000001d261d7221 */ /* 0x002fe20000010000 */
[----:B------:R-:W-:Y:S01]  /*7b10*/  SHFL.BFLY PT, R23, R22, 0x2, 0x101f ;  /* 0x0c501f0016177f89 */ /* 0x000fe200000e0000 */
[----:B--2---:R-:W-:Y:S01]  /*7b20*/  FADD.FTZ R21, R24, R21 ;  /* 0x0000001518157221 */ /* 0x004fe20000010000 */
[----:B------:R-:W-:Y:S02]  /*7b30*/  MOV R24, 0xffff ;  /* 0x0000ffff00187802 */ /* 0x000fe40000000f00 */
[----:B------:R-:W0:Y:S01]  /*7b40*/  SHFL.BFLY PT, R38, R29, 0x2, 0x101f ;  /* 0x0c501f001d267f89 */ /* 0x000e2200000e0000 */
[----:B---3--:R-:W-:-:S03]  /*7b50*/  FADD.FTZ R25, R32, R25 ;  /* 0x0000001920197221 */ /* 0x008fc60000010000 */
[----:B------:R-:W1:Y:S01]  /*7b60*/  SHFL.BFLY PT, R39, R46, 0x4, 0x101f ;  /* 0x0c901f002e277f89 */ /* 0x000e6200000e0000 */
[----:B----4-:R-:W-:Y:S01]  /*7b70*/  FADD.FTZ R37, R42, R37 ;  /* 0x000000252a257221 */ /* 0x010fe20000010000 */
[----:B------:R-:W-:Y:S02]  /*7b80*/  MOV R42, 0xffff ;  /* 0x0000ffff002a7802 */ /* 0x000fe40000000f00 */
[----:B------:R-:W2:Y:S01]  /*7b90*/  SHFL.BFLY PT, R24, R21, 0x2, 0x101f ;  /* 0x0c501f0015187f89 */ /* 0x000ea200000e0000 */
[----:B-----5:R-:W-:-:S03]  /*7ba0*/  FADD.FTZ R33, R40, R33 ;  /* 0x0000002128217221 */ /* 0x020fc60000010000 */
[----:B------:R-:W3:Y:S01]  /*7bb0*/  SHFL.BFLY PT, R32, R25, 0x2, 0x101f ;  /* 0x0c501f0019207f89 */ /* 0x000ee200000e0000 */
[----:B------:R-:W-:Y:S01]  /*7bc0*/  FADD.FTZ R44, R44, R41 ;  /* 0x000000292c2c7221 */ /* 0x000fe20000010000 */
[----:B------:R-:W-:Y:S02]  /*7bd0*/  MOV R41, 0xffff ;  /* 0x0000ffff00297802 */ /* 0x000fe40000000f00 */
[----:B------:R-:W4:Y:S04]  /*7be0*/  SHFL.BFLY PT, R40, R33, 0x2, 0x101f ;  /* 0x0c501f0021287f89 */ /* 0x000f2800000e0000 */
[----:B------:R-:W5:Y:S04]  /*7bf0*/  SHFL.BFLY PT, R42, R37, 0x2, 0x101f ;  /* 0x0c501f00252a7f89 */ /* 0x000f6800000e0000 */
[----:B------:R-:W5:Y:S01]  /*7c00*/  SHFL.BFLY PT, R41, R44, 0x4, 0x101f ;  /* 0x0c901f002c297f89 */ /* 0x000f6200000e0000 */
[----:B0-----:R-:W-:Y:S01]  /*7c10*/  FADD.FTZ R38, R29, R38 ;  /* 0x000000261d267221 */ /* 0x001fe20000010000 */
[----:B------:R-:W-:Y:S01]  /*7c20*/  MOV R29, 0xffff ;  /* 0x0000ffff001d7802 */ /* 0x000fe20000000f00 */
[----:B-1----:R-:W-:Y:S01]  /*7c30*/  FADD.FTZ R39, R46, R39 ;  /* 0x000000272e277221 */ /* 0x002fe20000010000 */
[----:B------:R-:W-:-:S02]  /*7c40*/  MOV R46, 0xffff ;  /* 0x0000ffff002e7802 */ /* 0x000fc40000000f00 */
[----:B------:R-:W-:Y:S01]  /*7c50*/  SHFL.BFLY PT, R31, R38, 0x1, 0x101f ;  /* 0x0c301f00261f7f89 */ /* 0x000fe200000e0000 */
[----:B--2---:R-:W-:Y:S01]  /*7c60*/  FADD.FTZ R27, R21, R24 ;  /* 0x00000018151b7221 */ /* 0x004fe20000010000 */
[----:B------:R-:W-:Y:S02]  /*7c70*/  FADD.FTZ R21, R22, R23 ;  /* 0x0000001716157221 */ /* 0x000fe40000010000 */
[----:B------:R-:W0:Y:S01]  /*7c80*/  LDC.64 R22, c[0x0][0x218] ;  /* 0x00008600ff167b82 */ /* 0x000e220000000a00 */
[----:B---3--:R-:W-:Y:S01]  /*7c90*/  FADD.FTZ R32, R25, R32 ;  /* 0x0000002019207221 */ /* 0x008fe20000010000 */
[----:B------:R-:W1:Y:S01]  /*7ca0*/  SHFL.BFLY PT, R28, R27, 0x1, 0x101f ;  /* 0x0c301f001b1c7f89 */ /* 0x000e6200000e0000 */
[----:B----4-:R-:W-:-:S03]  /*7cb0*/  FADD.FTZ R40, R33, R40 ;  /* 0x0000002821287221 */ /* 0x010fc60000010000 */
[----:B------:R-:W2:Y:S01]  /*7cc0*/  SHFL.BFLY PT, R30, R21, 0x1, 0x101f ;  /* 0x0c301f00151e7f89 */ /* 0x000ea200000e0000 */
[----:B------:R-:W-:Y:S01]  /*7cd0*/  MOV R33, 0xffff ;  /* 0x0000ffff00217802 */ /* 0x000fe20000000f00 */
[----:B------:R-:W3:Y:S01]  /*7ce0*/  LDC.64 R24, c[0x0][0x220] ;  /* 0x00008800ff187b82 */ /* 0x000ee20000000a00 */
[----:B-----5:R-:W-:Y:S01]  /*7cf0*/  FADD.FTZ R37, R37, R42 ;  /* 0x0000002a25257221 */ /* 0x020fe20000010000 */
[----:B------:R-:W4:Y:S01]  /*7d00*/  SHFL.BFLY PT, R29, R32, 0x1, 0x101f ;  /* 0x0c301f00201d7f89 */ /* 0x000f2200000e0000 */
[----:B------:R-:W-:Y:S01]  /*7d10*/  MOV R42, 0xffff ;  /* 0x0000ffff002a7802 */ /* 0x000fe20000000f00 */
[----:B------:R-:W-:Y:S01]  /*7d20*/  FADD.FTZ R41, R44, R41 ;  /* 0x000000292c297221 */ /* 0x000fe20000010000 */
[----:B------:R-:W-:Y:S01]  /*7d30*/  MOV R44, 0xffff ;  /* 0x0000ffff002c7802 */ /* 0x000fe20000000f00 */
[----:B------:R-:W5:Y:S04]  /*7d40*/  SHFL.BFLY PT, R33, R40, 0x1, 0x101f ;  /* 0x0c301f0028217f89 */ /* 0x000f6800000e0000 */
[----:B------:R-:W5:Y:S04]  /*7d50*/  SHFL.BFLY PT, R42, R37, 0x1, 0x101f ;  /* 0x0c301f00252a7f89 */ /* 0x000f6800000e0000 */
[----:B------:R-:W5:Y:S01]  /*7d60*/  SHFL.BFLY PT, R46, R39, 0x2, 0x101f ;  /* 0x0c501f00272e7f89 */ /* 0x000f6200000e0000 */
[----:B-1----:R-:W-:-:S03]  /*7d70*/  FADD.FTZ R27, R27, R28 ;  /* 0x0000001c1b1b7221 */ /* 0x002fc60000010000 */
[----:B------:R-:W1:Y:S01]  /*7d80*/  SHFL.BFLY PT, R44, R41, 0x2, 0x101f ;  /* 0x0c501f00292c7f89 */ /* 0x000e6200000e0000 */
[----:B--2---:R-:W-:Y:S01]  /*7d90*/  FADD.FTZ R30, R21, R30 ;  /* 0x0000001e151e7221 */ /* 0x004fe20000010000 */
[----:B------:R-:W-:Y:S02]  /*7da0*/  IADD3 R21, R26, R19, RZ ;  /* 0x000000131a157210 */ /* 0x000fe40007ffe0ff */
[----:B------:R-:W-:Y:S02]  /*7db0*/  @!P0 F2FP.BF16.F32.PACK_AB R26, RZ, R27 ;  /* 0x0000001bff1a823e */ /* 0x000fe400000010ff */
[----:B------:R-:W-:Y:S01]  /*7dc0*/  @!P0 F2FP.BF16.F32.PACK_AB R27, RZ, R30 ;  /* 0x0000001eff1b823e */ /* 0x000fe200000010ff */
[----:B0-----:R-:W-:Y:S01]  /*7dd0*/  IMAD.WIDE R22, R21, 0x2, R22 ;  /* 0x0000000215167825 */ /* 0x001fe200078e0216 */
[----:B------:R-:W-:-:S03]  /*7de0*/  PRMT R43, R26, 0x7610, R43 ;  /* 0x000076101a2b7816 */ /* 0x000fc6000000002b */
[----:B------:R-:W-:Y:S01]  /*7df0*/  FADD.FTZ R26, R38, R31 ;  /* 0x0000001f261a7221 */ /* 0x000fe20000010000 */
[----:B------:R-:W-:Y:S01]  /*7e00*/  PRMT R45, R27, 0x7610, R45 ;  /* 0x000076101b2d7816 */ /* 0x000fe2000000002d */
[----:B---3--:R-:W-:-:S04]  /*7e10*/  IMAD.WIDE R24, R21, 0x2, R24 ;  /* 0x0000000215187825 */ /* 0x008fc800078e0218 */
[----:B----4-:R-:W-:Y:S01]  /*7e20*/  FADD.FTZ R21, R32, R29 ;  /* 0x0000001d20157221 */ /* 0x010fe20000010000 */
[----:B-----5:R-:W-:Y:S01]  /*7e30*/  FADD.FTZ R27, R40, R33 ;  /* 0x00000021281b7221 */ /* 0x020fe20000010000 */
[----:B------:R-:W-:Y:S01]  /*7e40*/  @!P0 F2FP.BF16.F32.PACK_AB R26, RZ, R26 ;  /* 0x0000001aff1a823e */ /* 0x000fe200000010ff */
[----:B------:R-:W-:Y:S01]  /*7e50*/  FADD.FTZ R28, R37, R42 ;  /* 0x0000002a251c7221 */ /* 0x000fe20000010000 */
[----:B------:R-:W-:Y:S01]  /*7e60*/  MOV R30, 0xffff ;  /* 0x0000ffff001e7802 */ /* 0x000fe20000000f00 */
[----:B------:R-:W-:Y:S01]  /*7e70*/  @!P0 STG.E.U16 desc[UR8][R22.64], R43 ;  /* 0x0000002b16008986 */ /* 0x000fe2000c101508 */
[----:B------:R-:W-:Y:S01]  /*7e80*/  @!P0 F2FP.BF16.F32.PACK_AB R21, RZ, R21 ;  /* 0x00000015ff15823e */ /* 0x000fe200000010ff */
[----:B------:R-:W-:Y:S01]  /*7e90*/  FADD.FTZ R39, R39, R46 ;  /* 0x0000002e27277221 */ /* 0x000fe20000010000 */
[----:B------:R-:W-:Y:S01]  /*7ea0*/  PRMT R31, R26, 0x7610, R31 ;  /* 0x000076101a1f7816 */ /* 0x000fe2000000001f */
[----:B------:R-:W-:Y:S01]  /*7eb0*/  @!P0 STG.E.U16 desc[UR8][R24.64], R45 ;  /* 0x0000002d18008986 */ /* 0x000fe2000c101508 */
[----:B------:R-:W-:Y:S01]  /*7ec0*/  PRMT R29, R21, 0x7610, R29 ;  /* 0x00007610151d7816 */ /* 0x000fe2000000001d */
[----:B-1----:R-:W-:Y:S01]  /*7ed0*/  FADD.FTZ R41, R41, R44 ;  /* 0x0000002c29297221 */ /* 0x002fe20000010000 */
[----:B------:R-:W-:Y:S01]  /*7ee0*/  @!P0 F2FP.BF16.F32.PACK_AB R27, RZ, R27 ;  /* 0x0000001bff1b823e */ /* 0x000fe200000010ff */
[----:B------:R-:W0:Y:S01]  /*7ef0*/  SHFL.BFLY PT, R30, R39, 0x1, 0x101f ;  /* 0x0c301f00271e7f89 */ /* 0x000e2200000e0000 */
[----:B------:R-:W-:-:S02]  /*7f00*/  MOV R26, 0xffff ;  /* 0x0000ffff001a7802 */ /* 0x000fc40000000f00 */
[----:B------:R-:W-:Y:S01]  /*7f10*/  @!P0 F2FP.BF16.F32.PACK_AB R28, RZ, R28 ;  /* 0x0000001cff1c823e */ /* 0x000fe200000010ff */
[----:B------:R1:W-:Y:S04]  /*7f20*/  @!P0 STG.E.U16 desc[UR8][R22.64+0x28], R29 ;  /* 0x0000281d16008986 */ /* 0x0003e8000c101508 */
[----:B------:R1:W-:Y:S04]  /*7f30*/  @!P0 STG.E.U16 desc[UR8][R24.64+0x28], R31 ;  /* 0x0000281f18008986 */ /* 0x0003e8000c101508 */
[----:B------:R1:W-:Y:S04]  /*7f40*/  @!P0 STG.E.U16 desc[UR8][R22.64+0x50], R27 ;  /* 0x0000501b16008986 */ /* 0x0003e8000c101508 */
[----:B------:R1:W2:Y:S04]  /*7f50*/  SHFL.BFLY PT, R26, R41, 0x1, 0x101f ;  /* 0x0c301f00291a7f89 */ /* 0x0002a800000e0000 */
[----:B------:R1:W-:Y:S01]  /*7f60*/  @!P0 STG.E.U16 desc[UR8][R24.64+0x50], R28 ;  /* 0x0000501c18008986 */ /* 0x0003e2000c101508 */
[----:B0-----:R-:W-:-:S07]  /*7f70*/  FADD.FTZ R21, R39, R30 ;  /* 0x0000001e27157221 */ /* 0x001fce0000010000 */
.L_x_862:
[----:B--2---:R-:W-:Y:S01]  /*7f80*/  FADD.FTZ R26, R41, R26 ;  /* 0x0000001a291a7221 */ /* 0x004fe20000010000 */
[----:B------:R-:W-:-:S04]  /*7f90*/  @!P0 F2FP.BF16.F32.PACK_AB R21, RZ, R21 ;  /* 0x00000015ff15823e */ /* 0x000fc800000010ff */
[----:B------:R-:W-:Y:S01]  /*7fa0*/  @!P0 F2FP.BF16.F32.PACK_AB R26, RZ, R26 ;  /* 0x0000001aff1a823e */ /* 0x000fe200000010ff */
[----:B------:R3:W-:Y:S04]  /*7fb0*/  @!P0 STG.E.U16 desc[UR8][R22.64+0x78], R21 ;  /* 0x0000781516008986 */ /* 0x0007e8000c101508 */
[----:B------:R3:W-:Y:S02]  /*7fc0*/  @!P0 STG.E.U16 desc[UR8][R24.64+0x78], R26 ;  /* 0x0000781a18008986 */ /* 0x0007e4000c101508 */
.L_x_792:
[----:B------:R-:W-:Y:S05]  /*7fd0*/  WARPSYNC.ALL ;  /* 0x0000000000007948 */ /* 0x000fea0003800000 */
[----:B------:R-:W-:Y:S01]  /*7fe0*/  IADD3 R19, R19, 0x900, RZ ;  /* 0x0000090013137810 */ /* 0x000fe20007ffe0ff */
[----:B------:R-:W-:Y:S03]  /*7ff0*/  BAR.SYNC.DEFER_BLOCKING 0x0 ;  /* 0x0000000000007b1d */ /* 0x000fe60000010000 */
[----:B------:R-:W-:-:S13]  /*8000*/  ISETP.GE.AND P0, PT, R19, R0, PT ;  /* 0x000000001300720c */ /* 0x000fda0003f06270 */
[----:B------:R-:W-:Y:S05]  /*8010*/  @!P0 BRA `(.L_x_799) ;  /* 0xffffffe000988947 */ /* 0x000fea000383ffff */
[----:B------:R-:W-:Y:S05]  /*8020*/  EXIT ;  /* 0x000000000000794d */ /* 0x000fea0003800000 */
.L_x_795:
[----:B-1----:R-:W-:Y:S02]  /*8030*/  MOV R48, R21 ;  /* 0x0000001500307202 */ /* 0x002fe40000000f00 */
[----:B------:R-:W-:Y:S02]  /*8040*/  MOV R49, 0x8 ;  /* 0x0000000800317802 */ /* 0x000fe40000000f00 */
[----:B------:R-:W-:Y:S02]  /*8050*/  MOV R50, 0x101f ;  /* 0x0000101f00327802 */ /* 0x000fe40000000f00 */
[----:B------:R-:W-:-:S07]  /*8060*/  MOV R45, 0xffff ;  /* 0x0000ffff002d7802 */ /* 0x000fce0000000f00 */
[----:B0-2---:R-:W-:Y:S05]  /*8070*/  WARPSYNC.COLLECTIVE R45, `(.L_x_800) ;  /* 0x000000002d087348 */ /* 0x005fea0003c00000 */
[----:B------:R1:W3:Y:S02]  /*8080*/  SHFL.BFLY P2, R47, R48, R49, R50 ;  /* 0x0c000031302f7389 */ /* 0x0002e40000040032 */
[----:B0123--:R-:W-:Y:S01]  /*8090*/  ENDCOLLECTIVE ;  /* 0x000000000000791b */ /* 0x00ffe20003800000 */
.L_x_800:
[----:B------:R-:W-:Y:S02]  /*80a0*/  MOV R48, R22 ;  /* 0x0000001600307202 */ /* 0x000fe40000000f00 */
[----:B------:R-:W-:-:S07]  /*80b0*/  MOV R24, R47 ;  /* 0x0000002f00187202 */ /* 0x000fce0000000f00 */
[----:B------:R-:W-:Y:S05]  /*80c0*/  WARPSYNC.COLLECTIVE R45, `(.L_x_801) ;  /* 0x000000002d087348 */ /* 0x000fea0003c00000 */
[----:B------:R0:W1:Y:S02]  /*80d0*/  SHFL.BFLY P2, R47, R48, R49, R50 ;  /* 0x0c000031302f7389 */ /* 0x0000640000040032 */
[----:B01----:R-:W-:Y:S01]  /*80e0*/  ENDCOLLECTIVE ;  /* 0x000000000000791b */ /* 0x003fe20003800000 */
.L_x_801:
[----:B------:R-:W-:-:S05]  /*80f0*/  FADD.FTZ R24, R24, R21 ;  /* 0x0000001518187221 */ /* 0x000fca0000010000 */
[----:B------:R-:W-:Y:S02]  /*8100*/  MOV R48, R24 ;  /* 0x0000001800307202 */ /* 0x000fe40000000f00 */
[----:B------:R-:W-:Y:S02]  /*8110*/  MOV R49, 0x4 ;  /* 0x0000000400317802 */ /* 0x000fe40000000f00 */
[----:B------:R-:W-:-:S07]  /*8120*/  MOV R23, R47 ;  /* 0x0000002f00177202 */ /* 0x000fce0000000f00 */
[----:B------:R-:W-:Y:S05]  /*8130*/  WARPSYNC.COLLECTIVE R45, `(.L_x_802) ;  /* 0x000000002d087348 */ /* 0x000fea0003c00000 */
[----:B------:R0:W1:Y:S02]  /*8140*/  SHFL.BFLY P2, R47, R48, R49, R50 ;  /* 0x0c000031302f7389 */ /* 0x0000640000040032 */
[----:B01----:R-:W-:Y:S01]  /*8150*/  ENDCOLLECTIVE ;  /* 0x000000000000791b */ /* 0x003fe20003800000 */
.L_x_802:
[----:B------:R-:W-:-:S05]  /*8160*/  FADD.FTZ R23, R23, R22 ;  /* 0x0000001617177221 */ /* 0x000fca0000010000 */
[----:B------:R-:W-:Y:S02]  /*8170*/  MOV R48, R23 ;  /* 0x0000001700307202 */ /* 0x000fe40000000f00 */
[----:B------:R-:W-:-:S07]  /*8180*/  MOV R25, R47 ;  /* 0x0000002f00197202 */ /* 0x000fce0000000f00 */
[----:B------:R-:W-:Y:S05]  /*8190*/  WARPSYNC.COLLECTIVE R45, `(.L_x_803) ;  /* 0x000000002d087348 */ /* 0x000fea0003c00000 */
[----:B------:R0:W1:Y:S02]  /*81a0*/  SHFL.BFLY P2, R47, R48, R49, R50 ;  /* 0x0c000031302f7389 */ /* 0x0000640000040032 */
[----:B01----:R-:W-:Y:S01]  /*81b0*/  ENDCOLLECTIVE ;  /* 0x000000000000791b */ /* 0x003fe20003800000 */
.L_x_803:
[----:B------:R-:W-:-:S05]  /*81c0*/  FADD.FTZ R25, R24, R25 ;  /* 0x0000001918197221 */ /* 0x000fca0000010000 */
[----:B------:R-:W-:Y:S02]  /*81d0*/  MOV R48, R25 ;  /* 0x0000001900307202 */ /* 0x000fe40000000f00 */
[----:B------:R-:W-:Y:S02]  /*81e0*/  MOV R49, 0x2 ;  /* 0x0000000200317802 */ /* 0x000fe40000000f00 */
[----:B------:R-:W-:-:S07]  /*81f0*/  MOV R26, R47 ;  /* 0x0000002f001a7202 */ /* 0x000fce0000000f00 */
[----:B------:R-:W-:Y:S05]  /*8200*/  WARPSYNC.COLLECTIVE R45, `(.L_x_804) ;  /* 0x000000002d087348 */ /* 0x000fea0003c00000 */
[----:B------:R0:W1:Y:S02]  /*8210*/  SHFL.BFLY P2, R47, R48, R49, R50 ;  /* 0x0c000031302f7389 */ /* 0x0000640000040032 */
[----:B01----:R-:W-:Y:S01]  /*8220*/  ENDCOLLECTIVE ;  /* 0x000000000000791b */ /* 0x003fe20003800000 */
.L_x_804:
[----:B------:R-:W-:-:S05]  /*8230*/  FADD.FTZ R26, R23, R26 ;  /* 0x0000001a171a7221 */ /* 0x000fca0000010000 */
[----:B------:R-:W-:Y:S02]  /*8240*/  MOV R48, R26 ;  /* 0x0000001a00307202 */ /* 0x000fe40000000f00 */
[----:B------:R-:W-:-:S07]  /*8250*/  MOV R28, R47 ;  /* 0x0000002f001c7202 */ /* 0x000fce0000000f00 */
[----:B------:R-:W-:Y:S05]  /*8260*/  WARPSYNC.COLLECTIVE R45, `(.L_x_805) ;  /* 0x000000002d087348 */ /* 0x000fea0003c00000 */
[----:B------:R0:W1:Y:S02]  /*8270*/  SHFL.BFLY P2, R47, R48, R49, R50 ;  /* 0x0c000031302f7389 */ /* 0x0000640000040032 */
[----:B01----:R-:W-:Y:S01]  /*8280*/  ENDCOLLECTIVE ;  /* 0x000000000000791b */ /* 0x003fe20003800000 */
.L_x_805:
[----:B------:R-:W-:-:S05]  /*8290*/  FADD.FTZ R28, R25, R28 ;  /* 0x0000001c191c7221 */ /* 0x000fca0000010000 */
[----:B------:R-:W-:Y:S02]  /*82a0*/  MOV R48, R28 ;  /* 0x0000001c00307202 */ /* 0x000fe40000000f00 */
[----:B------:R-:W-:Y:S02]  /*82b0*/  MOV R49, 0x1 ;  /* 0x0000000100317802 */ /* 0x000fe40000000f00 */
[----:B------:R-:W-:-:S07]  /*82c0*/  MOV R21, R47 ;  /* 0x0000002f00157202 */ /* 0x000fce0000000f00 */
[----:B------:R-:W-:Y:S05]  /*82d0*/  WARPSYNC.COLLECTIVE R45, `(.L_x_806) ;  /* 0x000000002d087348 */ /* 0x000fea0003c00000 */
[----:B------:R0:W1:Y:S02]  /*82e0*/  SHFL.BFLY P2, R47, R48, R49, R50 ;  /* 0x0c000031302f7389 */ /* 0x0000640000040032 */
[----:B01----:R-:W-:Y:S01]  /*82f0*/  ENDCOLLECTIVE ;  /* 0x000000000000791b */ /* 0x003fe20003800000 */
.L_x_806:
[----:B------:R-:W-:-:S05]  /*8300*/  FADD.FTZ R21, R26, R21 ;  /* 0x000000151a157221 */ /* 0x000fca0000010000 */
[----:B------:R-:W-:Y:S02]  /*8310*/  MOV R48, R21 ;  /* 0x0000001500307202 */ /* 0x000fe40000000f00 */
[----:B------:R-:W-:-:S07]  /*8320*/  MOV R27, R47 ;  /* 0x0000002f001b7202 */ /* 0x000fce0000000f00 */
[----:B------:R-:W-:Y:S05]  /*8330*/  WARPSYNC.COLLECTIVE R45, `(.L_x_807) ;  /* 0x000000002d087348 */ /* 0x000fea0003c00000 */
[----:B------:R0:W1:Y:S02]  /*8340*/  SHFL.BFLY P2, R47, R48, R49, R50 ;  /* 0x0c000031302f7389 */ /* 0x0000640000040032 */
[----:B01----:R-:W-:Y:S01]  /*8350*/  ENDCOLLECTIVE ;  /* 0x000000000000791b */ /* 0x003fe20003800000 */
.L_x_807:
[----:B------:R-:W-:Y:S01]  /*8360*/  FADD.FTZ R27, R28, R27 ;  /* 0x0000001b1c1b7221 */ /* 0x000fe20000010000 */
[----:B------:R-:W-:Y:S01]  /*8370*/  MOV R30, R47 ;  /* 0x0000002f001e7202 */ /* 0x000fe20000000f00 */
[----:B------:R-:W-:Y:S06]  /*8380*/  BRA `(.L_x_808) ;  /* 0xffffffec001c7947 */ /* 0x000fec000383ffff */
.L_x_796:
[----:B------:R-:W-:Y:S01]  /*8390*/  BSSY B1, `(.L_x_809) ;  /* 0x0000008000017945 */ /* 0x000fe20003800000 */
[----:B--2---:R-:W-:Y:S02]  /*83a0*/  MOV R48, R21 ;  /* 0x0000001500307202 */ /* 0x004fe40000000f00 */
[----:B------:R-:W-:Y:S02]  /*83b0*/  MOV R49, 0x8 ;  /* 0x0000000800317802 */ /* 0x000fe40000000f00 */
[----:B------:R-:W-:Y:S02]  /*83c0*/  MOV R50, 0x101f ;  /* 0x0000101f00327802 */ /* 0x000fe40000000f00 */
[----:B------:R-:W-:-:S07]  /*83d0*/  MOV R45, 0xffff ;  /* 0x0000ffff002d7802 */ /* 0x000fce0000000f00 */
[----:B01----:R-:W-:Y:S05]  /*83e0*/  WARPSYNC.COLLECTIVE R45, `(.L_x_810) ;  /* 0x000000002d087348 */ /* 0x003fea0003c00000 */
[----:B------:R2:W3:Y:S02]  /*83f0*/  SHFL.BFLY P2, R47, R48, R49, R50 ;  /* 0x0c000031302f7389 */ /* 0x0004e40000040032 */
[----:B0123--:R-:W-:Y:S01]  /*8400*/  ENDCOLLECTIVE ;  /* 0x000000000000791b */ /* 0x00ffe20003800000 */
.L_x_810:
[----:B------:R-:W-:Y:S05]  /*8410*/  BSYNC B1 ;  /* 0x0000000000017941 */ /* 0x000fea0003800000 */
.L_x_809:
[----:B------:R-:W-:Y:S01]  /*8420*/  HFMA2.MMA R49, -RZ, RZ, 0, 4.76837158203125e-07 ;  /* 0x00000008ff317435 */ /* 0x000fe200000001ff */
[----:B------:R-:W-:Y:S02]  /*8430*/  MOV R48, R26 ;  /* 0x0000001a00307202 */ /* 0x000fe40000000f00 */
[----:B------:R-:W-:Y:S02]  /*8440*/  MOV R50, 0x101f ;  /* 0x0000101f00327802 */ /* 0x000fe40000000f00 */
[----:B------:R-:W-:Y:S02]  /*8450*/  MOV R45, 0xffff ;  /* 0x0000ffff002d7802 */ /* 0x000fe40000000f00 */
[----:B------:R-:W-:-:S07]  /*8460*/  MOV R28, R47 ;  /* 0x0000002f001c7202 */ /* 0x000fce0000000f00 */
[----:B------:R-:W-:Y:S05]  /*8470*/  WARPSYNC.COLLECTIVE R45, `(.L_x_811) ;  /* 0x000000002d087348 */ /* 0x000fea0003c00000 */
[----:B------:R0:W1:Y:S02]  /*8480*/  SHFL.BFLY P2, R47, R48, R49, R50 ;  /* 0x0c000031302f7389 */ /* 0x0000640000040032 */
[----:B01----:R-:W-:Y:S01]  /*8490*/  ENDCOLLECTIVE ;  /* 0x000000000000791b */ /* 0x003fe20003800000 */
.L_x_811:
[----:B------:R-:W-:Y:S01]  /*84a0*/  FADD.FTZ R28, R28, R21 ;  /* 0x000000151c1c7221 */ /* 0x000fe20000010000 */
[----:B------:R-:W-:-:S04]  /*84b0*/  HFMA2.MMA R49, -RZ, RZ, 0, 2.384185791015625e-07 ;  /* 0x00000004ff317435 */ /* 0x000fc800000001ff */
[----:B------:R-:W-:Y:S02]  /*84c0*/  MOV R48, R28 ;  /* 0x0000001c00307202 */ /* 0x000fe40000000f00 */
[----:B------:R-:W-:-:S07]  /*84d0*/  MOV R27, R47 ;  /* 0x0000002f001b7202 */ /* 0x000fce0000000f00 */
[----:B------:R-:W-:Y:S05]  /*84e0*/  WARPSYNC.COLLECTIVE R45, `(.L_x_812) ;  /* 0x000000002d087348 */ /* 0x000fea0003c00000 */
[----:B------:R0:W1:Y:S02]  /*84f0*/  SHFL.BFLY P2, R47, R48, R49, R50 ;  /* 0x0c000031302f7389 */ /* 0x0000640000040032 */
[----:B01----:R-:W-:Y:S01]  /*8500*/  ENDCOLLECTIVE ;  /* 0x000000000000791b */ /* 0x003fe20003800000 */
.L_x_812:
[----:B------:R-:W-:-:S05]  /*8510*/  FADD.FTZ R27, R27, R26 ;  /* 0x0000001a1b1b7221 */ /* 0x000fca0000010000 */
[----:B------:R-:W-:Y:S02]  /*8520*/  MOV R48, R27 ;  /* 0x0000001b00307202 */ /* 0x000fe40000000f00 */
[----:B------:R-:W-:-:S07]  /*8530*/  MOV R29, R47 ;  /* 0x0000002f001d7202 */ /* 0x000fce0000000f00 */
[----:B------:R-:W-:Y:S05]  /*8540*/  WARPSYNC.COLLECTIVE R45, `(.L_x_813) ;  /* 0x000000002d087348 */ /* 0x000fea0003c00000 */
[----:B------:R0:W1:Y:S02]  /*8550*/  SHFL.BFLY P2, R47, R48, R49, R50 ;  /* 0x0c000031302f7389 */ /* 0x0000640000040032 */
[----:B01----:R-:W-:Y:S01]  /*8560*/  ENDCOLLECTIVE ;  /* 0x000000000000791b */ /* 0x003fe20003800000 */
.L_x_813:
[----:B------:R-:W-:Y:S01]  /*8570*/  FADD.FTZ R29, R28, R29 ;  /* 0x0000001d1c1d7221 */ /* 0x000fe20000010000 */
[----:B------:R-:W-:-:S04]  /*8580*/  HFMA2.MMA R49, -RZ, RZ, 0, 1.1920928955078125e-07 ;  /* 0x00000002ff317435 */ /* 0x000fc800000001ff */
[----:B------:R-:W-:Y:S02]  /*8590*/  MOV R48, R29 ;  /* 0x0000001d00307202 */ /* 0x000fe40000000f00 */
[----:B------:R-:W-:-:S07]  /*85a0*/  MOV R30, R47 ;  /* 0x0000002f001e7202 */ /* 0x000fce0000000f00 */
[----:B------:R-:W-:Y:S05]  /*85b0*/  WARPSYNC.COLLECTIVE R45, `(.L_x_814) ;  /* 0x000000002d087348 */ /* 0x000fea0003c00000 */
[----:B------:R0:W1:Y:S02]  /*85c0*/  SHFL.BFLY P2, R47, R48, R49, R50 ;  /* 0x0c000031302f7389 */ /* 0x0000640000040032 */
[----:B01----:R-:W-:Y:S01]  /*85d0*/  ENDCOLLECTIVE ;  /* 0x000000000000791b */ /* 0x003fe20003800000 */
.L_x_814:
[----:B------:R-:W-:-:S05]  /*85e0*/  FADD.FTZ R30, R27, R30 ;  /* 0x0000001e1b1e7221 */ /* 0x000fca0000010000 */
[----:B------:R-:W-:Y:S02]  /*85f0*/  MOV R48, R30 ;  /* 0x0000001e00307202 */ /* 0x000fe40000000f00 */
[----:B------:R-:W-:-:S07]  /*8600*/  MOV R32, R47 ;  /* 0x0000002f00207202 */ /* 0x000fce0000000f00 */
[----:B------:R-:W-:Y:S05]  /*8610*/  WARPSYNC.COLLECTIVE R45, `(.L_x_815) ;  /* 0x000000002d087348 */ /* 0x000fea0003c00000 */
[----:B------:R0:W1:Y:S02]  /*8620*/  SHFL.BFLY P2, R47, R48, R49, R50 ;  /* 0x0c000031302f7389 */ /* 0x0000640000040032 */
[----:B01----:R-:W-:Y:S01]  /*8630*/  ENDCOLLECTIVE ;  /* 0x000000000000791b */ /* 0x003fe20003800000 */
.L_x_815:
[----:B------:R-:W-:Y:S01]  /*8640*/  FADD.FTZ R32, R29, R32 ;  /* 0x000000201d207221 */ /* 0x000fe20000010000 */
[----:B------:R-:W-:-:S04]  /*8650*/  HFMA2.MMA R49, -RZ, RZ, 0, 5.9604644775390625e-08 ;  /* 0x00000001ff317435 */ /* 0x000fc800000001ff */
[----:B------:R-:W-:Y:S02]  /*8660*/  MOV R48, R32 ;  /* 0x0000002000307202 */ /* 0x000fe40000000f00 */
[----:B------:R-:W-:-:S07]  /*8670*/  MOV R21, R47 ;  /* 0x0000002f00157202 */ /* 0x000fce0000000f00 */
[----:B------:R-:W-:Y:S05]  /*8680*/  WARPSYNC.COLLECTIVE R45, `(.L_x_816) ;  /* 0x000000002d087348 */ /* 0x000fea0003c00000 */
[----:B------:R0:W1:Y:S02]  /*8690*/  SHFL.BFLY P2, R47, R48, R49, R50 ;  /* 0x0c000031302f7389 */ /* 0x0000640000040032 */
[----:B01----:R-:W-:Y:S01]  /*86a0*/  ENDCOLLECTIVE ;  /* 0x000000000000791b */ /* 0x003fe20003800000 */
.L_x_816:
[----:B------:R-:W-:-:S05]  /*86b0*/  FADD.FTZ R21, R30, R21 ;  /* 0x000000151e157221 */ /* 0x000fca0000010000 */
[----:B------:R-:W-:Y:S02]  /*86c0*/  MOV R48, R21 ;  /* 0x0000001500307202 */ /* 0x000fe40000000f00 */
[----:B------:R-:W-:-:S07]  /*86d0*/  MOV R31, R47 ;  /* 0x0000002f001f7202 */ /* 0x000fce0000000f00 */
[----:B------:R-:W-:Y:S05]  /*86e0*/  WARPSYNC.COLLECTIVE R45, `(.L_x_817) ;  /* 0x000000002d087348 */ /* 0x000fea0003c00000 */
[----:B------:R0:W1:Y:S02]  /*86f0*/  SHFL.BFLY P2, R47, R48, R49, R50 ;  /* 0x0c000031302f7389 */ /* 0x0000640000040032 */
[----:B01----:R-:W-:Y:S01]  /*8700*/  ENDCOLLECTIVE ;  /* 0x000000000000791b */ /* 0x003fe20003800000 */
.L_x_817:
[----:B------:R-:W-:Y:S01]  /*8710*/  FADD.FTZ R31, R32, R31 ;  /* 0x0000001f201f7221 */ /* 0x000fe20000010000 */
[----:B------:R-:W-:Y:S01]  /*8720*/  MOV R26, R47 ;  /* 0x0000002f001a7202 */ /* 0x000fe20000000f00 */
[----:B------:R-:W-:Y:S06]  /*8730*/  BRA `(.L_x_818) ;  /* 0xffffffe800e07947 */ /* 0x000fec000383ffff */
.L_x_797:
[----:B------:R-:W-:Y:S01]  /*8740*/  BSSY B1, `(.L_x_819) ;  /* 0x0000008000017945 */ /* 0x000fe20003800000 */
[----:B--2---:R-:W-:Y:S02]  /*8750*/  MOV R48, R21 ;  /* 0x0000001500307202 */ /* 0x004fe40000000f00 */
[----:B------:R-:W-:Y:S02]  /*8760*/  MOV R49, 0x8 ;  /* 0x0000000800317802 */ /* 0x000fe40000000f00 */
[----:B------:R-:W-:Y:S02]  /*8770*/  MOV R50, 0x101f ;  /* 0x0000101f00327802 */ /* 0x000fe40000000f00 */
[----:B------:R-:W-:-:S07]  /*8780*/  MOV R45, 0xffff ;  /* 0x0000ffff002d7802 */ /* 0x000fce0000000f00 */
[----:B01-3--:R-:W-:Y:S05]  /*8790*/  WARPSYNC.COLLECTIVE R45, `(.L_x_820) ;  /* 0x000000002d087348 */ /* 0x00bfea0003c00000 */
[----:B------:R2:W4:Y:S02]  /*87a0*/  SHFL.BFLY P2, R47, R48, R49, R50 ;  /* 0x0c000031302f7389 */ /* 0x0005240000040032 */
[----:B01234-:R-:W-:Y:S01]  /*87b0*/  ENDCOLLECTIVE ;  /* 0x000000000000791b */ /* 0x01ffe20003800000 */
.L_x_820:
[----:B------:R-:W-:Y:S05]  /*87c0*/  BSYNC B1 ;  /* 0x0000000000017941 */ /* 0x000fea0003800000 */
.L_x_819:
        /* <DEDUP_REMOVED lines=8> */
.L_x_821:
[----:B------:R-:W-:Y:S01]  /*8850*/  FADD.FTZ R28, R28, R21 ;  /* 0x000000151c1c7221 */ /* 0x000fe20000010000 */
[----:B------:R-:W-:-:S04]  /*8860*/  HFMA2.MMA R49, -RZ, RZ, 0, 2.384185791015625e-07 ;  /* 0x00000004ff317435 */ /* 0x000fc800000001ff */
[----:B------:R-:W-:Y:S02]  /*8870*/  MOV R48, R28 ;  /* 0x0000001c00307202 */ /* 0x000fe40000000f00 */
[----:B------:R-:W-:-:S07]  /*8880*/  MOV R27, R47 ;  /* 0x0000002f001b7202 */ /* 0x000fce0000000f00 */
[----:B------:R-:W-:Y:S05]  /*8890*/  WARPSYNC.COLLECTIVE R45, `(.L_x_822) ;  /* 0x000000002d087348 */ /* 0x000fea0003c00000 */
[----:B------:R0:W1:Y:S02]  /*88a0*/  SHFL.BFLY P2, R47, R48, R49, R50 ;  /* 0x0c000031302f7389 */ /* 0x0000640000040032 */
[----:B01----:R-:W-:Y:S01]  /*88b0*/  ENDCOLLECTIVE ;  /* 0x000000000000791b */ /* 0x003fe20003800000 */
.L_x_822:
[----:B------:R-:W-:-:S05]  /*88c0*/  FADD.FTZ R27, R27, R26 ;  /* 0x0000001a1b1b7221 */ /* 0x000fca0000010000 */
[----:B------:R-:W-:Y:S02]  /*88d0*/  MOV R48, R27 ;  /* 0x0000001b00307202 */ /* 0x000fe40000000f00 */
[----:B------:R-:W-:-:S07]  /*88e0*/  MOV R29, R47 ;  /* 0x0000002f001d7202 */ /* 0x000fce0000000f00 */
[----:B------:R-:W-:Y:S05]  /*88f0*/  WARPSYNC.COLLECTIVE R45, `(.L_x_823) ;  /* 0x000000002d087348 */ /* 0x000fea0003c00000 */
[----:B------:R0:W1:Y:S02]  /*8900*/  SHFL.BFLY P2, R47, R48, R49, R50 ;  /* 0x0c000031302f7389 */ /* 0x0000640000040032 */
[----:B01----:R-:W-:Y:S01]  /*8910*/  ENDCOLLECTIVE ;  /* 0x000000000000791b */ /* 0x003fe20003800000 */
.L_x_823:
[----:B------:R-:W-:Y:S01]  /*8920*/  FADD.FTZ R29, R28, R29 ;  /* 0x0000001d1c1d7221 */ /* 0x000fe20000010000 */
[----:B------:R-:W-:-:S04]  /*8930*/  HFMA2.MMA R49, -RZ, RZ, 0, 1.1920928955078125e-07 ;  /* 0x00000002ff317435 */ /* 0x000fc800000001ff */
[----:B------:R-:W-:Y:S02]  /*8940*/  MOV R48, R29 ;  /* 0x0000001d00307202 */ /* 0x000fe40000000f00 */
[----:B------:R-:W-:-:S07]  /*8950*/  MOV R30, R47 ;  /* 0x0000002f001e7202 */ /* 0x000fce0000000f00 */
[----:B------:R-:W-:Y:S05]  /*8960*/  WARPSYNC.COLLECTIVE R45, `(.L_x_824) ;  /* 0x000000002d087348 */ /* 0x000fea0003c00000 */
[----:B------:R0:W1:Y:S02]  /*8970*/  SHFL.BFLY P2, R47, R48, R49, R50 ;  /* 0x0c000031302f7389 */ /* 0x0000640000040032 */
[----:B01----:R-:W-:Y:S01]  /*8980*/  ENDCOLLECTIVE ;  /* 0x000000000000791b */ /* 0x003fe20003800000 */
.L_x_824:
[----:B------:R-:W-:-:S05]  /*8990*/  FADD.FTZ R30, R27, R30 ;  /* 0x0000001e1b1e7221 */ /* 0x000fca0000010000 */
[----:B------:R-:W-:Y:S02]  /*89a0*/  MOV R48, R30 ;  /* 0x0000001e00307202 */ /* 0x000fe40000000f00 */
[----:B------:R-:W-:-:S07]  /*89b0*/  MOV R32, R47 ;  /* 0x0000002f00207202 */ /* 0x000fce0000000f00 */
[----:B------:R-:W-:Y:S05]  /*89c0*/  WARPSYNC.COLLECTIVE R45, `(.L_x_825) ;  /* 0x000000002d087348 */ /* 0x000fea0003c00000 */
[----:B------:R0:W1:Y:S02]  /*89d0*/  SHFL.BFLY P2, R47, R48, R49, R50 ;  /* 0x0c000031302f7389 */ /* 0x0000640000040032 */
[----:B01----:R-:W-:Y:S01]  /*89e0*/  ENDCOLLECTIVE ;  /* 0x000000000000791b */ /* 0x003fe20003800000 */
.L_x_825:
[----:B------:R-:W-:Y:S01]  /*89f0*/  FADD.FTZ R32, R29, R32 ;  /* 0x000000201d207221 */ /* 0x000fe20000010000 */
[----:B------:R-:W-:-:S04]  /*8a00*/  HFMA2.MMA R49, -RZ, RZ, 0, 5.9604644775390625e-08 ;  /* 0x00000001ff317435 */ /* 0x000fc800000001ff */
[----:B------:R-:W-:Y:S02]  /*8a10*/  MOV R48, R32 ;  /* 0x0000002000307202 */ /* 0x000fe40000000f00 */
[----:B------:R-:W-:-:S07]  /*8a20*/  MOV R21, R47 ;  /* 0x0000002f00157202 */ /* 0x000fce0000000f00 */
[----:B------:R-:W-:Y:S05]  /*8a30*/  WARPSYNC.COLLECTIVE R45, `(.L_x_826) ;  /* 0x000000002d087348 */ /* 0x000fea0003c00000 */
[----:B------:R0:W1:Y:S02]  /*8a40*/  SHFL.BFLY P2, R47, R48, R49, R50 ;  /* 0x0c000031302f7389 */ /* 0x0000640000040032 */
[----:B01----:R-:W-:Y:S01]  /*8a50*/  ENDCOLLECTIVE ;  /* 0x000000000000791b */ /* 0x003fe20003800000 */
.L_x_826:
[----:B------:R-:W-:-:S05]  /*8a60*/  FADD.FTZ R21, R30, R21 ;  /* 0x000000151e157221 */ /* 0x000fca0000010000 */
[----:B------:R-:W-:Y:S02]  /*8a70*/  MOV R48, R21 ;  /* 0x0000001500307202 */ /* 0x000fe40000000f00 */
[----:B------:R-:W-:-:S07]  /*8a80*/  MOV R31, R47 ;  /* 0x0000002f001f7202 */ /* 0x000fce0000000f00 */
[----:B------:R-:W-:Y:S05]  /*8a90*/  WARPSYNC.COLLECTIVE R45, `(.L_x_827) ;  /* 0x000000002d087348 */ /* 0x000fea0003c00000 */
[----:B------:R0:W1:Y:S02]  /*8aa0*/  SHFL.BFLY P2, R47, R48, R49, R50 ;  /* 0x0c000031302f7389 */ /* 0x0000640000040032 */
[----:B01----:R-:W-:Y:S01]  /*8ab0*/  ENDCOLLECTIVE ;  /* 0x000000000000791b */ /* 0x003fe20003800000 */
.L_x_827:
[----:B------:R-:W-:Y:S01]  /*8ac0*/  FADD.FTZ R31, R32, R31 ;  /* 0x0000001f201f7221 */ /* 0x000fe20000010000 */
[----:B------:R-:W-:Y:S01]  /*8ad0*/  MOV R26, R47 ;  /* 0x0000002f001a7202 */ /* 0x000fe20000000f00 */
[----:B------:R-:W-:Y:S06]  /*8ae0*/  BRA `(.L_x_828) ;  /* 0xffffffe8009c7947 */ /* 0x000fec000383ffff */
.L_x_798:
[----:B------:R-:W-:Y:S01]  /*8af0*/  BSSY B0, `(.L_x_829) ;  /* 0x0000008000007945 */ /* 0x000fe20003800000 */
[----:B-1----:R-:W-:Y:S02]  /*8b00*/  MOV R48, R21 ;  /* 0x0000001500307202 */ /* 0x002fe40000000f00 */
[----:B------:R-:W-:Y:S02]  /*8b10*/  MOV R49, 0x8 ;  /* 0x0000000800317802 */ /* 0x000fe40000000f00 */
[----:B------:R-:W-:Y:S02]  /*8b20*/  MOV R50, 0x101f ;  /* 0x0000101f00327802 */ /* 0x000fe40000000f00 */
[----:B------:R-:W-:-:S07]  /*8b30*/  MOV R45, 0xffff ;  /* 0x0000ffff002d7802 */ /* 0x000fce0000000f00 */
[----:B0-2---:R-:W-:Y:S05]  /*8b40*/  WARPSYNC.COLLECTIVE R45, `(.L_x_830) ;  /* 0x000000002d087348 */ /* 0x005fea0003c00000 */
[----:B------:R1:W3:Y:S02]  /*8b50*/  SHFL.BFLY P2, R47, R48, R49, R50 ;  /* 0x0c000031302f7389 */ /* 0x0002e40000040032 */
[----:B0123--:R-:W-:Y:S01]  /*8b60*/  ENDCOLLECTIVE ;  /* 0x000000000000791b */ /* 0x00ffe20003800000 */
.L_x_830:
[----:B------:R-:W-:Y:S05]  /*8b70*/  BSYNC B0 ;  /* 0x0000000000007941 */ /* 0x000fea0003800000 */
.L_x_829:
[----:B------:R-:W-:Y:S01]  /*8b80*/  HFMA2.MMA R49, -RZ, RZ, 0, 4.76837158203125e-07 ;  /* 0x00000008ff317435 */ /* 0x000fe200000001ff */
[----:B------:R-:W-:Y:S01]  /*8b90*/  MOV R48, R22 ;  /* 0x0000001600307202 */ /* 0x000fe20000000f00 */
[----:B------:R-:W-:Y:S01]  /*8ba0*/  HFMA2.MMA R33, -RZ, RZ, 0, 0 ;  /* 0x00000000ff217435 */ /* 0x000fe200000001ff */
[----:B------:R-:W-:Y:S01]  /*8bb0*/  MOV R50, 0x101f ;  /* 0x0000101f00327802 */ /* 0x000fe20000000f00 */
[----:B------:R-:W-:Y:S01]  /*8bc0*/  HFMA2.MMA R41, -RZ, RZ, 0, 0 ;  /* 0x00000000ff297435 */ /* 0x000fe200000001ff */
[----:B------:R-:W-:Y:S02]  /*8bd0*/  MOV R45, 0xffff ;  /* 0x0000ffff002d7802 */ /* 0x000fe40000000f00 */
[----:B------:R-:W-:Y:S02]  /*8be0*/  MOV R24, R47 ;  /* 0x0000002f00187202 */ /* 0x000fe40000000f00 */
[----:B------:R-:W-:-:S07]  /*8bf0*/  @!P0 SHF.L.U32 R28, R36, 0x1, RZ ;  /* 0x00000001241c8819 */ /* 0x000fce00000006ff */
[----:B------:R-:W-:Y:S05]  /*8c00*/  WARPSYNC.COLLECTIVE R45, `(.L_x_831) ;  /* 0x000000002d087348 */ /* 0x000fea0003c00000 */
[----:B------:R0:W1:Y:S02]  /*8c10*/  SHFL.BFLY P2, R47, R48, R49, R50 ;  /* 0x0c000031302f7389 */ /* 0x0000640000040032 */
[----:B01----:R-:W-:Y:S01]  /*8c20*/  ENDCOLLECTIVE ;  /* 0x000000000000791b */ /* 0x003fe20003800000 */
.L_x_831:
[----:B------:R-:W-:Y:S01]  /*8c30*/  @!P0 IADD3 R25, R26, 0x14, RZ ;  /* 0x000000141a198810 */ /* 0x000fe20007ffe0ff */
[----:B------:R-:W-:Y:S01]  /*8c40*/  FADD.FTZ R24, R24, R21 ;  /* 0x0000001518187221 */ /* 0x000fe20000010000 */
[C---:B------:R-:W-:Y:S02]  /*8c50*/  @!P0 LEA R30, R36.reuse, UR4, 0x7 ;  /* 0x00000004241e8c11 */ /* 0x040fe4000f8e38ff */
[----:B------:R-:W-:Y:S02]  /*8c60*/  @!P0 LOP3.LUT R25, R25, R28, RZ, 0x3c, !PT ;  /* 0x0000001c19198212 */ /* 0x000fe400078e3cff */
[----:B------:R-:W-:Y:S02]  /*8c70*/  MOV R29, RZ ;  /* 0x000000ff001d7202 */ /* 0x000fe40000000f00 */
[----:B------:R-:W-:Y:S01]  /*8c80*/  @!P0 LEA R27, R25, R30, 0x2 ;  /* 0x0000001e191b8211 */ /* 0x000fe200078e10ff */
[----:B------:R-:W-:Y:S01]  /*8c90*/  HFMA2.MMA R25, -RZ, RZ, 0, 0 ;  /* 0x00000000ff197435 */ /* 0x000fe200000001ff */
[----:B------:R-:W-:-:S02]  /*8ca0*/  @!P0 LEA R40, R36, UR4, 0x7 ;  /* 0x0000000424288c11 */ /* 0x000fc4000f8e38ff */
[----:B------:R-:W-:Y:S01]  /*8cb0*/  MOV R37, RZ ;  /* 0x000000ff00257202 */ /* 0x000fe20000000f00 */
[----:B------:R-:W-:Y:S01]  /*8cc0*/  HFMA2.MMA R49, -RZ, RZ, 0, 2.384185791015625e-07 ;  /* 0x00000004ff317435 */ /* 0x000fe200000001ff */
[----:B------:R-:W-:Y:S01]  /*8cd0*/  MOV R48, R24 ;  /* 0x0000001800307202 */ /* 0x000fe20000000f00 */
[----:B------:R0:W1:Y:S01]  /*8ce0*/  @!P0 LDS R28, [R27] ;  /* 0x000000001b1c8984 */ /* 0x0000620000000800 */
[C---:B------:R-:W-:Y:S02]  /*8cf0*/  @!P0 SHF.L.U32 R44, R36.reuse, 0x1, RZ ;  /* 0x00000001242c8819 */ /* 0x040fe400000006ff */
[----:B------:R-:W-:Y:S01]  /*8d00*/  @!P0 LEA R46, R36, UR4, 0x7 ;  /* 0x00000004242e8c11 */ /* 0x000fe2000f8e38ff */
[----:B------:R0:W2:Y:S01]  /*8d10*/  @!P0 LDS R30, [R27+0x500] ;  /* 0x000500001b1e8984 */ /* 0x0000a20000000800 */
[----:B------:R-:W-:-:S07]  /*8d20*/  MOV R23, R47 ;  /* 0x0000002f00177202 */ /* 0x000fce0000000f00 */
[----:B012---:R-:W-:Y:S05]  /*8d30*/  WARPSYNC.COLLECTIVE R45, `(.L_x_832) ;  /* 0x000000002d087348 */ /* 0x007fea0003c00000 */
[----:B------:R3:W4:Y:S02]  /*8d40*/  SHFL.BFLY P2, R47, R48, R49, R50 ;  /* 0x0c000031302f7389 */ /* 0x0007240000040032 */
[----:B01234-:R-:W-:Y:S01]  /*8d50*/  ENDCOLLECTIVE ;  /* 0x000000000000791b */ /* 0x01ffe20003800000 */
.L_x_832:
[----:B------:R-:W-:-:S05]  /*8d60*/  FADD.FTZ R23, R23, R22 ;  /* 0x0000001617177221 */ /* 0x000fca0000010000 */
[----:B------:R-:W-:Y:S02]  /*8d70*/  MOV R48, R23 ;  /* 0x0000001700307202 */ /* 0x000fe40000000f00 */
[----:B------:R-:W-:-:S07]  /*8d80*/  MOV R21, R47 ;  /* 0x0000002f00157202 */ /* 0x000fce0000000f00 */
[----:B------:R-:W-:Y:S05]  /*8d90*/  WARPSYNC.COLLECTIVE R45, `(.L_x_833) ;  /* 0x000000002d087348 */ /* 0x000fea0003c00000 */
[----:B------:R0:W1:Y:S02]  /*8da0*/  SHFL.BFLY P2, R47, R48, R49, R50 ;  /* 0x0c000031302f7389 */ /* 0x0000640000040032 */
[----:B01----:R-:W-:Y:S01]  /*8db0*/  ENDCOLLECTIVE ;  /* 0x000000000000791b */ /* 0x003fe20003800000 */
.L_x_833:
[----:B------:R-:W-:Y:S01]  /*8dc0*/  FADD.FTZ R21, R24, R21 ;  /* 0x0000001518157221 */ /* 0x000fe20000010000 */
[----:B------:R-:W-:Y:S02]  /*8dd0*/  @!P0 MOV R25, R28 ;  /* 0x0000001c00198202 */ /* 0x000fe40000000f00 */
[----:B------:R-:W-:Y:S01]  /*8de0*/  @!P0 MOV R29, R30 ;  /* 0x0000001e001d8202 */ /* 0x000fe20000000f00 */
[----:B------:R-:W-:Y:S01]  /*8df0*/  HFMA2.MMA R49, -RZ, RZ, 0, 1.1920928955078125e-07 ;  /* 0x00000002ff317435 */ /* 0x000fe200000001ff */
[----:B------:R-:W-:Y:S02]  /*8e00*/  MOV R48, R21 ;  /* 0x0000001500307202 */ /* 0x000fe40000000f00 */
[----:B------:R-:W-:-:S08]  /*8e10*/  MOV R22, R47 ;  /* 0x0000002f00167202 */ /* 0x000fd00000000f00 */
[----:B------:R-:W-:Y:S05]  /*8e20*/  WARPSYNC.COLLECTIVE R45, `(.L_x_834) ;  /* 0x000000002d087348 */ /* 0x000fea0003c00000 */
[----:B------:R0:W1:Y:S02]  /*8e30*/  SHFL.BFLY P2, R47, R48, R49, R50 ;  /* 0x0c000031302f7389 */ /* 0x0000640000040032 */
[----:B01----:R-:W-:Y:S01]  /*8e40*/  ENDCOLLECTIVE ;  /* 0x000000000000791b */ /* 0x003fe20003800000 */
.L_x_834:
[----:B------:R-:W-:-:S05]  /*8e50*/  FADD.FTZ R22, R23, R22 ;  /* 0x0000001617167221 */ /* 0x000fca0000010000 */
[----:B------:R-:W-:Y:S02]  /*8e60*/  MOV R48, R22 ;  /* 0x0000001600307202 */ /* 0x000fe40000000f00 */
[----:B------:R-:W-:-:S07]  /*8e70*/  MOV R24, R47 ;  /* 0x0000002f00187202 */ /* 0x000fce0000000f00 */
[----:B------:R-:W-:Y:S05]  /*8e80*/  WARPSYNC.COLLECTIVE R45, `(.L_x_835) ;  /* 0x000000002d087348 */ /* 0x000fea0003c00000 */
[----:B------:R0:W1:Y:S02]  /*8e90*/  SHFL.BFLY P2, R47, R48, R49, R50 ;  /* 0x0c000031302f7389 */ /* 0x0000640000040032 */
[----:B01----:R-:W-:Y:S01]  /*8ea0*/  ENDCOLLECTIVE ;  /* 0x000000000000791b */ /* 0x003fe20003800000 */
.L_x_835:
[----:B------:R-:W-:Y:S01]  /*8eb0*/  FADD.FTZ R27, R21, R24 ;  /* 0x00000018151b7221 */ /* 0x000fe20000010000 */
[----:B------:R-:W-:Y:S01]  /*8ec0*/  @!P0 SHF.L.U32 R24, R36, 0x1, RZ ;  /* 0x0000000124188819 */ /* 0x000fe200000006ff */
[----:B------:R-:W-:-:S03]  /*8ed0*/  HFMA2.MMA R49, -RZ, RZ, 0, 5.9604644775390625e-08 ;  /* 0x00000001ff317435 */ /* 0x000fc600000001ff */
[----:B------:R-:W-:Y:S02]  /*8ee0*/  MOV R48, R27 ;  /* 0x0000001b00307202 */ /* 0x000fe40000000f00 */
[----:B------:R-:W-:-:S07]  /*8ef0*/  MOV R23, R47 ;  /* 0x0000002f00177202 */ /* 0x000fce0000000f00 */
[----:B------:R-:W-:Y:S05]  /*8f00*/  WARPSYNC.COLLECTIVE R45, `(.L_x_836) ;  /* 0x000000002d087348 */ /* 0x000fea0003c00000 */
[----:B------:R0:W1:Y:S02]  /*8f10*/  SHFL.BFLY P2, R47, R48, R49, R50 ;  /* 0x0c000031302f7389 */ /* 0x0000640000040032 */
[----:B01----:R-:W-:Y:S01]  /*8f20*/  ENDCOLLECTIVE ;  /* 0x000000000000791b */ /* 0x003fe20003800000 */
.L_x_836:
[----:B------:R-:W-:Y:S01]  /*8f30*/  FADD.FTZ R21, R22, R23 ;  /* 0x0000001716157221 */ /* 0x000fe20000010000 */
[----:B------:R-:W-:-:S04]  /*8f40*/  @!P0 IADD3 R23, R26, 0x28, RZ ;  /* 0x000000281a178810 */ /* 0x000fc80007ffe0ff */
[----:B------:R-:W-:-:S04]  /*8f50*/  @!P0 LOP3.LUT R23, R23, R24, RZ, 0x3c, !PT ;  /* 0x0000001817178212 */ /* 0x000fc800078e3cff */
[----:B------:R-:W-:Y:S02]  /*8f60*/  @!P0 LEA R23, R23, R40, 0x2 ;  /* 0x0000002817178211 */ /* 0x000fe400078e10ff */
[----:B------:R-:W-:-:S03]  /*8f70*/  MOV R48, R21 ;  /* 0x0000001500307202 */ /* 0x000fc60000000f00 */
[----:B------:R0:W1:Y:S04]  /*8f80*/  @!P0 LDS R24, [R23] ;  /* 0x0000000017188984 */ /* 0x0000680000000800 */
[----:B------:R0:W2:Y:S01]  /*8f90*/  @!P0 LDS R31, [R23+0x500] ;  /* 0x00050000171f8984 */ /* 0x0000a20000000800 */
[----:B------:R-:W-:-:S07]  /*8fa0*/  MOV R28, R47 ;  /* 0x0000002f001c7202 */ /* 0x000fce0000000f00 */
[----:B012---:R-:W-:Y:S05]  /*8fb0*/  WARPSYNC.COLLECTIVE R45, `(.L_x_837) ;  /* 0x000000002d087348 */ /* 0x007fea0003c00000 */
[----:B------:R3:W4:Y:S02]  /*8fc0*/  SHFL.BFLY P2, R47, R48, R49, R50 ;  /* 0x0c000031302f7389 */ /* 0x0007240000040032 */
[----:B01234-:R-:W-:Y:S01]  /*8fd0*/  ENDCOLLECTIVE ;  /* 0x000000000000791b */ /* 0x01ffe20003800000 */
.L_x_837:
[----:B------:R-:W0:Y:S01]  /*8fe0*/  LDC.64 R22, c[0x0][0x218] ;  /* 0x00008600ff167b82 */ /* 0x000e220000000a00 */
[----:B------:R-:W-:Y:S01]  /*8ff0*/  FADD.FTZ R27, R27, R28 ;  /* 0x0000001c1b1b7221 */ /* 0x000fe20000010000 */
[----:B------:R-:W-:Y:S01]  /*9000*/  HFMA2.MMA R49, -RZ, RZ, 0, 4.76837158203125e-07 ;  /* 0x00000008ff317435 */ /* 0x000fe200000001ff */
[----:B------:R-:W-:Y:S02]  /*9010*/  MOV R48, R25 ;  /* 0x0000001900307202 */ /* 0x000fe40000000f00 */
[----:B------:R-:W-:-:S08]  /*9020*/  MOV R30, R47 ;  /* 0x0000002f001e7202 */ /* 0x000fd00000000f00 */
[----:B0-----:R-:W-:Y:S05]  /*9030*/  WARPSYNC.COLLECTIVE R45, `(.L_x_838) ;  /* 0x000000002d087348 */ /* 0x001fea0003c00000 */
[----:B------:R1:W2:Y:S02]  /*9040*/  SHFL.BFLY P2, R47, R48, R49, R50 ;  /* 0x0c000031302f7389 */ /* 0x0002a40000040032 */
[----:B012---:R-:W-:Y:S01]  /*9050*/  ENDCOLLECTIVE ;  /* 0x000000000000791b */ /* 0x007fe20003800000 */
.L_x_838:
[----:B------:R-:W-:Y:S01]  /*9060*/  FADD.FTZ R21, R21, R30 ;  /* 0x0000001e15157221 */ /* 0x000fe20000010000 */
[----:B------:R-:W-:Y:S02]  /*9070*/  @!P0 MOV R33, R24 ;  /* 0x0000001800218202 */ /* 0x000fe40000000f00 */
[----:B------:R-:W-:Y:S02]  /*9080*/  @!P0 MOV R37, R31 ;  /* 0x0000001f00258202 */ /* 0x000fe40000000f00 */
[----:B------:R-:W-:Y:S02]  /*9090*/  MOV R48, R29 ;  /* 0x0000001d00307202 */ /* 0x000fe40000000f00 */
[----:B------:R-:W-:-:S07]  /*90a0*/  MOV R32, R47 ;  /* 0x0000002f00207202 */ /* 0x000fce0000000f00 */
[----:B------:R-:W-:Y:S05]  /*90b0*/  WARPSYNC.COLLECTIVE R45, `(.L_x_839) ;  /* 0x000000002d087348 */ /* 0x000fea0003c00000 */
[----:B------:R0:W1:Y:S02]  /*90c0*/  SHFL.BFLY P2, R47, R48, R49, R50 ;  /* 0x0c000031302f7389 */ /* 0x0000640000040032 */
[----:B01----:R-:W-:Y:S01]  /*90d0*/  ENDCOLLECTIVE ;  /* 0x000000000000791b */ /* 0x003fe20003800000 */
.L_x_839:
[----:B------:R-:W-:Y:S01]  /*90e0*/  FADD.FTZ R32, R32, R25 ;  /* 0x0000001920207221 */ /* 0x000fe20000010000 */
[----:B------:R-:W-:-:S04]  /*90f0*/  HFMA2.MMA R49, -RZ, RZ, 0, 2.384185791015625e-07 ;  /* 0x00000004ff317435 */ /* 0x000fc800000001ff */
[----:B------:R-:W-:Y:S02]  /*9100*/  MOV R48, R32 ;  /* 0x0000002000307202 */ /* 0x000fe40000000f00 */
[----:B------:R-:W-:-:S07]  /*9110*/  MOV R38, R47 ;  /* 0x0000002f00267202 */ /* 0x000fce0000000f00 */
[----:B------:R-:W-:Y:S05]  /*9120*/  WARPSYNC.COLLECTIVE R45, `(.L_x_840) ;  /* 0x000000002d087348 */ /* 0x000fea0003c00000 */
[----:B------:R0:W1:Y:S02]  /*9130*/  SHFL.BFLY P2, R47, R48, R49, R50 ;  /* 0x0c000031302f7389 */ /* 0x0000640000040032 */
[----:B01----:R-:W-:Y:S01]  /*9140*/  ENDCOLLECTIVE ;  /* 0x000000000000791b */ /* 0x003fe20003800000 */
.L_x_840:
[----:B------:R-:W-:-:S05]  /*9150*/  FADD.FTZ R38, R38, R29 ;  /* 0x0000001d26267221 */ /* 0x000fca0000010000 */
[----:B------:R-:W-:Y:S02]  /*9160*/  MOV R48, R38 ;  /* 0x0000002600307202 */ /* 0x000fe40000000f00 */
[----:B------:R-:W-:-:S07]  /*9170*/  MOV R25, R47 ;  /* 0x0000002f00197202 */ /* 0x000fce0000000f00 */
[----:B------:R-:W-:Y:S05]  /*9180*/  WARPSYNC.COLLECTIVE R45, `(.L_x_841) ;  /* 0x000000002d087348 */ /* 0x000fea0003c00000 */
[----:B------:R0:W1:Y:S02]  /*9190*/  SHFL.BFLY P2, R47, R48, R49, R50 ;  /* 0x0c000031302f7389 */ /* 0x0000640000040032 */
[----:B01----:R-:W-:Y:S01]  /*91a0*/  ENDCOLLECTIVE ;  /* 0x000000000000791b */ /* 0x003fe20003800000 */
.L_x_841:
[----:B------:R-:W-:Y:S01]  /*91b0*/  FADD.FTZ R25, R32, R25 ;  /* 0x0000001920197221 */ /* 0x000fe20000010000 */
[----:B------:R-:W-:-:S04]  /*91c0*/  HFMA2.MMA R49, -RZ, RZ, 0, 1.1920928955078125e-07 ;  /* 0x00000002ff317435 */ /* 0x000fc800000001ff */
[----:B------:R-:W-:Y:S02]  /*91d0*/  MOV R48, R25 ;  /* 0x0000001900307202 */ /* 0x000fe40000000f00 */
[----:B------:R-:W-:-:S07]  /*91e0*/  MOV R29, R47 ;  /* 0x0000002f001d7202 */ /* 0x000fce0000000f00 */
[----:B------:R-:W-:Y:S05]  /*91f0*/  WARPSYNC.COLLECTIVE R45, `(.L_x_842) ;  /* 0x000000002d087348 */ /* 0x000fea0003c00000 */
[----:B------:R0:W1:Y:S02]  /*9200*/  SHFL.BFLY P2, R47, R48, R49, R50 ;  /* 0x0c000031302f7389 */ /* 0x0000640000040032 */
[----:B01----:R-:W-:Y:S01]  /*9210*/  ENDCOLLECTIVE ;  /* 0x000000000000791b */ /* 0x003fe20003800000 */
.L_x_842:
[----:B------:R-:W-:-:S05]  /*9220*/  FADD.FTZ R29, R38, R29 ;  /* 0x0000001d261d7221 */ /* 0x000fca0000010000 */
[----:B------:R-:W-:Y:S02]  /*9230*/  MOV R48, R29 ;  /* 0x0000001d00307202 */ /* 0x000fe40000000f00 */
[----:B------:R-:W-:-:S07]  /*9240*/  MOV R32, R47 ;  /* 0x0000002f00207202 */ /* 0x000fce0000000f00 */
[----:B------:R-:W-:Y:S05]  /*9250*/  WARPSYNC.COLLECTIVE R45, `(.L_x_843) ;  /* 0x000000002d087348 */ /* 0x000fea0003c00000 */
[----:B------:R0:W1:Y:S02]  /*9260*/  SHFL.BFLY P2, R47, R48, R49, R50 ;  /* 0x0c000031302f7389 */ /* 0x0000640000040032 */
[----:B01----:R-:W-:Y:S01]  /*9270*/  ENDCOLLECTIVE ;  /* 0x000000000000791b */ /* 0x003fe20003800000 */
.L_x_843:
[----:B------:R-:W-:Y:S01]  /*9280*/  FADD.FTZ R32, R25, R32 ;  /* 0x0000002019207221 */ /* 0x000fe20000010000 */
[----:B------:R-:W-:-:S04]  /*9290*/  @!P0 IADD3 R25, R26, 0x3c, RZ ;  /* 0x0000003c1a198810 */ /* 0x000fc80007ffe0ff */
[----:B------:R-:W-:-:S04]  /*92a0*/  @!P0 LOP3.LUT R25, R25, R44, RZ, 0x3c, !PT ;  /* 0x0000002c19198212 */ /* 0x000fc800078e3cff */
[----:B------:R-:W-:Y:S01]  /*92b0*/  @!P0 LEA R39, R25, R46, 0x2 ;  /* 0x0000002e19278211 */ /* 0x000fe200078e10ff */
[----:B------:R-:W-:Y:S01]  /*92c0*/  HFMA2.MMA R49, -RZ, RZ, 0, 5.9604644775390625e-08 ;  /* 0x00000001ff317435 */ /* 0x000fe200000001ff */
[----:B------:R-:W-:Y:S01]  /*92d0*/  MOV R48, R32 ;  /* 0x0000002000307202 */ /* 0x000fe20000000f00 */
[----:B------:R-:W0:Y:S02]  /*92e0*/  LDC.64 R24, c[0x0][0x220] ;  /* 0x00008800ff187b82 */ /* 0x000e240000000a00 */
[----:B------:R1:W2:Y:S04]  /*92f0*/  @!P0 LDS R43, [R39] ;  /* 0x00000000272b8984 */ /* 0x0002a80000000800 */
[----:B------:R1:W3:Y:S01]  /*9300*/  @!P0 LDS R44, [R39+0x500] ;  /* 0x00050000272c8984 */ /* 0x0002e20000000800 */
[----:B------:R-:W-:-:S07]  /*9310*/  MOV R38, R47 ;  /* 0x0000002f00267202 */ /* 0x000fce0000000f00 */
[----:B0123--:R-:W-:Y:S05]  /*9320*/  WARPSYNC.COLLECTIVE R45, `(.L_x_844) ;  /* 0x000000002d087348 */ /* 0x00ffea0003c00000 */
[----:B------:R4:W0:Y:S02]  /*9330*/  SHFL.BFLY P2, R47, R48, R49, R50 ;  /* 0x0c000031302f7389 */ /* 0x0008240000040032 */
[----:B01234-:R-:W-:Y:S01]  /*9340*/  ENDCOLLECTIVE ;  /* 0x000000000000791b */ /* 0x01ffe20003800000 */
.L_x_844:
[----:B------:R-:W-:Y:S01]  /*9350*/  FADD.FTZ R38, R29, R38 ;  /* 0x000000261d267221 */ /* 0x000fe20000010000 */
[----:B------:R-:W-:-:S04]  /*9360*/  HFMA2.MMA R39, -RZ, RZ, 0, 0 ;  /* 0x00000000ff277435 */ /* 0x000fc800000001ff */
[----:B------:R-:W-:Y:S02]  /*9370*/  MOV R48, R38 ;  /* 0x0000002600307202 */ /* 0x000fe40000000f00 */
[----:B------:R-:W-:-:S07]  /*9380*/  MOV R29, R47 ;  /* 0x0000002f001d7202 */ /* 0x000fce0000000f00 */
[----:B------:R-:W-:Y:S05]  /*9390*/  WARPSYNC.COLLECTIVE R45, `(.L_x_845) ;  /* 0x000000002d087348 */ /* 0x000fea0003c00000 */
[----:B------:R0:W1:Y:S02]  /*93a0*/  SHFL.BFLY P2, R47, R48, R49, R50 ;  /* 0x0c000031302f7389 */ /* 0x0000640000040032 */
[----:B01----:R-:W-:Y:S01]  /*93b0*/  ENDCOLLECTIVE ;  /* 0x000000000000791b */ /* 0x003fe20003800000 */
.L_x_845:
[----:B------:R-:W-:Y:S02]  /*93c0*/  @!P0 MOV R39, R43 ;  /* 0x0000002b00278202 */ /* 0x000fe40000000f00 */
[----:B------:R-:W-:Y:S02]  /*93d0*/  IADD3 R43, R26, R19, RZ ;  /* 0x000000131a2b7210 */ /* 0x000fe40007ffe0ff */
[----:B------:R-:W-:Y:S02]  /*93e0*/  @!P0 MOV R41, R44 ;  /* 0x0000002c00298202 */ /* 0x000fe40000000f00 */
[----:B------:R-:W-:Y:S01]  /*93f0*/  ISETP.NE.AND P0, PT, R36, RZ, PT ;  /* 0x000000ff2400720c */ /* 0x000fe20003f05270 */
[C---:B------:R-:W-:Y:S01]  /*9400*/  IMAD.WIDE R22, R43.reuse, 0x2, R22 ;  /* 0x000000022b167825 */ /* 0x040fe200078e0216 */
[----:B------:R-:W-:Y:S01]  /*9410*/  HFMA2.MMA R49, -RZ, RZ, 0, 4.76837158203125e-07 ;  /* 0x00000008ff317435 */ /* 0x000fe200000001ff */
[----:B------:R-:W-:Y:S02]  /*9420*/  MOV R48, R33 ;  /* 0x0000002100307202 */ /* 0x000fe40000000f00 */
[----:B------:R-:W-:Y:S01]  /*9430*/  IMAD.WIDE R24, R43, 0x2, R24 ;  /* 0x000000022b187825 */ /* 0x000fe200078e0218 */
[----:B------:R-:W-:-:S07]  /*9440*/  MOV R31, R47 ;  /* 0x0000002f001f7202 */ /* 0x000fce0000000f00 */
[----:B------:R-:W-:Y:S05]  /*9450*/  WARPSYNC.COLLECTIVE R45, `(.L_x_846) ;  /* 0x000000002d087348 */ /* 0x000fea0003c00000 */
[----:B------:R0:W1:Y:S02]  /*9460*/  SHFL.BFLY P2, R47, R48, R49, R50 ;  /* 0x0c000031302f7389 */ /* 0x0000640000040032 */
[----:B01----:R-:W-:Y:S01]  /*9470*/  ENDCOLLECTIVE ;  /* 0x000000000000791b */ /* 0x003fe20003800000 */
.L_x_846:
[----:B------:R-:W-:Y:S02]  /*9480*/  @!P0 F2FP.BF16.F32.PACK_AB R26, RZ, R27 ;  /* 0x0000001bff1a823e */ /* 0x000fe400000010ff */
[----:B------:R-:W-:Y:S01]  /*9490*/  @!P0 F2FP.BF16.F32.PACK_AB R27, RZ, R21 ;  /* 0x00000015ff1b823e */ /* 0x000fe200000010ff */
[----:B------:R-:W-:Y:S01]  /*94a0*/  FADD.FTZ R21, R32, R29 ;  /* 0x0000001d20157221 */ /* 0x000fe20000010000 */
[----:B------:R-:W-:Y:S01]  /*94b0*/  PRMT R30, R26, 0x7610, R30 ;  /* 0x000076101a1e7816 */ /* 0x000fe2000000001e */
[----:B------:R-:W-:Y:S01]  /*94c0*/  FADD.FTZ R26, R38, R31 ;  /* 0x0000001f261a7221 */ /* 0x000fe20000010000 */
[----:B------:R-:W-:Y:S02]  /*94d0*/  PRMT R43, R27, 0x7610, R43 ;  /* 0x000076101b2b7816 */ /* 0x000fe4000000002b */
[----:B------:R-:W-:Y:S01]  /*94e0*/  @!P0 F2FP.BF16.F32.PACK_AB R21, RZ, R21 ;  /* 0x00000015ff15823e */ /* 0x000fe200000010ff */
[----:B------:R0:W-:Y:S01]  /*94f0*/  @!P0 STG.E.U16 desc[UR8][R22.64], R30 ;  /* 0x0000001e16008986 */ /* 0x0001e2000c101508 */
[----:B------:R-:W-:-:S02]  /*9500*/  @!P0 F2FP.BF16.F32.PACK_AB R26, RZ, R26 ;  /* 0x0000001aff1a823e */ /* 0x000fc400000010ff */
[----:B------:R-:W-:Y:S01]  /*9510*/  PRMT R29, R21, 0x7610, R29 ;  /* 0x00007610151d7816 */ /* 0x000fe2000000001d */
[----:B------:R0:W-:Y:S01]  /*9520*/  @!P0 STG.E.U16 desc[UR8][R24.64], R43 ;  /* 0x0000002b18008986 */ /* 0x0001e2000c101508 */
[----:B------:R-:W-:Y:S02]  /*9530*/  MOV R48, R37 ;  /* 0x0000002500307202 */ /* 0x000fe40000000f00 */
[----:B------:R-:W-:Y:S01]  /*9540*/  PRMT R31, R26, 0x7610, R31 ;  /* 0x000076101a1f7816 */ /* 0x000fe2000000001f */
[----:B------:R0:W-:Y:S04]  /*9550*/  @!P0 STG.E.U16 desc[UR8][R22.64+0x28], R29 ;  /* 0x0000281d16008986 */ /* 0x0001e8000c101508 */
[----:B------:R0:W-:Y:S01]  /*9560*/  @!P0 STG.E.U16 desc[UR8][R24.64+0x28], R31 ;  /* 0x0000281f18008986 */ /* 0x0001e2000c101508 */
[----:B------:R-:W-:-:S07]  /*9570*/  MOV R40, R47 ;  /* 0x0000002f00287202 */ /* 0x000fce0000000f00 */
[----:B0-----:R-:W-:Y:S05]  /*9580*/  WARPSYNC.COLLECTIVE R45, `(.L_x_847) ;  /* 0x000000002d087348 */ /* 0x001fea0003c00000 */
[----:B------:R1:W2:Y:S02]  /*9590*/  SHFL.BFLY P2, R47, R48, R49, R50 ;  /* 0x0c000031302f7389 */ /* 0x0002a40000040032 */
[----:B012---:R-:W-:Y:S01]  /*95a0*/  ENDCOLLECTIVE ;  /* 0x000000000000791b */ /* 0x007fe20003800000 */
.L_x_847:
[----:B------:R-:W-:Y:S01]  /*95b0*/  FADD.FTZ R40, R40, R33 ;  /* 0x0000002128287221 */ /* 0x000fe20000010000 */
[----:B------:R-:W-:-:S04]  /*95c0*/  HFMA2.MMA R49, -RZ, RZ, 0, 2.384185791015625e-07 ;  /* 0x00000004ff317435 */ /* 0x000fc800000001ff */
[----:B------:R-:W-:Y:S02]  /*95d0*/  MOV R48, R40 ;  /* 0x0000002800307202 */ /* 0x000fe40000000f00 */
[----:B------:R-:W-:-:S07]  /*95e0*/  MOV R42, R47 ;  /* 0x0000002f002a7202 */ /* 0x000fce0000000f00 */
[----:B------:R-:W-:Y:S05]  /*95f0*/  WARPSYNC.COLLECTIVE R45, `(.L_x_848) ;  /* 0x000000002d087348 */ /* 0x000fea0003c00000 */
[----:B------:R0:W1:Y:S02]  /*9600*/  SHFL.BFLY P2, R47, R48, R49, R50 ;  /* 0x0c000031302f7389 */ /* 0x0000640000040032 */
[----:B01----:R-:W-:Y:S01]  /*9610*/  ENDCOLLECTIVE ;  /* 0x000000000000791b */ /* 0x003fe20003800000 */
.L_x_848:
[----:B------:R-:W-:-:S05]  /*9620*/  FADD.FTZ R42, R42, R37 ;  /* 0x000000252a2a7221 */ /* 0x000fca0000010000 */
[----:B------:R-:W-:Y:S02]  /*9630*/  MOV R48, R42 ;  /* 0x0000002a00307202 */ /* 0x000fe40000000f00 */
[----:B------:R-:W-:-:S07]  /*9640*/  MOV R33, R47 ;  /* 0x0000002f00217202 */ /* 0x000fce0000000f00 */
[----:B------:R-:W-:Y:S05]  /*9650*/  WARPSYNC.COLLECTIVE R45, `(.L_x_849) ;  /* 0x000000002d087348 */ /* 0x000fea0003c00000 */
[----:B------:R0:W1:Y:S02]  /*9660*/  SHFL.BFLY P2, R47, R48, R49, R50 ;  /* 0x0c000031302f7389 */ /* 0x0000640000040032 */
[----:B01----:R-:W-:Y:S01]  /*9670*/  ENDCOLLECTIVE ;  /* 0x000000000000791b */ /* 0x003fe20003800000 */
.L_x_849:
[----:B------:R-:W-:Y:S01]  /*9680*/  FADD.FTZ R33, R40, R33 ;  /* 0x0000002128217221 */ /* 0x000fe20000010000 */
[----:B------:R-:W-:-:S04]  /*9690*/  HFMA2.MMA R49, -RZ, RZ, 0, 1.1920928955078125e-07 ;  /* 0x00000002ff317435 */ /* 0x000fc800000001ff */
[----:B------:R-:W-:Y:S02]  /*96a0*/  MOV R48, R33 ;  /* 0x0000002100307202 */ /* 0x000fe40000000f00 */
[----:B------:R-:W-:-:S07]  /*96b0*/  MOV R37, R47 ;  /* 0x0000002f00257202 */ /* 0x000fce0000000f00 */
[----:B------:R-:W-:Y:S05]  /*96c0*/  WARPSYNC.COLLECTIVE R45, `(.L_x_850) ;  /* 0x000000002d087348 */ /* 0x000fea0003c00000 */
[----:B------:R0:W1:Y:S02]  /*96d0*/  SHFL.BFLY P2, R47, R48, R49, R50 ;  /* 0x0c000031302f7389 */ /* 0x0000640000040032 */
[----:B01----:R-:W-:Y:S01]  /*96e0*/  ENDCOLLECTIVE ;  /* 0x000000000000791b */ /* 0x003fe20003800000 */
.L_x_850:
[----:B------:R-:W-:-:S05]  /*96f0*/  FADD.FTZ R37, R42, R37 ;  /* 0x000000252a257221 */ /* 0x000fca0000010000 */
[----:B------:R-:W-:Y:S02]  /*9700*/  MOV R48, R37 ;  /* 0x0000002500307202 */ /* 0x000fe40000000f00 */
[----:B------:R-:W-:-:S07]  /*9710*/  MOV R40, R47 ;  /* 0x0000002f00287202 */ /* 0x000fce0000000f00 */
[----:B------:R-:W-:Y:S05]  /*9720*/  WARPSYNC.COLLECTIVE R45, `(.L_x_851) ;  /* 0x000000002d087348 */ /* 0x000fea0003c00000 */
[----:B------:R0:W1:Y:S02]  /*9730*/  SHFL.BFLY P2, R47, R48, R49, R50 ;  /* 0x0c000031302f7389 */ /* 0x0000640000040032 */
[----:B01----:R-:W-:Y:S01]  /*9740*/  ENDCOLLECTIVE ;  /* 0x000000000000791b */ /* 0x003fe20003800000 */
.L_x_851:
[----:B------:R-:W-:Y:S01]  /*9750*/  FADD.FTZ R40, R33, R40 ;  /* 0x0000002821287221 */ /* 0x000fe20000010000 */
[----:B------:R-:W-:-:S04]  /*9760*/  HFMA2.MMA R49, -RZ, RZ, 0, 5.9604644775390625e-08 ;  /* 0x00000001ff317435 */ /* 0x000fc800000001ff */
[----:B------:R-:W-:Y:S02]  /*9770*/  MOV R48, R40 ;  /* 0x0000002800307202 */ /* 0x000fe40000000f00 */
[----:B------:R-:W-:-:S07]  /*9780*/  MOV R42, R47 ;  /* 0x0000002f002a7202 */ /* 0x000fce0000000f00 */
[----:B------:R-:W-:Y:S05]  /*9790*/  WARPSYNC.COLLECTIVE R45, `(.L_x_852) ;  /* 0x000000002d087348 */ /* 0x000fea0003c00000 */
[----:B------:R0:W1:Y:S02]  /*97a0*/  SHFL.BFLY P2, R47, R48, R49, R50 ;  /* 0x0c000031302f7389 */ /* 0x0000640000040032 */
[----:B01----:R-:W-:Y:S01]  /*97b0*/  ENDCOLLECTIVE ;  /* 0x000000000000791b */ /* 0x003fe20003800000 */
.L_x_852:
[----:B------:R-:W-:-:S05]  /*97c0*/  FADD.FTZ R37, R37, R42 ;  /* 0x0000002a25257221 */ /* 0x000fca0000010000 */
[----:B------:R-:W-:Y:S02]  /*97d0*/  MOV R48, R37 ;  /* 0x0000002500307202 */ /* 0x000fe40000000f00 */
[----:B------:R-:W-:-:S07]  /*97e0*/  MOV R33, R47 ;  /* 0x0000002f00217202 */ /* 0x000fce0000000f00 */
[----:B------:R-:W-:Y:S05]  /*97f0*/  WARPSYNC.COLLECTIVE R45, `(.L_x_853) ;  /* 0x000000002d087348 */ /* 0x000fea0003c00000 */
[----:B------:R0:W1:Y:S02]  /*9800*/  SHFL.BFLY P2, R47, R48, R49, R50 ;  /* 0x0c000031302f7389 */ /* 0x0000640000040032 */
[----:B01----:R-:W-:Y:S01]  /*9810*/  ENDCOLLECTIVE ;  /* 0x000000000000791b */ /* 0x003fe20003800000 */
.L_x_853:
[----:B------:R-:W-:-:S05]  /*9820*/  FADD.FTZ R27, R40, R33 ;  /* 0x00000021281b7221 */ /* 0x000fca0000010000 */
[----:B------:R-:W-:-:S05]  /*9830*/  @!P0 F2FP.BF16.F32.PACK_AB R27, RZ, R27 ;  /* 0x0000001bff1b823e */ /* 0x000fca00000010ff */
[----:B------:R0:W-:Y:S01]  /*9840*/  @!P0 STG.E.U16 desc[UR8][R22.64+0x50], R27 ;  /* 0x0000501b16008986 */ /* 0x0001e2000c101508 */
[----:B------:R-:W-:Y:S01]  /*9850*/  HFMA2.MMA R49, -RZ, RZ, 0, 4.76837158203125e-07 ;  /* 0x00000008ff317435 */ /* 0x000fe200000001ff */
[----:B------:R-:W-:Y:S02]  /*9860*/  MOV R48, R39 ;  /* 0x0000002700307202 */ /* 0x000fe40000000f00 */
[----:B------:R-:W-:-:S08]  /*9870*/  MOV R42, R47 ;  /* 0x0000002f002a7202 */ /* 0x000fd00000000f00 */
[----:B0-----:R-:W-:Y:S05]  /*9880*/  WARPSYNC.COLLECTIVE R45, `(.L_x_854) ;  /* 0x000000002d087348 */ /* 0x001fea0003c00000 */
[----:B------:R1:W2:Y:S02]  /*9890*/  SHFL.BFLY P2, R47, R48, R49, R50 ;  /* 0x0c000031302f7389 */ /* 0x0002a40000040032 */
[----:B012---:R-:W-:Y:S01]  /*98a0*/  ENDCOLLECTIVE ;  /* 0x000000000000791b */ /* 0x007fe20003800000 */
.L_x_854:
[----:B------:R-:W-:-:S05]  /*98b0*/  FADD.FTZ R28, R37, R42 ;  /* 0x0000002a251c7221 */ /* 0x000fca0000010000 */
[----:B------:R-:W-:-:S05]  /*98c0*/  @!P0 F2FP.BF16.F32.PACK_AB R28, RZ, R28 ;  /* 0x0000001cff1c823e */ /* 0x000fca00000010ff */
[----:B------:R0:W-:Y:S01]  /*98d0*/  @!P0 STG.E.U16 desc[UR8][R24.64+0x50], R28 ;  /* 0x0000501c18008986 */ /* 0x0001e2000c101508 */
[----:B------:R-:W-:Y:S02]  /*98e0*/  MOV R48, R41 ;  /* 0x0000002900307202 */ /* 0x000fe40000000f00 */
[----:B------:R-:W-:-:S07]  /*98f0*/  MOV R46, R47 ;  /* 0x0000002f002e7202 */ /* 0x000fce0000000f00 */
[----:B0-----:R-:W-:Y:S05]  /*9900*/  WARPSYNC.COLLECTIVE R45, `(.L_x_855) ;  /* 0x000000002d087348 */ /* 0x001fea0003c00000 */
[----:B------:R1:W2:Y:S02]  /*9910*/  SHFL.BFLY P2, R47, R48, R49, R50 ;  /* 0x0c000031302f7389 */ /* 0x0002a40000040032 */
[----:B012---:R-:W-:Y:S01]  /*9920*/  ENDCOLLECTIVE ;  /* 0x000000000000791b */ /* 0x007fe20003800000 */
.L_x_855:
[----:B------:R-:W-:Y:S01]  /*9930*/  FADD.FTZ R46, R46, R39 ;  /* 0x000000272e2e7221 */ /* 0x000fe20000010000 */
[----:B------:R-:W-:-:S04]  /*9940*/  HFMA2.MMA R49, -RZ, RZ, 0, 2.384185791015625e-07 ;  /* 0x00000004ff317435 */ /* 0x000fc800000001ff */
[----:B------:R-:W-:Y:S02]  /*9950*/  MOV R48, R46 ;  /* 0x0000002e00307202 */ /* 0x000fe40000000f00 */
[----:B------:R-:W-:-:S07]  /*9960*/  MOV R44, R47 ;  /* 0x0000002f002c7202 */ /* 0x000fce0000000f00 */
[----:B------:R-:W-:Y:S05]  /*9970*/  WARPSYNC.COLLECTIVE R45, `(.L_x_856) ;  /* 0x000000002d087348 */ /* 0x000fea0003c00000 */
[----:B------:R0:W1:Y:S02]  /*9980*/  SHFL.BFLY P2, R47, R48, R49, R50 ;  /* 0x0c000031302f7389 */ /* 0x0000640000040032 */
[----:B01----:R-:W-:Y:S01]  /*9990*/  ENDCOLLECTIVE ;  /* 0x000000000000791b */ /* 0x003fe20003800000 */
.L_x_856:
[----:B------:R-:W-:-:S05]  /*99a0*/  FADD.FTZ R44, R44, R41 ;  /* 0x000000292c2c7221 */ /* 0x000fca0000010000 */
[----:B------:R-:W-:Y:S02]  /*99b0*/  MOV R48, R44 ;  /* 0x0000002c00307202 */ /* 0x000fe40000000f00 */
[----:B------:R-:W-:-:S07]  /*99c0*/  MOV R39, R47 ;  /* 0x0000002f00277202 */ /* 0x000fce0000000f00 */
[----:B------:R-:W-:Y:S05]  /*99d0*/  WARPSYNC.COLLECTIVE R45, `(.L_x_857) ;  /* 0x000000002d087348 */ /* 0x000fea0003c00000 */
[----:B------:R0:W1:Y:S02]  /*99e0*/  SHFL.BFLY P2, R47, R48, R49, R50 ;  /* 0x0c000031302f7389 */ /* 0x0000640000040032 */
[----:B01----:R-:W-:Y:S01]  /*99f0*/  ENDCOLLECTIVE ;  /* 0x000000000000791b */ /* 0x003fe20003800000 */
.L_x_857:
[----:B------:R-:W-:Y:S01]  /*9a00*/  FADD.FTZ R39, R46, R39 ;  /* 0x000000272e277221 */ /* 0x000fe20000010000 */
[----:B------:R-:W-:-:S04]  /*9a10*/  HFMA2.MMA R49, -RZ, RZ, 0, 1.1920928955078125e-07 ;  /* 0x00000002ff317435 */ /* 0x000fc800000001ff */
[----:B------:R-:W-:Y:S02]  /*9a20*/  MOV R48, R39 ;  /* 0x0000002700307202 */ /* 0x000fe40000000f00 */
[----:B------:R-:W-:-:S07]  /*9a30*/  MOV R41, R47 ;  /* 0x0000002f00297202 */ /* 0x000fce0000000f00 */
[----:B------:R-:W-:Y:S05]  /*9a40*/  WARPSYNC.COLLECTIVE R45, `(.L_x_858) ;  /* 0x000000002d087348 */ /* 0x000fea0003c00000 */
[----:B------:R0:W1:Y:S02]  /*9a50*/  SHFL.BFLY P2, R47, R48, R49, R50 ;  /* 0x0c000031302f7389 */ /* 0x0000640000040032 */
[----:B01----:R-:W-:Y:S01]  /*9a60*/  ENDCOLLECTIVE ;  /* 0x000000000000791b */ /* 0x003fe20003800000 */
.L_x_858:
[----:B------:R-:W-:-:S05]  /*9a70*/  FADD.FTZ R41, R44, R41 ;  /* 0x000000292c297221 */ /* 0x000fca0000010000 */
[----:B------:R-:W-:Y:S02]  /*9a80*/  MOV R48, R41 ;  /* 0x0000002900307202 */ /* 0x000fe40000000f00 */
[----:B------:R-:W-:-:S07]  /*9a90*/  MOV R46, R47 ;  /* 0x0000002f002e7202 */ /* 0x000fce0000000f00 */
[----:B------:R-:W-:Y:S05]  /*9aa0*/  WARPSYNC.COLLECTIVE R45, `(.L_x_859) ;  /* 0x000000002d087348 */ /* 0x000fea0003c00000 */
[----:B------:R0:W1:Y:S02]  /*9ab0*/  SHFL.BFLY P2, R47, R48, R49, R50 ;  /* 0x0c000031302f7389 */ /* 0x0000640000040032 */
[----:B01----:R-:W-:Y:S01]  /*9ac0*/  ENDCOLLECTIVE ;  /* 0x000000000000791b */ /* 0x003fe20003800000 */
.L_x_859:
[----:B------:R-:W-:Y:S01]  /*9ad0*/  FADD.FTZ R39, R39, R46 ;  /* 0x0000002e27277221 */ /* 0x000fe20000010000 */
[----:B------:R-:W-:-:S04]  /*9ae0*/  HFMA2.MMA R49, -RZ, RZ, 0, 5.9604644775390625e-08 ;  /* 0x00000001ff317435 */ /* 0x000fc800000001ff */
[----:B------:R-:W-:Y:S02]  /*9af0*/  MOV R48, R39 ;  /* 0x0000002700307202 */ /* 0x000fe40000000f00 */
[----:B------:R-:W-:-:S07]  /*9b00*/  MOV R44, R47 ;  /* 0x0000002f002c7202 */ /* 0x000fce0000000f00 */
[----:B------:R-:W-:Y:S05]  /*9b10*/  WARPSYNC.COLLECTIVE R45, `(.L_x_860) ;  /* 0x000000002d087348 */ /* 0x000fea0003c00000 */
[----:B------:R0:W1:Y:S02]  /*9b20*/  SHFL.BFLY P2, R47, R48, R49, R50 ;  /* 0x0c000031302f7389 */ /* 0x0000640000040032 */
[----:B01----:R-:W-:Y:S01]  /*9b30*/  ENDCOLLECTIVE ;  /* 0x000000000000791b */ /* 0x003fe20003800000 */
.L_x_860:
[----:B------:R-:W-:-:S05]  /*9b40*/  FADD.FTZ R41, R41, R44 ;  /* 0x0000002c29297221 */ /* 0x000fca0000010000 */
[----:B------:R-:W-:Y:S02]  /*9b50*/  MOV R48, R41 ;  /* 0x0000002900307202 */ /* 0x000fe40000000f00 */
[----:B------:R-:W-:-:S07]  /*9b60*/  MOV R30, R47 ;  /* 0x0000002f001e7202 */ /* 0x000fce0000000f00 */
[----:B------:R-:W-:Y:S05]  /*9b70*/  WARPSYNC.COLLECTIVE R45, `(.L_x_861) ;  /* 0x000000002d087348 */ /* 0x000fea0003c00000 */
[----:B------:R0:W1:Y:S02]  /*9b80*/  SHFL.BFLY P2, R47, R48, R49, R50 ;  /* 0x0c000031302f7389 */ /* 0x0000640000040032 */
[----:B01----:R-:W-:Y:S01]  /*9b90*/  ENDCOLLECTIVE ;  /* 0x000000000000791b */ /* 0x003fe20003800000 */
.L_x_861:
[----:B------:R-:W-:Y:S01]  /*9ba0*/  FADD.FTZ R21, R39, R30 ;  /* 0x0000001e27157221 */ /* 0x000fe20000010000 */
[----:B------:R-:W-:Y:S01]  /*9bb0*/  MOV R26, R47 ;  /* 0x0000002f001a7202 */ /* 0x000fe20000000f00 */
[----:B------:R-:W-:Y:S06]  /*9bc0*/  BRA `(.L_x_862) ;  /* 0xffffffe000ec7947 */ /* 0x000fec000383ffff */
.L_x_863:
        /* <DEDUP_REMOVED lines=11> */
.L_x_2233:


//--------------------- .text._ZN13group_norm_v218gn_bwd_cuda_kernelI13__nv_bfloat16Li320ELi3ELi16ELi40ELi256ELb1ELb1ELi32ELi320ELi320ELi4ELb1ELi42ELb0ELb0ELNS_15WgradSyncMethodE3ENS_16CompileConditionILi900EEEEEvPT_S6_S6_PKS5_S8_S8_S8_PKfflPfPj --------------------------
	.section	.text._ZN13group_norm_v218gn_bwd_cuda_kernelI13__nv_bfloat16Li320ELi3ELi16ELi40ELi256ELb1ELb1ELi32ELi320ELi320ELi4ELb1ELi42ELb0ELb0ELNS_15WgradSyncMethodE3ENS_16CompileConditionILi900EEEEEvPT_S6_S6_PKS5_S8_S8_S8_PKfflPfPj,"ax",@progbits
	.align	128
        .global         _ZN13group_norm_v218gn_bwd_cuda_kernelI13__nv_bfloat16Li320ELi3ELi16ELi40ELi256ELb1ELb1ELi32ELi320ELi320ELi4ELb1ELi42ELb0ELb0ELNS_15WgradSyncMethodE3ENS_16CompileConditionILi900EEEEEvPT_S6_S6_PKS5_S8_S8_S8_PKfflPfPj
        .type           _ZN13group_norm_v218gn_bwd_cuda_kernelI13__nv_bfloat16Li320ELi3ELi16ELi40ELi256ELb1ELb1ELi32ELi320ELi320ELi4ELb1ELi42ELb0ELb0ELNS_15WgradSyncMethodE3ENS_16CompileConditionILi900EEEEEvPT_S6_S6_PKS5_S8_S8_S8_PKfflPfPj,@function
        .size           _ZN13group_norm_v218gn_bwd_cuda_kernelI13__nv_bfloat16Li320ELi3ELi16ELi40ELi256ELb1ELb1ELi32ELi320ELi320ELi4ELb1ELi42ELb0ELb0ELNS_15WgradSyncMethodE3ENS_16CompileConditionILi900EEEEEvPT_S6_S6_PKS5_S8_S8_S8_PKfflPfPj,(.L_x_2234 - _ZN13group_norm_v218gn_bwd_cuda_kernelI13__nv_bfloat16Li320ELi3ELi16ELi40ELi256ELb1ELb1ELi32ELi320ELi320ELi4ELb1ELi42ELb0ELb0ELNS_15WgradSyncMethodE3ENS_16CompileConditionILi900EEEEEvPT_S6_S6_PKS5_S8_S8_S8_PKfflPfPj)
        .other          _ZN13group_norm_v218gn_bwd_cuda_kernelI13__nv_bfloat16Li320ELi3ELi16ELi40ELi256ELb1ELb1ELi32ELi320ELi320ELi4ELb1ELi42ELb0ELb0ELNS_15WgradSyncMethodE3ENS_16CompileConditionILi900EEEEEvPT_S6_S6_PKS5_S8_S8_S8_PKfflPfPj,@"STO_CUDA_ENTRY STV_DEFAULT"
_ZN13group_norm_v218gn_bwd_cuda_kernelI13__nv_bfloat16Li320ELi3ELi16ELi40ELi256ELb1ELb1ELi32ELi320ELi320ELi4ELb1ELi42ELb0ELb0ELNS_15WgradSyncMethodE3ENS_16CompileConditionILi900EEEEEvPT_S6_S6_PKS5_S8_S8_S8_PKfflPfPj:
.text._ZN13group_norm_v218gn_bwd_cuda_kernelI13__nv_bfloat16Li320ELi3ELi16ELi40ELi256ELb1ELb1ELi32ELi320ELi320ELi4ELb1ELi42ELb0ELb0ELNS_15WgradSyncMethodE3ENS_16CompileConditionILi900EEEEEvPT_S6_S6_PKS5_S8_S8_S8_PKfflPfPj:
        /* <DEDUP_REMOVED lines=32> */
.L_x_866:
[----:B------:R-:W2:Y:S04]  /*0200*/  LD.E.STRONG.GPU R0, desc[UR12][R2.64] ;  /* 0x0000000c02007980 */ /* 0x000ea8000c10f900 */
[----:B--2---:R-:W-:Y:S01]  /*0210*/  CCTL.IVALL ;  /* 0x00000000ff00798f */ /* 0x004fe20002000000 */
[----:B------:R-:W-:Y:S05]  /*0220*/  YIELD ;  /* 0x0000000000007946 */ /* 0x000fea0003800000 */
[----:B-----5:R-:W-:-:S04]  /*0230*/  LOP3.LUT R0, R0, R5, RZ, 0x3c, !PT ;  /* 0x0000000500007212 */ /* 0x020fc800078e3cff */
[----:B------:R-:W-:-:S13]  /*0240*/  ISETP.GT.AND P0, PT, R0, -0x1, PT ;  /* 0xffffffff0000780c */ /* 0x000fda0003f04270 */
[----:B------:R-:W-:Y:S05]  /*0250*/  @P0 BRA `(.L_x_866) ;  /* 0xfffffffc00e80947 */ /* 0x000fea000383ffff */
.L_x_865:
[----:B------:R-:W-:Y:S05]  /*0260*/  WARPSYNC.ALL ;  /* 0x0000000000007948 */ /* 0x000fea0003800000 */
[----:B------:R-:W-:Y:S06]  /*0270*/  BAR.SYNC.DEFER_BLOCKING 0x0 ;  /* 0x0000000000007b1d */ /* 0x000fec0000010000 */
[----:B------:R-:W-:Y:S05]  /*0280*/  BRA `(.L_x_867) ;  /* 0x0000006800387947 */ /* 0x000fea0003800000 */
.L_x_864:
[----:B------:R-:W0:Y:S01]  /*0290*/  S2R R9, SR_TID.X ;  /* 0x0000000000097919 */ /* 0x000e220000002100 */
[----:B------:R-:W1:Y:S01]  /*02a0*/  S2UR UR8, SR_CgaCtaId ;  /* 0x00000000000879c3 */ /* 0x000e620000008800 */
[----:B------:R-:W-:Y:S01]  /*02b0*/  UMOV UR4, 0x400 ;  /* 0x0000040000047882 */ /* 0x000fe20000000000 */
[----:B------:R-:W-:Y:S01]  /*02c0*/  CS2R R10, SRZ ;  /* 0x00000000000a7805 */ /* 0x000fe2000001ff00 */
[----:B------:R-:W-:Y:S01]  /*02d0*/  UIADD3 UR4, UR4, 0x2800, URZ ;  /* 0x0000280004047890 */ /* 0x000fe2000fffe03f */
[----:B------:R-:W-:-:S03]  /*02e0*/  CS2R R12, SRZ ;  /* 0x00000000000c7805 */ /* 0x000fc6000001ff00 */
[----:B-1----:R-:W-:-:S03]  /*02f0*/  ULEA UR8, UR8, UR4, 0x18 ;  /* 0x0000000408087291 */ /* 0x002fc6000f8ec03f */
[----:B------:R-:W-:Y:S01]  /*0300*/  UMOV UR4, URZ ;  /* 0x0000003f00047c82 */ /* 0x000fe20008000000 */
[----:B0-----:R-:W-:-:S04]  /*0310*/  SHF.R.S32.HI R0, RZ, 0x1f, R9 ;  /* 0x0000001fff007819 */ /* 0x001fc80000011409 */
[CC--:B------:R-:W-:Y:S02]  /*0320*/  LEA.HI R2, R0.reuse, R9.reuse, RZ, 0x2 ;  /* 0x0000000900027211 */ /* 0x0c0fe400078f10ff */
[----:B------:R-:W-:Y:S02]  /*0330*/  LEA.HI R0, R0, R9, RZ, 0x4 ;  /* 0x0000000900007211 */ /* 0x000fe400078f20ff */
[----:B------:R-:W-:Y:S02]  /*0340*/  SHF.R.S32.HI R6, RZ, 0x2, R2 ;  /* 0x00000002ff067819 */ /* 0x000fe40000011402 */
[----:B------:R-:W-:Y:S02]  /*0350*/  LOP3.LUT R2, R2, 0xfffffffc, RZ, 0xc0, !PT ;  /* 0xfffffffc02027812 */ /* 0x000fe400078ec0ff */
[C---:B------:R-:W-:Y:S02]  /*0360*/  IADD3 R3, R6.reuse, 0x50, RZ ;  /* 0x0000005006037810 */ /* 0x040fe40007ffe0ff */
[----:B------:R-:W-:-:S02]  /*0370*/  IADD3 R5, R6, 0xa0, RZ ;  /* 0x000000a006057810 */ /* 0x000fc40007ffe0ff */
[----:B------:R-:W-:Y:S02]  /*0380*/  IADD3 R7, R6, 0xf0, RZ ;  /* 0x000000f006077810 */ /* 0x000fe40007ffe0ff */
[----:B------:R-:W-:Y:S02]  /*0390*/  SHF.R.S32.HI R4, RZ, 0x1f, R3 ;  /* 0x0000001fff047819 */ /* 0x000fe40000011403 */
[----:B------:R-:W-:Y:S02]  /*03a0*/  SHF.R.S32.HI R6, RZ, 0x1f, R5 ;  /* 0x0000001fff067819 */ /* 0x000fe40000011405 */
[----:B------:R-:W-:Y:S02]  /*03b0*/  SHF.R.S32.HI R8, RZ, 0x1f, R7 ;  /* 0x0000001fff087819 */ /* 0x000fe40000011407 */
[----:B------:R-:W-:Y:S02]  /*03c0*/  LEA.HI R4, R4, R3, RZ, 0x2 ;  /* 0x0000000304047211 */ /* 0x000fe400078f10ff */
[----:B------:R-:W-:-:S02]  /*03d0*/  SHF.R.U32.HI R3, RZ, 0x4, R0 ;  /* 0x00000004ff037819 */ /* 0x000fc40000011600 */
[----:B------:R-:W-:Y:S02]  /*03e0*/  IADD3 R2, -R2, R9, RZ ;  /* 0x0000000902027210 */ /* 0x000fe40007ffe1ff */
[----:B------:R-:W-:Y:S02]  /*03f0*/  LEA.HI R6, R6, R5, RZ, 0x2 ;  /* 0x0000000506067211 */ /* 0x000fe400078f10ff */
[----:B------:R-:W-:Y:S02]  /*0400*/  LEA.HI R8, R8, R7, RZ, 0x2 ;  /* 0x0000000708087211 */ /* 0x000fe400078f10ff */
[----:B------:R-:W-:Y:S02]  /*0410*/  SHF.R.U32.HI R5, RZ, 0x2, R4 ;  /* 0x00000002ff057819 */ /* 0x000fe40000011604 */
[----:B------:R-:W-:Y:S02]  /*0420*/  LOP3.LUT R0, R2, 0x3, R3, 0x78, !PT ;  /* 0x0000000302007812 */ /* 0x000fe400078e7803 */
[----:B------:R-:W-:-:S02]  /*0430*/  SHF.R.U32.HI R7, RZ, 0x2, R6 ;  /* 0x00000002ff077819 */ /* 0x000fc40000011606 */
[----:B------:R-:W-:Y:S01]  /*0440*/  SHF.R.U32.HI R9, RZ, 0x2, R8 ;  /* 0x00000002ff097819 */ /* 0x000fe20000011608 */
[----:B------:R0:W-:Y:S01]  /*0450*/  STL [R1+0xd4], R0 ;  /* 0x0000d40001007387 */ /* 0x0001e20000100800 */
[C---:B------:R-:W-:Y:S02]  /*0460*/  LOP3.LUT R4, R2.reuse, 0x3, R5, 0x78, !PT ;  /* 0x0000000302047812 */ /* 0x040fe400078e7805 */
[----:B------:R-:W-:-:S03]  /*0470*/  LOP3.LUT R3, R2, 0x3, R7, 0x78, !PT ;  /* 0x0000000302037812 */ /* 0x000fc600078e7807 */
[----:B------:R1:W-:Y:S01]  /*0480*/  STL [R1+0xd0], R4 ;  /* 0x0000d00401007387 */ /* 0x0003e20000100800 */
[----:B0-----:R-:W-:-:S03]  /*0490*/  LOP3.LUT R0, R2, 0x3, R9, 0x78, !PT ;  /* 0x0000000302007812 */ /* 0x001fc600078e7809 */
[----:B------:R1:W-:Y:S04]  /*04a0*/  STL [R1+0xcc], R3 ;  /* 0x0000cc0301007387 */ /* 0x0003e80000100800 */
[----:B------:R1:W-:Y:S04]  /*04b0*/  STL [R1+0xc8], R0 ;  /* 0x0000c80001007387 */ /* 0x0003e80000100800 */
[----:B------:R1:W-:Y:S04]  /*04c0*/  STL [R1+0x84], RZ ;  /* 0x000084ff01007387 */ /* 0x0003e80000100800 */
[----:B------:R1:W-:Y:S04]  /*04d0*/  STL [R1+0x7c], RZ ;  /* 0x00007cff01007387 */ /* 0x0003e80000100800 */
[----:B------:R1:W-:Y:S04]  /*04e0*/  STL [R1+0x80], RZ ;  /* 0x000080ff01007387 */ /* 0x0003e80000100800 */
[----:B------:R1:W-:Y:S02]  /*04f0*/  STL [R1+0x78], RZ ;  /* 0x000078ff01007387 */ /* 0x0003e40000100800 */
.L_x_879:
[----:B-12---:R-:W0:Y:S01]  /*0500*/  S2R R0, SR_TID.X ;  /* 0x0000000000007919 */ /* 0x006e220000002100 */
[----:B------:R-:W-:Y:S01]  /*0510*/  ULOP3.LUT UR9, UR11, 0x1, URZ, 0xc0, !UPT ;  /* 0x000000010b097892 */ /* 0x000fe2000f8ec03f */
[----:B------:R-:W1:Y:S01]  /*0520*/  LDC.64 R8, c[0x0][0x238] ;  /* 0x00008e00ff087b82 */ /* 0x000e620000000a00 */
[----:B------:R-:W-:Y:S02]  /*0530*/  USHF.R.U64 UR10, UR11, 0x1, UR5 ;  /* 0x000000010b0a7899 */ /* 0x000fe40008001205 */
[----:B------:R-:W-:Y:S02]  /*0540*/  UIMAD UR14, UR9, 0x140, URZ ;  /* 0x00000140090e78a4 */ /* 0x000fe4000f8e023f */
[----:B------:R-:W-:Y:S02]  /*0550*/  USHF.L.U32 UR9, UR17, 0x5, URZ ;  /* 0x0000000511097899 */ /* 0x000fe4000800063f */
[----:B------:R-:W-:Y:S01]  /*0560*/  USHF.R.U32.HI UR15, URZ, 0x1, UR5 ;  /* 0x000000013f0f7899 */ /* 0x000fe20008011605 */
[----:B------:R-:W-:Y:S01]  /*0570*/  MOV R15, UR10 ;  /* 0x0000000a000f7c02 */ /* 0x000fe20008000f00 */
[----:B------:R-:W-:-:S02]  /*0580*/  ULOP3.LUT UR9, UR9, 0xe0, URZ, 0xc0, !UPT ;  /* 0x000000e009097892 */ /* 0x000fc4000f8ec03f */
[----:B------:R-:W-:Y:S02]  /*0590*/  UIMAD UR18, UR15, 0x28000, URZ ;  /* 0x000280000f1278a4 */ /* 0x000fe4000f8e023f */
[----:B------:R-:W-:Y:S01]  /*05a0*/  MOV R16, UR15 ;  /* 0x0000000f00107c02 */ /* 0x000fe20008000f00 */
[----:B------:R-:W-:Y:S01]  /*05b0*/  ULDC.64 UR20, c[0x0][0x248] ;  /* 0x0000920000147ab9 */ /* 0x000fe20000000a00 */
[----:B0-----:R-:W-:-:S05]  /*05c0*/  IMAD.WIDE.U32 R34, R0, -0x33333333, RZ ;  /* 0xcccccccd00227825 */ /* 0x001fca00078e00ff */
[----:B------:R-:W-:-:S04]  /*05d0*/  SHF.R.U32.HI R34, RZ, 0x6, R35 ;  /* 0x00000006ff227819 */ /* 0x000fc80000011623 */
[C---:B------:R-:W-:Y:S01]  /*05e0*/  IADD3 R36, R34.reuse, UR9, RZ ;  /* 0x0000000922247c10 */ /* 0x040fe2000fffe0ff */
[----:B------:R-:W-:Y:S01]  /*05f0*/  IMAD R6, R34, -0x50, R0 ;  /* 0xffffffb022067824 */ /* 0x000fe200078e0200 */
[----:B------:R-:W-:-:S03]  /*0600*/  ULDC UR9, c[0x0][0x250] ;  /* 0x0000940000097ab9 */ /* 0x000fc60000000800 */
[----:B------:R-:W-:Y:S01]  /*0610*/  IMAD R36, R36, 0x280, RZ ;  /* 0x0000028024247824 */ /* 0x000fe200078e02ff */
[----:B------:R-:W-:-:S04]  /*0620*/  LEA R2, R6, UR14, 0x2 ;  /* 0x0000000e06027c11 */ /* 0x000fc8000f8e10ff */
[----:B------:R-:W-:Y:S01]  /*0630*/  SHF.R.S32.HI R3, RZ, 0x1f, R2 ;  /* 0x0000001fff037819 */ /* 0x000fe20000011402 */
[----:B------:R-:W-:-:S04]  /*0640*/  IMAD.WIDE.U32 R4, R2, -0x33333333, RZ ;  /* 0xcccccccd02047825 */ /* 0x000fc800078e00ff */
[C---:B------:R-:W-:Y:S01]  /*0650*/  IMAD.WIDE.U32 R44, R15.reuse, 0x28000, R2 ;  /* 0x000280000f2c7825 */ /* 0x040fe200078e0002 */
[----:B------:R-:W-:Y:S02]  /*0660*/  SHF.R.U32.HI R0, RZ, 0x5, R5 ;  /* 0x00000005ff007819 */ /* 0x000fe40000011605 */
[----:B------:R-:W0:Y:S01]  /*0670*/  LDC.64 R4, c[0x0][0x240] ;  /* 0x00009000ff047b82 */ /* 0x000e220000000a00 */
[----:B-1----:R-:W-:Y:S01]  /*0680*/  IMAD.WIDE R8, R2, 0x2, R8 ;  /* 0x0000000202087825 */ /* 0x002fe200078e0208 */
[----:B------:R-:W-:Y:S01]  /*0690*/  LEA R7, P0, R15, R0, 0x4 ;  /* 0x000000000f077211 */ /* 0x000fe200078020ff */
[----:B------:R1:W-:Y:S01]  /*06a0*/  STL [R1+0xc0], R0 ;  /* 0x0000c00001007387 */ /* 0x0003e20000100800 */
[----:B------:R-:W-:Y:S01]  /*06b0*/  IADD3 R45, R45, UR18, RZ ;  /* 0x000000122d2d7c10 */ /* 0x000fe2000fffe0ff */
[----:B------:R-:W-:Y:S01]  /*06c0*/  ULDC.64 UR18, c[0x0][0x230] ;  /* 0x00008c0000127ab9 */ /* 0x000fe20000000a00 */
[----:B------:R-:W-:Y:S01]  /*06d0*/  LEA.HI.X R16, R15, RZ, R16, 0x4, P0 ;  /* 0x000000ff0f107211 */ /* 0x000fe200000f2410 */
[----:B------:R-:W2:Y:S01]  /*06e0*/  LDG.E.64.CONSTANT R18, desc[UR12][R8.64] ;  /* 0x0000000c08127981 */ /* 0x000ea2000c1e9b00 */
[----:B------:R-:W-:-:S04]  /*06f0*/  LEA R14, P0, R7, UR20, 0x3 ;  /* 0x00000014070e7c11 */ /* 0x000fc8000f8018ff */
[----:B------:R-:W-:Y:S01]  /*0700*/  LEA.HI.X R15, R7, UR21, R16, 0x3, P0 ;  /* 0x00000015070f7c11 */ /* 0x000fe200080f1c10 */
[----:B------:R-:W-:Y:S01]  /*0710*/  ULDC.64 UR20, c[0x0][0x228] ;  /* 0x00008a0000147ab9 */ /* 0x000fe20000000a00 */
[----:B-1----:R-:W-:-:S04]  /*0720*/  IADD3 R0, P1, R36, R44, RZ ;  /* 0x0000002c24007210 */ /* 0x002fc80007f3e0ff */
[----:B------:R-:W-:Y:S01]  /*0730*/  IADD3.X R3, RZ, R45, RZ, P1, !PT ;  /* 0x0000002dff037210 */ /* 0x000fe20000ffe4ff */
[----:B------:R-:W3:Y:S01]  /*0740*/  LDG.E.64.CONSTANT R14, desc[UR12][R14.64] ;  /* 0x0000000c0e0e7981 */ /* 0x000ee2000c1e9b00 */
[C---:B------:R-:W-:Y:S02]  /*0750*/  SHF.L.U32 R20, R0.reuse, 0x1, RZ ;  /* 0x0000000100147819 */ /* 0x040fe400000006ff */
[----:B------:R-:W-:Y:S02]  /*0760*/  SHF.L.U64.HI R25, R0, 0x1, R3 ;  /* 0x0000000100197819 */ /* 0x000fe40000010203 */
[----:B------:R-:W-:-:S04]  /*0770*/  IADD3 R22, P0, R20, UR18, RZ ;  /* 0x0000001214167c10 */ /* 0x000fc8000ff1e0ff */
[----:B------:R-:W-:-:S05]  /*0780*/  IADD3.X R23, R25, UR19, RZ, P0, !PT ;  /* 0x0000001319177c10 */ /* 0x000fca00087fe4ff */
[----:B------:R-:W4:Y:S01]  /*0790*/  LDG.E.64.CONSTANT R16, desc[UR12][R22.64] ;  /* 0x0000000c16107981 */ /* 0x000f22000c1e9b00 */
[----:B------:R-:W-:-:S04]  /*07a0*/  IADD3 R3, R36, 0xa00, RZ ;  /* 0x00000a0024037810 */ /* 0x000fc80007ffe0ff */
[----:B------:R-:W-:Y:S01]  /*07b0*/  IADD3 R3, P1, R3, R44, RZ ;  /* 0x0000002c03037210 */ /* 0x000fe20007f3e0ff */
[----:B------:R-:W-:Y:S03]  /*07c0*/  STL [R1+0xbc], R25 ;  /* 0x0000bc1901007387 */ /* 0x000fe60000100800 */
[----:B------:R-:W-:Y:S02]  /*07d0*/  IADD3.X R0, RZ, R45, RZ, P1, !PT ;  /* 0x0000002dff007210 */ /* 0x000fe40000ffe4ff */
[C---:B------:R-:W-:Y:S01]  /*07e0*/  SHF.L.U32 R24, R3.reuse, 0x1, RZ ;  /* 0x0000000103187819 */ /* 0x040fe200000006ff */
[----:B------:R-:W-:Y:S01]  /*07f0*/  STL [R1+0x98], R20 ;  /* 0x0000981401007387 */ /* 0x000fe20000100800 */
[----:B------:R-:W-:Y:S02]  /*0800*/  SHF.L.U64.HI R26, R3, 0x1, R0 ;  /* 0x00000001031a7819 */ /* 0x000fe40000010200 */
[----:B------:R-:W-:Y:S01]  /*0810*/  IADD3 R3, R36, 0x1400, RZ ;  /* 0x0000140024037810 */ /* 0x000fe20007ffe0ff */
[----:B0-----:R-:W-:Y:S01]  /*0820*/  IMAD.WIDE R4, R2, 0x2, R4 ;  /* 0x0000000202047825 */ /* 0x001fe200078e0204 */
[----:B--2---:R-:W-:Y:S01]  /*0830*/  MOV R35, R18 ;  /* 0x0000001200237202 */ /* 0x004fe20000000f00 */
[----:B------:R0:W-:Y:S01]  /*0840*/  STL.64 [R1+0x18], R18 ;  /* 0x0000181201007387 */ /* 0x0001e20000100a00 */
[----:B------:R-:W-:-:S02]  /*0850*/  MOV R33, R19 ;  /* 0x0000001300217202 */ /* 0x000fc40000000f00 */
[----:B0-----:R-:W-:-:S04]  /*0860*/  IADD3 R18, P0, R24, UR18, RZ ;  /* 0x0000001218127c10 */ /* 0x001fc8000ff1e0ff */
[----:B------:R-:W-:Y:S02]  /*0870*/  IADD3.X R19, R26, UR19, RZ, P0, !PT ;  /* 0x000000131a137c10 */ /* 0x000fe400087fe4ff */
[----:B------:R-:W-:-:S04]  /*0880*/  IADD3 R20, P0, R20, UR20, RZ ;  /* 0x0000001414147c10 */ /* 0x000fc8000ff1e0ff */
[----:B------:R-:W-:Y:S01]  /*0890*/  IADD3.X R21, R25, UR21, RZ, P0, !PT ;  /* 0x0000001519157c10 */ /* 0x000fe200087fe4ff */
[----:B------:R-:W2:Y:S01]  /*08a0*/  LDG.E.64.CONSTANT R18, desc[UR12][R18.64] ;  /* 0x0000000c12127981 */ /* 0x000ea2000c1e9b00 */
[----:B------:R-:W-:Y:S02]  /*08b0*/  IADD3 R3, P0, R3, R44, RZ ;  /* 0x0000002c03037210 */ /* 0x000fe40007f1e0ff */
[----:B----4-:R-:W-:Y:S01]  /*08c0*/  MOV R39, R16 ;  /* 0x0000001000277202 */ /* 0x010fe20000000f00 */
[----:B------:R0:W-:Y:S01]  /*08d0*/  STL.64 [R1+0x10], R16 ;  /* 0x0000101001007387 */ /* 0x0001e20000100a00 */
[----:B------:R-:W-:Y:S02]  /*08e0*/  MOV R7, R17 ;  /* 0x0000001100077202 */ /* 0x000fe40000000f00 */
[----:B------:R-:W-:Y:S01]  /*08f0*/  IADD3.X R0, RZ, R45, RZ, P0, !PT ;  /* 0x0000002dff007210 */ /* 0x000fe200007fe4ff */
[----:B------:R-:W4:Y:S03]  /*0900*/  LDG.E.64.CONSTANT R20, desc[UR12][R20.64] ;  /* 0x0000000c14147981 */ /* 0x000f26000c1e9b00 */
[C---:B------:R-:W-:Y:S01]  /*0910*/  SHF.L.U64.HI R2, R3.reuse, 0x1, R0 ;  /* 0x0000000103027819 */ /* 0x040fe20000010200 */
[----:B0-----:R0:W4:Y:S02]  /*0920*/  LDG.E.64.CONSTANT R16, desc[UR12][R4.64] ;  /* 0x0000000c04107981 */ /* 0x001124000c1e9b00 */
[----:B0-----:R-:W-:-:S04]  /*0930*/  SHF.L.U32 R4, R3, 0x1, RZ ;  /* 0x0000000103047819 */ /* 0x001fc800000006ff */
[----:B------:R-:W-:Y:S01]  /*0940*/  IADD3 R22, P0, R4, UR18, RZ ;  /* 0x0000001204167c10 */ /* 0x000fe2000ff1e0ff */
[----:B------:R0:W-:Y:S01]  /*0950*/  STL [R1+0xb4], R24 ;  /* 0x0000b41801007387 */ /* 0x0001e20000100800 */
[----:B------:R-:W-:Y:S02]  /*0960*/  IADD3 R3, R36, 0x1e00, RZ ;  /* 0x00001e0024037810 */ /* 0x000fe40007ffe0ff */
[----:B------:R-:W-:Y:S01]  /*0970*/  IADD3.X R23, R2, UR19, RZ, P0, !PT ;  /* 0x0000001302177c10 */ /* 0x000fe200087fe4ff */
[----:B------:R1:W-:Y:S05]  /*0980*/  STL [R1+0xb8], R26 ;  /* 0x0000b81a01007387 */ /* 0x0003ea0000100800 */
[----:B------:R-:W4:Y:S01]  /*0990*/  LDG.E.64.CONSTANT R22, desc[UR12][R22.64] ;  /* 0x0000000c16167981 */ /* 0x000f22000c1e9b00 */
[----:B0-----:R-:W-:-:S04]  /*09a0*/  IADD3 R24, P0, R24, UR20, RZ ;  /* 0x0000001418187c10 */ /* 0x001fc8000ff1e0ff */
[----:B------:R-:W-:Y:S02]  /*09b0*/  IADD3.X R25, R26, UR21, RZ, P0, !PT ;  /* 0x000000151a197c10 */ /* 0x000fe400087fe4ff */
[----:B------:R-:W-:-:S04]  /*09c0*/  IADD3 R3, P0, R3, R44, RZ ;  /* 0x0000002c03037210 */ /* 0x000fc80007f1e0ff */
[----:B------:R-:W-:Y:S01]  /*09d0*/  IADD3.X R0, RZ, R45, RZ, P0, !PT ;  /* 0x0000002dff007210 */ /* 0x000fe200007fe4ff */
[----:B------:R-:W4:Y:S01]  /*09e0*/  LDG.E.64.CONSTANT R24, desc[UR12][R24.64] ;  /* 0x0000000c18187981 */ /* 0x000f22000c1e9b00 */
[C---:B------:R-:W-:Y:S02]  /*09f0*/  SHF.L.U32 R32, R3.reuse, 0x1, RZ ;  /* 0x0000000103207819 */ /* 0x040fe400000006ff */
[----:B------:R-:W-:Y:S02]  /*0a00*/  SHF.L.U64.HI R37, R3, 0x1, R0 ;  /* 0x0000000103257819 */ /* 0x000fe40000010200 */
[----:B-1----:R-:W-:-:S04]  /*0a10*/  IADD3 R26, P0, R32, UR18, RZ ;  /* 0x00000012201a7c10 */ /* 0x002fc8000ff1e0ff */
[----:B------:R-:W-:Y:S02]  /*0a20*/  IADD3.X R27, R37, UR19, RZ, P0, !PT ;  /* 0x00000013251b7c10 */ /* 0x000fe400087fe4ff */
[----:B------:R-:W-:-:S04]  /*0a30*/  IADD3 R28, P0, R4, UR20, RZ ;  /* 0x00000014041c7c10 */ /* 0x000fc8000ff1e0ff */
[----:B------:R-:W-:Y:S01]  /*0a40*/  IADD3.X R29, R2, UR21, RZ, P0, !PT ;  /* 0x00000015021d7c10 */ /* 0x000fe200087fe4ff */
[----:B------:R-:W4:Y:S05]  /*0a50*/  LDG.E.64.CONSTANT R26, desc[UR12][R26.64] ;  /* 0x0000000c1a1a7981 */ /* 0x000f2a000c1e9b00 */
[----:B------:R-:W4:Y:S04]  /*0a60*/  LDG.E.64.CONSTANT R28, desc[UR12][R28.64] ;  /* 0x0000000c1c1c7981 */ /* 0x000f28000c1e9b00 */
[----:B------:R-:W-:Y:S04]  /*0a70*/  STL [R1+0xac], R4 ;  /* 0x0000ac0401007387 */ /* 0x000fe80000100800 */
[----:B------:R3:W-:Y:S01]  /*0a80*/  STL [R1+0xb0], R2 ;  /* 0x0000b00201007387 */ /* 0x0007e20000100800 */
[----:B------:R-:W-:Y:S01]  /*0a90*/  IADD3 R3, R36, 0x2800, RZ ;  /* 0x0000280024037810 */ /* 0x000fe20007ffe0ff */
[----:B---3--:R-:W-:-:S06]  /*0aa0*/  FADD.FTZ R2, R15, UR9 ;  /* 0x000000090f027e21 */ /* 0x008fcc0008010000 */
[----:B------:R-:W0:Y:S01]  /*0ab0*/  MUFU.RSQ R2, R2 ;  /* 0x0000000200027308 */ /* 0x000e220000001400 */
[----:B------:R-:W-:Y:S02]  /*0ac0*/  IADD3 R3, P0, R3, R44, RZ ;  /* 0x0000002c03037210 */ /* 0x000fe40007f1e0ff */
[----:B------:R-:W-:Y:S01]  /*0ad0*/  SHF.L.U32 R5, R39, 0x10, RZ ;  /* 0x0000001027057819 */ /* 0x000fe200000006ff */
[----:B------:R1:W-:Y:S01]  /*0ae0*/  STL [R1+0xa4], R32 ;  /* 0x0000a42001007387 */ /* 0x0003e20000100800 */
[----:B------:R-:W-:-:S03]  /*0af0*/  IADD3.X R0, RZ, R45, RZ, P0, !PT ;  /* 0x0000002dff007210 */ /* 0x000fc600007fe4ff */
[----:B------:R3:W-:Y:S01]  /*0b00*/  STL [R1+0xa8], R37 ;  /* 0x0000a82501007387 */ /* 0x0007e20000100800 */
[----:B------:R-:W-:Y:S01]  /*0b10*/  FADD.FTZ R5, -R14, R5 ;  /* 0x000000050e057221 */ /* 0x000fe20000010100 */
[----:B------:R-:W-:Y:S02]  /*0b20*/  PRMT R50, R39, 0x7632, R50 ;  /* 0x0000763227327816 */ /* 0x000fe40000000032 */
[----:B------:R-:W-:Y:S02]  /*0b30*/  SHF.L.U32 R4, R7, 0x10, RZ ;  /* 0x0000001007047819 */ /* 0x000fe400000006ff */
[----:B------:R-:W-:Y:S02]  /*0b40*/  SHF.L.U64.HI R41, R3, 0x1, R0 ;  /* 0x0000000103297819 */ /* 0x000fe40000010200 */
[----:B------:R-:W-:Y:S01]  /*0b50*/  SHF.L.U32 R0, R35, 0x10, RZ ;  /* 0x0000001023007819 */ /* 0x000fe200000006ff */
[----:B0-----:R-:W-:Y:S01]  /*0b60*/  FMUL.FTZ R61, R2, R5 ;  /* 0x00000005023d7220 */ /* 0x001fe20000410000 */
[----:B------:R-:W-:Y:S01]  /*0b70*/  SHF.L.U32 R50, R50, 0x10, RZ ;  /* 0x0000001032327819 */ /* 0x000fe200000006ff */
[----:B------:R-:W-:Y:S01]  /*0b80*/  FADD.FTZ R4, -R14, R4 ;  /* 0x000000040e047221 */ /* 0x000fe20000010100 */
[----:B------:R-:W-:-:S02]  /*0b90*/  PRMT R38, R7, 0x7632, R38 ;  /* 0x0000763207267816 */ /* 0x000fc40000000026 */
[----:B------:R-:W-:Y:S01]  /*0ba0*/  PRMT R48, R35, 0x7632, R48 ;  /* 0x0000763223307816 */ /* 0x000fe20000000030 */
[----:B------:R-:W-:Y:S01]  /*0bb0*/  FADD.FTZ R50, -R14, R50 ;  /* 0x000000320e327221 */ /* 0x000fe20000010100 */
[----:B------:R-:W-:Y:S01]  /*0bc0*/  SHF.L.U32 R38, R38, 0x10, RZ ;  /* 0x0000001026267819 */ /* 0x000fe200000006ff */
[C---:B------:R-:W-:Y:S01]  /*0bd0*/  FMUL.FTZ R60, R2.reuse, R4 ;  /* 0x00000004023c7220 */ /* 0x040fe20000410000 */
[----:B------:R-:W-:Y:S01]  /*0be0*/  SHF.L.U32 R40, R3, 0x1, RZ ;  /* 0x0000000103287819 */ /* 0x000fe200000006ff */
[----:B------:R-:W-:Y:S01]  /*0bf0*/  FMUL.FTZ R50, R2, R50 ;  /* 0x0000003202327220 */ /* 0x000fe20000410000 */
[C---:B------:R-:W-:Y:S02]  /*0c00*/  SHF.L.U32 R3, R33.reuse, 0x10, RZ ;  /* 0x0000001021037819 */ /* 0x040fe400000006ff */
[----:B------:R-:W-:Y:S01]  /*0c10*/  SHF.L.U32 R48, R48, 0x10, RZ ;  /* 0x0000001030307819 */ /* 0x000fe200000006ff */
[----:B------:R-:W-:Y:S01]  /*0c20*/  FADD.FTZ R38, -R14, R38 ;  /* 0x000000260e267221 */ /* 0x000fe20000010100 */
[----:B------:R-:W-:-:S02]  /*0c30*/  PRMT R15, R33, 0x7632, R15 ;  /* 0x00007632210f7816 */ /* 0x000fc4000000000f */
[----:B------:R-:W-:Y:S01]  /*0c40*/  IADD3 R30, P0, R40, UR18, RZ ;  /* 0x00000012281e7c10 */ /* 0x000fe2000ff1e0ff */
[----:B------:R-:W-:Y:S01]  /*0c50*/  FMUL.FTZ R38, R2, R38 ;  /* 0x0000002602267220 */ /* 0x000fe20000410000 */
[----:B------:R-:W-:Y:S02]  /*0c60*/  SHF.L.U32 R15, R15, 0x10, RZ ;  /* 0x000000100f0f7819 */ /* 0x000fe400000006ff */
[----:B------:R-:W-:Y:S02]  /*0c70*/  IADD3.X R31, R41, UR19, RZ, P0, !PT ;  /* 0x00000013291f7c10 */ /* 0x000fe400087fe4ff */
[----:B-1----:R-:W-:-:S04]  /*0c80*/  IADD3 R32, P0, R32, UR20, RZ ;  /* 0x0000001420207c10 */ /* 0x002fc8000ff1e0ff */
[----:B------:R-:W-:Y:S01]  /*0c90*/  IADD3.X R33, R37, UR21, RZ, P0, !PT ;  /* 0x0000001525217c10 */ /* 0x000fe200087fe4ff */
[----:B---3--:R-:W-:Y:S01]  /*0ca0*/  HFMA2.MMA R37, -RZ, RZ, 0, 2.384185791015625e-06 ;  /* 0x00000028ff257435 */ /* 0x008fe200000001ff */
[----:B------:R-:W3:Y:S04]  /*0cb0*/  LDG.E.64.CONSTANT R30, desc[UR12][R30.64] ;  /* 0x0000000c1e1e7981 */ /* 0x000ee8000c1e9b00 */
[----:B------:R-:W3:Y:S05]  /*0cc0*/  LDG.E.64.CONSTANT R32, desc[UR12][R32.64] ;  /* 0x0000000c20207981 */ /* 0x000eea000c1e9b00 */
[----:B------:R-:W-:Y:S01]  /*0cd0*/  IMAD R6, R6, R37, UR8 ;  /* 0x0000000806067e24 */ /* 0x000fe2000f8e0225 */
[----:B--2---:R-:W-:-:S02]  /*0ce0*/  SHF.L.U32 R5, R18, 0x10, RZ ;  /* 0x0000001012057819 */ /* 0x004fc400000006ff */
[----:B------:R-:W-:-:S03]  /*0cf0*/  SHF.L.U32 R4, R19, 0x10, RZ ;  /* 0x0000001013047819 */ /* 0x000fc600000006ff */
[C---:B------:R-:W-:Y:S02]  /*0d00*/  FADD.FTZ R5, -R14.reuse, R5 ;  /* 0x000000050e057221 */ /* 0x040fe40000010100 */
[----:B------:R-:W-:Y:S01]  /*0d10*/  FADD.FTZ R4, -R14, R4 ;  /* 0x000000040e047221 */ /* 0x000fe20000010100 */
[----:B----4-:R-:W-:Y:S02]  /*0d20*/  PRMT R8, R16, 0x7632, R8 ;  /* 0x0000763210087816 */ /* 0x010fe40000000008 */
[C---:B------:R-:W-:Y:S02]  /*0d30*/  SHF.L.U32 R59, R17.reuse, 0x10, RZ ;  /* 0x00000010113b7819 */ /* 0x040fe400000006ff */
[----:B------:R-:W-:Y:S02]  /*0d40*/  SHF.L.U32 R8, R8, 0x10, RZ ;  /* 0x0000001008087819 */ /* 0x000fe400000006ff */
[----:B------:R-:W-:Y:S01]  /*0d50*/  PRMT R9, R17, 0x7632, R9 ;  /* 0x0000763211097816 */ /* 0x000fe20000000009 */
[----:B------:R-:W-:-:S02]  /*0d60*/  FFMA.FTZ R51, R60, R3, R59 ;  /* 0x000000033c337223 */ /* 0x000fc4000001003b */
[----:B------:R-:W-:Y:S01]  /*0d70*/  FFMA.FTZ R55, R50, R48, R8 ;  /* 0x0000003032377223 */ /* 0x000fe20000010008 */
[----:B------:R-:W-:-:S05]  /*0d80*/  SHF.L.U32 R9, R9, 0x10, RZ ;  /* 0x0000001009097819 */ /* 0x000fca00000006ff */
[----:B------:R-:W-:-:S04]  /*0d90*/  FFMA.FTZ R43, R38, R15, R9 ;  /* 0x0000000f262b7223 */ /* 0x000fc80000010009 */
[----:B------:R-:W-:Y:S01]  /*0da0*/  FMUL.FTZ R47, R43, -1.4426950216293334961 ;  /* 0xbfb8aa3b2b2f7820 */ /* 0x000fe20000410000 */
[----:B------:R-:W-:Y:S04]  /*0db0*/  STL [R1+0x12c], R26 ;  /* 0x00012c1a01007387 */ /* 0x000fe80000100800 */
[----:B------:R-:W-:Y:S04]  /*0dc0*/  STL [R1+0x128], R27 ;  /* 0x0001281b01007387 */ /* 0x000fe80000100800 */
[----:B------:R-:W-:Y:S04]  /*0dd0*/  STL [R1+0x124], R28 ;  /* 0x0001241c01007387 */ /* 0x000fe80000100800 */
[----:B------:R0:W-:Y:S02]  /*0de0*/  STL [R1+0x120], R29 ;  /* 0x0001201d01007387 */ /* 0x0001e40000100800 */
[----:B0-----:R-:W-:-:S05]  /*0df0*/  SHF.L.U32 R29, R16, 0x10, RZ ;  /* 0x00000010101d7819 */ /* 0x001fca00000006ff */
[----:B------:R-:W-:-:S04]  /*0e00*/  FFMA.FTZ R56, R61, R0, R29 ;  /* 0x000000003d387223 */ /* 0x000fc8000001001d */
[----:B------:R-:W-:Y:S01]  /*0e10*/  FMUL.FTZ R35, R56, -1.4426950216293334961 ;  /* 0xbfb8aa3b38237820 */ /* 0x000fe20000410000 */
[C---:B------:R-:W-:Y:S01]  /*0e20*/  FMUL.FTZ R27, R2.reuse, R5 ;  /* 0x00000005021b7220 */ /* 0x040fe20000410000 */
[----:B------:R-:W-:Y:S01]  /*0e30*/  FMUL.FTZ R28, R2, R4 ;  /* 0x00000004021c7220 */ /* 0x000fe20000410000 */
[----:B------:R-:W-:-:S03]  /*0e40*/  FMUL.FTZ R5, R51, -1.4426950216293334961 ;  /* 0xbfb8aa3b33057820 */ /* 0x000fc60000410000 */
[----:B------:R-:W0:Y:S01]  /*0e50*/  MUFU.EX2 R35, R35 ;  /* 0x0000002300237308 */ /* 0x000e220000000800 */
[----:B------:R-:W-:-:S07]  /*0e60*/  FMUL.FTZ R4, R55, -1.4426950216293334961 ;  /* 0xbfb8aa3b37047820 */ /* 0x000fce0000410000 */
[----:B------:R-:W1:Y:S08]  /*0e70*/  MUFU.EX2 R5, R5 ;  /* 0x0000000500057308 */ /* 0x000e700000000800 */
[----:B------:R-:W2:Y:S01]  /*0e80*/  MUFU.EX2 R4, R4 ;  /* 0x0000000400047308 */ /* 0x000ea20000000800 */
[----:B0-----:R-:W-:Y:S01]  /*0e90*/  FADD.FTZ R35, R35, 1 ;  /* 0x3f80000023237421 */ /* 0x001fe20000010000 */
[----:B------:R-:W-:Y:S06]  /*0ea0*/  STL [R1+0x9c], R40 ;  /* 0x00009c2801007387 */ /* 0x000fec0000100800 */
[----:B------:R-:W0:Y:S01]  /*0eb0*/  MUFU.EX2 R47, R47 ;  /* 0x0000002f002f7308 */ /* 0x000e220000000800 */
[----:B------:R-:W-:Y:S04]  /*0ec0*/  STL [R1+0xa0], R41 ;  /* 0x0000a02901007387 */ /* 0x000fe80000100800 */
[----:B------:R4:W-:Y:S03]  /*0ed0*/  STL [R1+0xd8], R16 ;  /* 0x0000d81001007387 */ /* 0x0009e60000100800 */
[----:B------:R0:W3:Y:S01]  /*0ee0*/  MUFU.RCP R53, R35 ;  /* 0x0000002300357308 */ /* 0x0000e20000001000 */
[----:B-1----:R-:W-:Y:S01]  /*0ef0*/  FADD.FTZ R42, R5, 1 ;  /* 0x3f800000052a7421 */ /* 0x002fe20000010000 */
[----:B--2---:R-:W-:Y:S01]  /*0f00*/  FADD.FTZ R49, R4, 1 ;  /* 0x3f80000004317421 */ /* 0x004fe20000010000 */
[----:B----4-:R-:W-:-:S02]  /*0f10*/  LEA R16, R34, R6, 0x3 ;  /* 0x0000000622107211 */ /* 0x010fc400078e18ff */
[----:B------:R-:W-:Y:S02]  /*0f20*/  IADD3 R6, R36, 0x3200, RZ ;  /* 0x0000320024067810 */ /* 0x000fe40007ffe0ff */
[----:B0-----:R-:W-:Y:S02]  /*0f30*/  PRMT R35, R18, 0x7632, R35 ;  /* 0x0000763212237816 */ /* 0x001fe40000000023 */
[----:B------:R-:W-:Y:S01]  /*0f40*/  IADD3 R34, R36, 0x3c00, RZ ;  /* 0x00003c0024227810 */ /* 0x000fe20007ffe0ff */
[----:B------:R-:W-:Y:S01]  /*0f50*/  FFMA.FTZ R39, R0, R27, R29 ;  /* 0x0000001b00277223 */ /* 0x000fe2000001001d */
[----:B------:R-:W-:Y:S02]  /*0f60*/  IADD3 R6, P1, R6, R44, RZ ;  /* 0x0000002c06067210 */ /* 0x000fe40007f3e0ff */
[----:B------:R-:W-:Y:S02]  /*0f70*/  SHF.L.U32 R35, R35, 0x10, RZ ;  /* 0x0000001023237819 */ /* 0x000fe400000006ff */
[----:B------:R-:W-:-:S02]  /*0f80*/  PRMT R4, R19, 0x7632, R4 ;  /* 0x0000763213047816 */ /* 0x000fc40000000004 */
[----:B------:R-:W-:Y:S01]  /*0f90*/  IADD3 R5, P0, R34, R44, RZ ;  /* 0x0000002c22057210 */ /* 0x000fe20007f1e0ff */
[----:B------:R-:W-:Y:S01]  /*0fa0*/  FMUL.FTZ R54, R39, -1.4426950216293334961 ;  /* 0xbfb8aa3b27367820 */ /* 0x000fe20000410000 */
[----:B------:R-:W-:Y:S01]  /*0fb0*/  IADD3.X R34, RZ, R45, RZ, P1, !PT ;  /* 0x0000002dff227210 */ /* 0x000fe20000ffe4ff */
[----:B------:R-:W-:Y:S01]  /*0fc0*/  FADD.FTZ R35, -R14, R35 ;  /* 0x000000230e237221 */ /* 0x000fe20000010100 */
[----:B------:R-:W-:Y:S01]  /*0fd0*/  SHF.L.U32 R4, R4, 0x10, RZ ;  /* 0x0000001004047819 */ /* 0x000fe200000006ff */
[----:B------:R-:W-:Y:S01]  /*0fe0*/  FADD.FTZ R47, R47, 1 ;  /* 0x3f8000002f2f7421 */ /* 0x000fe20000010000 */
[----:B------:R-:W-:Y:S01]  /*0ff0*/  STL [R1+0x60], R29 ;  /* 0x0000601d01007387 */ /* 0x000fe20000100800 */
[----:B------:R-:W0:Y:S01]  /*1000*/  MUFU.RCP R42, R42 ;  /* 0x0000002a002a7308 */ /* 0x000e220000001000 */
[----:B------:R-:W-:Y:S01]  /*1010*/  FFMA.FTZ R7, R3, R28, R59 ;  /* 0x0000001c03077223 */ /* 0x000fe2000001003b */
[----:B------:R-:W-:Y:S01]  /*1020*/  SHF.L.U64.HI R26, R6, 0x1, R34 ;  /* 0x00000001061a7819 */ /* 0x000fe20000010222 */
[----:B------:R1:W-:Y:S01]  /*1030*/  STL [R1+0xdc], R17 ;  /* 0x0000dc1101007387 */ /* 0x0003e20000100800 */
[----:B------:R-:W-:Y:S01]  /*1040*/  FADD.FTZ R4, -R14, R4 ;  /* 0x000000040e047221 */ /* 0x000fe20000010100 */
[----:B------:R-:W-:Y:S01]  /*1050*/  FMUL.FTZ R46, R7, -1.4426950216293334961 ;  /* 0xbfb8aa3b072e7820 */ /* 0x000fe20000410000 */
[----:B------:R-:W-:-:S02]  /*1060*/  IADD3 R34, P2, R40, UR20, RZ ;  /* 0x0000001428227c10 */ /* 0x000fc4000ff5e0ff */
[----:B------:R-:W2:Y:S01]  /*1070*/  MUFU.EX2 R54, R54 ;  /* 0x0000003600367308 */ /* 0x000ea20000000800 */
[----:B-1----:R-:W-:Y:S01]  /*1080*/  SHF.L.U32 R17, R6, 0x1, RZ ;  /* 0x0000000106117819 */ /* 0x002fe200000006ff */
[----:B------:R-:W-:-:S06]  /*1090*/  FMUL.FTZ R6, R2, R35 ;  /* 0x0000002302067220 */ /* 0x000fcc0000410000 */
[----:B------:R-:W1:Y:S01]  /*10a0*/  MUFU.RCP R47, R47 ;  /* 0x0000002f002f7308 */ /* 0x000e620000001000 */
[----:B------:R-:W-:Y:S01]  /*10b0*/  FMUL.FTZ R4, R2, R4 ;  /* 0x0000000402047220 */ /* 0x000fe20000410000 */
[----:B------:R-:W-:Y:S01]  /*10c0*/  FFMA.FTZ R40, R48, R6, R8 ;  /* 0x0000000630287223 */ /* 0x000fe20000010008 */
[----:B------:R-:W-:-:S05]  /*10d0*/  IADD3.X R35, R41, UR21, RZ, P2, !PT ;  /* 0x0000001529237c10 */ /* 0x000fca00097fe4ff */
[----:B------:R-:W4:Y:S01]  /*10e0*/  MUFU.RCP R49, R49 ;  /* 0x0000003100317308 */ /* 0x000f220000001000 */
[----:B------:R-:W-:Y:S01]  /*10f0*/  FMUL.FTZ R52, R40, -1.4426950216293334961 ;  /* 0xbfb8aa3b28347820 */ /* 0x000fe20000410000 */
[----:B------:R-:W-:Y:S01]  /*1100*/  FFMA.FTZ R41, R15, R4, R9 ;  /* 0x000000040f297223 */ /* 0x000fe20000010009 */
[----:B---3--:R-:W-:-:S05]  /*1110*/  FADD.FTZ R57, -R53, 1 ;  /* 0x3f80000035397421 */ /* 0x008fca0000010100 */
[----:B------:R-:W3:Y:S01]  /*1120*/  MUFU.EX2 R46, R46 ;  /* 0x0000002e002e7308 */ /* 0x000ee20000000800 */
[----:B------:R-:W-:Y:S01]  /*1130*/  FMUL.FTZ R58, R41, -1.4426950216293334961 ;  /* 0xbfb8aa3b293a7820 */ /* 0x000fe20000410000 */
[----:B0-----:R-:W-:Y:S01]  /*1140*/  FADD.FTZ R37, -R42, 1 ;  /* 0x3f8000002a257421 */ /* 0x001fe20000010100 */
[----:B------:R-:W-:Y:S01]  /*1150*/  FFMA.FTZ R56, R56, R57, 1 ;  /* 0x3f80000038387423 */ /* 0x000fe20000010039 */
[----:B--2---:R-:W-:Y:S01]  /*1160*/  FADD.FTZ R54, R54, 1 ;  /* 0x3f80000036367421 */ /* 0x004fe20000010000 */
[----:B------:R-:W-:Y:S03]  /*1170*/  STL [R1+0x64], R59 ;  /* 0x0000643b01007387 */ /* 0x000fe60000100800 */
[----:B------:R-:W0:Y:S01]  /*1180*/  MUFU.EX2 R52, R52 ;  /* 0x0000003400347308 */ /* 0x000e220000000800 */
[----:B------:R-:W-:Y:S01]  /*1190*/  FFMA.FTZ R51, R51, R37, 1 ;  /* 0x3f80000033337423 */ /* 0x000fe20000010025 */
[----:B------:R-:W-:Y:S01]  /*11a0*/  FMUL.FTZ R56, R53, R56 ;  /* 0x0000003835387220 */ /* 0x000fe20000410000 */
[----:B-1----:R-:W-:Y:S01]  /*11b0*/  FADD.FTZ R53, -R47, 1 ;  /* 0x3f8000002f357421 */ /* 0x002fe20000010100 */
[----:B----4-:R-:W-:Y:S01]  /*11c0*/  FADD.FTZ R57, -R49, 1 ;  /* 0x3f80000031397421 */ /* 0x010fe20000010100 */
[----:B------:R-:W-:Y:S01]  /*11d0*/  FMUL.FTZ R51, R42, R51 ;  /* 0x000000332a337220 */ /* 0x000fe20000410000 */
[----:B------:R-:W-:Y:S01]  /*11e0*/  IADD3 R36, R36, 0x4600, RZ ;  /* 0x0000460024247810 */ /* 0x000fe20007ffe0ff */
[----:B------:R-:W2:Y:S01]  /*11f0*/  LDG.E.64.CONSTANT R34, desc[UR12][R34.64] ;  /* 0x0000000c22227981 */ /* 0x000ea2000c1e9b00 */
[----:B------:R-:W1:Y:S01]  /*1200*/  MUFU.EX2 R58, R58 ;  /* 0x0000003a003a7308 */ /* 0x000e620000000800 */
[----:B------:R-:W-:Y:S01]  /*1210*/  FFMA.FTZ R43, R43, R53, 1 ;  /* 0x3f8000002b2b7423 */ /* 0x000fe20000010035 */
[----:B------:R-:W-:Y:S01]  /*1220*/  SHF.L.U32 R53, R20, 0x10, RZ ;  /* 0x0000001014357819 */ /* 0x000fe200000006ff */
[----:B------:R-:W-:Y:S01]  /*1230*/  STL [R1+0x40], R61 ;  /* 0x0000403d01007387 */ /* 0x000fe20000100800 */
[----:B------:R-:W-:Y:S01]  /*1240*/  FFMA.FTZ R57, R55, R57, 1 ;  /* 0x3f80000037397423 */ /* 0x000fe20000010039 */
[----:B---3--:R-:W-:-:S02]  /*1250*/  FADD.FTZ R46, R46, 1 ;  /* 0x3f8000002e2e7421 */ /* 0x008fc40000010000 */
[----:B------:R-:W-:Y:S01]  /*1260*/  STL [R1+0x44], R60 ;  /* 0x0000443c01007387 */ /* 0x000fe20000100800 */
[----:B------:R3:W4:Y:S03]  /*1270*/  MUFU.RCP R42, R54 ;  /* 0x00000036002a7308 */ /* 0x0007260000001000 */
[----:B------:R-:W-:Y:S01]  /*1280*/  STL [R1+0x68], R27 ;  /* 0x0000681b01007387 */ /* 0x000fe20000100800 */
[----:B------:R-:W-:-:S03]  /*1290*/  FMUL.FTZ R57, R49, R57 ;  /* 0x0000003931397220 */ /* 0x000fc60000410000 */
[----:B------:R-:W-:Y:S01]  /*12a0*/  STL [R1+0x74], R28 ;  /* 0x0000741c01007387 */ /* 0x000fe20000100800 */
[----:B---3--:R-:W-:-:S03]  /*12b0*/  PRMT R54, R20, 0x7632, R54 ;  /* 0x0000763214367816 */ /* 0x008fc60000000036 */
[----:B------:R-:W-:Y:S01]  /*12c0*/  STL [R1+0xc4], R16 ;  /* 0x0000c41001007387 */ /* 0x000fe20000100800 */
[----:B------:R-:W-:Y:S01]  /*12d0*/  FMUL.FTZ R47, R47, R43 ;  /* 0x0000002b2f2f7220 */ /* 0x000fe20000410000 */
[----:B------:R-:W-:Y:S02]  /*12e0*/  SHF.L.U32 R54, R54, 0x10, RZ ;  /* 0x0000001036367819 */ /* 0x000fe400000006ff */
[----:B------:R3:W-:Y:S01]  /*12f0*/  STL [R1+0xe0], R18 ;  /* 0x0000e01201007387 */ /* 0x0007e20000100800 */
[----:B------:R0:W4:Y:S01]  /*1300*/  MUFU.RCP R43, R46 ;  /* 0x0000002e002b7308 */ /* 0x0001220000001000 */
[----:B------:R-:W-:Y:S01]  /*1310*/  SHF.L.U32 R55, R21, 0x10, RZ ;  /* 0x0000001015377819 */ /* 0x000fe200000006ff */
[----:B------:R-:W-:Y:S01]  /*1320*/  FMUL.FTZ R54, R54, R57 ;  /* 0x0000003936367220 */ /* 0x000fe20000410000 */
[----:B---3--:R-:W-:Y:S01]  /*1330*/  FMUL.FTZ R18, R53, R56 ;  /* 0x0000003835127220 */ /* 0x008fe20000410000 */
[----:B------:R-:W-:Y:S01]  /*1340*/  PRMT R53, R21, 0x7632, R53 ;  /* 0x0000763215357816 */ /* 0x000fe20000000035 */
[----:B0-----:R-:W-:-:S02]  /*1350*/  FADD.FTZ R46, R52, 1 ;  /* 0x3f800000342e7421 */ /* 0x001fc40000010000 */
[----:B------:R-:W-:Y:S01]  /*1360*/  FMUL.FTZ R49, R0, R18 ;  /* 0x0000001200317220 */ /* 0x000fe20000410000 */
[----:B------:R-:W-:Y:S01]  /*1370*/  SHF.L.U32 R53, R53, 0x10, RZ ;  /* 0x0000001035357819 */ /* 0x000fe200000006ff */
[----:B-1----:R-:W-:Y:S01]  /*1380*/  FADD.FTZ R58, R58, 1 ;  /* 0x3f8000003a3a7421 */ /* 0x002fe20000010000 */
[----:B------:R-:W-:Y:S01]  /*1390*/  FMUL.FTZ R52, R48, R54 ;  /* 0x0000003630347220 */ /* 0x000fe20000410000 */
[----:B------:R-:W0:Y:S01]  /*13a0*/  MUFU.RCP R46, R46 ;  /* 0x0000002e002e7308 */ /* 0x000e220000001000 */
[----:B------:R-:W-:Y:S01]  /*13b0*/  FFMA.FTZ R49, R61, R49, RZ ;  /* 0x000000313d317223 */ /* 0x000fe200000100ff */
[----:B------:R-:W-:Y:S01]  /*13c0*/  FMUL.FTZ R16, R55, R51 ;  /* 0x0000003337107220 */ /* 0x000fe20000410000 */
[----:B------:R-:W-:Y:S01]  /*13d0*/  FMUL.FTZ R51, R53, R47 ;  /* 0x0000002f35337220 */ /* 0x000fe20000410000 */
[----:B------:R-:W-:Y:S01]  /*13e0*/  FFMA.FTZ R53, R0, R18, RZ ;  /* 0x0000001200357223 */ /* 0x000fe200000100ff */
[----:B------:R-:W-:Y:S01]  /*13f0*/  FFMA.FTZ R49, R50, R52, R49 ;  /* 0x0000003432317223 */ /* 0x000fe20000010031 */
[----:B------:R-:W-:-:S02]  /*1400*/  FMUL.FTZ R52, R3, R16 ;  /* 0x0000001003347220 */ /* 0x000fc40000410000 */
[----:B------:R-:W1:Y:S01]  /*1410*/  MUFU.RCP R47, R58 ;  /* 0x0000003a002f7308 */ /* 0x000e620000001000 */
[----:B------:R-:W-:Y:S01]  /*1420*/  FFMA.FTZ R53, R48, R54, R53 ;  /* 0x0000003630357223 */ /* 0x000fe20000010035 */
[----:B------:R-:W-:Y:S01]  /*1430*/  FFMA.FTZ R49, R60, R52, R49 ;  /* 0x000000343c317223 */ /* 0x000fe20000010031 */
[----:B------:R-:W-:Y:S02]  /*1440*/  FADD.FTZ R60, R51, R13 ;  /* 0x0000000d333c7221 */ /* 0x000fe40000010000 */
[----:B------:R-:W-:Y:S01]  /*1450*/  FFMA.FTZ R13, R3, R16, R53 ;  /* 0x00000010030d7223 */ /* 0x000fe20000010035 */
[-C--:B------:R-:W-:Y:S01]  /*1460*/  FMUL.FTZ R53, R15, R51.reuse ;  /* 0x000000330f357220 */ /* 0x080fe20000410000 */
[----:B-----5:R-:W-:Y:S01]  /*1470*/  FFMA.FTZ R50, R50, R54, R10 ;  /* 0x0000003632327223 */ /* 0x020fe2000001000a */
[----:B------:R-:W-:Y:S01]  /*1480*/  FADD.FTZ R61, R54, R11 ;  /* 0x0000000b363d7221 */ /* 0x000fe20000010000 */
[----:B----4-:R-:W-:Y:S01]  /*1490*/  FADD.FTZ R10, -R42, 1 ;  /* 0x3f8000002a0a7421 */ /* 0x010fe20000010100 */
[----:B------:R-:W-:Y:S01]  /*14a0*/  FADD.FTZ R11, -R43, 1 ;  /* 0x3f8000002b0b7421 */ /* 0x000fe20000010100 */
[C---:B------:R-:W-:Y:S01]  /*14b0*/  FFMA.FTZ R12, R38.reuse, R51, R12 ;  /* 0x00000033260c7223 */ /* 0x040fe2000001000c */
[----:B------:R-:W-:Y:S01]  /*14c0*/  FFMA.FTZ R53, R38, R53, R49 ;  /* 0x0000003526357223 */ /* 0x000fe20000010031 */
[----:B0-----:R-:W-:Y:S01]  /*14d0*/  FADD.FTZ R38, -R46, 1 ;  /* 0x3f8000002e267421 */ /* 0x001fe20000010100 */
[----:B------:R-:W-:Y:S01]  /*14e0*/  FFMA.FTZ R51, R15, R51, R13 ;  /* 0x000000330f337223 */ /* 0x000fe2000001000d */
[----:B------:R-:W-:Y:S01]  /*14f0*/  FFMA.FTZ R10, R39, R10, 1 ;  /* 0x3f800000270a7423 */ /* 0x000fe2000001000a */
[----:B------:R-:W-:Y:S01]  /*1500*/  FFMA.FTZ R13, R7, R11, 1 ;  /* 0x3f800000070d7423 */ /* 0x000fe2000001000b */
[----:B------:R-:W-:Y:S01]  /*1510*/  PRMT R49, R23, 0x7632, R49 ;  /* 0x0000763217317816 */ /* 0x000fe20000000031 */
[----:B-1----:R-:W-:Y:S01]  /*1520*/  FADD.FTZ R11, -R47, 1 ;  /* 0x3f8000002f0b7421 */ /* 0x002fe20000010100 */
[----:B------:R-:W-:Y:S01]  /*1530*/  FFMA.FTZ R38, R40, R38, 1 ;  /* 0x3f80000028267423 */ /* 0x000fe20000010026 */
[----:B------:R-:W-:Y:S01]  /*1540*/  SHF.L.U32 R7, R22, 0x10, RZ ;  /* 0x0000001016077819 */ /* 0x000fe200000006ff */
[----:B------:R-:W-:Y:S01]  /*1550*/  FMUL.FTZ R42, R42, R10 ;  /* 0x0000000a2a2a7220 */ /* 0x000fe20000410000 */
[----:B------:R-:W-:Y:S01]  /*1560*/  SHF.L.U32 R49, R49, 0x10, RZ ;  /* 0x0000001031317819 */ /* 0x000fe200000006ff */
[----:B------:R-:W-:Y:S01]  /*1570*/  FFMA.FTZ R10, R41, R11, 1 ;  /* 0x3f800000290a7423 */ /* 0x000fe2000001000b */
[----:B------:R-:W-:Y:S01]  /*1580*/  FMUL.FTZ R52, R46, R38 ;  /* 0x000000262e347220 */ /* 0x000fe20000410000 */
[----:B------:R-:W-:Y:S01]  /*1590*/  SHF.L.U32 R11, R23, 0x10, RZ ;  /* 0x00000010170b7819 */ /* 0x000fe200000006ff */
[----:B------:R0:W-:Y:S01]  /*15a0*/  STL [R1+0xe4], R19 ;  /* 0x0000e41301007387 */ /* 0x0001e20000100800 */
[----:B------:R-:W-:Y:S01]  /*15b0*/  PRMT R38, R24, 0x7632, R38 ;  /* 0x0000763218267816 */ /* 0x000fe20000000026 */
[C---:B------:R-:W-:Y:S01]  /*15c0*/  FADD.FTZ R7, -R14.reuse, R7 ;  /* 0x000000070e077221 */ /* 0x040fe20000010100 */
[C---:B------:R-:W-:Y:S01]  /*15d0*/  FADD.FTZ R49, -R14.reuse, R49 ;  /* 0x000000310e317221 */ /* 0x040fe20000010100 */
[----:B------:R-:W-:Y:S01]  /*15e0*/  STL [R1+0x94], R26 ;  /* 0x0000941a01007387 */ /* 0x000fe20000100800 */
[----:B------:R-:W-:Y:S01]  /*15f0*/  FADD.FTZ R11, -R14, R11 ;  /* 0x0000000b0e0b7221 */ /* 0x000fe20000010100 */
[----:B------:R-:W-:-:S02]  /*1600*/  SHF.L.U32 R39, R25, 0x10, RZ ;  /* 0x0000001019277819 */ /* 0x000fc400000006ff */
[----:B------:R-:W-:Y:S01]  /*1610*/  STL [R1+0x90], R17 ;  /* 0x0000901101007387 */ /* 0x000fe20000100800 */
[----:B------:R-:W-:Y:S01]  /*1620*/  SHF.L.U32 R38, R38, 0x10, RZ ;  /* 0x0000001026267819 */ /* 0x000fe200000006ff */
[----:B------:R-:W-:Y:S01]  /*1630*/  FMUL.FTZ R13, R43, R13 ;  /* 0x0000000d2b0d7220 */ /* 0x000fe20000410000 */
[----:B------:R-:W-:Y:S01]  /*1640*/  FMUL.FTZ R10, R47, R10 ;  /* 0x0000000a2f0a7220 */ /* 0x000fe20000410000 */
[----:B------:R-:W-:Y:S01]  /*1650*/  STL [R1+0xe8], R20 ;  /* 0x0000e81401007387 */ /* 0x000fe20000100800 */
[----:B------:R-:W-:Y:S01]  /*1660*/  SHF.L.U32 R47, R24, 0x10, RZ ;  /* 0x00000010182f7819 */ /* 0x000fe200000006ff */
[C---:B------:R-:W-:Y:S02]  /*1670*/  FMUL.FTZ R49, R2.reuse, R49 ;  /* 0x0000003102317220 */ /* 0x040fe40000410000 */
[----:B------:R1:W-:Y:S01]  /*1680*/  STL [R1+0x20], R18 ;  /* 0x0000201201007387 */ /* 0x0003e20000100800 */
[----:B------:R-:W-:Y:S01]  /*1690*/  FMUL.FTZ R11, R2, R11 ;  /* 0x0000000b020b7220 */ /* 0x000fe20000410000 */
[----:B0-----:R-:W-:Y:S01]  /*16a0*/  FMUL.FTZ R19, R39, R13 ;  /* 0x0000000d27137220 */ /* 0x001fe20000410000 */
[----:B------:R-:W-:Y:S01]  /*16b0*/  FMUL.FTZ R52, R38, R52 ;  /* 0x0000003426347220 */ /* 0x000fe20000410000 */
[----:B------:R-:W-:Y:S01]  /*16c0*/  STL [R1+0xec], R21 ;  /* 0x0000ec1501007387 */ /* 0x000fe20000100800 */
[----:B------:R-:W-:Y:S01]  /*16d0*/  IADD3.X R38, RZ, R45, RZ, P0, !PT ;  /* 0x0000002dff267210 */ /* 0x000fe200007fe4ff */
[----:B------:R-:W-:Y:S01]  /*16e0*/  FFMA.FTZ R13, R15, R49, R9 ;  /* 0x000000310f0d7223 */ /* 0x000fe20000010009 */
[----:B-1----:R-:W-:Y:S01]  /*16f0*/  FMUL.FTZ R18, R2, R7 ;  /* 0x0000000702127220 */ /* 0x002fe20000410000 */
[----:B------:R0:W-:Y:S01]  /*1700*/  STL [R1+0x24], R16 ;  /* 0x0000241001007387 */ /* 0x0001e20000100800 */
[----:B------:R-:W-:-:S03]  /*1710*/  FMUL.FTZ R20, R47, R42 ;  /* 0x0000002a2f147220 */ /* 0x000fc60000410000 */
[----:B------:R-:W-:Y:S01]  /*1720*/  STL [R1+0xf0], R22 ;  /* 0x0000f01601007387 */ /* 0x000fe20000100800 */
[----:B------:R-:W-:-:S03]  /*1730*/  IADD3 R44, P1, R36, R44, RZ ;  /* 0x0000002c242c7210 */ /* 0x000fc60007f3e0ff */
[----:B------:R-:W-:Y:S01]  /*1740*/  STL [R1+0x5c], R18 ;  /* 0x00005c1201007387 */ /* 0x000fe20000100800 */
[----:B------:R-:W-:Y:S01]  /*1750*/  FMUL.FTZ R39, R13, -1.4426950216293334961 ;  /* 0xbfb8aa3b0d277820 */ /* 0x000fe20000410000 */
[----:B0-----:R-:W-:Y:S02]  /*1760*/  SHF.L.U64.HI R16, R5, 0x1, R38 ;  /* 0x0000000105107819 */ /* 0x001fe40000010226 */
[----:B------:R-:W-:Y:S01]  /*1770*/  STL [R1+0xf4], R24 ;  /* 0x0000f41801007387 */ /* 0x000fe20000100800 */
[----:B------:R-:W-:-:S03]  /*1780*/  IADD3 R36, P3, R17, UR18, RZ ;  /* 0x0000001211247c10 */ /* 0x000fc6000ff7e0ff */
[----:B------:R-:W-:Y:S01]  /*1790*/  STL [R1+0x58], R11 ;  /* 0x0000580b01007387 */ /* 0x000fe20000100800 */
[----:B------:R-:W-:-:S03]  /*17a0*/  IADD3 R38, P0, R17, UR20, RZ ;  /* 0x0000001411267c10 */ /* 0x000fc6000ff1e0ff */
[----:B------:R0:W-:Y:S01]  /*17b0*/  STL [R1+0xf8], R23 ;  /* 0x0000f81701007387 */ /* 0x0001e20000100800 */
[----:B------:R-:W-:Y:S02]  /*17c0*/  SHF.L.U32 R17, R5, 0x1, RZ ;  /* 0x0000000105117819 */ /* 0x000fe400000006ff */
[----:B------:R1:W3:Y:S01]  /*17d0*/  MUFU.EX2 R5, R39 ;  /* 0x0000002700057308 */ /* 0x0002e20000000800 */
[C---:B------:R-:W-:Y:S01]  /*17e0*/  IADD3.X R37, R26.reuse, UR19, RZ, P3, !PT ;  /* 0x000000131a257c10 */ /* 0x040fe20009ffe4ff */
[----:B0-----:R-:W4:Y:S04]  /*17f0*/  LDL R23, [R1+0x58] ;  /* 0x0000580001177983 */ /* 0x001f280000100800 */
[----:B------:R-:W-:Y:S01]  /*1800*/  STL [R1+0x38], R20 ;  /* 0x0000381401007387 */ /* 0x000fe20000100800 */
[----:B-1----:R-:W-:-:S03]  /*1810*/  IADD3.X R39, R26, UR21, RZ, P0, !PT ;  /* 0x000000151a277c10 */ /* 0x002fc600087fe4ff */
[----:B------:R-:W-:Y:S04]  /*1820*/  STL [R1+0x3c], R19 ;  /* 0x00003c1301007387 */ /* 0x000fe80000100800 */
[----:B------:R0:W-:Y:S04]  /*1830*/  STL [R1+0xfc], R25 ;  /* 0x0000fc1901007387 */ /* 0x0001e80000100800 */
[----:B------:R-:W-:Y:S04]  /*1840*/  STL [R1+0x8c], R16 ;  /* 0x00008c1001007387 */ /* 0x000fe80000100800 */
[----:B------:R-:W2:Y:S01]  /*1850*/  LDL.LU R26, [R1+0x12c] ;  /* 0x00012c00011a7983 */ /* 0x000ea20000300800 */
[----:B------:R-:W-:Y:S01]  /*1860*/  FMUL.FTZ R54, R0, R20 ;  /* 0x0000001400367220 */ /* 0x000fe20000410000 */
[----:B------:R-:W-:Y:S01]  /*1870*/  FFMA.FTZ R50, R6, R52, R50 ;  /* 0x0000003406327223 */ /* 0x000fe20000010032 */
[----:B------:R-:W-:Y:S01]  /*1880*/  FFMA.FTZ R55, R0, R20, R51 ;  /* 0x0000001400377223 */ /* 0x000fe20000010033 */
[----:B------:R-:W-:Y:S01]  /*1890*/  FADD.FTZ R61, R61, R52 ;  /* 0x000000343d3d7221 */ /* 0x000fe20000010000 */
[----:B------:R-:W-:Y:S01]  /*18a0*/  FFMA.FTZ R53, R27, R54, R53 ;  /* 0x000000361b357223 */ /* 0x000fe20000010035 */
[----:B------:R-:W-:Y:S01]  /*18b0*/  FMUL.FTZ R54, R48, R52 ;  /* 0x0000003430367220 */ /* 0x000fe20000410000 */
[----:B------:R-:W-:Y:S01]  /*18c0*/  PRMT R42, R25, 0x7632, R42 ;  /* 0x00007632192a7816 */ /* 0x000fe2000000002a */
[----:B---3--:R-:W-:Y:S01]  /*18d0*/  FADD.FTZ R5, R5, 1 ;  /* 0x3f80000005057421 */ /* 0x008fe20000010000 */
[----:B------:R-:W-:Y:S01]  /*18e0*/  PRMT R7, R22, 0x7632, R7 ;  /* 0x0000763216077816 */ /* 0x000fe20000000007 */
[----:B------:R-:W-:Y:S01]  /*18f0*/  FFMA.FTZ R53, R6, R54, R53 ;  /* 0x0000003606357223 */ /* 0x000fe20000010035 */
[----:B------:R-:W-:Y:S01]  /*1900*/  FMUL.FTZ R6, R3, R19 ;  /* 0x0000001303067220 */ /* 0x000fe20000410000 */
[----:B------:R-:W-:Y:S01]  /*1910*/  FFMA.FTZ R55, R48, R52, R55 ;  /* 0x0000003430377223 */ /* 0x000fe20000010037 */
[----:B------:R-:W-:Y:S01]  /*1920*/  FFMA.FTZ R46, R0, R18, R29 ;  /* 0x00000012002e7223 */ /* 0x000fe2000001001d */
[----:B------:R-:W3:Y:S01]  /*1930*/  LDG.E.64.CONSTANT R36, desc[UR12][R36.64] ;  /* 0x0000000c24247981 */ /* 0x000ee2000c1e9b00 */
[----:B------:R-:W-:Y:S01]  /*1940*/  FFMA.FTZ R52, R28, R6, R53 ;  /* 0x000000061c347223 */ /* 0x000fe20000010035 */
[----:B------:R-:W-:-:S02]  /*1950*/  SHF.L.U32 R42, R42, 0x10, RZ ;  /* 0x000000102a2a7819 */ /* 0x000fc400000006ff */
[----:B------:R-:W-:Y:S04]  /*1960*/  STL [R1+0x88], R17 ;  /* 0x0000881101007387 */ /* 0x000fe80000100800 */
[----:B------:R-:W3:Y:S01]  /*1970*/  LDL.LU R27, [R1+0x128] ;  /* 0x00012800011b7983 */ /* 0x000ee20000300800 */
[----:B------:R-:W-:-:S03]  /*1980*/  FMUL.FTZ R10, R42, R10 ;  /* 0x0000000a2a0a7220 */ /* 0x000fc60000410000 */
[----:B------:R-:W3:Y:S01]  /*1990*/  LDL.LU R28, [R1+0x124] ;  /* 0x00012400011c7983 */ /* 0x000ee20000300800 */
[----:B------:R-:W-:Y:S01]  /*19a0*/  FFMA.FTZ R12, R4, R10, R12 ;  /* 0x0000000a040c7223 */ /* 0x000fe2000001000c */
[----:B------:R-:W-:Y:S01]  /*19b0*/  FADD.FTZ R60, R60, R10 ;  /* 0x0000000a3c3c7221 */ /* 0x000fe20000010000 */
[----:B------:R-:W-:Y:S01]  /*19c0*/  FMUL.FTZ R40, R46, -1.4426950216293334961 ;  /* 0xbfb8aa3b2e287820 */ /* 0x000fe20000410000 */
[----:B------:R-:W-:Y:S01]  /*19d0*/  SHF.L.U32 R7, R7, 0x10, RZ ;  /* 0x0000001007077819 */ /* 0x000fe200000006ff */
[----:B------:R-:W3:Y:S04]  /*19e0*/  LDG.E.64.CONSTANT R38, desc[UR12][R38.64] ;  /* 0x0000000c26267981 */ /* 0x000ee8000c1e9b00 */
[----:B------:R-:W-:Y:S01]  /*19f0*/  FADD.FTZ R7, -R14, R7 ;  /* 0x000000070e077221 */ /* 0x000fe20000010100 */
[----:B--2---:R-:W-:-:S05]  /*1a00*/  SHF.L.U32 R53, R26, 0x10, RZ ;  /* 0x000000101a357819 */ /* 0x004fca00000006ff */
[----:B------:R-:W-:-:S04]  /*1a10*/  FADD.FTZ R53, -R14, R53 ;  /* 0x000000350e357221 */ /* 0x000fc80000010100 */
[----:B------:R-:W-:Y:S02]  /*1a20*/  FMUL.FTZ R22, R2, R53 ;  /* 0x0000003502167220 */ /* 0x000fe40000410000 */
[----:B------:R1:W-:Y:S01]  /*1a30*/  MUFU.RCP R53, R5 ;  /* 0x0000000500357308 */ /* 0x0003e20000001000 */
[----:B------:R-:W-:Y:S01]  /*1a40*/  STL [R1+0x100], R26 ;  /* 0x0001001a01007387 */ /* 0x000fe20000100800 */
[----:B-1----:R-:W-:Y:S01]  /*1a50*/  FFMA.FTZ R5, R3, R19, R55 ;  /* 0x0000001303057223 */ /* 0x002fe20000010037 */
[CC--:B------:R-:W-:Y:S02]  /*1a60*/  FMUL.FTZ R55, R15.reuse, R10.reuse ;  /* 0x0000000a0f377220 */ /* 0x0c0fe40000410000 */
[----:B------:R-:W-:Y:S01]  /*1a70*/  STL [R1+0x54], R22 ;  /* 0x0000541601007387 */ /* 0x000fe20000100800 */
[----:B------:R-:W-:Y:S01]  /*1a80*/  FFMA.FTZ R10, R15, R10, R5 ;  /* 0x0000000a0f0a7223 */ /* 0x000fe20000010005 */
[----:B------:R-:W-:Y:S02]  /*1a90*/  FFMA.FTZ R5, R0, R22, R29 ;  /* 0x0000001600057223 */ /* 0x000fe4000001001d */
[----:B------:R-:W2:Y:S01]  /*1aa0*/  LDL.LU R29, [R1+0x120] ;  /* 0x00012000011d7983 */ /* 0x000ea20000300800 */
[----:B----4-:R-:W-:Y:S01]  /*1ab0*/  FFMA.FTZ R11, R3, R23, R59 ;  /* 0x00000017030b7223 */ /* 0x010fe2000001003b */
[----:B------:R-:W1:Y:S01]  /*1ac0*/  MUFU.EX2 R40, R40 ;  /* 0x0000002800287308 */ /* 0x000e620000000800 */
[----:B------:R-:W-:-:S02]  /*1ad0*/  FMUL.FTZ R7, R2, R7 ;  /* 0x0000000702077220 */ /* 0x000fc40000410000 */
[----:B------:R-:W-:Y:S02]  /*1ae0*/  FMUL.FTZ R41, R11, -1.4426950216293334961 ;  /* 0xbfb8aa3b0b297820 */ /* 0x000fe40000410000 */
[----:B------:R-:W-:-:S04]  /*1af0*/  FFMA.FTZ R43, R48, R7, R8 ;  /* 0x00000007302b7223 */ /* 0x000fc80000010008 */
[----:B------:R-:W4:Y:S01]  /*1b00*/  MUFU.EX2 R41, R41 ;  /* 0x0000002900297308 */ /* 0x000f220000000800 */
[----:B------:R-:W-:Y:S01]  /*1b10*/  FMUL.FTZ R47, R43, -1.4426950216293334961 ;  /* 0xbfb8aa3b2b2f7820 */ /* 0x000fe20000410000 */
[----:B-1----:R-:W-:-:S06]  /*1b20*/  FADD.FTZ R42, R40, 1 ;  /* 0x3f800000282a7421 */ /* 0x002fcc0000010000 */
[----:B------:R-:W1:Y:S08]  /*1b30*/  MUFU.EX2 R47, R47 ;  /* 0x0000002f002f7308 */ /* 0x000e700000000800 */
[----:B------:R-:W0:Y:S01]  /*1b40*/  MUFU.RCP R42, R42 ;  /* 0x0000002a002a7308 */ /* 0x000e220000001000 */
[----:B----4-:R-:W-:-:S07]  /*1b50*/  FADD.FTZ R54, R41, 1 ;  /* 0x3f80000029367421 */ /* 0x010fce0000010000 */
[----:B------:R3:W4:Y:S01]  /*1b60*/  MUFU.RCP R51, R54 ;  /* 0x0000003600337308 */ /* 0x0007220000001000 */
[----:B-1----:R-:W-:Y:S01]  /*1b70*/  FADD.FTZ R47, R47, 1 ;  /* 0x3f8000002f2f7421 */ /* 0x002fe20000010000 */
[----:B------:R-:W-:Y:S01]  /*1b80*/  FFMA.FTZ R52, R4, R55, R52 ;  /* 0x0000003704347223 */ /* 0x000fe20000010034 */
[----:B------:R-:W-:-:S05]  /*1b90*/  FADD.FTZ R56, -R53, 1 ;  /* 0x3f80000035387421 */ /* 0x000fca0000010100 */
[----:B------:R-:W1:Y:S01]  /*1ba0*/  MUFU.RCP R47, R47 ;  /* 0x0000002f002f7308 */ /* 0x000e620000001000 */
[----:B0-----:R-:W-:Y:S01]  /*1bb0*/  FADD.FTZ R55, -R42, 1 ;  /* 0x3f8000002a377421 */ /* 0x001fe20000010100 */
[----:B---3--:R-:W-:Y:S01]  /*1bc0*/  SHF.L.U32 R54, R27, 0x10, RZ ;  /* 0x000000101b367819 */ /* 0x008fe200000006ff */
[----:B------:R-:W-:Y:S02]  /*1bd0*/  FFMA.FTZ R56, R13, R56, 1 ;  /* 0x3f8000000d387423 */ /* 0x000fe40000010038 */
[----:B------:R-:W-:Y:S01]  /*1be0*/  FFMA.FTZ R46, R46, R55, 1 ;  /* 0x3f8000002e2e7423 */ /* 0x000fe20000010037 */
[----:B------:R-:W-:Y:S01]  /*1bf0*/  SHF.L.U32 R13, R28, 0x10, RZ ;  /* 0x000000101c0d7819 */ /* 0x000fe200000006ff */
[----:B----4-:R-:W-:Y:S02]  /*1c00*/  FADD.FTZ R57, -R51, 1 ;  /* 0x3f80000033397421 */ /* 0x010fe40000010100 */
[----:B------:R-:W-:Y:S01]  /*1c10*/  FMUL.FTZ R46, R42, R46 ;  /* 0x0000002e2a2e7220 */ /* 0x000fe20000410000 */
[----:B------:R-:W-:Y:S01]  /*1c20*/  FADD.FTZ R54, -R14, R54 ;  /* 0x000000360e367221 */ /* 0x000fe20000010100 */
[----:B------:R-:W-:-:S02]  /*1c30*/  FFMA.FTZ R57, R11, R57, 1 ;  /* 0x3f8000000b397423 */ /* 0x000fc40000010039 */
[----:B------:R-:W-:Y:S01]  /*1c40*/  FMUL.FTZ R25, R13, R46 ;  /* 0x0000002e0d197220 */ /* 0x000fe20000410000 */
[----:B------:R-:W-:Y:S01]  /*1c50*/  FMUL.FTZ R20, R2, R54 ;  /* 0x0000003602147220 */ /* 0x000fe20000410000 */
[----:B------:R-:W-:Y:S01]  /*1c60*/  FMUL.FTZ R57, R51, R57 ;  /* 0x0000003933397220 */ /* 0x000fe20000410000 */
[----:B-1----:R-:W-:-:S03]  /*1c70*/  FADD.FTZ R58, -R47, 1 ;  /* 0x3f8000002f3a7421 */ /* 0x002fc60000010100 */
[----:B------:R-:W-:Y:S04]  /*1c80*/  STL [R1+0x50], R20 ;  /* 0x0000501401007387 */ /* 0x000fe80000100800 */
[----:B------:R-:W-:Y:S01]  /*1c90*/  STL [R1+0x104], R28 ;  /* 0x0001041c01007387 */ /* 0x000fe20000100800 */
[----:B------:R-:W-:-:S03]  /*1ca0*/  FFMA.FTZ R58, R43, R58, 1 ;  /* 0x3f8000002b3a7423 */ /* 0x000fc6000001003a */
[----:B------:R-:W-:Y:S04]  /*1cb0*/  STL [R1+0x2c], R25 ;  /* 0x00002c1901007387 */ /* 0x000fe80000100800 */
[----:B------:R-:W-:Y:S01]  /*1cc0*/  STL [R1+0x108], R27 ;  /* 0x0001081b01007387 */ /* 0x000fe20000100800 */
[----:B------:R-:W-:Y:S01]  /*1cd0*/  PRMT R46, R28, 0x7632, R46 ;  /* 0x000076321c2e7816 */ /* 0x000fe2000000002e */
[----:B------:R-:W-:Y:S01]  /*1ce0*/  FMUL.FTZ R4, R5, -1.4426950216293334961 ;  /* 0xbfb8aa3b05047820 */ /* 0x000fe20000410000 */
[----:B------:R-:W-:Y:S01]  /*1cf0*/  IADD3 R40, P0, R17, UR18, RZ ;  /* 0x0000001211287c10 */ /* 0x000fe2000ff1e0ff */
[----:B------:R-:W-:-:S04]  /*1d00*/  FFMA.FTZ R54, R3, R20, R59 ;  /* 0x0000001403367223 */ /* 0x000fc8000001003b */
[----:B------:R-:W0:Y:S01]  /*1d10*/  MUFU.EX2 R4, R4 ;  /* 0x0000000400047308 */ /* 0x000e220000000800 */
[----:B------:R-:W-:Y:S01]  /*1d20*/  IADD3.X R41, R16, UR19, RZ, P0, !PT ;  /* 0x0000001310297c10 */ /* 0x000fe200087fe4ff */
[----:B------:R-:W-:Y:S01]  /*1d30*/  FMUL.FTZ R55, R54, -1.4426950216293334961 ;  /* 0xbfb8aa3b36377820 */ /* 0x000fe20000410000 */
[----:B------:R-:W-:-:S04]  /*1d40*/  PRMT R6, R26, 0x7632, R6 ;  /* 0x000076321a067816 */ /* 0x000fc80000000006 */
[----:B------:R-:W3:Y:S01]  /*1d50*/  LDG.E.64.CONSTANT R40, desc[UR12][R40.64] ;  /* 0x0000000c28287981 */ /* 0x000ee2000c1e9b00 */
[----:B------:R-:W1:Y:S01]  /*1d60*/  MUFU.EX2 R55, R55 ;  /* 0x0000003700377308 */ /* 0x000e620000000800 */
[----:B------:R-:W-:Y:S01]  /*1d70*/  FMUL.FTZ R47, R47, R58 ;  /* 0x0000003a2f2f7220 */ /* 0x000fe20000410000 */
[----:B------:R-:W-:Y:S01]  /*1d80*/  SHF.L.U32 R6, R6, 0x10, RZ ;  /* 0x0000001006067819 */ /* 0x000fe200000006ff */
[----:B0-----:R-:W-:Y:S01]  /*1d90*/  FADD.FTZ R58, R4, 1 ;  /* 0x3f800000043a7421 */ /* 0x001fe20000010000 */
[----:B------:R-:W-:-:S03]  /*1da0*/  PRMT R4, R27, 0x7632, R4 ;  /* 0x000076321b047816 */ /* 0x000fc60000000004 */
[----:B------:R-:W-:Y:S01]  /*1db0*/  FADD.FTZ R6, -R14, R6 ;  /* 0x000000060e067221 */ /* 0x000fe20000010100 */
[----:B------:R-:W-:Y:S02]  /*1dc0*/  SHF.L.U32 R46, R46, 0x10, RZ ;  /* 0x000000102e2e7819 */ /* 0x000fe400000006ff */
[----:B------:R-:W-:Y:S02]  /*1dd0*/  SHF.L.U32 R4, R4, 0x10, RZ ;  /* 0x0000001004047819 */ /* 0x000fe400000006ff */
[----:B--2---:R-:W-:Y:S01]  /*1de0*/  SHF.L.U32 R13, R29, 0x10, RZ ;  /* 0x000000101d0d7819 */ /* 0x004fe200000006ff */
[----:B------:R0:W-:Y:S04]  /*1df0*/  STL [R1+0x10c], R29 ;  /* 0x00010c1d01007387 */ /* 0x0001e80000100800 */
[----:B------:R-:W-:Y:S01]  /*1e00*/  FMUL.FTZ R24, R13, R57 ;  /* 0x000000390d187220 */ /* 0x000fe20000410000 */
[----:B------:R-:W-:-:S04]  /*1e10*/  PRMT R43, R29, 0x7632, R43 ;  /* 0x000076321d2b7816 */ /* 0x000fc8000000002b */
[----:B------:R-:W-:Y:S04]  /*1e20*/  STL [R1+0x28], R24 ;  /* 0x0000281801007387 */ /* 0x000fe80000100800 */
[----:B0-----:R-:W2:Y:S04]  /*1e30*/  LDL.LU R29, [R1+0x60] ;  /* 0x00006000011d7983 */ /* 0x001ea80000300800 */
[----:B------:R-:W4:Y:S01]  /*1e40*/  LDL.LU R28, [R1+0x64] ;  /* 0x00006400011c7983 */ /* 0x000f220000300800 */
[----:B------:R-:W-:Y:S01]  /*1e50*/  FMUL.FTZ R6, R2, R6 ;  /* 0x0000000602067220 */ /* 0x000fe20000410000 */
[----:B------:R-:W-:Y:S01]  /*1e60*/  FADD.FTZ R4, -R14, R4 ;  /* 0x000000040e047221 */ /* 0x000fe20000010100 */
[----:B------:R-:W-:Y:S01]  /*1e70*/  SHF.L.U32 R43, R43, 0x10, RZ ;  /* 0x000000102b2b7819 */ /* 0x000fe200000006ff */
[----:B------:R-:W-:Y:S01]  /*1e80*/  FMUL.FTZ R53, R53, R56 ;  /* 0x0000003835357220 */ /* 0x000fe20000410000 */
[----:B------:R-:W-:Y:S01]  /*1e90*/  FMUL.FTZ R13, R46, R47 ;  /* 0x0000002f2e0d7220 */ /* 0x000fe20000410000 */
[----:B-1----:R-:W-:Y:S01]  /*1ea0*/  FADD.FTZ R55, R55, 1 ;  /* 0x3f80000037377421 */ /* 0x002fe20000010000 */
[----:B------:R-:W-:Y:S01]  /*1eb0*/  FMUL.FTZ R46, R0, R25 ;  /* 0x00000019002e7220 */ /* 0x000fe20000410000 */
[----:B------:R-:W-:Y:S01]  /*1ec0*/  FFMA.FTZ R11, R48, R6, R8 ;  /* 0x00000006300b7223 */ /* 0x000fe20000010008 */
[----:B------:R-:W-:Y:S01]  /*1ed0*/  FMUL.FTZ R4, R2, R4 ;  /* 0x0000000402047220 */ /* 0x000fe20000410000 */
[----:B------:R-:W-:Y:S01]  /*1ee0*/  FMUL.FTZ R47, R43, R53 ;  /* 0x000000352b2f7220 */ /* 0x000fe20000410000 */
[----:B------:R0:W-:Y:S01]  /*1ef0*/  MUFU.RCP R56, R55 ;  /* 0x0000003700387308 */ /* 0x0001e20000001000 */
[----:B------:R-:W-:Y:S01]  /*1f00*/  FFMA.FTZ R46, R18, R46, R52 ;  /* 0x0000002e122e7223 */ /* 0x000fe20000010034 */
[-C--:B------:R-:W-:Y:S01]  /*1f10*/  FMUL.FTZ R43, R48, R13.reuse ;  /* 0x0000000d302b7220 */ /* 0x080fe20000410000 */
[----:B------:R-:W-:Y:S01]  /*1f20*/  FMUL.FTZ R42, R11, -1.4426950216293334961 ;  /* 0xbfb8aa3b0b2a7820 */ /* 0x000fe20000410000 */
[----:B------:R-:W-:-:S02]  /*1f30*/  FFMA.FTZ R50, R7, R13, R50 ;  /* 0x0000000d07327223 */ /* 0x000fc40000010032 */
[----:B------:R-:W-:Y:S01]  /*1f40*/  FFMA.FTZ R43, R7, R43, R46 ;  /* 0x0000002b072b7223 */ /* 0x000fe2000001002e */
[----:B0-----:R-:W-:Y:S02]  /*1f50*/  FFMA.FTZ R55, R15, R4, R9 ;  /* 0x000000040f377223 */ /* 0x001fe40000010009 */
[----:B------:R-:W0:Y:S02]  /*1f60*/  MUFU.EX2 R42, R42 ;  /* 0x0000002a002a7308 */ /* 0x000e240000000800 */
[----:B------:R-:W-:-:S06]  /*1f70*/  FMUL.FTZ R7, R55, -1.4426950216293334961 ;  /* 0xbfb8aa3b37077820 */ /* 0x000fcc0000410000 */
[----:B------:R-:W1:Y:S08]  /*1f80*/  MUFU.EX2 R7, R7 ;  /* 0x0000000700077308 */ /* 0x000e700000000800 */
[----:B------:R-:W1:Y:S01]  /*1f90*/  MUFU.RCP R58, R58 ;  /* 0x0000003a003a7308 */ /* 0x000e620000001000 */
[----:B0-----:R-:W-:-:S07]  /*1fa0*/  FADD.FTZ R42, R42, 1 ;  /* 0x3f8000002a2a7421 */ /* 0x001fce0000010000 */
[----:B------:R0:W-:Y:S01]  /*1fb0*/  MUFU.RCP R53, R42 ;  /* 0x0000002a00357308 */ /* 0x0001e20000001000 */
[----:B-1----:R-:W-:Y:S01]  /*1fc0*/  FADD.FTZ R7, R7, 1 ;  /* 0x3f80000007077421 */ /* 0x002fe20000010000 */
[----:B------:R-:W-:Y:S01]  /*1fd0*/  FADD.FTZ R61, R61, R13 ;  /* 0x0000000d3d3d7221 */ /* 0x000fe20000010000 */
[----:B0-----:R-:W-:Y:S01]  /*1fe0*/  FFMA.FTZ R42, R0, R25, R10 ;  /* 0x00000019002a7223 */ /* 0x001fe2000001000a */
[----:B------:R-:W-:-:S04]  /*1ff0*/  FMUL.FTZ R10, R3, R24 ;  /* 0x00000018030a7220 */ /* 0x000fc80000410000 */
[----:B------:R-:W0:Y:S01]  /*2000*/  MUFU.RCP R51, R7 ;  /* 0x0000000700337308 */ /* 0x000e220000001000 */
[----:B------:R-:W-:Y:S01]  /*2010*/  FFMA.FTZ R42, R48, R13, R42 ;  /* 0x0000000d302a7223 */ /* 0x000fe2000001002a */
[----:B------:R-:W-:Y:S01]  /*2020*/  FFMA.FTZ R13, R23, R10, R43 ;  /* 0x0000000a170d7223 */ /* 0x000fe2000001002b */
[----:B------:R-:W-:Y:S02]  /*2030*/  FADD.FTZ R10, -R58, 1 ;  /* 0x3f8000003a0a7421 */ /* 0x000fe40000010100 */
[----:B------:R-:W-:Y:S01]  /*2040*/  FFMA.FTZ R43, R3, R24, R42 ;  /* 0x00000018032b7223 */ /* 0x000fe2000001002a */
[-C--:B------:R-:W-:Y:S01]  /*2050*/  FMUL.FTZ R42, R15, R47.reuse ;  /* 0x0000002f0f2a7220 */ /* 0x080fe20000410000 */
[----:B------:R-:W-:-:S03]  /*2060*/  FFMA.FTZ R12, R49, R47, R12 ;  /* 0x0000002f310c7223 */ /* 0x000fc6000001000c */
[----:B------:R-:W-:Y:S01]  /*2070*/  FFMA.FTZ R49, R49, R42, R13 ;  /* 0x0000002a31317223 */ /* 0x000fe2000001000d */
[----:B------:R-:W-:Y:S01]  /*2080*/  FFMA.FTZ R42, R5, R10, 1 ;  /* 0x3f800000052a7423 */ /* 0x000fe2000001000a */
[----:B------:R-:W-:Y:S01]  /*2090*/  IADD3.X R45, RZ, R45, RZ, P1, !PT ;  /* 0x0000002dff2d7210 */ /* 0x000fe20000ffe4ff */
[----:B------:R-:W-:Y:S02]  /*20a0*/  STL [R1+0x110], R25 ;  /* 0x0001101901007387 */ /* 0x000fe40000100800 */
[----:B------:R-:W-:Y:S01]  /*20b0*/  FMUL.FTZ R58, R58, R42 ;  /* 0x0000002a3a3a7220 */ /* 0x000fe20000410000 */
[----:B------:R-:W-:Y:S01]  /*20c0*/  IADD3 R42, P0, R17, UR20, RZ ;  /* 0x00000014112a7c10 */ /* 0x000fe2000ff1e0ff */
[----:B------:R-:W-:Y:S01]  /*20d0*/  STL [R1+0x114], R23 ;  /* 0x0001141701007387 */ /* 0x000fe20000100800 */
[----:B0-----:R-:W-:Y:S01]  /*20e0*/  FADD.FTZ R59, -R51, 1 ;  /* 0x3f800000333b7421 */ /* 0x001fe20000010100 */
[----:B------:R-:W-:Y:S01]  /*20f0*/  FADD.FTZ R60, R60, R47 ;  /* 0x0000002f3c3c7221 */ /* 0x000fe20000010000 */
[----:B------:R-:W-:Y:S01]  /*2100*/  FFMA.FTZ R47, R15, R47, R43 ;  /* 0x0000002f0f2f7223 */ /* 0x000fe2000001002b */
[----:B------:R0:W-:Y:S01]  /*2110*/  STL [R1+0x118], R24 ;  /* 0x0001181801007387 */ /* 0x0001e20000100800 */
[----:B------:R-:W-:Y:S01]  /*2120*/  IADD3.X R43, R16, UR21, RZ, P0, !PT ;  /* 0x00000015102b7c10 */ /* 0x000fe200087fe4ff */
[----:B------:R-:W-:Y:S01]  /*2130*/  FFMA.FTZ R55, R55, R59, 1 ;  /* 0x3f80000037377423 */ /* 0x000fe2000001003b */
[----:B------:R-:W-:-:S02]  /*2140*/  SHF.L.U32 R26, R44, 0x1, RZ ;  /* 0x000000012c1a7819 */ /* 0x000fc400000006ff */
[--C-:B0-----:R-:W-:Y:S02]  /*2150*/  SHF.L.U64.HI R24, R44, 0x1, R45.reuse ;  /* 0x000000012c187819 */ /* 0x101fe4000001022d */
[----:B------:R-:W3:Y:S01]  /*2160*/  LDG.E.64.CONSTANT R42, desc[UR12][R42.64] ;  /* 0x0000000c2a2a7981 */ /* 0x000ee2000c1e9b00 */
[----:B------:R-:W-:Y:S01]  /*2170*/  PRMT R45, R33, 0x7632, R45 ;  /* 0x00007632212d7816 */ /* 0x000fe2000000002d */
[----:B------:R-:W-:Y:S01]  /*2180*/  FMUL.FTZ R51, R51, R55 ;  /* 0x0000003733337220 */ /* 0x000fe20000410000 */
[----:B------:R-:W-:Y:S02]  /*2190*/  IADD3 R44, P0, R26, UR18, RZ ;  /* 0x000000121a2c7c10 */ /* 0x000fe4000ff1e0ff */
[----:B------:R-:W-:-:S05]  /*21a0*/  SHF.L.U32 R45, R45, 0x10, RZ ;  /* 0x000000102d2d7819 */ /* 0x000fca00000006ff */
[----:B------:R-:W-:Y:S01]  /*21b0*/  FMUL.FTZ R51, R45, R51 ;  /* 0x000000332d337220 */ /* 0x000fe20000410000 */
[----:B------:R-:W-:-:S06]  /*21c0*/  IADD3.X R45, R24, UR19, RZ, P0, !PT ;  /* 0x00000013182d7c10 */ /* 0x000fcc00087fe4ff */
[----:B------:R-:W3:Y:S01]  /*21d0*/  LDG.E.64.CONSTANT R44, desc[UR12][R44.64] ;  /* 0x0000000c2c2c7981 */ /* 0x000ee2000c1e9b00 */
[----:B------:R-:W-:Y:S01]  /*21e0*/  FADD.FTZ R13, -R56, 1 ;  /* 0x3f800000380d7421 */ /* 0x000fe20000010100 */
[----:B------:R-:W-:-:S03]  /*21f0*/  SHF.L.U32 R5, R30, 0x10, RZ ;  /* 0x000000101e057819 */ /* 0x000fc600000006ff */
[----:B------:R-:W-:Y:S02]  /*2200*/  FFMA.FTZ R54, R54, R13, 1 ;  /* 0x3f80000036367423 */ /* 0x000fe4000001000d */
[--C-:B------:R-:W-:Y:S01]  /*2210*/  FADD.FTZ R13, -R14, R5.reuse ;  /* 0x000000050e0d7221 */ /* 0x100fe20000010100 */
[----:B------:R-:W-:Y:S02]  /*2220*/  PRMT R5, R30, 0x7632, R5 ;  /* 0x000076321e057816 */ /* 0x000fe40000000005 */
[----:B------:R-:W-:Y:S01]  /*2230*/  PRMT R57, R31, 0x7632, R57 ;  /* 0x000076321f397816 */ /* 0x000fe20000000039 */
[----:B------:R-:W-:Y:S01]  /*2240*/  FADD.FTZ R10, -R53, 1 ;  /* 0x3f800000350a7421 */ /* 0x000fe20000010100 */
[----:B------:R-:W-:Y:S02]  /*2250*/  SHF.L.U32 R5, R5, 0x10, RZ ;  /* 0x0000001005057819 */ /* 0x000fe400000006ff */
[----:B------:R-:W-:Y:S01]  /*2260*/  SHF.L.U32 R57, R57, 0x10, RZ ;  /* 0x0000001039397819 */ /* 0x000fe200000006ff */
[----:B------:R-:W-:Y:S01]  /*2270*/  FFMA.FTZ R11, R11, R10, 1 ;  /* 0x3f8000000b0b7423 */ /* 0x000fe2000001000a */
[----:B------:R-:W-:Y:S01]  /*2280*/  SHF.L.U32 R10, R31, 0x10, RZ ;  /* 0x000000101f0a7819 */ /* 0x000fe200000006ff */
[----:B------:R-:W-:Y:S01]  /*2290*/  FMUL.FTZ R19, R2, R13 ;  /* 0x0000000d02137220 */ /* 0x000fe20000410000 */
[C---:B------:R-:W-:Y:S01]  /*22a0*/  FADD.FTZ R5, -R14.reuse, R5 ;  /* 0x000000050e057221 */ /* 0x040fe20000010100 */
[----:B------:R-:W-:-:S02]  /*22b0*/  FADD.FTZ R57, -R14, R57 ;  /* 0x000000390e397221 */ /* 0x000fc40000010100 */
[----:B------:R-:W-:Y:S01]  /*22c0*/  FADD.FTZ R10, -R14, R10 ;  /* 0x0000000a0e0a7221 */ /* 0x000fe20000010100 */
[C---:B------:R-:W-:Y:S01]  /*22d0*/  FMUL.FTZ R5, R2.reuse, R5 ;  /* 0x0000000502057220 */ /* 0x040fe20000410000 */
[C---:B------:R-:W-:Y:S01]  /*22e0*/  FMUL.FTZ R57, R2.reuse, R57 ;  /* 0x0000003902397220 */ /* 0x040fe20000410000 */
[----:B------:R-:W-:Y:S01]  /*22f0*/  FMUL.FTZ R53, R53, R11 ;  /* 0x0000000b35357220 */ /* 0x000fe20000410000 */
[----:B------:R-:W-:Y:S01]  /*2300*/  FMUL.FTZ R18, R2, R10 ;  /* 0x0000000a02127220 */ /* 0x000fe20000410000 */
[----:B------:R-:W-:Y:S01]  /*2310*/  FFMA.FTZ R13, R48, R5, R8 ;  /* 0x00000005300d7223 */ /* 0x000fe20000010008 */
[----:B------:R-:W-:Y:S01]  /*2320*/  FFMA.FTZ R11, R15, R57, R9 ;  /* 0x000000390f0b7223 */ /* 0x000fe20000010009 */
[----:B------:R-:W-:Y:S02]  /*2330*/  FMUL.FTZ R54, R56, R54 ;  /* 0x0000003638367220 */ /* 0x000fe40000410000 */
[----:B------:R-:W-:Y:S01]  /*2340*/  FMUL.FTZ R56, R13, -1.4426950216293334961 ;  /* 0xbfb8aa3b0d387820 */ /* 0x000fe20000410000 */
[----:B------:R-:W-:Y:S01]  /*2350*/  FMUL.FTZ R55, R11, -1.4426950216293334961 ;  /* 0xbfb8aa3b0b377820 */ /* 0x000fe20000410000 */
[----:B------:R-:W-:-:S04]  /*2360*/  PRMT R59, R32, 0x7632, R59 ;  /* 0x00007632203b7816 */ /* 0x000fc8000000003b */
[----:B------:R-:W0:Y:S01]  /*2370*/  MUFU.EX2 R56, R56 ;  /* 0x0000003800387308 */ /* 0x000e220000000800 */
[----:B------:R-:W-:-:S07]  /*2380*/  SHF.L.U32 R59, R59, 0x10, RZ ;  /* 0x000000103b3b7819 */ /* 0x000fce00000006ff */
[----:B------:R-:W1:Y:S01]  /*2390*/  MUFU.EX2 R55, R55 ;  /* 0x0000003700377308 */ /* 0x000e620000000800 */
[----:B------:R-:W-:Y:S01]  /*23a0*/  FMUL.FTZ R53, R59, R53 ;  /* 0x000000353b357220 */ /* 0x000fe20000410000 */
[----:B------:R-:W-:-:S05]  /*23b0*/  SHF.L.U32 R59, R32, 0x10, RZ ;  /* 0x00000010203b7819 */ /* 0x000fca00000006ff */
[----:B------:R-:W-:Y:S01]  /*23c0*/  FMUL.FTZ R21, R59, R58 ;  /* 0x0000003a3b157220 */ /* 0x000fe20000410000 */
[----:B0-----:R-:W-:Y:S01]  /*23d0*/  FADD.FTZ R56, R56, 1 ;  /* 0x3f80000038387421 */ /* 0x001fe20000010000 */
[----:B------:R-:W-:Y:S02]  /*23e0*/  SHF.L.U32 R58, R33, 0x10, RZ ;  /* 0x00000010213a7819 */ /* 0x000fe400000006ff */
[----:B------:R-:W-:Y:S01]  /*23f0*/  FMUL.FTZ R59, R0, R21 ;  /* 0x00000015003b7220 */ /* 0x000fe20000410000 */
[----:B-1----:R-:W-:Y:S02]  /*2400*/  FADD.FTZ R55, R55, 1 ;  /* 0x3f80000037377421 */ /* 0x002fe40000010000 */
[----:B------:R-:W0:Y:S01]  /*2410*/  MUFU.RCP R56, R56 ;  /* 0x0000003800387308 */ /* 0x000e220000001000 */
[----:B------:R-:W-:Y:S01]  /*2420*/  FMUL.FTZ R54, R58, R54 ;  /* 0x000000363a367220 */ /* 0x000fe20000410000 */
[----:B------:R-:W-:Y:S01]  /*2430*/  FFMA.FTZ R49, R22, R59, R49 ;  /* 0x0000003b16317223 */ /* 0x000fe20000010031 */
[----:B------:R-:W-:Y:S01]  /*2440*/  FMUL.FTZ R58, R48, R53 ;  /* 0x00000035303a7220 */ /* 0x000fe20000410000 */
[----:B------:R-:W-:-:S04]  /*2450*/  FFMA.FTZ R47, R0, R21, R47 ;  /* 0x00000015002f7223 */ /* 0x000fc8000001002f */
[----:B------:R-:W-:Y:S01]  /*2460*/  MUFU.RCP R55, R55 ;  /* 0x0000003700377308 */ /* 0x000fe20000001000 */
[C---:B------:R-:W-:Y:S01]  /*2470*/  FFMA.FTZ R49, R6.reuse, R58, R49 ;  /* 0x0000003a06317223 */ /* 0x040fe20000010031 */
[-C--:B------:R-:W-:Y:S01]  /*2480*/  FFMA.FTZ R6, R6, R53.reuse, R50 ;  /* 0x0000003506067223 */ /* 0x080fe20000010032 */
[----:B------:R-:W-:Y:S01]  /*2490*/  FFMA.FTZ R47, R48, R53, R47 ;  /* 0x00000035302f7223 */ /* 0x000fe2000001002f */
[-C--:B------:R-:W-:Y:S01]  /*24a0*/  FMUL.FTZ R50, R3, R54.reuse ;  /* 0x0000003603327220 */ /* 0x080fe20000410000 */
[----:B------:R-:W-:Y:S02]  /*24b0*/  FADD.FTZ R61, R61, R53 ;  /* 0x000000353d3d7221 */ /* 0x000fe40000010000 */
[----:B------:R-:W-:Y:S01]  /*24c0*/  FFMA.FTZ R53, R3, R54, R47 ;  /* 0x0000003603357223 */ /* 0x000fe2000001002f */
[----:B------:R-:W-:Y:S01]  /*24d0*/  FFMA.FTZ R49, R20, R50, R49 ;  /* 0x0000003214317223 */ /* 0x000fe20000010031 */
[-C--:B------:R-:W-:Y:S01]  /*24e0*/  FMUL.FTZ R47, R15, R51.reuse ;  /* 0x000000330f2f7220 */ /* 0x080fe20000410000 */
[----:B------:R-:W-:-:S03]  /*24f0*/  FFMA.FTZ R12, R4, R51, R12 ;  /* 0x00000033040c7223 */ /* 0x000fc6000001000c */
[----:B------:R-:W-:Y:S01]  /*2500*/  FFMA.FTZ R47, R4, R47, R49 ;  /* 0x0000002f042f7223 */ /* 0x000fe20000010031 */
[----:B0-----:R-:W-:Y:S01]  /*2510*/  FADD.FTZ R4, -R56, 1 ;  /* 0x3f80000038047421 */ /* 0x001fe20000010100 */
[----:B------:R-:W-:Y:S01]  /*2520*/  FADD.FTZ R25, R60, R51 ;  /* 0x000000333c197221 */ /* 0x000fe20000010000 */
[----:B------:R-:W-:Y:S02]  /*2530*/  FFMA.FTZ R51, R15, R51, R53 ;  /* 0x000000330f337223 */ /* 0x000fe40000010035 */
[----:B------:R-:W-:-:S04]  /*2540*/  FFMA.FTZ R4, R13, R4, 1 ;  /* 0x3f8000000d047423 */ /* 0x000fc80000010004 */
[----:B------:R-:W-:Y:S01]  /*2550*/  FMUL.FTZ R56, R56, R4 ;  /* 0x0000000438387220 */ /* 0x000fe20000410000 */
[----:B------:R-:W-:-:S05]  /*2560*/  SHF.L.U32 R4, R36, 0x10, RZ ;  /* 0x0000001024047819 */ /* 0x000fca00000006ff */
[----:B------:R-:W-:Y:S01]  /*2570*/  FADD.FTZ R13, -R14, R4 ;  /* 0x000000040e0d7221 */ /* 0x000fe20000010100 */
[----:B------:R-:W-:-:S03]  /*2580*/  SHF.L.U32 R4, R37, 0x10, RZ ;  /* 0x0000001025047819 */ /* 0x000fc600000006ff */
[----:B------:R-:W-:Y:S02]  /*2590*/  FMUL.FTZ R17, R2, R13 ;  /* 0x0000000d02117220 */ /* 0x000fe40000410000 */
[----:B------:R-:W-:-:S04]  /*25a0*/  FADD.FTZ R4, -R14, R4 ;  /* 0x000000040e047221 */ /* 0x000fc80000010100 */
[----:B------:R-:W-:Y:S01]  /*25b0*/  FMUL.FTZ R16, R2, R4 ;  /* 0x0000000402107220 */ /* 0x000fe20000410000 */
[----:B--2---:R-:W-:-:S04]  /*25c0*/  FFMA.FTZ R7, R0, R19, R29 ;  /* 0x0000001300077223 */ /* 0x004fc8000001001d */
[----:B------:R-:W-:Y:S01]  /*25d0*/  FMUL.FTZ R46, R7, -1.4426950216293334961 ;  /* 0xbfb8aa3b072e7820 */ /* 0x000fe20000410000 */
[----:B----4-:R-:W-:-:S05]  /*25e0*/  FFMA.FTZ R10, R3, R18, R28 ;  /* 0x00000012030a7223 */ /* 0x010fca000001001c */
[----:B------:R-:W0:Y:S01]  /*25f0*/  MUFU.EX2 R46, R46 ;  /* 0x0000002e002e7308 */ /* 0x000e220000000800 */
[----:B------:R-:W-:-:S07]  /*2600*/  FMUL.FTZ R52, R10, -1.4426950216293334961 ;  /* 0xbfb8aa3b0a347820 */ /* 0x000fce0000410000 */
[----:B------:R-:W1:Y:S01]  /*2610*/  MUFU.EX2 R52, R52 ;  /* 0x0000003400347308 */ /* 0x000e620000000800 */
[----:B0-----:R-:W-:-:S07]  /*2620*/  FADD.FTZ R46, R46, 1 ;  /* 0x3f8000002e2e7421 */ /* 0x001fce0000010000 */
[----:B------:R-:W0:Y:S01]  /*2630*/  MUFU.RCP R46, R46 ;  /* 0x0000002e002e7308 */ /* 0x000e220000001000 */
[----:B-1----:R-:W-:-:S07]  /*2640*/  FADD.FTZ R52, R52, 1 ;  /* 0x3f80000034347421 */ /* 0x002fce0000010000 */
[----:B------:R-:W1:Y:S01]  /*2650*/  MUFU.RCP R52, R52 ;  /* 0x0000003400347308 */ /* 0x000e620000001000 */
[----:B0-----:R-:W-:-:S04]  /*2660*/  FADD.FTZ R50, -R46, 1 ;  /* 0x3f8000002e327421 */ /* 0x001fc80000010100 */
[----:B------:R-:W-:Y:S01]  /*2670*/  FFMA.FTZ R50, R7, R50, 1 ;  /* 0x3f80000007327423 */ /* 0x000fe20000010032 */
[----:B------:R-:W-:Y:S01]  /*2680*/  FADD.FTZ R7, -R55, 1 ;  /* 0x3f80000037077421 */ /* 0x000fe20000010100 */
[----:B-1----:R-:W-:-:S03]  /*2690*/  FADD.FTZ R53, -R52, 1 ;  /* 0x3f80000034357421 */ /* 0x002fc60000010100 */
[----:B------:R-:W-:Y:S01]  /*26a0*/  FFMA.FTZ R7, R11, R7, 1 ;  /* 0x3f8000000b077423 */ /* 0x000fe20000010007 */
[----:B------:R-:W-:Y:S01]  /*26b0*/  PRMT R11, R34, 0x7632, R11 ;  /* 0x00007632220b7816 */ /* 0x000fe2000000000b */
[----:B------:R-:W-:Y:S01]  /*26c0*/  FFMA.FTZ R53, R10, R53, 1 ;  /* 0x3f8000000a357423 */ /* 0x000fe20000010035 */
[----:B------:R-:W-:Y:S02]  /*26d0*/  PRMT R10, R35, 0x7632, R10 ;  /* 0x00007632230a7816 */ /* 0x000fe4000000000a */
[----:B------:R-:W-:Y:S01]  /*26e0*/  SHF.L.U32 R11, R11, 0x10, RZ ;  /* 0x000000100b0b7819 */ /* 0x000fe200000006ff */
[----:B------:R-:W-:Y:S01]  /*26f0*/  FMUL.FTZ R52, R52, R53 ;  /* 0x0000003534347220 */ /* 0x000fe20000410000 */
[----:B------:R-:W-:Y:S01]  /*2700*/  SHF.L.U32 R10, R10, 0x10, RZ ;  /* 0x000000100a0a7819 */ /* 0x000fe200000006ff */
[----:B------:R-:W-:Y:S01]  /*2710*/  FMUL.FTZ R7, R55, R7 ;  /* 0x0000000737077220 */ /* 0x000fe20000410000 */
[----:B------:R-:W-:Y:S01]  /*2720*/  SHF.L.U32 R53, R34, 0x10, RZ ;  /* 0x0000001022357819 */ /* 0x000fe200000006ff */
[----:B------:R-:W-:Y:S01]  /*2730*/  FMUL.FTZ R56, R11, R56 ;  /* 0x000000380b387220 */ /* 0x000fe20000410000 */
[----:B------:R-:W-:Y:S01]  /*2740*/  FMUL.FTZ R50, R46, R50 ;  /* 0x000000322e327220 */ /* 0x000fe20000410000 */
[----:B------:R-:W-:Y:S01]  /*2750*/  PRMT R11, R36, 0x7632, R11 ;  /* 0x00007632240b7816 */ /* 0x000fe2000000000b */
[----:B------:R-:W-:-:S02]  /*2760*/  FMUL.FTZ R10, R10, R7 ;  /* 0x000000070a0a7220 */ /* 0x000fc40000410000 */
[----:B------:R-:W-:Y:S01]  /*2770*/  FMUL.FTZ R53, R53, R50 ;  /* 0x0000003235357220 */ /* 0x000fe20000410000 */
[----:B------:R-:W-:Y:S02]  /*2780*/  SHF.L.U32 R7, R11, 0x10, RZ ;  /* 0x000000100b077819 */ /* 0x000fe400000006ff */
[----:B------:R-:W-:Y:S01]  /*2790*/  PRMT R11, R37, 0x7632, R11 ;  /* 0x00007632250b7816 */ /* 0x000fe2000000000b */
[C---:B------:R-:W-:Y:S01]  /*27a0*/  FFMA.FTZ R50, R0.reuse, R17, R29 ;  /* 0x0000001100327223 */ /* 0x040fe2000001001d */
[----:B------:R-:W-:Y:S01]  /*27b0*/  FMUL.FTZ R13, R0, R53 ;  /* 0x00000035000d7220 */ /* 0x000fe20000410000 */
[----:B------:R-:W-:Y:S01]  /*27c0*/  FADD.FTZ R7, -R14, R7 ;  /* 0x000000070e077221 */ /* 0x000fe20000010100 */
[----:B------:R-:W-:Y:S01]  /*27d0*/  SHF.L.U32 R11, R11, 0x10, RZ ;  /* 0x000000100b0b7819 */ /* 0x000fe200000006ff */
[----:B------:R-:W-:Y:S01]  /*27e0*/  FMUL.FTZ R59, R50, -1.4426950216293334961 ;  /* 0xbfb8aa3b323b7820 */ /* 0x000fe20000410000 */
[----:B------:R-:W-:Y:S01]  /*27f0*/  FFMA.FTZ R13, R19, R13, R47 ;  /* 0x0000000d130d7223 */ /* 0x000fe2000001002f */
[----:B------:R-:W-:Y:S01]  /*2800*/  FMUL.FTZ R46, R48, R56 ;  /* 0x00000038302e7220 */ /* 0x000fe20000410000 */
[----:B------:R-:W-:Y:S01]  /*2810*/  FFMA.FTZ R4, R3, R16, R28 ;  /* 0x0000001003047223 */ /* 0x000fe2000001001c */
[----:B------:R-:W-:Y:S01]  /*2820*/  FMUL.FTZ R7, R2, R7 ;  /* 0x0000000702077220 */ /* 0x000fe20000410000 */
[C---:B------:R-:W-:Y:S01]  /*2830*/  FFMA.FTZ R23, R5.reuse, R56, R6 ;  /* 0x0000003805177223 */ /* 0x040fe20000010006 */
[----:B------:R-:W-:Y:S01]  /*2840*/  FADD.FTZ R6, -R14, R11 ;  /* 0x0000000b0e067221 */ /* 0x000fe20000010100 */
[----:B------:R-:W-:Y:S01]  /*2850*/  FFMA.FTZ R13, R5, R46, R13 ;  /* 0x0000002e050d7223 */ /* 0x000fe2000001000d */
[----:B------:R-:W-:Y:S01]  /*2860*/  FMUL.FTZ R58, R4, -1.4426950216293334961 ;  /* 0xbfb8aa3b043a7820 */ /* 0x000fe20000410000 */
[----:B------:R-:W-:Y:S01]  /*2870*/  SHF.L.U32 R11, R35, 0x10, RZ ;  /* 0x00000010230b7819 */ /* 0x000fe200000006ff */
[----:B------:R-:W0:Y:S01]  /*2880*/  MUFU.EX2 R59, R59 ;  /* 0x0000003b003b7308 */ /* 0x000e220000000800 */
[----:B------:R-:W-:Y:S01]  /*2890*/  FFMA.FTZ R5, R48, R7, R8 ;  /* 0x0000000730057223 */ /* 0x000fe20000010008 */
[----:B------:R-:W-:-:S02]  /*28a0*/  FMUL.FTZ R6, R2, R6 ;  /* 0x0000000602067220 */ /* 0x000fc40000410000 */
[----:B------:R-:W-:Y:S01]  /*28b0*/  FMUL.FTZ R52, R11, R52 ;  /* 0x000000340b347220 */ /* 0x000fe20000410000 */
[----:B------:R-:W-:Y:S01]  /*28c0*/  FMUL.FTZ R55, R5, -1.4426950216293334961 ;  /* 0xbfb8aa3b05377820 */ /* 0x000fe20000410000 */
[----:B------:R-:W-:Y:S02]  /*28d0*/  FFMA.FTZ R11, R15, R6, R9 ;  /* 0x000000060f0b7223 */ /* 0x000fe40000010009 */
[----:B------:R-:W1:Y:S02]  /*28e0*/  MUFU.EX2 R58, R58 ;  /* 0x0000003a003a7308 */ /* 0x000e640000000800 */
[----:B------:R-:W-:-:S06]  /*28f0*/  FMUL.FTZ R49, R11, -1.4426950216293334961 ;  /* 0xbfb8aa3b0b317820 */ /* 0x000fcc0000410000 */
[----:B------:R-:W2:Y:S01]  /*2900*/  MUFU.EX2 R55, R55 ;  /* 0x0000003700377308 */ /* 0x000ea20000000800 */
[----:B0-----:R-:W-:-:S07]  /*2910*/  FADD.FTZ R59, R59, 1 ;  /* 0x3f8000003b3b7421 */ /* 0x001fce0000010000 */
[----:B------:R-:W0:Y:S01]  /*2920*/  MUFU.EX2 R49, R49 ;  /* 0x0000003100317308 */ /* 0x000e220000000800 */
[----:B-1----:R-:W-:-:S07]  /*2930*/  FADD.FTZ R58, R58, 1 ;  /* 0x3f8000003a3a7421 */ /* 0x002fce0000010000 */
[----:B------:R-:W1:Y:S01]  /*2940*/  MUFU.RCP R59, R59 ;  /* 0x0000003b003b7308 */ /* 0x000e620000001000 */
[----:B--2---:R-:W-:Y:S01]  /*2950*/  FADD.FTZ R55, R55, 1 ;  /* 0x3f80000037377421 */ /* 0x004fe20000010000 */
[----:B------:R-:W-:-:S06]  /*2960*/  IADD3 R46, P0, R26, UR20, RZ ;  /* 0x000000141a2e7c10 */ /* 0x000fcc000ff1e0ff */
[----:B------:R-:W2:Y:S01]  /*2970*/  MUFU.RCP R58, R58 ;  /* 0x0000003a003a7308 */ /* 0x000ea20000001000 */
[----:B0-----:R-:W-:Y:S01]  /*2980*/  FADD.FTZ R49, R49, 1 ;  /* 0x3f80000031317421 */ /* 0x001fe20000010000 */
[----:B------:R-:W-:Y:S01]  /*2990*/  STL [R1+0x11c], R30 ;  /* 0x00011c1e01007387 */ /* 0x000fe20000100800 */
[----:B------:R-:W-:-:S05]  /*29a0*/  FFMA.FTZ R51, R0, R53, R51 ;  /* 0x0000003500337223 */ /* 0x000fca0000010033 */
[----:B------:R-:W0:Y:S01]  /*29b0*/  MUFU.RCP R55, R55 ;  /* 0x0000003700377308 */ /* 0x000e220000001000 */
[----:B------:R-:W-:Y:S01]  /*29c0*/  STL [R1+0x4c], R19 ;  /* 0x00004c1301007387 */ /* 0x000fe20000100800 */
[----:B------:R-:W-:Y:S01]  /*29d0*/  IADD3.X R47, R24, UR21, RZ, P0, !PT ;  /* 0x00000015182f7c10 */ /* 0x000fe200087fe4ff */
[----:B------:R-:W-:Y:S02]  /*29e0*/  FFMA.FTZ R51, R48, R56, R51 ;  /* 0x0000003830337223 */ /* 0x000fe40000010033 */
[----:B------:R-:W-:Y:S03]  /*29f0*/  STL [R1+0x48], R18 ;  /* 0x0000481201007387 */ /* 0x000fe60000100800 */
[----:B------:R-:W4:Y:S01]  /*2a00*/  MUFU.RCP R49, R49 ;  /* 0x0000003100317308 */ /* 0x000f220000001000 */
[----:B------:R3:W-:Y:S01]  /*2a10*/  STL [R1+0x70], R24 ;  /* 0x0000701801007387 */ /* 0x0007e20000100800 */
[----:B------:R-:W-:Y:S01]  /*2a20*/  FMUL.FTZ R60, R3, R52 ;  /* 0x00000034033c7220 */ /* 0x000fe20000410000 */
[----:B------:R-:W-:-:S02]  /*2a30*/  FFMA.FTZ R12, R57, R10, R12 ;  /* 0x0000000a390c7223 */ /* 0x000fc4000001000c */
[----:B------:R-:W4:Y:S01]  /*2a40*/  LDG.E.64.CONSTANT R46, desc[UR12][R46.64] ;  /* 0x0000000c2e2e7981 */ /* 0x000f22000c1e9b00 */
[----:B---3--:R-:W-:Y:S01]  /*2a50*/  FADD.FTZ R24, R61, R56 ;  /* 0x000000383d187221 */ /* 0x008fe20000010000 */
[----:B-1----:R-:W-:-:S04]  /*2a60*/  FADD.FTZ R56, -R59, 1 ;  /* 0x3f8000003b387421 */ /* 0x002fc80000010100 */
[----:B------:R-:W-:Y:S01]  /*2a70*/  FFMA.FTZ R56, R50, R56, 1 ;  /* 0x3f80000032387423 */ /* 0x000fe20000010038 */
[----:B--2---:R-:W-:-:S04]  /*2a80*/  FADD.FTZ R50, -R58, 1 ;  /* 0x3f8000003a327421 */ /* 0x004fc80000010100 */
[----:B------:R-:W-:Y:S01]  /*2a90*/  FFMA.FTZ R50, R4, R50, 1 ;  /* 0x3f80000004327423 */ /* 0x000fe20000010032 */
[----:B0-----:R-:W-:-:S04]  /*2aa0*/  FADD.FTZ R4, -R55, 1 ;  /* 0x3f80000037047421 */ /* 0x001fc80000010100 */
[----:B------:R-:W-:Y:S01]  /*2ab0*/  FFMA.FTZ R4, R5, R4, 1 ;  /* 0x3f80000005047423 */ /* 0x000fe20000010004 */
[----:B----4-:R-:W-:-:S04]  /*2ac0*/  FADD.FTZ R5, -R49, 1 ;  /* 0x3f80000031057421 */ /* 0x010fc80000010100 */
[----:B------:R-:W-:Y:S01]  /*2ad0*/  FFMA.FTZ R5, R11, R5, 1 ;  /* 0x3f8000000b057423 */ /* 0x000fe20000010005 */
[----:B------:R-:W-:Y:S01]  /*2ae0*/  FMUL.FTZ R55, R55, R4 ;  /* 0x0000000437377220 */ /* 0x000fe20000410000 */
[C---:B------:R-:W-:Y:S02]  /*2af0*/  SHF.L.U32 R4, R38.reuse, 0x10, RZ ;  /* 0x0000001026047819 */ /* 0x040fe400000006ff */
[----:B------:R-:W-:Y:S01]  /*2b00*/  FMUL.FTZ R11, R49, R5 ;  /* 0x00000005310b7220 */ /* 0x000fe20000410000 */
[----:B------:R-:W-:Y:S01]  /*2b10*/  PRMT R49, R38, 0x7632, R49 ;  /* 0x0000763226317816 */ /* 0x000fe20000000031 */
[----:B------:R-:W-:Y:S01]  /*2b20*/  FMUL.FTZ R56, R59, R56 ;  /* 0x000000383b387220 */ /* 0x000fe20000410000 */
[----:B------:R-:W-:Y:S02]  /*2b30*/  FFMA.FTZ R13, R18, R60, R13 ;  /* 0x0000003c120d7223 */ /* 0x000fe4000001000d */
[----:B------:R-:W-:Y:S01]  /*2b40*/  SHF.L.U32 R49, R49, 0x10, RZ ;  /* 0x0000001031317819 */ /* 0x000fe200000006ff */
[----:B------:R-:W-:Y:S01]  /*2b50*/  FMUL.FTZ R60, R15, R10 ;  /* 0x0000000a0f3c7220 */ /* 0x000fe20000410000 */
[----:B------:R-:W-:Y:S01]  /*2b60*/  FMUL.FTZ R4, R4, R56 ;  /* 0x0000003804047220 */ /* 0x000fe20000410000 */
[----:B------:R-:W-:Y:S01]  /*2b70*/  SHF.L.U32 R5, R39, 0x10, RZ ;  /* 0x0000001027057819 */ /* 0x000fe200000006ff */
[----:B------:R-:W-:Y:S01]  /*2b80*/  FMUL.FTZ R50, R58, R50 ;  /* 0x000000323a327220 */ /* 0x000fe20000410000 */
[----:B------:R-:W-:Y:S01]  /*2b90*/  FMUL.FTZ R49, R49, R55 ;  /* 0x0000003731317220 */ /* 0x000fe20000410000 */
[----:B------:R-:W-:Y:S01]  /*2ba0*/  FFMA.FTZ R13, R57, R60, R13 ;  /* 0x0000003c390d7223 */ /* 0x000fe2000001000d */
[----:B------:R-:W-:Y:S01]  /*2bb0*/  PRMT R55, R39, 0x7632, R55 ;  /* 0x0000763227377816 */ /* 0x000fe20000000037 */
[----:B------:R-:W-:Y:S01]  /*2bc0*/  FMUL.FTZ R56, R0, R4 ;  /* 0x0000000400387220 */ /* 0x000fe20000410000 */
[----:B------:R-:W-:Y:S01]  /*2bd0*/  FMUL.FTZ R5, R5, R50 ;  /* 0x0000003205057220 */ /* 0x000fe20000410000 */
[----:B------:R-:W-:Y:S01]  /*2be0*/  FFMA.FTZ R50, R3, R52, R51 ;  /* 0x0000003403327223 */ /* 0x000fe20000010033 */
[----:B------:R-:W-:Y:S01]  /*2bf0*/  SHF.L.U32 R55, R55, 0x10, RZ ;  /* 0x0000001037377819 */ /* 0x000fe200000006ff */
[----:B------:R-:W-:Y:S01]  /*2c00*/  FFMA.FTZ R56, R17, R56, R13 ;  /* 0x0000003811387223 */ /* 0x000fe2000001000d */
[----:B------:R-:W-:Y:S01]  /*2c10*/  FMUL.FTZ R57, R48, R49 ;  /* 0x0000003130397220 */ /* 0x000fe20000410000 */
[----:B------:R-:W-:Y:S01]  /*2c20*/  FADD.FTZ R13, R25, R10 ;  /* 0x0000000a190d7221 */ /* 0x000fe20000010000 */
[----:B------:R-:W-:Y:S01]  /*2c30*/  FFMA.FTZ R50, R15, R10, R50 ;  /* 0x0000000a0f327223 */ /* 0x000fe20000010032 */
[----:B------:R-:W-:Y:S01]  /*2c40*/  FMUL.FTZ R10, R3, R5 ;  /* 0x00000005030a7220 */ /* 0x000fe20000410000 */
[----:B------:R-:W-:Y:S01]  /*2c50*/  FFMA.FTZ R57, R7, R57, R56 ;  /* 0x0000003907397223 */ /* 0x000fe20000010038 */
[----:B------:R-:W-:Y:S01]  /*2c60*/  FMUL.FTZ R51, R55, R11 ;  /* 0x0000000b37337220 */ /* 0x000fe20000410000 */
[C---:B------:R-:W-:Y:S01]  /*2c70*/  SHF.L.U32 R56, R40.reuse, 0x10, RZ ;  /* 0x0000001028387819 */ /* 0x040fe200000006ff */
[----:B------:R-:W-:Y:S01]  /*2c80*/  FFMA.FTZ R23, R7, R49, R23 ;  /* 0x0000003107177223 */ /* 0x000fe20000010017 */
[----:B------:R-:W-:Y:S01]  /*2c90*/  PRMT R11, R40, 0x7632, R11 ;  /* 0x00007632280b7816 */ /* 0x000fe2000000000b */
[----:B------:R-:W-:Y:S01]  /*2ca0*/  FFMA.FTZ R7, R16, R10, R57 ;  /* 0x0000000a10077223 */ /* 0x000fe20000010039 */
[----:B------:R-:W-:Y:S01]  /*2cb0*/  PRMT R10, R41, 0x7632, R10 ;  /* 0x00007632290a7816 */ /* 0x000fe2000000000a */
[----:B------:R-:W-:Y:S01]  /*2cc0*/  FADD.FTZ R56, -R14, R56 ;  /* 0x000000380e387221 */ /* 0x000fe20000010100 */
[----:B------:R-:W-:Y:S01]  /*2cd0*/  SHF.L.U32 R11, R11, 0x10, RZ ;  /* 0x000000100b0b7819 */ /* 0x000fe200000006ff */
[----:B------:R-:W-:Y:S01]  /*2ce0*/  FMUL.FTZ R55, R15, R51 ;  /* 0x000000330f377220 */ /* 0x000fe20000410000 */
[----:B------:R-:W-:Y:S01]  /*2cf0*/  SHF.L.U32 R10, R10, 0x10, RZ ;  /* 0x000000100a0a7819 */ /* 0x000fe200000006ff */
[----:B------:R-:W-:-:S02]  /*2d00*/  FMUL.FTZ R56, R2, R56 ;  /* 0x0000003802387220 */ /* 0x000fc40000410000 */
[----:B------:R-:W-:Y:S01]  /*2d10*/  FADD.FTZ R11, -R14, R11 ;  /* 0x0000000b0e0b7221 */ /* 0x000fe20000010100 */
[C---:B------:R-:W-:Y:S01]  /*2d20*/  FFMA.FTZ R25, R6.reuse, R55, R7 ;  /* 0x0000003706197223 */ /* 0x040fe20000010007 */
[----:B------:R-:W-:Y:S01]  /*2d30*/  FFMA.FTZ R27, R6, R51, R12 ;  /* 0x00000033061b7223 */ /* 0x000fe2000001000c */
[----:B------:R-:W-:Y:S01]  /*2d40*/  FFMA.FTZ R7, R0, R56, R29 ;  /* 0x0000003800077223 */ /* 0x000fe2000001001d */
[----:B------:R-:W-:Y:S01]  /*2d50*/  FADD.FTZ R6, -R14, R10 ;  /* 0x0000000a0e067221 */ /* 0x000fe20000010100 */
[C---:B------:R-:W-:Y:S01]  /*2d60*/  FMUL.FTZ R10, R2.reuse, R11 ;  /* 0x0000000b020a7220 */ /* 0x040fe20000410000 */
[----:B------:R-:W-:Y:S01]  /*2d70*/  SHF.L.U32 R55, R41, 0x10, RZ ;  /* 0x0000001029377819 */ /* 0x000fe200000006ff */
[----:B------:R-:W-:Y:S01]  /*2d80*/  FMUL.FTZ R60, R7, -1.4426950216293334961 ;  /* 0xbfb8aa3b073c7820 */ /* 0x000fe20000410000 */
[----:B------:R-:W-:Y:S01]  /*2d90*/  FMUL.FTZ R11, R2, R6 ;  /* 0x00000006020b7220 */ /* 0x000fe20000410000 */
[----:B------:R-:W-:Y:S02]  /*2da0*/  FFMA.FTZ R58, R48, R10, R8 ;  /* 0x0000000a303a7223 */ /* 0x000fe40000010008 */
[----:B------:R-:W-:Y:S01]  /*2db0*/  FADD.FTZ R55, -R14, R55 ;  /* 0x000000370e377221 */ /* 0x000fe20000010100 */
[----:B------:R-:W-:Y:S01]  /*2dc0*/  FFMA.FTZ R12, R15, R11, R9 ;  /* 0x0000000b0f0c7223 */ /* 0x000fe20000010009 */
[----:B------:R-:W-:Y:S01]  /*2dd0*/  FMUL.FTZ R59, R58, -1.4426950216293334961 ;  /* 0xbfb8aa3b3a3b7820 */ /* 0x000fe20000410000 */
[----:B------:R-:W0:Y:S01]  /*2de0*/  MUFU.EX2 R60, R60 ;  /* 0x0000003c003c7308 */ /* 0x000e220000000800 */
[----:B------:R-:W-:Y:S01]  /*2df0*/  FMUL.FTZ R55, R2, R55 ;  /* 0x0000003702377220 */ /* 0x000fe20000410000 */
[----:B------:R-:W-:-:S03]  /*2e00*/  FMUL.FTZ R61, R12, -1.4426950216293334961 ;  /* 0xbfb8aa3b0c3d7820 */ /* 0x000fc60000410000 */
[----:B------:R-:W-:-:S03]  /*2e10*/  FFMA.FTZ R6, R3, R55, R28 ;  /* 0x0000003703067223 */ /* 0x000fc6000001001c */
[----:B------:R-:W1:Y:S01]  /*2e20*/  MUFU.EX2 R59, R59 ;  /* 0x0000003b003b7308 */ /* 0x000e620000000800 */
[----:B------:R-:W-:-:S07]  /*2e30*/  FMUL.FTZ R57, R6, -1.4426950216293334961 ;  /* 0xbfb8aa3b06397820 */ /* 0x000fce0000410000 */
[----:B------:R-:W2:Y:S01]  /*2e40*/  MUFU.EX2 R61, R61 ;  /* 0x0000003d003d7308 */ /* 0x000ea20000000800 */
[----:B0-----:R-:W-:-:S07]  /*2e50*/  FADD.FTZ R60, R60, 1 ;  /* 0x3f8000003c3c7421 */ /* 0x001fce0000010000 */
[----:B------:R-:W0:Y:S01]  /*2e60*/  MUFU.EX2 R57, R57 ;  /* 0x0000003900397308 */ /* 0x000e220000000800 */
[----:B-1----:R-:W-:Y:S01]  /*2e70*/  FADD.FTZ R59, R59, 1 ;  /* 0x3f8000003b3b7421 */ /* 0x002fe20000010000 */
[----:B------:R-:W-:-:S06]  /*2e80*/  FFMA.FTZ R50, R0, R4, R50 ;  /* 0x0000000400327223 */ /* 0x000fcc0000010032 */
[----:B------:R-:W1:Y:S01]  /*2e90*/  MUFU.RCP R60, R60 ;  /* 0x0000003c003c7308 */ /* 0x000e620000001000 */
[----:B--2---:R-:W-:Y:S01]  /*2ea0*/  FADD.FTZ R61, R61, 1 ;  /* 0x3f8000003d3d7421 */ /* 0x004fe20000010000 */
[----:B------:R2:W-:Y:S01]  /*2eb0*/  STL [R1+0x6c], R26 ;  /* 0x00006c1a01007387 */ /* 0x0005e20000100800 */
[----:B------:R-:W-:-:S05]  /*2ec0*/  FFMA.FTZ R50, R48, R49, R50 ;  /* 0x0000003130327223 */ /* 0x000fca0000010032 */
[----:B------:R-:W3:Y:S01]  /*2ed0*/  MUFU.RCP R59, R59 ;  /* 0x0000003b003b7308 */ /* 0x000ee20000001000 */
[----:B--2---:R-:W-:Y:S01]  /*2ee0*/  FADD.FTZ R26, R24, R49 ;  /* 0x00000031181a7221 */ /* 0x004fe20000010000 */
[----:B0-----:R-:W-:-:S06]  /*2ef0*/  FADD.FTZ R49, R57, 1 ;  /* 0x3f80000039317421 */ /* 0x001fcc0000010000 */
[----:B------:R-:W0:Y:S01]  /*2f00*/  MUFU.RCP R61, R61 ;  /* 0x0000003d003d7308 */ /* 0x000e220000001000 */
[----:B-1----:R-:W-:-:S07]  /*2f10*/  FADD.FTZ R57, -R60, 1 ;  /* 0x3f8000003c397421 */ /* 0x002fce0000010100 */
[----:B------:R-:W1:Y:S01]  /*2f20*/  MUFU.RCP R49, R49 ;  /* 0x0000003100317308 */ /* 0x000e620000001000 */
[----:B------:R-:W-:Y:S01]  /*2f30*/  FFMA.FTZ R7, R7, R57, 1 ;  /* 0x3f80000007077423 */ /* 0x000fe20000010039 */
[----:B---3--:R-:W-:-:S04]  /*2f40*/  FADD.FTZ R57, -R59, 1 ;  /* 0x3f8000003b397421 */ /* 0x008fc80000010100 */
[----:B------:R-:W-:Y:S01]  /*2f50*/  FFMA.FTZ R58, R58, R57, 1 ;  /* 0x3f8000003a3a7423 */ /* 0x000fe20000010039 */
[----:B0-----:R-:W-:-:S04]  /*2f60*/  FADD.FTZ R57, -R61, 1 ;  /* 0x3f8000003d397421 */ /* 0x001fc80000010100 */
[----:B------:R-:W-:Y:S01]  /*2f70*/  FFMA.FTZ R57, R12, R57, 1 ;  /* 0x3f8000000c397423 */ /* 0x000fe20000010039 */
[----:B-1----:R-:W-:-:S03]  /*2f80*/  FADD.FTZ R12, -R49, 1 ;  /* 0x3f800000310c7421 */ /* 0x002fc60000010100 */
[----:B------:R-:W-:Y:S01]  /*2f90*/  FMUL.FTZ R57, R61, R57 ;  /* 0x000000393d397220 */ /* 0x000fe20000410000 */
[----:B------:R-:W-:Y:S01]  /*2fa0*/  PRMT R61, R42, 0x7632, R61 ;  /* 0x000076322a3d7816 */ /* 0x000fe2000000003d */
[----:B------:R-:W-:Y:S01]  /*2fb0*/  FFMA.FTZ R12, R6, R12, 1 ;  /* 0x3f800000060c7423 */ /* 0x000fe2000001000c */
[----:B------:R-:W-:Y:S01]  /*2fc0*/  PRMT R6, R43, 0x7632, R6 ;  /* 0x000076322b067816 */ /* 0x000fe20000000006 */
[----:B------:R-:W-:Y:S01]  /*2fd0*/  FMUL.FTZ R58, R59, R58 ;  /* 0x0000003a3b3a7220 */ /* 0x000fe20000410000 */
[----:B------:R-:W-:Y:S02]  /*2fe0*/  SHF.L.U32 R61, R61, 0x10, RZ ;  /* 0x000000103d3d7819 */ /* 0x000fe400000006ff */
[----:B------:R-:W-:Y:S01]  /*2ff0*/  SHF.L.U32 R6, R6, 0x10, RZ ;  /* 0x0000001006067819 */ /* 0x000fe200000006ff */
[----:B------:R-:W-:Y:S02]  /*3000*/  FMUL.FTZ R12, R49, R12 ;  /* 0x0000000c310c7220 */ /* 0x000fe40000410000 */
[----:B------:R-:W-:Y:S01]  /*3010*/  FMUL.FTZ R61, R61, R58 ;  /* 0x0000003a3d3d7220 */ /* 0x000fe20000410000 */
[----:B------:R-:W-:Y:S01]  /*3020*/  SHF.L.U32 R58, R44, 0x10, RZ ;  /* 0x000000102c3a7819 */ /* 0x000fe200000006ff */
[----:B------:R-:W-:Y:S01]  /*3030*/  FMUL.FTZ R49, R6, R57 ;  /* 0x0000003906317220 */ /* 0x000fe20000410000 */
[----:B------:R-:W-:Y:S01]  /*3040*/  SHF.L.U32 R6, R42, 0x10, RZ ;  /* 0x000000102a067819 */ /* 0x000fe200000006ff */
[----:B------:R-:W-:Y:S01]  /*3050*/  FFMA.FTZ R50, R3, R5, R50 ;  /* 0x0000000503327223 */ /* 0x000fe20000010032 */
[----:B------:R-:W-:Y:S01]  /*3060*/  FMUL.FTZ R7, R60, R7 ;  /* 0x000000073c077220 */ /* 0x000fe20000410000 */
[----:B------:R-:W-:-:S02]  /*3070*/  FADD.FTZ R58, -R14, R58 ;  /* 0x0000003a0e3a7221 */ /* 0x000fc40000010100 */
[----:B------:R-:W-:Y:S01]  /*3080*/  FFMA.FTZ R24, R15, R51, R50 ;  /* 0x000000330f187223 */ /* 0x000fe20000010032 */
[----:B------:R-:W-:Y:S01]  /*3090*/  FMUL.FTZ R6, R6, R7 ;  /* 0x0000000706067220 */ /* 0x000fe20000410000 */
[----:B------:R-:W-:-:S03]  /*30a0*/  FMUL.FTZ R58, R2, R58 ;  /* 0x0000003a023a7220 */ /* 0x000fc60000410000 */
[C---:B------:R-:W-:Y:S01]  /*30b0*/  FFMA.FTZ R24, R0.reuse, R6, R24 ;  /* 0x0000000600187223 */ /* 0x040fe20000010018 */
[----:B------:R-:W-:Y:S01]  /*30c0*/  STL [R1+0x8], R21 ;  /* 0x0000081501007387 */ /* 0x000fe20000100800 */
[----:B------:R-:W-:Y:S01]  /*30d0*/  FFMA.FTZ R50, R0, R58, R29 ;  /* 0x0000003a00327223 */ /* 0x000fe2000001001d */
[----:B------:R-:W-:Y:S01]  /*30e0*/  FADD.FTZ R29, R26, R61 ;  /* 0x0000003d1a1d7221 */ /* 0x000fe20000010000 */
[----:B------:R-:W-:Y:S01]  /*30f0*/  FFMA.FTZ R26, R48, R61, R24 ;  /* 0x0000003d301a7223 */ /* 0x000fe20000010018 */
[----:B------:R-:W-:Y:S04]  /*3100*/  STL [R1+0x34], R17 ;  /* 0x0000341101007387 */ /* 0x000fe80000100800 */
[----:B------:R-:W-:Y:S04]  /*3110*/  STL [R1+0x30], R16 ;  /* 0x0000301001007387 */ /* 0x000fe80000100800 */
[----:B------:R-:W2:Y:S01]  /*3120*/  LDL.LU R24, [R1+0xc4] ;  /* 0x0000c40001187983 */ /* 0x000ea20000300800 */
[----:B------:R-:W-:Y:S01]  /*3130*/  SHF.L.U32 R7, R43, 0x10, RZ ;  /* 0x000000102b077819 */ /* 0x000fe200000006ff */
[----:B------:R-:W-:-:S04]  /*3140*/  FADD.FTZ R30, R13, R51 ;  /* 0x000000330d1e7221 */ /* 0x000fc80000010000 */
[----:B------:R-:W-:Y:S01]  /*3150*/  FMUL.FTZ R7, R7, R12 ;  /* 0x0000000c07077220 */ /* 0x000fe20000410000 */
[----:B------:R-:W-:Y:S01]  /*3160*/  FMUL.FTZ R12, R0, R6 ;  /* 0x00000006000c7220 */ /* 0x000fe20000410000 */
[----:B------:R-:W-:-:S03]  /*3170*/  FMUL.FTZ R13, R48, R61 ;  /* 0x0000003d300d7220 */ /* 0x000fc60000410000 */
[----:B------:R-:W-:Y:S01]  /*3180*/  FFMA.FTZ R12, R56, R12, R25 ;  /* 0x0000000c380c7223 */ /* 0x000fe20000010019 */
[----:B------:R-:W-:-:S03]  /*3190*/  FFMA.FTZ R25, R10, R61, R23 ;  /* 0x0000003d0a197223 */ /* 0x000fc60000010017 */
[----:B------:R-:W-:Y:S01]  /*31a0*/  FFMA.FTZ R12, R10, R13, R12 ;  /* 0x0000000d0a0c7223 */ /* 0x000fe2000001000c */
[----:B------:R-:W-:Y:S01]  /*31b0*/  FMUL.FTZ R10, R3, R7 ;  /* 0x00000007030a7220 */ /* 0x000fe20000410000 */
[----:B------:R-:W-:-:S03]  /*31c0*/  PRMT R13, R44, 0x7632, R13 ;  /* 0x000076322c0d7816 */ /* 0x000fc6000000000d */
[----:B------:R-:W-:Y:S01]  /*31d0*/  FFMA.FTZ R10, R55, R10, R12 ;  /* 0x0000000a370a7223 */ /* 0x000fe2000001000c */
[----:B------:R-:W-:Y:S01]  /*31e0*/  FMUL.FTZ R12, R15, R49 ;  /* 0x000000310f0c7220 */ /* 0x000fe20000410000 */
[----:B------:R-:W-:-:S03]  /*31f0*/  SHF.L.U32 R13, R13, 0x10, RZ ;  /* 0x000000100d0d7819 */ /* 0x000fc600000006ff */
[----:B------:R-:W-:Y:S01]  /*3200*/  FFMA.FTZ R23, R11, R12, R10 ;  /* 0x0000000c0b177223 */ /* 0x000fe2000001000a */
[----:B------:R-:W-:Y:S01]  /*3210*/  PRMT R12, R45, 0x7632, R12 ;  /* 0x000076322d0c7816 */ /* 0x000fe2000000000c */
[----:B------:R-:W-:-:S03]  /*3220*/  FADD.FTZ R13, -R14, R13 ;  /* 0x0000000d0e0d7221 */ /* 0x000fc60000010100 */
[----:B------:R-:W-:Y:S01]  /*3230*/  SHF.L.U32 R12, R12, 0x10, RZ ;  /* 0x000000100c0c7819 */ /* 0x000fe200000006ff */
[----:B------:R-:W-:Y:S01]  /*3240*/  FMUL.FTZ R13, R2, R13 ;  /* 0x0000000d020d7220 */ /* 0x000fe20000410000 */
[----:B------:R-:W-:Y:S01]  /*3250*/  SHF.L.U32 R57, R45, 0x10, RZ ;  /* 0x000000102d397819 */ /* 0x000fe200000006ff */
[----:B------:R-:W-:Y:S02]  /*3260*/  FMUL.FTZ R60, R50, -1.4426950216293334961 ;  /* 0xbfb8aa3b323c7820 */ /* 0x000fe40000410000 */
[----:B------:R-:W-:Y:S01]  /*3270*/  FADD.FTZ R12, -R14, R12 ;  /* 0x0000000c0e0c7221 */ /* 0x000fe20000010100 */
[----:B------:R-:W-:Y:S01]  /*3280*/  FFMA.FTZ R8, R48, R13, R8 ;  /* 0x0000000d30087223 */ /* 0x000fe20000010008 */
[----:B------:R-:W-:Y:S02]  /*3290*/  FADD.FTZ R57, -R14, R57 ;  /* 0x000000390e397221 */ /* 0x000fe40000010100 */
[----:B------:R-:W-:Y:S01]  /*32a0*/  FMUL.FTZ R12, R2, R12 ;  /* 0x0000000c020c7220 */ /* 0x000fe20000410000 */
[----:B------:R-:W-:Y:S01]  /*32b0*/  FMUL.FTZ R59, R8, -1.4426950216293334961 ;  /* 0xbfb8aa3b083b7820 */ /* 0x000fe20000410000 */
[----:B------:R-:W0:Y:S01]  /*32c0*/  MUFU.EX2 R60, R60 ;  /* 0x0000003c003c7308 */ /* 0x000e220000000800 */
[----:B------:R-:W-:Y:S01]  /*32d0*/  FMUL.FTZ R57, R2, R57 ;  /* 0x0000003902397220 */ /* 0x000fe20000410000 */
[----:B------:R-:W-:-:S03]  /*32e0*/  FFMA.FTZ R10, R15, R12, R9 ;  /* 0x0000000c0f0a7223 */ /* 0x000fc60000010009 */
[----:B------:R-:W-:Y:S01]  /*32f0*/  FFMA.FTZ R9, R3, R57, R28 ;  /* 0x0000003903097223 */ /* 0x000fe2000001001c */
[----:B------:R-:W-:Y:S02]  /*3300*/  FMUL.FTZ R51, R10, -1.4426950216293334961 ;  /* 0xbfb8aa3b0a337820 */ /* 0x000fe40000410000 */
[----:B------:R-:W1:Y:S01]  /*3310*/  MUFU.EX2 R59, R59 ;  /* 0x0000003b003b7308 */ /* 0x000e620000000800 */
[----:B------:R-:W-:Y:S01]  /*3320*/  FFMA.FTZ R27, R11, R49, R27 ;  /* 0x000000310b1b7223 */ /* 0x000fe2000001001b */
[----:B------:R-:W-:-:S06]  /*3330*/  FMUL.FTZ R11, R9, -1.4426950216293334961 ;  /* 0xbfb8aa3b090b7820 */ /* 0x000fcc0000410000 */
[----:B------:R-:W3:Y:S01]  /*3340*/  MUFU.EX2 R51, R51 ;  /* 0x0000003300337308 */ /* 0x000ee20000000800 */
[----:B0-----:R-:W-:-:S07]  /*3350*/  FADD.FTZ R60, R60, 1 ;  /* 0x3f8000003c3c7421 */ /* 0x001fce0000010000 */
[----:B------:R-:W0:Y:S01]  /*3360*/  MUFU.EX2 R11, R11 ;  /* 0x0000000b000b7308 */ /* 0x000e220000000800 */
[----:B-1----:R-:W-:-:S07]  /*3370*/  FADD.FTZ R59, R59, 1 ;  /* 0x3f8000003b3b7421 */ /* 0x002fce0000010000 */
[----:B------:R-:W1:Y:S01]  /*3380*/  MUFU.RCP R60, R60 ;  /* 0x0000003c003c7308 */ /* 0x000e620000001000 */
[----:B---3--:R-:W-:-:S07]  /*3390*/  FADD.FTZ R51, R51, 1 ;  /* 0x3f80000033337421 */ /* 0x008fce0000010000 */
[----:B------:R-:W3:Y:S01]  /*33a0*/  MUFU.RCP R59, R59 ;  /* 0x0000003b003b7308 */ /* 0x000ee20000001000 */
[----:B0-----:R-:W-:-:S07]  /*33b0*/  FADD.FTZ R61, R11, 1 ;  /* 0x3f8000000b3d7421 */ /* 0x001fce0000010000 */
        /* <DEDUP_REMOVED lines=15> */
[----:B------:R-:W-:-:S03]  /*34b0*/  SHF.L.U32 R10, R10, 0x10, RZ ;  /* 0x000000100a0a7819 */ /* 0x000fc600000006ff */
[----:B------:R-:W-:Y:S02]  /*34c0*/  FMUL.FTZ R51, R51, R50 ;  /* 0x0000003233337220 */ /* 0x000fe40000410000 */
[----:B------:R-:W-:Y:S01]  /*34d0*/  FMUL.FTZ R50, R10, R8 ;  /* 0x000000080a327220 */ /* 0x000fe20000410000 */
[----:B------:R-:W-:Y:S01]  /*34e0*/  SHF.L.U32 R8, R46, 0x10, RZ ;  /* 0x000000102e087819 */ /* 0x000fe200000006ff */
[----:B------:R-:W-:Y:S01]  /*34f0*/  FMUL.FTZ R11, R60, R11 ;  /* 0x0000000b3c0b7220 */ /* 0x000fe20000410000 */
[----:B------:R-:W-:Y:S01]  /*3500*/  SHF.L.U32 R10, R47, 0x10, RZ ;  /* 0x000000102f0a7819 */ /* 0x000fe200000006ff */
[----:B------:R-:W-:Y:S02]  /*3510*/  FMUL.FTZ R9, R61, R9 ;  /* 0x000000093d097220 */ /* 0x000fe40000410000 */
[----:B------:R-:W-:Y:S01]  /*3520*/  FMUL.FTZ R8, R8, R11 ;  /* 0x0000000b08087220 */ /* 0x000fe20000410000 */
[----:B------:R-:W-:Y:S01]  /*3530*/  FFMA.FTZ R11, R3, R7, R26 ;  /* 0x00000007030b7223 */ /* 0x000fe2000001001a */
[----:B------:R-:W-:Y:S01]  /*3540*/  FMUL.FTZ R9, R10, R9 ;  /* 0x000000090a097220 */ /* 0x000fe20000410000 */
[----:B------:R-:W-:Y:S01]  /*3550*/  FMUL.FTZ R59, R48, R51 ;  /* 0x00000033303b7220 */ /* 0x000fe20000410000 */
[----:B------:R-:W-:Y:S01]  /*3560*/  FMUL.FTZ R10, R0, R8 ;  /* 0x00000008000a7220 */ /* 0x000fe20000410000 */
[----:B------:R-:W-:Y:S01]  /*3570*/  FFMA.FTZ R11, R15, R49, R11 ;  /* 0x000000310f0b7223 */ /* 0x000fe2000001000b */
[----:B------:R-:W3:Y:S02]  /*3580*/  LDL R61, [R1+0x24] ;  /* 0x00002400013d7983 */ /* 0x000ee40000100800 */
[----:B------:R-:W-:Y:S01]  /*3590*/  FFMA.FTZ R10, R58, R10, R23 ;  /* 0x0000000a3a0a7223 */ /* 0x000fe20000010017 */
[----:B------:R-:W-:Y:S01]  /*35a0*/  FFMA.FTZ R11, R0, R8, R11 ;  /* 0x00000008000b7223 */ /* 0x000fe2000001000b */
[----:B------:R-:W4:Y:S02]  /*35b0*/  LDL.LU R23, [R1+0x80] ;  /* 0x0000800001177983 */ /* 0x000f240000300800 */
[----:B------:R-:W-:Y:S01]  /*35c0*/  FFMA.FTZ R10, R13, R59, R10 ;  /* 0x0000003b0d0a7223 */ /* 0x000fe2000001000a */
[----:B------:R-:W-:Y:S01]  /*35d0*/  FFMA.FTZ R11, R48, R51, R11 ;  /* 0x00000033300b7223 */ /* 0x000fe2000001000b */
[-C--:B------:R-:W-:Y:S01]  /*35e0*/  FMUL.FTZ R48, R3, R9.reuse ;  /* 0x0000000903307220 */ /* 0x080fe20000410000 */
[----:B------:R-:W3:Y:S03]  /*35f0*/  LDL R28, [R1+0x68] ;  /* 0x00006800011c7983 */ /* 0x000ee60000100800 */
[----:B------:R-:W-:Y:S01]  /*3600*/  FFMA.FTZ R48, R57, R48, R10 ;  /* 0x0000003039307223 */ /* 0x000fe2000001000a */
[----:B------:R-:W-:Y:S01]  /*3610*/  FFMA.FTZ R10, R3, R9, R11 ;  /* 0x00000009030a7223 */ /* 0x000fe2000001000b */
[CC--:B------:R-:W-:Y:S01]  /*3620*/  FMUL.FTZ R11, R15.reuse, R50.reuse ;  /* 0x000000320f0b7220 */ /* 0x0c0fe20000410000 */
[----:B------:R-:W3:Y:S02]  /*3630*/  LDL R26, [R1+0x38] ;  /* 0x00003800011a7983 */ /* 0x000ee40000100800 */
[----:B------:R-:W-:Y:S01]  /*3640*/  FFMA.FTZ R10, R15, R50, R10 ;  /* 0x000000320f0a7223 */ /* 0x000fe2000001000a */
[----:B------:R-:W-:Y:S01]  /*3650*/  FFMA.FTZ R11, R12, R11, R48 ;  /* 0x0000000b0c0b7223 */ /* 0x000fe20000010030 */
[----:B------:R-:W3:Y:S01]  /*3660*/  LDL.LU R59, [R1+0x7c] ;  /* 0x00007c00013b7983 */ /* 0x000ee20000300800 */
[----:B------:R-:W-:-:S03]  /*3670*/  FADD.FTZ R60, R30, R49 ;  /* 0x000000311e3c7221 */ /* 0x000fc60000010000 */
[----:B------:R-:W4:Y:S04]  /*3680*/  LDL R15, [R1+0x40] ;  /* 0x00004000010f7983 */ /* 0x000f280000100800 */
[----:B------:R-:W4:Y:S04]  /*3690*/  LDL R48, [R1+0x20] ;  /* 0x0000200001307983 */ /* 0x000f280000100800 */
[----:B------:R0:W5:Y:S04]  /*36a0*/  LDL.LU R30, [R1+0x11c] ;  /* 0x00011c00011e7983 */ /* 0x0001680000300800 */
[----:B------:R-:W3:Y:S04]  /*36b0*/  LDL R49, [R1+0x44] ;  /* 0x0000440001317983 */ /* 0x000ee80000100800 */
[----:B--2---:R1:W-:Y:S04]  /*36c0*/  STS.64 [R24], R10 ;  /* 0x0000000a18007388 */ /* 0x0043e80000000a00 */
[----:B-1----:R-:W2:Y:S04]  /*36d0*/  LDL.LU R24, [R1+0x118] ;  /* 0x0001180001187983 */ /* 0x002ea80000300800 */
[----:B------:R-:W3:Y:S04]  /*36e0*/  LDL.LU R10, [R1+0x84] ;  /* 0x00008400010a7983 */ /* 0x000ee80000300800 */
[----:B------:R-:W2:Y:S01]  /*36f0*/  LDL.LU R11, [R1+0x78] ;  /* 0x00007800010b7983 */ /* 0x000ea20000300800 */
[----:B------:R-:W-:Y:S01]  /*3700*/  FFMA.FTZ R12, R12, R50, R27 ;  /* 0x000000320c0c7223 */ /* 0x000fe2000001001b */
[----:B----4-:R-:W-:-:S02]  /*3710*/  FFMA.FTZ R15, R15, R48, R23 ;  /* 0x000000300f0f7223 */ /* 0x010fc40000010017 */
[----:B------:R-:W4:Y:S01]  /*3720*/  LDL.LU R23, [R1+0x114] ;  /* 0x0001140001177983 */ /* 0x000f220000300800 */
[----:B---3--:R-:W-:Y:S01]  /*3730*/  FADD.FTZ R48, R48, R10 ;  /* 0x0000000a30307221 */ /* 0x008fe20000010000 */
[----:B------:R-:W-:Y:S02]  /*3740*/  FFMA.FTZ R10, R13, R51, R25 ;  /* 0x000000330d0a7223 */ /* 0x000fe40000010019 */
[----:B------:R-:W3:Y:S01]  /*3750*/  LDL.LU R25, [R1+0x110] ;  /* 0x0001100001197983 */ /* 0x000ee20000300800 */
[----:B--2---:R-:W-:Y:S01]  /*3760*/  FFMA.FTZ R49, R49, R61, R11 ;  /* 0x0000003d31317223 */ /* 0x004fe2000001000b */
[----:B------:R-:W-:Y:S02]  /*3770*/  FADD.FTZ R11, R29, R51 ;  /* 0x000000331d0b7221 */ /* 0x000fe40000010000 */
[----:B------:R0:W5:Y:S01]  /*3780*/  LDL.LU R29, [R1+0x10c] ;  /* 0x00010c00011d7983 */ /* 0x0001620000300800 */
[----:B------:R-:W-:-:S03]  /*3790*/  FADD.FTZ R13, R60, R50 ;  /* 0x000000323c0d7221 */ /* 0x000fc60000010000 */
[----:B------:R-:W2:Y:S04]  /*37a0*/  LDL R51, [R1+0x5c] ;  /* 0x00005c0001337983 */ /* 0x000ea80000100800 */
[----:B------:R0:W5:Y:S04]  /*37b0*/  LDL.LU R27, [R1+0x108] ;  /* 0x00010800011b7983 */ /* 0x0001680000300800 */
[----:B------:R-:W4:Y:S04]  /*37c0*/  LDL R50, [R1+0x3c] ;  /* 0x00003c0001327983 */ /* 0x000f280000100800 */
[----:B------:R-:W4:Y:S01]  /*37d0*/  LDL R60, [R1+0x74] ;  /* 0x00007400013c7983 */ /* 0x000f220000100800 */
[----:B------:R-:W-:Y:S01]  /*37e0*/  FADD.FTZ R59, R61, R59 ;  /* 0x0000003b3d3b7221 */ /* 0x000fe20000010000 */
[----:B------:R-:W-:Y:S01]  /*37f0*/  FFMA.FTZ R15, R28, R26, R15 ;  /* 0x0000001a1c0f7223 */ /* 0x000fe2000001000f */
[----:B------:R-:W-:Y:S01]  /*3800*/  FADD.FTZ R48, R48, R26 ;  /* 0x0000001a30307221 */ /* 0x000fe20000010000 */
[----:B------:R0:W5:Y:S04]  /*3810*/  LDL.LU R28, [R1+0x104] ;  /* 0x00010400011c7983 */ /* 0x0001680000300800 */
[----:B------:R0:W5:Y:S01]  /*3820*/  LDL.LU R26, [R1+0x100] ;  /* 0x00010000011a7983 */ /* 0x0001620000300800 */
[----:B------:R-:W-:Y:S01]  /*3830*/  UIADD3 UR9, UP0, UR11, 0x2a, URZ ;  /* 0x0000002a0b097890 */ /* 0x000fe2000ff1e03f */
[----:B------:R-:W1:Y:S03]  /*3840*/  S2R R61, SR_TID.X ;  /* 0x00000000003d7919 */ /* 0x000e660000002100 */
[----:B------:R-:W-:-:S02]  /*3850*/  UIADD3.X UR10, URZ, UR5, URZ, UP0, !UPT ;  /* 0x000000053f0a7290 */ /* 0x000fc400087fe43f */
[----:B------:R-:W-:-:S04]  /*3860*/  UISETP.GE.U32.AND UP0, UPT, UR9, UR16, UPT ;  /* 0x000000100900728c */ /* 0x000fc8000bf06070 */
[----:B------:R-:W-:Y:S01]  /*3870*/  UISETP.GE.AND.EX UP0, UPT, UR10, UR7, UPT, UP0 ;  /* 0x000000070a00728c */ /* 0x000fe2000bf06300 */
[----:B------:R-:W-:Y:S05]  /*3880*/  BAR.SYNC.DEFER_BLOCKING 0x0 ;  /* 0x0000000000007b1d */ /* 0x000fea0000010000 */
[----:B------:R-:W-:Y:S02]  /*3890*/  PLOP3.LUT P0, PT, PT, PT, UP0, 0x80, 0x0 ;  /* 0x000000000000781c */ /* 0x000fe40003f0f008 */
[----:B-1----:R-:W-:Y:S01]  /*38a0*/  ISETP.GT.U32.AND P1, PT, R61, 0x1f, PT ;  /* 0x0000001f3d00780c */ /* 0x002fe20003f24070 */
[----:B---3--:R-:W-:Y:S01]  /*38b0*/  FADD.FTZ R48, R48, R25 ;  /* 0x0000001930307221 */ /* 0x008fe20000010000 */
[----:B--2---:R-:W-:-:S03]  /*38c0*/  FFMA.FTZ R15, R51, R25, R15 ;  /* 0x00000019330f7223 */ /* 0x004fc6000001000f */
[----:B------:R-:W-:Y:S01]  /*38d0*/  FADD.FTZ R48, R48, R21 ;  /* 0x0000001530307221 */ /* 0x000fe20000010000 */
[----:B------:R0:W5:Y:S01]  /*38e0*/  LDL.LU R25, [R1+0xfc] ;  /* 0x0000fc0001197983 */ /* 0x0001620000300800 */
[----:B----4-:R-:W-:Y:S01]  /*38f0*/  FADD.FTZ R59, R59, R50 ;  /* 0x000000323b3b7221 */ /* 0x010fe20000010000 */
[----:B------:R-:W-:-:S03]  /*3900*/  FFMA.FTZ R49, R60, R50, R49 ;  /* 0x000000323c317223 */ /* 0x000fc60000010031 */
[----:B------:R-:W-:Y:S01]  /*3910*/  FADD.FTZ R59, R59, R24 ;  /* 0x000000183b3b7221 */ /* 0x000fe20000010000 */
[----:B------:R-:W-:Y:S01]  /*3920*/  FFMA.FTZ R15, R22, R21, R15 ;  /* 0x00000015160f7223 */ /* 0x000fe2000001000f */
[----:B------:R-:W-:Y:S02]  /*3930*/  FFMA.FTZ R49, R23, R24, R49 ;  /* 0x0000001817317223 */ /* 0x000fe40000010031 */
[----:B------:R-:W-:Y:S01]  /*3940*/  FADD.FTZ R59, R59, R54 ;  /* 0x000000363b3b7221 */ /* 0x000fe20000010000 */
[----:B------:R-:W-:Y:S01]  /*3950*/  FFMA.FTZ R15, R19, R53, R15 ;  /* 0x00000035130f7223 */ /* 0x000fe2000001000f */
[----:B------:R-:W-:Y:S01]  /*3960*/  FADD.FTZ R48, R48, R53 ;  /* 0x0000003530307221 */ /* 0x000fe20000010000 */
[----:B------:R-:W-:Y:S01]  /*3970*/  FFMA.FTZ R49, R20, R54, R49 ;  /* 0x0000003614317223 */ /* 0x000fe20000010031 */
[----:B------:R-:W-:Y:S01]  /*3980*/  FADD.FTZ R59, R59, R52 ;  /* 0x000000343b3b7221 */ /* 0x000fe20000010000 */
[----:B------:R-:W-:Y:S01]  /*3990*/  FFMA.FTZ R15, R17, R4, R15 ;  /* 0x00000004110f7223 */ /* 0x000fe2000001000f */
[----:B------:R0:W5:Y:S01]  /*39a0*/  LDL.LU R23, [R1+0xf8] ;  /* 0x0000f80001177983 */ /* 0x0001620000300800 */
[----:B------:R-:W-:Y:S01]  /*39b0*/  FFMA.FTZ R49, R18, R52, R49 ;  /* 0x0000003412317223 */ /* 0x000fe20000010031 */
[----:B------:R-:W-:Y:S01]  /*39c0*/  FADD.FTZ R48, R48, R4 ;  /* 0x0000000430307221 */ /* 0x000fe20000010000 */
[----:B------:R-:W-:Y:S01]  /*39d0*/  FADD.FTZ R59, R59, R5 ;  /* 0x000000053b3b7221 */ /* 0x000fe20000010000 */
[----:B------:R-:W-:Y:S01]  /*39e0*/  FFMA.FTZ R15, R56, R6, R15 ;  /* 0x00000006380f7223 */ /* 0x000fe2000001000f */
[----:B------:R-:W-:Y:S01]  /*39f0*/  FFMA.FTZ R49, R16, R5, R49 ;  /* 0x0000000510317223 */ /* 0x000fe20000010031 */
[----:B------:R0:W5:Y:S01]  /*3a00*/  LDL.LU R24, [R1+0xf4] ;  /* 0x0000f40001187983 */ /* 0x0001620000300800 */
[----:B------:R-:W-:Y:S01]  /*3a10*/  FADD.FTZ R48, R48, R6 ;  /* 0x0000000630307221 */ /* 0x000fe20000010000 */
[----:B------:R-:W-:Y:S01]  /*3a20*/  FADD.FTZ R59, R59, R7 ;  /* 0x000000073b3b7221 */ /* 0x000fe20000010000 */
[----:B------:R-:W-:Y:S01]  /*3a30*/  FFMA.FTZ R49, R55, R7, R49 ;  /* 0x0000000737317223 */ /* 0x000fe20000010031 */
[----:B------:R0:W5:Y:S01]  /*3a40*/  LDL.LU R22, [R1+0xf0] ;  /* 0x0000f00001167983 */ /* 0x0001620000300800 */
[----:B------:R-:W-:Y:S01]  /*3a50*/  FFMA.FTZ R15, R58, R8, R15 ;  /* 0x000000083a0f7223 */ /* 0x000fe2000001000f */
[----:B------:R-:W-:-:S02]  /*3a60*/  FADD.FTZ R60, R48, R8 ;  /* 0x00000008303c7221 */ /* 0x000fc40000010000 */
[----:B------:R0:W5:Y:S01]  /*3a70*/  LDL.LU R21, [R1+0xec] ;  /* 0x0000ec0001157983 */ /* 0x0001620000300800 */
[----:B------:R-:W-:-:S03]  /*3a80*/  FADD.FTZ R50, R59, R9 ;  /* 0x000000093b327221 */ /* 0x000fc60000010000 */
[----:B------:R0:W5:Y:S01]  /*3a90*/  LDL.LU R20, [R1+0xe8] ;  /* 0x0000e80001147983 */ /* 0x0001620000300800 */
[----:B------:R-:W-:-:S03]  /*3aa0*/  FFMA.FTZ R51, R57, R9, R49 ;  /* 0x0000000939337223 */ /* 0x000fc60000010031 */
[----:B------:R0:W5:Y:S04]  /*3ab0*/  LDL.LU R19, [R1+0xe4] ;  /* 0x0000e40001137983 */ /* 0x0001680000300800 */
[----:B------:R0:W5:Y:S04]  /*3ac0*/  LDL.LU R18, [R1+0xe0] ;  /* 0x0000e00001127983 */ /* 0x0001680000300800 */
[----:B------:R0:W5:Y:S04]  /*3ad0*/  LDL.LU R17, [R1+0xdc] ;  /* 0x0000dc0001117983 */ /* 0x0001680000300800 */
[----:B------:R0:W5:Y:S04]  /*3ae0*/  LDL.LU R16, [R1+0xd8] ;  /* 0x0000d80001107983 */ /* 0x0001680000300800 */
[----:B------:R0:W-:Y:S04]  /*3af0*/  STL [R1+0x80], R15 ;  /* 0x0000800f01007387 */ /* 0x0001e80000100800 */
[----:B------:R0:W-:Y:S04]  /*3b00*/  STL [R1+0x84], R60 ;  /* 0x0000843c01007387 */ /* 0x0001e80000100800 */
[----:B------:R0:W-:Y:S04]  /*3b10*/  STL [R1+0x7c], R50 ;  /* 0x00007c3201007387 */ /* 0x0001e80000100800 */
[----:B------:R0:W-:Y:S01]  /*3b20*/  STL [R1+0x78], R51 ;  /* 0x0000783301007387 */ /* 0x0001e20000100800 */
[----:B------:R-:W-:Y:S05]  /*3b30*/  @!P0 BRA `(.L_x_868) ;  /* 0x0000000000fc8947 */ /* 0x000fea0003800000 */
[----:B------:R1:W-:Y:S04]  /*3b40*/  STL.64 [R1+0xe8], R4 ;  /* 0x0000e80401007387 */ /* 0x0003e80000100a00 */
[----:B------:R2:W-:Y:S04]  /*3b50*/  STL.64 [R1+0xe0], R2 ;  /* 0x0000e00201007387 */ /* 0x0005e80000100a00 */
[----:B------:R-:W-:Y:S01]  /*3b60*/  STL [R1+0xd8], R0 ;  /* 0x0000d80001007387 */ /* 0x000fe20000100800 */
[----:B------:R-:W3:Y:S01]  /*3b70*/  S2UR UR15, SR_CgaCtaId ;  /* 0x00000000000f79c3 */ /* 0x000ee20000008800 */
[----:B------:R-:W-:Y:S01]  /*3b80*/  UMOV UR5, 0x400 ;  /* 0x0000040000057882 */ /* 0x000fe20000000000 */
[----:B------:R-:W-:-:S02]  /*3b90*/  SHF.L.U32 R48, R61, 0x1, RZ ;  /* 0x000000013d307819 */ /* 0x000fc400000006ff */
[----:B-1----:R-:W-:Y:S02]  /*3ba0*/  MOV R4, R15 ;  /* 0x0000000f00047202 */ /* 0x002fe40000000f00 */
[----:B------:R-:W-:Y:S02]  /*3bb0*/  MOV R5, R60 ;  /* 0x0000003c00057202 */ /* 0x000fe40000000f00 */
[----:B--2---:R-:W-:Y:S02]  /*3bc0*/  MOV R2, R51 ;  /* 0x0000003300027202 */ /* 0x004fe40000000f00 */
[----:B0-----:R-:W2:Y:S01]  /*3bd0*/  LDL R51, [R1+0xd4] ;  /* 0x0000d40001337983 */ /* 0x001ea20000100800 */
[----:B------:R-:W-:-:S03]  /*3be0*/  MOV R3, R50 ;  /* 0x0000003200037202 */ /* 0x000fc60000000f00 */
[----:B------:R-:W4:Y:S01]  /*3bf0*/  LDL R50, [R1+0xd0] ;  /* 0x0000d00001327983 */ /* 0x000f220000100800 */
[----:B------:R-:W-:Y:S01]  /*3c00*/  LOP3.LUT R48, R48, 0x18, RZ, 0xc0, !PT ;  /* 0x0000001830307812 */ /* 0x000fe200078ec0ff */
[----:B---3--:R-:W-:-:S06]  /*3c10*/  ULEA UR5, UR15, UR5, 0x18 ;  /* 0x000000050f057291 */ /* 0x008fcc000f8ec03f */
[----:B------:R-:W-:-:S04]  /*3c20*/  LEA R15, R61, UR5, 0x5 ;  /* 0x000000053d0f7c11 */ /* 0x000fc8000f8e28ff */
[----:B------:R-:W-:-:S05]  /*3c30*/  IADD3 R49, R15, R48, RZ ;  /* 0x000000300f317210 */ /* 0x000fca0007ffe0ff */
[----:B------:R0:W-:Y:S04]  /*3c40*/  STS.64 [R49], R4 ;  /* 0x0000000431007388 */ /* 0x0001e80000000a00 */
[----:B0-----:R1:W5:Y:S04]  /*3c50*/  LDL.LU.64 R4, [R1+0xe8] ;  /* 0x0000e80001047983 */ /* 0x0013680000300a00 */
[----:B------:R-:W3:Y:S01]  /*3c60*/  LDL R60, [R1+0xcc] ;  /* 0x0000cc00013c7983 */ /* 0x000ee20000100800 */
[----:B------:R-:W-:-:S04]  /*3c70*/  LOP3.LUT R49, R48, 0x8, RZ, 0x3c, !PT ;  /* 0x0000000830317812 */ /* 0x000fc800078e3cff */
[----:B------:R-:W-:-:S05]  /*3c80*/  IADD3 R49, R15, R49, RZ ;  /* 0x000000310f317210 */ /* 0x000fca0007ffe0ff */
[----:B------:R0:W-:Y:S02]  /*3c90*/  STS.64 [R49], R10 ;  /* 0x0000000a31007388 */ /* 0x0001e40000000a00 */
[----:B0-----:R-:W-:-:S04]  /*3ca0*/  LOP3.LUT R49, R48, 0x10, RZ, 0x3c, !PT ;  /* 0x0000001030317812 */ /* 0x001fc800078e3cff */
[----:B------:R-:W-:-:S05]  /*3cb0*/  IADD3 R49, R15, R49, RZ ;  /* 0x000000310f317210 */ /* 0x000fca0007ffe0ff */
[----:B------:R0:W-:Y:S04]  /*3cc0*/  STS.64 [R49], R2 ;  /* 0x0000000231007388 */ /* 0x0001e80000000a00 */
[----:B0-----:R1:W5:Y:S04]  /*3cd0*/  LDL.LU.64 R2, [R1+0xe0] ;  /* 0x0000e00001027983 */ /* 0x0013680000300a00 */
[----:B------:R-:W3:Y:S01]  /*3ce0*/  LDL R59, [R1+0xc8] ;  /* 0x0000c800013b7983 */ /* 0x000ee20000100800 */
[----:B------:R-:W0:Y:S02]  /*3cf0*/  S2R R0, SR_TID.X ;  /* 0x0000000000007919 */ /* 0x000e240000002100 */
[----:B0-----:R-:W-:-:S04]  /*3d00*/  SHF.R.S32.HI R49, RZ, 0x1f, R0 ;  /* 0x0000001fff317819 */ /* 0x001fc80000011400 */
[----:B------:R-:W-:Y:S02]  /*3d10*/  LEA.HI R49, R49, R0, RZ, 0x2 ;  /* 0x0000000031317211 */ /* 0x000fe400078f10ff */
[----:B------:R1:W5:Y:S01]  /*3d20*/  LDL.LU R0, [R1+0xd8] ;  /* 0x0000d80001007983 */ /* 0x0003620000300800 */
[----:B------:R-:W-:-:S04]  /*3d30*/  LOP3.LUT R48, R48, 0x18, RZ, 0x3c, !PT ;  /* 0x0000001830307812 */ /* 0x000fc800078e3cff */
[----:B------:R-:W-:-:S05]  /*3d40*/  IADD3 R48, R15, R48, RZ ;  /* 0x000000300f307210 */ /* 0x000fca0007ffe0ff */
[----:B------:R2:W-:Y:S01]  /*3d50*/  STS.64 [R48], R12 ;  /* 0x0000000c30007388 */ /* 0x0005e20000000a00 */
[----:B------:R-:W-:-:S04]  /*3d60*/  SHF.R.S32.HI R49, RZ, 0x2, R49 ;  /* 0x00000002ff317819 */ /* 0x000fc80000011431 */
[----:B------:R-:W-:Y:S01]  /*3d70*/  LEA R15, R49, UR5, 0x5 ;  /* 0x00000005310f7c11 */ /* 0x000fe2000f8e28ff */
[----:B------:R-:W-:-:S04]  /*3d80*/  USHF.R.U32.HI UR5, URZ, 0x1, UR6 ;  /* 0x000000013f057899 */ /* 0x000fc80008011606 */
[----:B------:R-:W-:Y:S01]  /*3d90*/  USHF.L.U32 UR5, UR5, 0x3, URZ ;  /* 0x0000000305057899 */ /* 0x000fe2000800063f */
[-C--:B--2---:R-:W-:Y:S01]  /*3da0*/  LEA R48, R51, R15.reuse, 0x3 ;  /* 0x0000000f33307211 */ /* 0x084fe200078e18ff */
[----:B------:R-:W-:Y:S01]  /*3db0*/  BAR.SYNC.DEFER_BLOCKING 0x0 ;  /* 0x0000000000007b1d */ /* 0x000fe20000010000 */
[----:B----4-:R-:W-:-:S05]  /*3dc0*/  LEA R50, R50, R15, 0x3 ;  /* 0x0000000f32327211 */ /* 0x010fca00078e18ff */
[----:B------:R-:W0:Y:S04]  /*3dd0*/  LDS.64 R48, [R48] ;  /* 0x0000000030307984 */ /* 0x000e280000000a00 */
[----:B------:R-:W2:Y:S01]  /*3de0*/  LDS.64 R50, [R50+0xa00] ;  /* 0x000a000032327984 */ /* 0x000ea20000000a00 */
[----:B0-----:R-:W-:Y:S01]  /*3df0*/  FADD.FTZ R48, RZ, R48 ;  /* 0x00000030ff307221 */ /* 0x001fe20000010000 */
[----:B------:R-:W-:-:S03]  /*3e00*/  FADD.FTZ R49, RZ, R49 ;  /* 0x00000031ff317221 */ /* 0x000fc60000010000 */
[----:B--2---:R-:W-:Y:S01]  /*3e10*/  FADD.FTZ R50, R48, R50 ;  /* 0x0000003230327221 */ /* 0x004fe20000010000 */
[----:B---3--:R-:W-:Y:S01]  /*3e20*/  LEA R48, R60, R15, 0x3 ;  /* 0x0000000f3c307211 */ /* 0x008fe200078e18ff */
[----:B------:R-:W-:-:S05]  /*3e30*/  FADD.FTZ R51, R49, R51 ;  /* 0x0000003331337221 */ /* 0x000fca0000010000 */
[----:B------:R-:W0:Y:S02]  /*3e40*/  LDS.64 R48, [R48+0x1400] ;  /* 0x0014000030307984 */ /* 0x000e240000000a00 */
[----:B0-----:R-:W-:Y:S01]  /*3e50*/  FADD.FTZ R50, R50, R48 ;  /* 0x0000003032327221 */ /* 0x001fe20000010000 */
[----:B------:R-:W-:Y:S01]  /*3e60*/  LEA R48, R59, R15, 0x3 ;  /* 0x0000000f3b307211 */ /* 0x000fe200078e18ff */
[----:B------:R-:W-:-:S05]  /*3e70*/  FADD.FTZ R51, R51, R49 ;  /* 0x0000003133337221 */ /* 0x000fca0000010000 */
[----:B------:R-:W0:Y:S01]  /*3e80*/  LDS.64 R48, [R48+0x1e00] ;  /* 0x001e000030307984 */ /* 0x000e220000000a00 */
[----:B------:R-:W-:-:S06]  /*3e90*/  ULOP3.LUT UR5, UR5, 0xfffffff8, UR17, 0xe2, !UPT ;  /* 0xfffffff805057892 */ /* 0x000fcc000f8ee211 */
[----:B------:R-:W-:-:S05]  /*3ea0*/  MOV R15, UR5 ;  /* 0x00000005000f7c02 */ /* 0x000fca0008000f00 */
[----:B------:R-:W-:-:S05]  /*3eb0*/  IMAD R15, R15, 0x280, R61 ;  /* 0x000002800f0f7824 */ /* 0x000fca00078e023d */
[----:B------:R-:W-:Y:S01]  /*3ec0*/  IADD3 R15, R15, UR14, RZ ;  /* 0x0000000e0f0f7c10 */ /* 0x000fe2000fffe0ff */
[----:B0-----:R-:W-:Y:S01]  /*3ed0*/  FADD.FTZ R49, R51, R49 ;  /* 0x0000003133317221 */ /* 0x001fe20000010000 */
[----:B------:R-:W-:Y:S02]  /*3ee0*/  FADD.FTZ R48, R50, R48 ;  /* 0x0000003032307221 */ /* 0x000fe40000010000 */
[----:B------:R-:W0:Y:S01]  /*3ef0*/  LDC.64 R50, c[0x0][0x260] ;  /* 0x00009800ff327b82 */ /* 0x000e220000000a00 */
[----:B------:R-:W-:-:S05]  /*3f00*/  SHF.L.U32 R15, R15, 0x1, RZ ;  /* 0x000000010f0f7819 */ /* 0x000fca00000006ff */
[----:B0-----:R-:W-:-:S05]  /*3f10*/  IMAD.WIDE.U32 R50, R15, 0x4, R50 ;  /* 0x000000040f327825 */ /* 0x001fca00078e0032 */
[----:B------:R1:W-:Y:S02]  /*3f20*/  STG.E.64 desc[UR12][R50.64+0xa800], R48 ;  /* 0x00a8003032007986 */ /* 0x0003e4000c101b0c */
.L_x_868:
[----:B------:R-:W-:Y:S01]  /*3f30*/  BSSY B0, `(.L_x_869) ;  /* 0x000006d000007945 */ /* 0x000fe20003800000 */
[----:B-1----:R-:W-:-:S03]  /*3f40*/  CS2R R48, SRZ ;  /* 0x0000000000307805 */ /* 0x002fc6000001ff00 */
[----:B------:R-:W-:Y:S05]  /*3f50*/  @P1 BRA `(.L_x_870) ;  /* 0x0000000400a81947 */ /* 0x000fea0003800000 */
[----:B------:R-:W-:Y:S01]  /*3f60*/  USHF.L.U32 UR5, UR11, 0x3, URZ ;  /* 0x000000030b057899 */ /* 0x000fe2000800063f */
[----:B------:R-:W-:Y:S01]  /*3f70*/  MOV R48, 0x28 ;  /* 0x0000002800307802 */ /* 0x000fe20000000f00 */
[----:B------:R-:W-:Y:S01]  /*3f80*/  HFMA2.MMA R49, -RZ, RZ, 0, 2.384185791015625e-06 ;  /* 0x00000028ff317435 */ /* 0x000fe200000001ff */
[----:B------:R-:W-:Y:S01]  /*3f90*/  SHF.L.U32 R59, R61, 0x3, RZ ;  /* 0x000000033d3b7819 */ /* 0x000fe200000006ff */
[----:B------:R-:W-:Y:S01]  /*3fa0*/  ULOP3.LUT UR5, UR5, 0x8, URZ, 0xc0, !UPT ;  /* 0x0000000805057892 */ /* 0x000fe2000f8ec03f */
[----:B0-----:R-:W-:Y:S02]  /*3fb0*/  HFMA2.MMA R60, -RZ, RZ, 0, 2.384185791015625e-06 ;  /* 0x00000028ff3c7435 */ /* 0x001fe400000001ff */
[----:B------:R-:W-:-:S03]  /*3fc0*/  LOP3.LUT R59, R59, 0x18, RZ, 0xc0, !PT ;  /* 0x000000183b3b7812 */ /* 0x000fc600078ec0ff */
        /* <DEDUP_REMOVED lines=9> */
[----:B------:R-:W-:Y:S02]  /*4060*/  LEA.HI R50, R50, R49, RZ, 0x2 ;  /* 0x0000003132327211 */ /* 0x000fe400078f10ff */
[----:B------:R-:W-:Y:S02]  /*4070*/  MOV R49, 0x28 ;  /* 0x0000002800317802 */ /* 0x000fe40000000f00 */
[----:B------:R-:W-:-:S05]  /*4080*/  SHF.R.S32.HI R50, RZ, 0x2, R50 ;  /* 0x00000002ff327819 */ /* 0x000fca0000011432 */
        /* <DEDUP_REMOVED lines=79> */
[----:B------:R-:W-:Y:S02]  /*4580*/  LEA.HI R48, R48, R15, RZ, 0x2 ;  /* 0x0000000f30307211 */ /* 0x000fe400078f10ff */
[----:B------:R-:W-:Y:S02]  /*4590*/  MOV R15, 0x28 ;  /* 0x00000028000f7802 */ /* 0x000fe40000000f00 */
[----:B------:R-:W-:-:S05]  /*45a0*/  SHF.R.S32.HI R48, RZ, 0x2, R48 ;  /* 0x00000002ff307819 */ /* 0x000fca0000011430 */
[----:B------:R-:W-:-:S05]  /*45b0*/  IMAD R48, R48, R15, UR8 ;  /* 0x0000000830307e24 */ /* 0x000fca000f8e020f */
[----:B------:R-:W-:-:S06]  /*45c0*/  IADD3 R48, R59, R48, RZ ;  /* 0x000000303b307210 */ /* 0x000fcc0007ffe0ff */
[----:B------:R-:W0:Y:S02]  /*45d0*/  LDS.64 R48, [R48] ;  /* 0x0000000030307984 */ /* 0x000e240000000a00 */
[----:B0-----:R-:W-:Y:S01]  /*45e0*/  FADD.FTZ R48, R50, R48 ;  /* 0x0000003032307221 */ /* 0x001fe20000010000 */
[----:B------:R-:W-:-:S07]  /*45f0*/  FADD.FTZ R49, R51, R49 ;  /* 0x0000003133317221 */ /* 0x000fce0000010000 */
.L_x_870:
[----:B------:R-:W-:Y:S05]  /*4600*/  BSYNC B0 ;  /* 0x0000000000007941 */ /* 0x000fea0003800000 */
.L_x_869:
[----:B-----5:R1:W-:Y:S04]  /*4610*/  STL [R1+0xd8], R0 ;  /* 0x0000d80001007387 */ /* 0x0203e80000100800 */
[----:B-1----:R-:W2:Y:S04]  /*4620*/  LDL.LU R0, [R1+0x18] ;  /* 0x0000180001007983 */ /* 0x002ea80000300800 */
[----:B0-----:R-:W3:Y:S01]  /*4630*/  LDL.LU R51, [R1+0x1c] ;  /* 0x00001c0001337983 */ /* 0x001ee20000300800 */
[----:B------:R-:W-:-:S03]  /*4640*/  LOP3.LUT P1, RZ, R61, 0xffffffe3, RZ, 0xc0, !PT ;  /* 0xffffffe33dff7812 */ /* 0x000fc6000782c0ff */
[----:B------:R-:W0:Y:S04]  /*4650*/  SHFL.BFLY PT, R50, R48, 0x2, 0x1f ;  /* 0x0c401f0030327f89 */ /* 0x000e2800000e0000 */
[----:B------:R-:W1:Y:S01]  /*4660*/  SHFL.BFLY PT, R15, R49, 0x2, 0x1f ;  /* 0x0c401f00310f7f89 */ /* 0x000e6200000e0000 */
[----:B0-----:R-:W-:Y:S01]  /*4670*/  FADD.FTZ R48, R50, R48 ;  /* 0x0000003032307221 */ /* 0x001fe20000010000 */
[----:B-1----:R-:W-:-:S04]  /*4680*/  FADD.FTZ R49, R15, R49 ;  /* 0x000000310f317221 */ /* 0x002fc80000010000 */
[----:B------:R-:W0:Y:S04]  /*4690*/  SHFL.BFLY PT, R50, R48, 0x1, 0x1f ;  /* 0x0c201f0030327f89 */ /* 0x000e2800000e0000 */
[----:B------:R-:W1:Y:S01]  /*46a0*/  SHFL.BFLY PT, R15, R49, 0x1, 0x1f ;  /* 0x0c201f00310f7f89 */ /* 0x000e6200000e0000 */
[----:B--2---:R-:W-:-:S03]  /*46b0*/  PRMT R59, R0, 0x7632, R59 ;  /* 0x00007632003b7816 */ /* 0x004fc6000000003b */
[----:B------:R2:W5:Y:S01]  /*46c0*/  LDL.LU R0, [R1+0xd8] ;  /* 0x0000d80001007983 */ /* 0x0005620000300800 */
[----:B------:R-:W-:Y:S01]  /*46d0*/  BSSY B0, `(.L_x_871) ;  /* 0x0000011000007945 */ /* 0x000fe20003800000 */
[----:B---3--:R-:W-:Y:S01]  /*46e0*/  PRMT R60, R51, 0x7632, R60 ;  /* 0x00007632333c7816 */ /* 0x008fe2000000003c */
[----:B0-----:R-:W-:Y:S01]  /*46f0*/  FADD.FTZ R48, R48, R50 ;  /* 0x0000003230307221 */ /* 0x001fe20000010000 */
[----:B-1----:R-:W-:Y:S01]  /*4700*/  FADD.FTZ R49, R49, R15 ;  /* 0x0000000f31317221 */ /* 0x002fe20000010000 */
[----:B------:R-:W-:Y:S06]  /*4710*/  @P1 BRA `(.L_x_872) ;  /* 0x0000000000301947 */ /* 0x000fec0003800000 */
[----:B------:R-:W-:Y:S01]  /*4720*/  SHF.R.U32.HI R50, RZ, 0x2, R61 ;  /* 0x00000002ff327819 */ /* 0x000fe2000001163d */
[----:B------:R-:W-:Y:S01]  /*4730*/  ULDC UR5, c[0x0][0x10] ;  /* 0x0000040000057ab9 */ /* 0x000fe20000000800 */
[----:B------:R-:W-:Y:S01]  /*4740*/  MOV R15, UR17 ;  /* 0x00000011000f7c02 */ /* 0x000fe20008000f00 */
[----:B------:R-:W-:Y:S01]  /*4750*/  UIMAD UR5, UR5, UR4, UR6 ;  /* 0x00000004050572a4 */ /* 0x000fe2000f8e0206 */
[----:B------:R-:W-:-:S04]  /*4760*/  SHF.L.U32 R50, R50, 0x3, RZ ;  /* 0x0000000332327819 */ /* 0x000fc800000006ff */
[----:B------:R-:W-:Y:S02]  /*4770*/  LOP3.LUT R15, R50, 0xfffffff8, R15, 0xe2, !PT ;  /* 0xfffffff8320f7812 */ /* 0x000fe400078ee20f */
[----:B------:R-:W-:-:S04]  /*4780*/  MOV R50, UR5 ;  /* 0x0000000500327c02 */ /* 0x000fc80008000f00 */
[----:B------:R-:W-:Y:S02]  /*4790*/  LEA R15, R50, R15, 0x6 ;  /* 0x0000000f320f7211 */ /* 0x000fe400078e30ff */
[----:B------:R-:W0:Y:S02]  /*47a0*/  LDC.64 R50, c[0x0][0x260] ;  /* 0x00009800ff327b82 */ /* 0x000e240000000a00 */
[----:B------:R-:W-:-:S05]  /*47b0*/  SHF.L.U32 R15, R15, 0x1, RZ ;  /* 0x000000010f0f7819 */ /* 0x000fca00000006ff */
[----:B0-----:R-:W-:-:S05]  /*47c0*/  IMAD.WIDE.U32 R50, R15, 0x4, R50 ;  /* 0x000000040f327825 */ /* 0x001fca00078e0032 */
[----:B------:R0:W-:Y:S02]  /*47d0*/  STG.E.64 desc[UR12][R50.64], R48 ;  /* 0x0000003032007986 */ /* 0x0001e4000c101b0c */
.L_x_872:
[----:B------:R-:W-:Y:S05]  /*47e0*/  BSYNC B0 ;  /* 0x0000000000007941 */ /* 0x000fea0003800000 */
.L_x_871:
[----:B0-----:R-:W3:Y:S04]  /*47f0*/  LDL.LU R49, [R1+0x10] ;  /* 0x0000100001317983 */ /* 0x001ee80000300800 */
[----:B------:R-:W4:Y:S01]  /*4800*/  LDL.LU R48, [R1+0x14] ;  /* 0x0000140001307983 */ /* 0x000f220000300800 */
[----:B------:R-:W-:Y:S01]  /*4810*/  PRMT R20, R16, 0x7632, R20 ;  /* 0x0000763210147816 */ /* 0x000fe20000000014 */
[----:B------:R-:W-:Y:S01]  /*4820*/  UISETP.GE.U32.AND UP0, UPT, UR9, UR16, UPT ;  /* 0x000000100900728c */ /* 0x000fe2000bf06070 */
[----:B------:R-:W-:Y:S02]  /*4830*/  PRMT R47, R17, 0x7632, R47 ;  /* 0x00007632112f7816 */ /* 0x000fe4000000002f */
[----:B------:R-:W-:Y:S01]  /*4840*/  PRMT R46, R20, 0x7632, R46 ;  /* 0x00007632142e7816 */ /* 0x000fe2000000002e */
[----:B------:R-:W-:Y:S01]  /*4850*/  UISETP.GE.AND.EX UP0, UPT, UR10, UR7, UPT, UP0 ;  /* 0x000000070a00728c */ /* 0x000fe2000bf06300 */
[----:B------:R-:W-:-:S02]  /*4860*/  PRMT R16, R47, 0x7632, R16 ;  /* 0x000076322f107816 */ /* 0x000fc40000000010 */
[----:B------:R-:W-:Y:S02]  /*4870*/  PRMT R17, R46, 0x7632, R17 ;  /* 0x000076322e117816 */ /* 0x000fe40000000011 */
[----:B------:R-:W-:Y:S01]  /*4880*/  PRMT R21, R21, 0x7632, R21 ;  /* 0x0000763215157816 */ /* 0x000fe20000000015 */
[----:B------:R0:W-:Y:S01]  /*4890*/  STL.S16 [R1], R16 ;  /* 0x0000001001007387 */ /* 0x0001e20000100600 */
[----:B------:R-:W-:Y:S02]  /*48a0*/  PLOP3.LUT P1, PT, PT, PT, UP0, 0x80, 0x0 ;  /* 0x000000000000781c */ /* 0x000fe40003f2f008 */
[----:B------:R-:W-:Y:S01]  /*48b0*/  PRMT R18, R18, 0x7632, R18 ;  /* 0x0000763212127816 */ /* 0x000fe20000000012 */
[----:B------:R0:W-:Y:S01]  /*48c0*/  STL.S16 [R1+0x4], R17 ;  /* 0x0000041101007387 */ /* 0x0001e20000100600 */
        /* <DEDUP_REMOVED lines=24> */
[----:B---3--:R-:W-:Y:S02]  /*4a50*/  PRMT R43, R49, 0x7632, R43 ;  /* 0x00007632312b7816 */ /* 0x008fe4000000002b */
[----:B----4-:R-:W-:-:S02]  /*4a60*/  PRMT R15, R48, 0x7632, R15 ;  /* 0x00007632300f7816 */ /* 0x010fc4000000000f */
[----:B------:R-:W-:Y:S01]  /*4a70*/  PRMT R61, R43, 0x7632, R61 ;  /* 0x000076322b3d7816 */ /* 0x000fe2000000003d */
[----:B0-----:R-:W-:Y:S06]  /*4a80*/  @P1 BRA `(.L_x_873) ;  /* 0x00000000005c1947 */ /* 0x001fec0003800000 */
[----:B------:R-:W0:Y:S01]  /*4a90*/  S2R R48, SR_TID.X ;  /* 0x0000000000307919 */ /* 0x000e220000002100 */
[----:B------:R-:W-:Y:S01]  /*4aa0*/  BAR.SYNC.DEFER_BLOCKING 0x0 ;  /* 0x0000000000007b1d */ /* 0x000fe20000010000 */
[----:B0-----:R-:W-:-:S13]  /*4ab0*/  ISETP.NE.AND P1, PT, R48, RZ, PT ;  /* 0x000000ff3000720c */ /* 0x001fda0003f25270 */
[----:B------:R-:W-:Y:S05]  /*4ac0*/  @P1 BRA `(.L_x_874) ;  /* 0x0000000000401947 */ /* 0x000fea0003800000 */
[----:B------:R-:W0:Y:S01]  /*4ad0*/  LDC.64 R48, c[0x0][0x268] ;  /* 0x00009a00ff307b82 */ /* 0x000e220000000a00 */
        /* <DEDUP_REMOVED lines=9> */
.L_x_875:
[----:B------:R-:W3:Y:S04]  /*4b70*/  LD.E.STRONG.GPU R49, desc[UR12][R16.64] ;  /* 0x0000000c10317980 */ /* 0x000ee8000c10f900 */
[----:B---3--:R-:W-:Y:S01]  /*4b80*/  CCTL.IVALL ;  /* 0x00000000ff00798f */ /* 0x008fe20002000000 */
[----:B------:R-:W-:Y:S05]  /*4b90*/  YIELD ;  /* 0x0000000000007946 */ /* 0x000fea0003800000 */
[----:B-----5:R-:W-:-:S04]  /*4ba0*/  LOP3.LUT R49, R49, R48, RZ, 0x3c, !PT ;  /* 0x0000003031317212 */ /* 0x020fc800078e3cff */
[----:B------:R-:W-:-:S13]  /*4bb0*/  ISETP.GT.AND P1, PT, R49, -0x1, PT ;  /* 0xffffffff3100780c */ /* 0x000fda0003f24270 */
[----:B------:R-:W-:Y:S05]  /*4bc0*/  @P1 BRA `(.L_x_875) ;  /* 0xfffffffc00e81947 */ /* 0x000fea000383ffff */
.L_x_874:
[----:B------:R-:W-:Y:S05]  /*4bd0*/  WARPSYNC.ALL ;  /* 0x0000000000007948 */ /* 0x000fea0003800000 */
[----:B------:R-:W-:Y:S06]  /*4be0*/  BAR.SYNC.DEFER_BLOCKING 0x0 ;  /* 0x0000000000007b1d */ /* 0x000fec0000010000 */
[----:B------:R-:W-:Y:S05]  /*4bf0*/  BRA `(.L_x_876) ;  /* 0x0000000000687947 */ /* 0x000fea0003800000 */
.L_x_873:
[----:B------:R-:W0:Y:S01]  /*4c00*/  S2R R16, SR_TID.X ;  /* 0x0000000000107919 */ /* 0x000e220000002100 */
        /* <DEDUP_REMOVED lines=9> */
[----:B------:R-:W-:-:S05]  /*4ca0*/  MOV R16, UR5 ;  /* 0x0000000500107c02 */ /* 0x000fca0008000f00 */
[----:B0-----:R-:W-:Y:S01]  /*4cb0*/  IMAD.WIDE.U32 R16, R16, 0x4, R48 ;  /* 0x0000000410107825 */ /* 0x001fe200078e0030 */
[----:B------:R-:W-:-:S04]  /*4cc0*/  MOV R48, 0x7fffff59 ;  /* 0x7fffff5900307802 */ /* 0x000fc80000000f00 */
[----:B------:R-:W-:Y:S01]  /*4cd0*/  SEL R48, R48, 0x1, !P1 ;  /* 0x0000000130307807 */ /* 0x000fe20004800000 */
[----:B------:R-:W-:Y:S06]  /*4ce0*/  MEMBAR.ALL.GPU ;  /* 0x0000000000007992 */ /* 0x000fec000000a000 */
[----:B------:R-:W-:-:S00]  /*4cf0*/  ERRBAR ;  /* 0x00000000000079ab */ /* 0x000fc00000000000 */
[----:B------:R-:W-:Y:S06]  /*4d00*/  CGAERRBAR ;  /* 0x00000000000075ab */ /* 0x000fec0000000000 */
[----:B------:R0:W5:Y:S02]  /*4d10*/  ATOM.E.ADD.STRONG.GPU PT, R48, desc[UR12][R16.64], R48 ;  /* 0x000000301030798a */ /* 0x00016400081ee1cc */
.L_x_878:
[----:B------:R-:W3:Y:S04]  /*4d20*/  LD.E.STRONG.GPU R49, desc[UR12][R16.64] ;  /* 0x0000000c10317980 */ /* 0x000ee8000c10f900 */
[----:B---3--:R-:W-:Y:S01]  /*4d30*/  CCTL.IVALL ;  /* 0x00000000ff00798f */ /* 0x008fe20002000000 */
[----:B------:R-:W-:Y:S05]  /*4d40*/  YIELD ;  /* 0x0000000000007946 */ /* 0x000fea0003800000 */
[----:B-----5:R-:W-:-:S04]  /*4d50*/  LOP3.LUT R49, R49, R48, RZ, 0x3c, !PT ;  /* 0x0000003031317212 */ /* 0x020fc800078e3cff */
[----:B------:R-:W-:-:S13]  /*4d60*/  ISETP.GT.AND P1, PT, R49, -0x1, PT ;  /* 0xffffffff3100780c */ /* 0x000fda0003f24270 */
[----:B------:R-:W-:Y:S05]  /*4d70*/  @P1 BRA `(.L_x_878) ;  /* 0xfffffffc00e81947 */ /* 0x000fea000383ffff */
.L_x_877:
[----:B------:R-:W-:Y:S05]  /*4d80*/  WARPSYNC.ALL ;  /* 0x0000000000007948 */ /* 0x000fea0003800000 */
[----:B------:R-:W-:Y:S06]  /*4d90*/  BAR.SYNC.DEFER_BLOCKING 0x0 ;  /* 0x0000000000007b1d */ /* 0x000fec0000010000 */
.L_x_876:
[----:B------:R-:W1:Y:S01]  /*4da0*/  S2R R50, SR_TID.X ;  /* 0x0000000000327919 */ /* 0x000e620000002100 */
[----:B------:R-:W3:Y:S01]  /*4db0*/  LDL.LU R51, [R1+0xc0] ;  /* 0x0000c00001337983 */ /* 0x000ee20000300800 */
[----:B0-----:R-:W-:Y:S01]  /*4dc0*/  MOV R17, UR4 ;  /* 0x0000000400117c02 */ /* 0x001fe20008000f00 */
[----:B------:R-:W0:Y:S01]  /*4dd0*/  S2UR UR14, SR_CgaCtaId ;  /* 0x00000000000e79c3 */ /* 0x000e220000008800 */
[----:B------:R-:W-:Y:S01]  /*4de0*/  UMOV UR5, 0x400 ;  /* 0x0000040000057882 */ /* 0x000fe20000000000 */
[----:B------:R-:W-:Y:S02]  /*4df0*/  SHF.L.U32 R43, R43, 0x10, RZ ;  /* 0x000000102b2b7819 */ /* 0x000fe400000006ff */
[----:B-1----:R-:W-:Y:S01]  /*4e00*/  ISETP.GT.U32.AND P1, PT, R50, 0x3f, PT ;  /* 0x0000003f3200780c */ /* 0x002fe20003f24070 */
[----:B------:R-:W-:-:S12]  /*4e10*/  STL [R1+0xd8], R10 ;  /* 0x0000d80a01007387 */ /* 0x000fd80000100800 */
[----:B------:R-:W1:Y:S08]  /*4e20*/  @!P1 LDC R16, c[0x0][0x10] ;  /* 0x00000400ff109b82 */ /* 0x000e700000000800 */
[----:B------:R-:W4:Y:S01]  /*4e30*/  @!P1 LDC.64 R48, c[0x0][0x260] ;  /* 0x00009800ff309b82 */ /* 0x000f220000000a00 */
[----:B-1----:R-:W-:Y:S01]  /*4e40*/  @!P1 IMAD R16, R16, R17, UR6 ;  /* 0x0000000610109e24 */ /* 0x002fe2000f8e0211 */
[----:B------:R-:W-:-:S04]  /*4e50*/  @!P1 LOP3.LUT R17, R50, 0x7ffffff8, RZ, 0xc0, !PT ;  /* 0x7ffffff832119812 */ /* 0x000fc800078ec0ff */
[----:B------:R-:W-:Y:S02]  /*4e60*/  @!P1 LEA R16, R16, R17, 0x6 ;  /* 0x0000001110109211 */ /* 0x000fe400078e30ff */
[----:B------:R-:W-:-:S04]  /*4e70*/  @!P1 LOP3.LUT R17, R50, 0x7, RZ, 0xc0, !PT ;  /* 0x0000000732119812 */ /* 0x000fc800078ec0ff */
[----:B------:R-:W-:-:S04]  /*4e80*/  @!P1 IADD3 R16, R16, R17, RZ ;  /* 0x0000001110109210 */ /* 0x000fc80007ffe0ff */
[----:B------:R-:W-:-:S05]  /*4e90*/  @!P1 SHF.L.U32 R16, R16, 0x1, RZ ;  /* 0x0000000110109819 */ /* 0x000fca00000006ff */
[----:B----4-:R-:W-:-:S06]  /*4ea0*/  @!P1 IMAD.WIDE.U32 R16, R16, 0x4, R48 ;  /* 0x0000000410109825 */ /* 0x010fcc00078e0030 */
[----:B------:R-:W4:Y:S01]  /*4eb0*/  @!P1 LDG.E.64 R16, desc[UR12][R16.64] ;  /* 0x0000000c10109981 */ /* 0x000f22000c1e1b00 */
[----:B------:R-:W-:Y:S01]  /*4ec0*/  HFMA2.MMA R48, -RZ, RZ, 0, 0 ;  /* 0x00000000ff307435 */ /* 0x000fe200000001ff */
[----:B------:R-:W-:Y:S01]  /*4ed0*/  UIADD3 UR5, UR5, 0x3480, URZ ;  /* 0x0000348005057890 */ /* 0x000fe2000fffe03f */
[----:B------:R-:W-:-:S03]  /*4ee0*/  FADD.FTZ R43, -R14, R43 ;  /* 0x0000002b0e2b7221 */ /* 0x000fc60000010100 */
[----:B0-----:R-:W-:Y:S01]  /*4ef0*/  ULEA UR5, UR14, UR5, 0x18 ;  /* 0x000000050e057291 */ /* 0x001fe2000f8ec03f */
[----:B------:R-:W-:Y:S01]  /*4f00*/  SHF.L.U32 R59, R59, 0x10, RZ ;  /* 0x000000103b3b7819 */ /* 0x000fe200000006ff */
[----:B------:R-:W-:Y:S01]  /*4f10*/  FMUL.FTZ R43, R2, R43 ;  /* 0x0000002b022b7220 */ /* 0x000fe20000410000 */
[----:B------:R-:W-:Y:S01]  /*4f20*/  SHF.L.U32 R20, R20, 0x10, RZ ;  /* 0x0000001014147819 */ /* 0x000fe200000006ff */
[----:B------:R-:W-:Y:S01]  /*4f30*/  USHF.L.U32 UR11, UR11, 0x3, URZ ;  /* 0x000000030b0b7899 */ /* 0x000fe2000800063f */
[----:B------:R-:W-:Y:S01]  /*4f40*/  SHF.L.U32 R46, R46, 0x10, RZ ;  /* 0x000000102e2e7819 */ /* 0x000fe200000006ff */
[----:B------:R-:W-:Y:S02]  /*4f50*/  ULDC.64 UR14, c[0x0][0x210] ;  /* 0x00008400000e7ab9 */ /* 0x000fe40000000a00 */
[----:B------:R-:W-:Y:S01]  /*4f60*/  ULOP3.LUT UR11, UR11, 0x8, URZ, 0xc0, !UPT ;  /* 0x000000080b0b7892 */ /* 0x000fe2000f8ec03f */
[----:B----4-:R-:W-:Y:S01]  /*4f70*/  @!P1 FADD.FTZ R48, RZ, R16 ;  /* 0x00000010ff309221 */ /* 0x010fe20000010000 */
        /* <DEDUP_REMOVED lines=14> */
[----:B0-----:R-:W-:Y:S01]  /*5060*/  FADD.FTZ R17, R16, R17 ;  /* 0x0000001110117221 */ /* 0x001fe20000010000 */
[----:B------:R-:W-:Y:S01]  /*5070*/  @!P1 FMUL.FTZ R16, R48, 9.7656251455191522837e-05 ;  /* 0x38cccccd30109820 */ /* 0x000fe20000410000 */
[----:B------:R-:W-:-:S02]  /*5080*/  @!P1 LOP3.LUT R48, R50, 0xfffffff8, RZ, 0xc0, !PT ;  /* 0xfffffff832309812 */ /* 0x000fc400078ec0ff */
[----:B------:R-:W-:Y:S01]  /*5090*/  @!P1 FMUL.FTZ R17, R17, 9.7656251455191522837e-05 ;  /* 0x38cccccd11119820 */ /* 0x000fe20000410000 */
[----:B------:R-:W4:Y:S04]  /*50a0*/  LDL.LU R50, [R1+0x20] ;  /* 0x0000200001327983 */ /* 0x000f280000300800 */
[----:B------:R0:W-:Y:S04]  /*50b0*/  @!P1 STS.64 [R48+UR5], R16 ;  /* 0x0000001030009988 */ /* 0x0001e80008000a05 */
[----:B------:R-:W2:Y:S01]  /*50c0*/  LDL.LU R49, [R1+0x40] ;  /* 0x0000400001317983 */ /* 0x000ea20000300800 */
[----:B0-----:R-:W-:-:S04]  /*50d0*/  FFMA.FTZ R16, R43, R59, R20 ;  /* 0x0000003b2b107223 */ /* 0x001fc80000010014 */
[----:B------:R-:W-:-:S06]  /*50e0*/  FMUL.FTZ R17, R16, -1.4426950216293334961 ;  /* 0xbfb8aa3b10117820 */ /* 0x000fcc0000410000 */
[----:B------:R-:W0:Y:S02]  /*50f0*/  MUFU.EX2 R17, R17 ;  /* 0x0000001100117308 */ /* 0x000e240000000800 */
[----:B0-----:R-:W-:-:S06]  /*5100*/  FADD.FTZ R17, R17, 1 ;  /* 0x3f80000011117421 */ /* 0x001fcc0000010000 */
[----:B------:R-:W0:Y:S02]  /*5110*/  MUFU.RCP R17, R17 ;  /* 0x0000001100117308 */ /* 0x000e240000001000 */
[----:B0-----:R-:W-:-:S04]  /*5120*/  FADD.FTZ R48, -R17, 1 ;  /* 0x3f80000011307421 */ /* 0x001fc80000010100 */
[----:B------:R-:W-:Y:S01]  /*5130*/  FFMA.FTZ R48, R16, R48, 1 ;  /* 0x3f80000010307423 */ /* 0x000fe20000010030 */
[----:B---3--:R-:W-:Y:S02]  /*5140*/  IADD3 R16, R51, -UR11, RZ ;  /* 0x8000000b33107c10 */ /* 0x008fe4000fffe0ff */
[----:B------:R-:W3:Y:S01]  /*5150*/  LDL.LU R51, [R1+0x24] ;  /* 0x0000240001337983 */ /* 0x000ee20000300800 */
[----:B------:R-:W-:Y:S01]  /*5160*/  FMUL.FTZ R17, R17, R48 ;  /* 0x0000003011117220 */ /* 0x000fe20000410000 */
[----:B------:R-:W-:Y:S02]  /*5170*/  LEA R16, R16, UR5, 0x3 ;  /* 0x0000000510107c11 */ /* 0x000fe4000f8e18ff */
[----:B------:R-:W-:Y:S01]  /*5180*/  SHF.L.U32 R60, R60, 0x10, RZ ;  /* 0x000000103c3c7819 */ /* 0x000fe200000006ff */
[----:B------:R-:W-:Y:S01]  /*5190*/  FMUL.FTZ R46, R46, R17 ;  /* 0x000000112e2e7220 */ /* 0x000fe20000410000 */
[----:B------:R-:W-:Y:S01]  /*51a0*/  BAR.SYNC.DEFER_BLOCKING 0x0 ;  /* 0x0000000000007b1d */ /* 0x000fe20000010000 */
[----:B------:R-:W-:-:S02]  /*51b0*/  SHF.L.U32 R47, R47, 0x10, RZ ;  /* 0x000000102f2f7819 */ /* 0x000fc400000006ff */
[----:B------:R-:W-:Y:S02]  /*51c0*/  SHF.L.U32 R18, R18, 0x10, RZ ;  /* 0x0000001012127819 */ /* 0x000fe400000006ff */
[----:B------:R-:W-:Y:S02]  /*51d0*/  SHF.L.U32 R21, R21, 0x10, RZ ;  /* 0x0000001015157819 */ /* 0x000fe400000006ff */
[----:B------:R-:W-:Y:S01]  /*51e0*/  SHF.L.U32 R19, R19, 0x10, RZ ;  /* 0x0000001013137819 */ /* 0x000fe200000006ff */
[----:B------:R-:W3:Y:S04]  /*51f0*/  LDL.LU R10, [R1+0x44] ;  /* 0x00004400010a7983 */ /* 0x000ee80000300800 */
[----:B------:R-:W4:Y:S01]  /*5200*/  LDS.64 R16, [R16] ;  /* 0x0000000010107984 */ /* 0x000f220000000a00 */
[----:B------:R-:W-:-:S05]  /*5210*/  SHF.L.U32 R48, R15, 0x10, RZ ;  /* 0x000000100f307819 */ /* 0x000fca00000006ff */
[C---:B------:R-:W-:Y:S01]  /*5220*/  FADD.FTZ R48, -R14.reuse, R48 ;  /* 0x000000300e307221 */ /* 0x040fe20000010100 */
[C---:B------:R-:W-:Y:S01]  /*5230*/  FADD.FTZ R18, -R14.reuse, R18 ;  /* 0x000000120e127221 */ /* 0x040fe20000010100 */
[----:B------:R-:W-:-:S04]  /*5240*/  FADD.FTZ R19, -R14, R19 ;  /* 0x000000130e137221 */ /* 0x000fc80000010100 */
[----:B------:R-:W-:Y:S01]  /*5250*/  FMUL.FTZ R19, R2, R19 ;  /* 0x0000001302137220 */ /* 0x000fe20000410000 */
[----:B------:R-:W-:Y:S02]  /*5260*/  SHF.L.U32 R24, R24, 0x10, RZ ;  /* 0x0000001018187819 */ /* 0x000fe400000006ff */
[----:B------:R-:W-:-:S05]  /*5270*/  SHF.L.U32 R22, R22, 0x10, RZ ;  /* 0x0000001016167819 */ /* 0x000fca00000006ff */
[----:B------:R-:W-:Y:S01]  /*5280*/  FADD.FTZ R22, -R14, R22 ;  /* 0x000000160e167221 */ /* 0x000fe20000010100 */
[----:B----45:R-:W-:-:S04]  /*5290*/  FFMA.FTZ R15, R0, R50, -R16 ;  /* 0x00000032000f7223 */ /* 0x030fc80000010810 */
[----:B--2---:R-:W-:Y:S01]  /*52a0*/  FFMA.FTZ R15, R49, -R17, R15 ;  /* 0x80000011310f7223 */ /* 0x004fe2000001000f */
[----:B------:R-:W-:Y:S01]  /*52b0*/  FFMA.FTZ R49, R59, R46, -R16 ;  /* 0x0000002e3b317223 */ /* 0x000fe20000010810 */
[----:B------:R-:W-:-:S04]  /*52c0*/  FMUL.FTZ R46, R2, R48 ;  /* 0x00000030022e7220 */ /* 0x000fc80000410000 */
[----:B------:R-:W-:-:S04]  /*52d0*/  FFMA.FTZ R50, R46, R60, R47 ;  /* 0x0000003c2e327223 */ /* 0x000fc8000001002f */
[----:B------:R-:W-:-:S06]  /*52e0*/  FMUL.FTZ R48, R50, -1.4426950216293334961 ;  /* 0xbfb8aa3b32307820 */ /* 0x000fcc0000410000 */
[----:B------:R-:W0:Y:S01]  /*52f0*/  MUFU.EX2 R48, R48 ;  /* 0x0000003000307308 */ /* 0x000e220000000800 */
[----:B------:R-:W-:Y:S01]  /*5300*/  FFMA.FTZ R43, -R17, R43, R49 ;  /* 0x0000002b112b7223 */ /* 0x000fe20000010131 */
[----:B0-----:R-:W-:-:S06]  /*5310*/  FADD.FTZ R48, R48, 1 ;  /* 0x3f80000030307421 */ /* 0x001fcc0000010000 */
[----:B------:R3:W0:Y:S02]  /*5320*/  MUFU.RCP R49, R48 ;  /* 0x0000003000317308 */ /* 0x0006240000001000 */
[----:B---3--:R-:W-:Y:S01]  /*5330*/  FFMA.FTZ R48, R3, R51, -R16 ;  /* 0x0000003303307223 */ /* 0x008fe20000010810 */
        /* <DEDUP_REMOVED lines=11> */
[----:B------:R-:W-:-:S04]  /*53f0*/  FFMA.FTZ R21, R49, R21, 1 ;  /* 0x3f80000031157423 */ /* 0x000fc80000010015 */
        /* <DEDUP_REMOVED lines=16> */
[----:B------:R-:W-:Y:S02]  /*5500*/  SHF.L.U32 R25, R25, 0x10, RZ ;  /* 0x0000001019197819 */ /* 0x000fe400000006ff */
[----:B------:R-:W-:-:S03]  /*5510*/  SHF.L.U32 R23, R23, 0x10, RZ ;  /* 0x0000001017177819 */ /* 0x000fc600000006ff */
[----:B------:R-:W-:Y:S02]  /*5520*/  FMUL.FTZ R25, R25, R49 ;  /* 0x0000003119197220 */ /* 0x000fe40000410000 */
[----:B------:R-:W-:Y:S01]  /*5530*/  FADD.FTZ R23, -R14, R23 ;  /* 0x000000170e177221 */ /* 0x000fe20000010100 */
        /* <DEDUP_REMOVED lines=110> */
[----:B------:R-:W0:Y:S01]  /*5c20*/  MUFU.EX2 R49, R49 ;  /* 0x0000003100317308 */ /* 0x000e220000000800 */
[----:B------:R-:W-:Y:S02]  /*5c30*/  SHF.L.U32 R44, R44, 0x10, RZ ;  /* 0x000000102c2c7819 */ /* 0x000fe400000006ff */
[----:B------:R-:W-:-:S03]  /*5c40*/  SHF.L.U32 R45, R45, 0x10, RZ ;  /* 0x000000102d2d7819 */ /* 0x000fc600000006ff */
[C---:B------:R-:W-:Y:S01]  /*5c50*/  FADD.FTZ R44, -R14.reuse, R44 ;  /* 0x0000002c0e2c7221 */ /* 0x040fe20000010100 */
[----:B0-----:R-:W-:Y:S01]  /*5c60*/  FADD.FTZ R49, R49, 1 ;  /* 0x3f80000031317421 */ /* 0x001fe20000010000 */
[----:B------:R-:W-:-:S05]  /*5c70*/  FADD.FTZ R14, -R14, R45 ;  /* 0x0000002d0e0e7221 */ /* 0x000fca0000010100 */
[----:B------:R-:W0:Y:S01]  /*5c80*/  MUFU.RCP R49, R49 ;  /* 0x0000003100317308 */ /* 0x000e220000001000 */
[----:B------:R-:W-:Y:S01]  /*5c90*/  FMUL.FTZ R14, R2, R14 ;  /* 0x0000000e020e7220 */ /* 0x000fe20000410000 */
[----:B------:R-:W-:Y:S01]  /*5ca0*/  SHF.L.U32 R42, R42, 0x10, RZ ;  /* 0x000000102a2a7819 */ /* 0x000fe200000006ff */
[----:B------:R-:W-:Y:S02]  /*5cb0*/  FMUL.FTZ R44, R2, R44 ;  /* 0x0000002c022c7220 */ /* 0x000fe40000410000 */
[----:B------:R-:W-:Y:S02]  /*5cc0*/  FFMA.FTZ R47, R60, R14, R47 ;  /* 0x0000000e3c2f7223 */ /* 0x000fe4000001002f */
[----:B------:R-:W-:Y:S01]  /*5cd0*/  FMUL.FTZ R51, R42, R51 ;  /* 0x000000332a337220 */ /* 0x000fe20000410000 */
[----:B------:R-:W-:Y:S01]  /*5ce0*/  FFMA.FTZ R20, R59, R44, R20 ;  /* 0x0000002c3b147223 */ /* 0x000fe20000010014 */
[----:B------:R-:W-:Y:S01]  /*5cf0*/  FMUL.FTZ R42, R47, -1.4426950216293334961 ;  /* 0xbfb8aa3b2f2a7820 */ /* 0x000fe20000410000 */
[----:B0-----:R-:W-:-:S05]  /*5d00*/  FADD.FTZ R45, -R49, 1 ;  /* 0x3f800000312d7421 */ /* 0x001fca0000010100 */
[----:B------:R-:W0:Y:S01]  /*5d10*/  MUFU.EX2 R42, R42 ;  /* 0x0000002a002a7308 */ /* 0x000e220000000800 */
[----:B------:R-:W-:Y:S01]  /*5d20*/  FFMA.FTZ R41, R41, R45, 1 ;  /* 0x3f80000029297423 */ /* 0x000fe2000001002d */
[----:B------:R-:W-:-:S06]  /*5d30*/  FMUL.FTZ R45, R20, -1.4426950216293334961 ;  /* 0xbfb8aa3b142d7820 */ /* 0x000fcc0000410000 */
[----:B------:R-:W1:Y:S01]  /*5d40*/  MUFU.EX2 R45, R45 ;  /* 0x0000002d002d7308 */ /* 0x000e620000000800 */
[----:B0-----:R-:W-:-:S07]  /*5d50*/  FADD.FTZ R42, R42, 1 ;  /* 0x3f8000002a2a7421 */ /* 0x001fce0000010000 */
[----:B------:R-:W0:Y:S01]  /*5d60*/  MUFU.RCP R42, R42 ;  /* 0x0000002a002a7308 */ /* 0x000e220000001000 */
[----:B-1----:R-:W-:-:S07]  /*5d70*/  FADD.FTZ R45, R45, 1 ;  /* 0x3f8000002d2d7421 */ /* 0x002fce0000010000 */
[----:B------:R-:W1:Y:S01]  /*5d80*/  MUFU.RCP R45, R45 ;  /* 0x0000002d002d7308 */ /* 0x000e620000001000 */
[----:B------:R-:W-:Y:S01]  /*5d90*/  FMUL.FTZ R41, R49, R41 ;  /* 0x0000002931297220 */ /* 0x000fe20000410000 */
[----:B0-----:R-:W-:-:S04]  /*5da0*/  FADD.FTZ R49, -R42, 1 ;  /* 0x3f8000002a317421 */ /* 0x001fc80000010100 */
[----:B------:R-:W-:Y:S01]  /*5db0*/  FFMA.FTZ R49, R47, R49, 1 ;  /* 0x3f8000002f317423 */ /* 0x000fe20000010031 */
[----:B-1----:R-:W-:Y:S01]  /*5dc0*/  FADD.FTZ R47, -R45, 1 ;  /* 0x3f8000002d2f7421 */ /* 0x002fe20000010100 */
[----:B------:R-:W-:Y:S02]  /*5dd0*/  FFMA.FTZ R48, R10, -R17, R48 ;  /* 0x800000110a307223 */ /* 0x000fe40000010030 */
[----:B------:R-:W-:Y:S01]  /*5de0*/  FMUL.FTZ R49, R42, R49 ;  /* 0x000000312a317220 */ /* 0x000fe20000410000 */
[----:B------:R-:W2:Y:S01]  /*5df0*/  LDL.LU R10, [R1+0x28] ;  /* 0x00002800010a7983 */ /* 0x000ea20000300800 */
[----:B------:R-:W-:-:S03]  /*5e00*/  FFMA.FTZ R47, R20, R47, 1 ;  /* 0x3f800000142f7423 */ /* 0x000fc6000001002f */
[----:B------:R-:W3:Y:S01]  /*5e10*/  LDL.LU R42, [R1] ;  /* 0x00000000012a7983 */ /* 0x000ee20000300800 */
[----:B------:R-:W-:-:S03]  /*5e20*/  FMUL.FTZ R47, R45, R47 ;  /* 0x0000002f2d2f7220 */ /* 0x000fc60000410000 */
[----:B------:R-:W4:Y:S01]  /*5e30*/  LDL.LU R45, [R1+0x4] ;  /* 0x00000400012d7983 */ /* 0x000f220000300800 */
[----:B------:R-:W-:-:S03]  /*5e40*/  SHF.L.U32 R20, R61, 0x10, RZ ;  /* 0x000000103d147819 */ /* 0x000fc600000006ff */
[----:B------:R-:W2:Y:S02]  /*5e50*/  LDL.LU R61, [R1+0x3c] ;  /* 0x00003c00013d7983 */ /* 0x000ea40000300800 */
[----:B------:R-:W-:Y:S02]  /*5e60*/  FMUL.FTZ R20, R20, R41 ;  /* 0x0000002914147220 */ /* 0x000fe40000410000 */
[----:B------:R-:W2:Y:S01]  /*5e70*/  LDL.LU R41, [R1+0x38] ;  /* 0x0000380001297983 */ /* 0x000ea20000300800 */
[----:B---3--:R-:W-:Y:S02]  /*5e80*/  SHF.L.U32 R42, R42, 0x10, RZ ;  /* 0x000000102a2a7819 */ /* 0x008fe400000006ff */
[----:B----4-:R-:W-:-:S03]  /*5e90*/  SHF.L.U32 R45, R45, 0x10, RZ ;  /* 0x000000102d2d7819 */ /* 0x010fc600000006ff */
[----:B------:R-:W-:Y:S02]  /*5ea0*/  FMUL.FTZ R42, R42, R49 ;  /* 0x000000312a2a7220 */ /* 0x000fe40000410000 */
[----:B------:R-:W3:Y:S01]  /*5eb0*/  LDL.LU R49, [R1+0x8] ;  /* 0x0000080001317983 */ /* 0x000ee20000300800 */
[----:B------:R-:W-:-:S03]  /*5ec0*/  FMUL.FTZ R45, R45, R47 ;  /* 0x0000002f2d2d7220 */ /* 0x000fc60000410000 */
[----:B------:R-:W4:Y:S01]  /*5ed0*/  LDL.LU R47, [R1+0x2c] ;  /* 0x00002c00012f7983 */ /* 0x000f220000300800 */
[C-C-:B--2---:R-:W-:Y:S01]  /*5ee0*/  FFMA.FTZ R41, R0.reuse, R41, -R16.reuse ;  /* 0x0000002900297223 */ /* 0x144fe20000010810 */
[C-C-:B------:R-:W-:Y:S01]  /*5ef0*/  FFMA.FTZ R53, R0.reuse, R53, -R16.reuse ;  /* 0x0000003500357223 */ /* 0x140fe20000010810 */
[C-C-:B------:R-:W-:Y:S01]  /*5f00*/  FFMA.FTZ R4, R0.reuse, R4, -R16.reuse ;  /* 0x0000000400047223 */ /* 0x140fe20000010810 */
        /* <DEDUP_REMOVED lines=9> */
[C-C-:B------:R-:W-:Y:S01]  /*5fa0*/  FFMA.FTZ R38, R59.reuse, R38, -R16.reuse ;  /* 0x000000263b267223 */ /* 0x140fe20000010810 */
[C-C-:B------:R-:W-:Y:S01]  /*5fb0*/  FFMA.FTZ R51, R59.reuse, R51, -R16.reuse ;  /* 0x000000333b337223 */ /* 0x140fe20000010810 */
[--C-:B------:R-:W-:Y:S01]  /*5fc0*/  FFMA.FTZ R45, R59, R45, -R16.reuse ;  /* 0x0000002d3b2d7223 */ /* 0x100fe20000010810 */
[C-C-:B---3--:R-:W-:Y:S01]  /*5fd0*/  FFMA.FTZ R49, R0.reuse, R49, -R16.reuse ;  /* 0x0000003100317223 */ /* 0x148fe20000010810 */
[C-C-:B----4-:R-:W-:Y:S01]  /*5fe0*/  FFMA.FTZ R47, R0.reuse, R47, -R16.reuse ;  /* 0x0000002f002f7223 */ /* 0x150fe20000010810 */
[--C-:B------:R-:W-:Y:S01]  /*5ff0*/  FFMA.FTZ R0, R0, R8, -R16.reuse ;  /* 0x0000000800007223 */ /* 0x100fe20000010810 */
[C-C-:B------:R-:W-:Y:S01]  /*6000*/  FFMA.FTZ R8, R3.reuse, R61, -R16.reuse ;  /* 0x0000003d03087223 */ /* 0x140fe20000010810 */
[C-C-:B------:R-:W-:Y:S01]  /*6010*/  FFMA.FTZ R61, R3.reuse, R10, -R16.reuse ;  /* 0x0000000a033d7223 */ /* 0x140fe20000010810 */
[--C-:B------:R-:W-:Y:S01]  /*6020*/  FFMA.FTZ R3, R3, R9, -R16.reuse ;  /* 0x0000000903037223 */ /* 0x100fe20000010810 */
[----:B------:R-:W2:Y:S04]  /*6030*/  LDL.LU R10, [R1+0x5c] ;  /* 0x00005c00010a7983 */ /* 0x000ea80000300800 */
[----:B------:R-:W3:Y:S04]  /*6040*/  LDL.LU R9, [R1+0x74] ;  /* 0x0000740001097983 */ /* 0x000ee80000300800 */
[----:B------:R-:W4:Y:S01]  /*6050*/  LDL.LU R59, [R1+0x68] ;  /* 0x00006800013b7983 */ /* 0x000f220000300800 */
[C-C-:B------:R-:W-:Y:S01]  /*6060*/  FFMA.FTZ R18, R60.reuse, R18, -R16.reuse ;  /* 0x000000123c127223 */ /* 0x140fe20000010810 */
[C-C-:B------:R-:W-:Y:S01]  /*6070*/  FFMA.FTZ R25, R60.reuse, R25, -R16.reuse ;  /* 0x000000193c197223 */ /* 0x140fe20000010810 */
[C-C-:B------:R-:W-:Y:S01]  /*6080*/  FFMA.FTZ R29, R60.reuse, R29, -R16.reuse ;  /* 0x0000001d3c1d7223 */ /* 0x140fe20000010810 */
[C-C-:B------:R-:W-:Y:S01]  /*6090*/  FFMA.FTZ R33, R60.reuse, R33, -R16.reuse ;  /* 0x000000213c217223 */ /* 0x140fe20000010810 */
[C-C-:B------:R-:W-:Y:S01]  /*60a0*/  FFMA.FTZ R35, R60.reuse, R35, -R16.reuse ;  /* 0x000000233c237223 */ /* 0x140fe20000010810 */
[C-C-:B------:R-:W-:Y:S01]  /*60b0*/  FFMA.FTZ R39, R60.reuse, R39, -R16.reuse ;  /* 0x000000273c277223 */ /* 0x140fe20000010810 */
[C-C-:B------:R-:W-:Y:S01]  /*60c0*/  FFMA.FTZ R20, R60.reuse, R20, -R16.reuse ;  /* 0x000000143c147223 */ /* 0x140fe20000010810 */
[----:B------:R-:W-:Y:S01]  /*60d0*/  FFMA.FTZ R42, R60, R42, -R16 ;  /* 0x0000002a3c2a7223 */ /* 0x000fe20000010810 */
[C---:B------:R-:W-:Y:S01]  /*60e0*/  FFMA.FTZ R18, -R17.reuse, R46, R18 ;  /* 0x0000002e11127223 */ /* 0x040fe20000010112 */
[----:B------:R-:W4:Y:S01]  /*60f0*/  LDL.LU R60, [R1+0x50] ;  /* 0x00005000013c7983 */ /* 0x000f220000300800 */
[C---:B------:R-:W-:Y:S01]  /*6100*/  FFMA.FTZ R24, -R17.reuse, R50, R24 ;  /* 0x0000003211187223 */ /* 0x040fe20000010118 */
[----:B------:R-:W-:Y:S01]  /*6110*/  FFMA.FTZ R28, -R17, R21, R28 ;  /* 0x00000015111c7223 */ /* 0x000fe2000001011c */
[-C--:B--2---:R-:W-:Y:S01]  /*6120*/  FFMA.FTZ R47, R10, -R17.reuse, R47 ;  /* 0x800000110a2f7223 */ /* 0x084fe2000001002f */
[-C--:B---3--:R-:W-:Y:S01]  /*6130*/  FFMA.FTZ R8, R9, -R17.reuse, R8 ;  /* 0x8000001109087223 */ /* 0x088fe20000010008 */
[----:B----4-:R-:W-:-:S02]  /*6140*/  FFMA.FTZ R41, R59, -R17, R41 ;  /* 0x800000113b297223 */ /* 0x010fc40000010029 */
[----:B------:R-:W2:Y:S04]  /*6150*/  LDL.LU R59, [R1+0x4c] ;  /* 0x00004c00013b7983 */ /* 0x000ea80000300800 */
[----:B------:R-:W3:Y:S04]  /*6160*/  LDL.LU R46, [R1+0x48] ;  /* 0x00004800012e7983 */ /* 0x000ee80000300800 */
[----:B------:R-:W4:Y:S04]  /*6170*/  LDL.LU R50, [R1+0x54] ;  /* 0x0000540001327983 */ /* 0x000f280000300800 */
[----:B------:R-:W2:Y:S04]  /*6180*/  LDL.LU R9, [R1+0x34] ;  /* 0x0000340001097983 */ /* 0x000ea80000300800 */
[----:B------:R-:W3:Y:S04]  /*6190*/  LDL.LU R16, [R1+0x30] ;  /* 0x0000300001107983 */ /* 0x000ee80000300800 */
[----:B------:R0:W5:Y:S04]  /*61a0*/  LDL.LU R10, [R1+0xd8] ;  /* 0x0000d800010a7983 */ /* 0x0001680000300800 */
[----:B------:R-:W4:Y:S01]  /*61b0*/  LDL.LU R21, [R1+0x58] ;  /* 0x0000580001157983 */ /* 0x000f220000300800 */
[----:B------:R-:W-:-:S03]  /*61c0*/  FFMA.FTZ R29, -R17, R22, R29 ;  /* 0x00000016111d7223 */ /* 0x000fc6000001011d */
[----:B------:R-:W3:Y:S01]  /*61d0*/  LDL.LU R22, [R1+0x98] ;  /* 0x0000980001167983 */ /* 0x000ee20000300800 */
[----:B----4-:R-:W-:-:S03]  /*61e0*/  FFMA.FTZ R61, R21, -R17, R61 ;  /* 0x80000011153d7223 */ /* 0x010fc6000001003d */
[----:B------:R-:W4:Y:S01]  /*61f0*/  LDL.LU R21, [R1+0xbc] ;  /* 0x0000bc0001157983 */ /* 0x000f220000300800 */
[-C--:B--2---:R-:W-:Y:S01]  /*6200*/  FFMA.FTZ R9, R9, -R17.reuse, R4 ;  /* 0x8000001109097223 */ /* 0x084fe20000010004 */
[----:B---3--:R-:W-:Y:S02]  /*6210*/  IADD3 R4, P1, R22, UR14, RZ ;  /* 0x0000000e16047c10 */ /* 0x008fe4000ff3e0ff */
[----:B------:R-:W2:Y:S01]  /*6220*/  LDL.LU R22, [R1+0xb4] ;  /* 0x0000b40001167983 */ /* 0x000ea20000300800 */
[----:B------:R-:W-:Y:S01]  /*6230*/  FFMA.FTZ R16, R16, -R17, R5 ;  /* 0x8000001110107223 */ /* 0x000fe20000010005 */
[C---:B------:R-:W-:Y:S01]  /*6240*/  FMUL.FTZ R15, R2.reuse, R15 ;  /* 0x0000000f020f7220 */ /* 0x040fe20000410000 */
[----:B------:R-:W-:Y:S01]  /*6250*/  FMUL.FTZ R43, R2, R43 ;  /* 0x0000002b022b7220 */ /* 0x000fe20000410000 */
[----:B------:R-:W-:Y:S01]  /*6260*/  FFMA.FTZ R3, R57, -R17, R3 ;  /* 0x8000001139037223 */ /* 0x000fe20000010003 */
[----:B------:R-:W-:Y:S01]  /*6270*/  FFMA.FTZ R34, -R17, R27, R34 ;  /* 0x0000001b11227223 */ /* 0x000fe20000010122 */
[----:B----4-:R-:W-:-:S02]  /*6280*/  IADD3.X R5, R21, UR15, RZ, P1, !PT ;  /* 0x0000000f15057c10 */ /* 0x010fc40008ffe4ff */
[----:B------:R-:W3:Y:S01]  /*6290*/  LDL.LU R21, [R1+0xb8] ;  /* 0x0000b80001157983 */ /* 0x000ee20000300800 */
[C---:B------:R-:W-:Y:S01]  /*62a0*/  FMUL.FTZ R48, R2.reuse, R48 ;  /* 0x0000003002307220 */ /* 0x040fe20000410000 */
[----:B------:R-:W-:Y:S01]  /*62b0*/  FMUL.FTZ R18, R2, R18 ;  /* 0x0000001202127220 */ /* 0x000fe20000410000 */
[----:B------:R-:W-:Y:S01]  /*62c0*/  F2FP.BF16.F32.PACK_AB R15, R43, R15 ;  /* 0x0000000f2b0f723e */ /* 0x000fe200000010ff */
[C---:B------:R-:W-:Y:S01]  /*62d0*/  FFMA.FTZ R25, -R17.reuse, R19, R25 ;  /* 0x0000001311197223 */ /* 0x040fe20000010119 */
[----:B------:R-:W-:Y:S01]  /*62e0*/  FFMA.FTZ R49, R50, -R17, R49 ;  /* 0x8000001132317223 */ /* 0x000fe20000010031 */
[C---:B------:R-:W-:Y:S01]  /*62f0*/  FFMA.FTZ R32, -R17.reuse, R23, R32 ;  /* 0x0000001711207223 */ /* 0x040fe20000010120 */
[-C--:B------:R-:W-:Y:S01]  /*6300*/  FFMA.FTZ R54, R60, -R17.reuse, R54 ;  /* 0x800000113c367223 */ /* 0x080fe20000010036 */
[----:B------:R-:W-:Y:S01]  /*6310*/  FFMA.FTZ R33, -R17, R26, R33 ;  /* 0x0000001a11217223 */ /* 0x000fe20000010121 */
[-C--:B------:R-:W-:Y:S01]  /*6320*/  FFMA.FTZ R53, R59, -R17.reuse, R53 ;  /* 0x800000113b357223 */ /* 0x080fe20000010035 */
[----:B------:R-:W-:Y:S01]  /*6330*/  FFMA.FTZ R52, R46, -R17, R52 ;  /* 0x800000112e347223 */ /* 0x000fe20000010034 */
[C---:B------:R-:W-:Y:S01]  /*6340*/  FFMA.FTZ R35, -R17.reuse, R30, R35 ;  /* 0x0000001e11237223 */ /* 0x040fe20000010123 */
[C---:B------:R-:W-:Y:S01]  /*6350*/  FFMA.FTZ R38, -R17.reuse, R31, R38 ;  /* 0x0000001f11267223 */ /* 0x040fe20000010126 */
[C---:B------:R-:W-:Y:S01]  /*6360*/  FFMA.FTZ R39, -R17.reuse, R36, R39 ;  /* 0x0000002411277223 */ /* 0x040fe20000010127 */
[----:B------:R-:W-:Y:S01]  /*6370*/  FFMA.FTZ R6, R56, -R17, R6 ;  /* 0x8000001138067223 */ /* 0x000fe20000010006 */
[----:B------:R-:W-:Y:S01]  /*6380*/  FFMA.FTZ R51, -R17, R37, R51 ;  /* 0x0000002511337223 */ /* 0x000fe20000010133 */
[-C--:B------:R-:W-:Y:S01]  /*6390*/  FFMA.FTZ R7, R55, -R17.reuse, R7 ;  /* 0x8000001137077223 */ /* 0x080fe20000010007 */
[C---:B------:R-:W-:Y:S01]  /*63a0*/  FFMA.FTZ R20, -R17.reuse, R40, R20 ;  /* 0x0000002811147223 */ /* 0x040fe20000010114 */
[----:B------:R-:W-:Y:S01]  /*63b0*/  FFMA.FTZ R0, R58, -R17, R0 ;  /* 0x800000113a007223 */ /* 0x000fe20000010000 */
[C---:B------:R-:W-:Y:S01]  /*63c0*/  FFMA.FTZ R45, -R17.reuse, R44, R45 ;  /* 0x0000002c112d7223 */ /* 0x040fe2000001012d */
[----:B------:R-:W-:Y:S01]  /*63d0*/  FFMA.FTZ R42, -R17, R14, R42 ;  /* 0x0000000e112a7223 */ /* 0x000fe2000001012a */
[----:B------:R-:W4:Y:S01]  /*63e0*/  LDL.LU R27, [R1+0xac] ;  /* 0x0000ac00011b7983 */ /* 0x000f220000300800 */
[C---:B------:R-:W-:Y:S01]  /*63f0*/  FMUL.FTZ R41, R2.reuse, R41 ;  /* 0x0000002902297220 */ /* 0x040fe20000410000 */
[C---:B------:R-:W-:Y:S01]  /*6400*/  FMUL.FTZ R24, R2.reuse, R24 ;  /* 0x0000001802187220 */ /* 0x040fe20000410000 */
[----:B------:R-:W-:Y:S01]  /*6410*/  FMUL.FTZ R14, R2, R3 ;  /* 0x00000003020e7220 */ /* 0x000fe20000410000 */
[----:B------:R-:W-:Y:S01]  /*6420*/  PRMT R3, R15, 0x7632, R3 ;  /* 0x000076320f037816 */ /* 0x000fe20000000003 */
[----:B------:R-:W4:Y:S01]  /*6430*/  LDL.LU R26, [R1+0xb0] ;  /* 0x0000b000011a7983 */ /* 0x000f220000300800 */
        /* <DEDUP_REMOVED lines=26> */
[----:B------:R-:W4:Y:S01]  /*65e0*/  LDL.LU R23, [R1+0xa4] ;  /* 0x0000a40001177983 */ /* 0x000f220000300800 */
[----:B--2---:R-:W-:-:S02]  /*65f0*/  IADD3 R2, P1, R22, UR14, RZ ;  /* 0x0000000e16027c10 */ /* 0x004fc4000ff3e0ff */
[----:B------:R-:W-:Y:S01]  /*6600*/  F2FP.BF16.F32.PACK_AB R24, R24, R41 ;  /* 0x000000291818723e */ /* 0x000fe200000010ff */
[----:B------:R3:W-:Y:S01]  /*6610*/  STG.E.U16 desc[UR12][R4.64+0x2], R3 ;  /* 0x0000020304007986 */ /* 0x0007e2000c10150c */
[----:B------:R-:W-:Y:S02]  /*6620*/  PRMT R17, R18, 0x7632, R17 ;  /* 0x0000763212117816 */ /* 0x000fe40000000011 */
[----:B------:R-:W-:Y:S01]  /*6630*/  PRMT R19, R24, 0x7632, R19 ;  /* 0x0000763218137816 */ /* 0x000fe20000000013 */
[----:B------:R-:W2:Y:S04]  /*6640*/  LDL.LU R22, [R1+0xa8] ;  /* 0x0000a80001167983 */ /* 0x000ea80000300800 */
[----:B------:R-:W-:Y:S04]  /*6650*/  STG.E.U16 desc[UR12][R4.64], R15 ;  /* 0x0000000f04007986 */ /* 0x000fe8000c10150c */
[----:B------:R-:W-:Y:S04]  /*6660*/  STG.E.U16 desc[UR12][R4.64+0x4], R18 ;  /* 0x0000041204007986 */ /* 0x000fe8000c10150c */
[----:B------:R-:W-:Y:S01]  /*6670*/  STG.E.U16 desc[UR12][R4.64+0x6], R17 ;  /* 0x0000061104007986 */ /* 0x000fe2000c10150c */
[----:B---3--:R-:W-:-:S03]  /*6680*/  IADD3.X R3, R21, UR15, RZ, P1, !PT ;  /* 0x0000000f15037c10 */ /* 0x008fc60008ffe4ff */
[----:B------:R-:W3:Y:S04]  /*6690*/  LDL.LU R21, [R1+0x9c] ;  /* 0x00009c0001157983 */ /* 0x000ee80000300800 */
[----:B------:R1:W-:Y:S04]  /*66a0*/  STG.E.U16 desc[UR12][R2.64+0x2], R19 ;  /* 0x0000021302007986 */ /* 0x0003e8000c10150c */
[----:B-1----:R-:W3:Y:S01]  /*66b0*/  LDL.LU R19, [R1+0xa0] ;  /* 0x0000a00001137983 */ /* 0x002ee20000300800 */
[----:B------:R-:W-:Y:S02]  /*66c0*/  F2FP.BF16.F32.PACK_AB R8, R25, R8 ;  /* 0x000000081908723e */ /* 0x000fe400000010ff */
[----:B----4-:R-:W-:-:S02]  /*66d0*/  IADD3 R4, P1, R27, UR14, RZ ;  /* 0x0000000e1b047c10 */ /* 0x010fc4000ff3e0ff */
[----:B------:R-:W-:Y:S02]  /*66e0*/  PRMT R15, R8, 0x7632, R15 ;  /* 0x00007632080f7816 */ /* 0x000fe4000000000f */
[----:B------:R-:W-:Y:S02]  /*66f0*/  F2FP.BF16.F32.PACK_AB R28, R28, R47 ;  /* 0x0000002f1c1c723e */ /* 0x000fe400000010ff */
[----:B------:R-:W-:Y:S01]  /*6700*/  F2FP.BF16.F32.PACK_AB R29, R29, R61 ;  /* 0x0000003d1d1d723e */ /* 0x000fe200000010ff */
[----:B------:R1:W-:Y:S01]  /*6710*/  STG.E.U16 desc[UR12][R2.64], R24 ;  /* 0x0000001802007986 */ /* 0x0003e2000c10150c */
[----:B------:R-:W-:Y:S02]  /*6720*/  IADD3.X R5, R26, UR15, RZ, P1, !PT ;  /* 0x0000000f1a057c10 */ /* 0x000fe40008ffe4ff */
[----:B------:R-:W-:Y:S01]  /*6730*/  PRMT R18, R28, 0x7632, R18 ;  /* 0x000076321c127816 */ /* 0x000fe20000000012 */
[----:B------:R4:W-:Y:S04]  /*6740*/  STG.E.U16 desc[UR12][R2.64+0x4], R8 ;  /* 0x0000040802007986 */ /* 0x0009e8000c10150c */
[----:B------:R0:W-:Y:S04]  /*6750*/  STG.E.U16 desc[UR12][R2.64+0x6], R15 ;  /* 0x0000060f02007986 */ /* 0x0001e8000c10150c */
[----:B-1----:R-:W3:Y:S01]  /*6760*/  LDL.LU R24, [R1+0x90] ;  /* 0x0000900001187983 */ /* 0x002ee20000300800 */
[----:B----4-:R-:W-:-:S03]  /*6770*/  PRMT R8, R29, 0x7632, R8 ;  /* 0x000076321d087816 */ /* 0x010fc60000000008 */
[----:B------:R-:W-:Y:S01]  /*6780*/  STG.E.U16 desc[UR12][R4.64], R28 ;  /* 0x0000001c04007986 */ /* 0x000fe2000c10150c */
[----:B------:R-:W-:Y:S02]  /*6790*/  F2FP.BF16.F32.PACK_AB R32, R32, R49 ;  /* 0x000000312020723e */ /* 0x000fe400000010ff */
[----:B0-----:R-:W-:Y:S02]  /*67a0*/  IADD3 R2, P1, R23, UR14, RZ ;  /* 0x0000000e17027c10 */ /* 0x001fe4000ff3e0ff */
[----:B------:R-:W4:Y:S04]  /*67b0*/  LDL.LU R23, [R1+0x94] ;  /* 0x0000940001177983 */ /* 0x000f280000300800 */
[----:B------:R-:W-:Y:S01]  /*67c0*/  STG.E.U16 desc[UR12][R4.64+0x2], R18 ;  /* 0x0000021204007986 */ /* 0x000fe2000c10150c */
[----:B--2---:R-:W-:-:S03]  /*67d0*/  IADD3.X R3, R22, UR15, RZ, P1, !PT ;  /* 0x0000000f16037c10 */ /* 0x004fc60008ffe4ff */
[----:B------:R-:W-:Y:S04]  /*67e0*/  STG.E.U16 desc[UR12][R4.64+0x4], R29 ;  /* 0x0000041d04007986 */ /* 0x000fe8000c10150c */
[----:B------:R-:W2:Y:S04]  /*67f0*/  LDL.LU R22, [R1+0x88] ;  /* 0x0000880001167983 */ /* 0x000ea80000300800 */
[----:B------:R3:W-:Y:S01]  /*6800*/  STG.E.U16 desc[UR12][R4.64+0x6], R8 ;  /* 0x0000060804007986 */ /* 0x0007e2000c10150c */
[----:B------:R-:W-:-:S05]  /*6810*/  PRMT R17, R32, 0x7632, R17 ;  /* 0x0000763220117816 */ /* 0x000fca0000000011 */
[----:B------:R0:W-:Y:S01]  /*6820*/  STG.E.U16 desc[UR12][R2.64+0x2], R17 ;  /* 0x0000021102007986 */ /* 0x0001e2000c10150c */
[----:B---3--:R-:W-:-:S03]  /*6830*/  IADD3 R4, P1, R21, UR14, RZ ;  /* 0x0000000e15047c10 */ /* 0x008fc6000ff3e0ff */
[----:B------:R-:W3:Y:S01]  /*6840*/  LDL.LU R21, [R1+0x8c] ;  /* 0x00008c0001157983 */ /* 0x000ee20000300800 */
[----:B------:R-:W-:-:S03]  /*6850*/  IADD3.X R5, R19, UR15, RZ, P1, !PT ;  /* 0x0000000f13057c10 */ /* 0x000fc60008ffe4ff */
[----:B------:R-:W3:Y:S04]  /*6860*/  LDL.LU R19, [R1+0x6c] ;  /* 0x00006c0001137983 */ /* 0x000ee80000300800 */
[----:B0-----:R-:W3:Y:S01]  /*6870*/  LDL.LU R17, [R1+0x70] ;  /* 0x0000700001117983 */ /* 0x001ee20000300800 */
[----:B------:R-:W-:Y:S02]  /*6880*/  F2FP.BF16.F32.PACK_AB R33, R33, R54 ;  /* 0x000000362121723e */ /* 0x000fe400000010ff */
[----:B------:R-:W-:Y:S02]  /*6890*/  F2FP.BF16.F32.PACK_AB R34, R34, R53 ;  /* 0x000000352222723e */ /* 0x000fe400000010ff */
[----:B------:R-:W-:Y:S02]  /*68a0*/  PRMT R15, R33, 0x7632, R15 ;  /* 0x00007632210f7816 */ /* 0x000fe4000000000f */
[----:B------:R-:W-:Y:S01]  /*68b0*/  F2FP.BF16.F32.PACK_AB R35, R35, R52 ;  /* 0x000000342323723e */ /* 0x000fe200000010ff */
[----:B------:R-:W-:Y:S01]  /*68c0*/  STG.E.U16 desc[UR12][R2.64], R32 ;  /* 0x0000002002007986 */ /* 0x000fe2000c10150c */
[----:B------:R-:W-:-:S03]  /*68d0*/  PRMT R18, R34, 0x7632, R18 ;  /* 0x0000763222127816 */ /* 0x000fc60000000012 */
[----:B------:R-:W-:Y:S01]  /*68e0*/  STG.E.U16 desc[UR12][R2.64+0x4], R33 ;  /* 0x0000042102007986 */ /* 0x000fe2000c10150c */
[----:B------:R-:W-:-:S03]  /*68f0*/  F2FP.BF16.F32.PACK_AB R38, R38, R9 ;  /* 0x000000092626723e */ /* 0x000fc600000010ff */
[----:B------:R0:W-:Y:S01]  /*6900*/  STG.E.U16 desc[UR12][R2.64+0x6], R15 ;  /* 0x0000060f02007986 */ /* 0x0001e2000c10150c */
[----:B------:R-:W-:Y:S02]  /*6910*/  IADD3 R8, P1, R24, UR14, RZ ;  /* 0x0000000e18087c10 */ /* 0x000fe4000ff3e0ff */
[----:B------:R-:W-:Y:S01]  /*6920*/  F2FP.BF16.F32.PACK_AB R16, R39, R16 ;  /* 0x000000102710723e */ /* 0x000fe200000010ff */
[----:B------:R-:W-:Y:S01]  /*6930*/  STG.E.U16 desc[UR12][R4.64], R34 ;  /* 0x0000002204007986 */ /* 0x000fe2000c10150c */
[----:B0-----:R-:W-:-:S03]  /*6940*/  PRMT R3, R35, 0x7632, R3 ;  /* 0x0000763223037816 */ /* 0x001fc60000000003 */
[----:B------:R-:W-:Y:S01]  /*6950*/  STG.E.U16 desc[UR12][R4.64+0x2], R18 ;  /* 0x0000021204007986 */ /* 0x000fe2000c10150c */
[----:B------:R-:W-:Y:S02]  /*6960*/  PRMT R15, R38, 0x7632, R15 ;  /* 0x00007632260f7816 */ /* 0x000fe4000000000f */
[----:B----4-:R-:W-:Y:S01]  /*6970*/  IADD3.X R9, R23, UR15, RZ, P1, !PT ;  /* 0x0000000f17097c10 */ /* 0x010fe20008ffe4ff */
[----:B------:R-:W-:Y:S01]  /*6980*/  STG.E.U16 desc[UR12][R4.64+0x4], R35 ;  /* 0x0000042304007986 */ /* 0x000fe2000c10150c */
[----:B------:R-:W-:-:S03]  /*6990*/  F2FP.BF16.F32.PACK_AB R6, R51, R6 ;  /* 0x000000063306723e */ /* 0x000fc600000010ff */
[----:B------:R0:W-:Y:S01]  /*69a0*/  STG.E.U16 desc[UR12][R4.64+0x6], R3 ;  /* 0x0000060304007986 */ /* 0x0001e2000c10150c */
[----:B------:R-:W-:Y:S02]  /*69b0*/  F2FP.BF16.F32.PACK_AB R7, R20, R7 ;  /* 0x000000071407723e */ /* 0x000fe400000010ff */
[----:B--2---:R-:W-:Y:S01]  /*69c0*/  IADD3 R2, P1, R22, UR14, RZ ;  /* 0x0000000e16027c10 */ /* 0x004fe2000ff3e0ff */
[----:B------:R-:W-:Y:S01]  /*69d0*/  STG.E.U16 desc[UR12][R8.64], R38 ;  /* 0x0000002608007986 */ /* 0x000fe2000c10150c */
[----:B0-----:R-:W-:-:S03]  /*69e0*/  PRMT R5, R16, 0x7632, R5 ;  /* 0x0000763210057816 */ /* 0x001fc60000000005 */
[----:B------:R0:W-:Y:S01]  /*69f0*/  STG.E.U16 desc[UR12][R8.64+0x2], R15 ;  /* 0x0000020f08007986 */ /* 0x0001e2000c10150c */
[----:B------:R-:W-:-:S03]  /*6a00*/  F2FP.BF16.F32.PACK_AB R0, R45, R0 ;  /* 0x000000002d00723e */ /* 0x000fc600000010ff */
[----:B------:R-:W-:Y:S01]  /*6a10*/  STG.E.U16 desc[UR12][R8.64+0x4], R16 ;  /* 0x0000041008007986 */ /* 0x000fe2000c10150c */
[----:B------:R-:W-:-:S03]  /*6a20*/  F2FP.BF16.F32.PACK_AB R14, R42, R14 ;  /* 0x0000000e2a0e723e */ /* 0x000fc600000010ff */
[----:B------:R1:W-:Y:S01]  /*6a30*/  STG.E.U16 desc[UR12][R8.64+0x6], R5 ;  /* 0x0000060508007986 */ /* 0x0003e2000c10150c */
[----:B0-----:R-:W-:Y:S02]  /*6a40*/  PRMT R15, R7, 0x7632, R15 ;  /* 0x00007632070f7816 */ /* 0x001fe4000000000f */
[----:B-1----:R-:W-:Y:S01]  /*6a50*/  PRMT R9, R6, 0x7632, R9 ;  /* 0x0000763206097816 */ /* 0x002fe20000000009 */
[----:B------:R-:W-:Y:S01]  /*6a60*/  ULOP3.LUT UR4, UR4, 0x1, URZ, 0x3c, !UPT ;  /* 0x0000000104047892 */ /* 0x000fe2000f8e3c3f */
[----:B------:R-:W-:Y:S01]  /*6a70*/  UMOV UR5, UR10 ;  /* 0x0000000a00057c82 */ /* 0x000fe20008000000 */
[----:B------:R-:W-:Y:S01]  /*6a80*/  UMOV UR11, UR9 ;  /* 0x00000009000b7c82 */ /* 0x000fe20008000000 */
[----:B---3--:R-:W-:-:S05]  /*6a90*/  IADD3.X R3, R21, UR15, RZ, P1, !PT ;  /* 0x0000000f15037c10 */ /* 0x008fca0008ffe4ff */
[----:B------:R0:W-:Y:S04]  /*6aa0*/  STG.E.U16 desc[UR12][R2.64], R6 ;  /* 0x0000000602007986 */ /* 0x0001e8000c10150c */
[----:B------:R-:W-:Y:S04]  /*6ab0*/  STG.E.U16 desc[UR12][R2.64+0x2], R9 ;  /* 0x0000020902007986 */ /* 0x000fe8000c10150c */
[----:B------:R-:W-:Y:S01]  /*6ac0*/  STG.E.U16 desc[UR12][R2.64+0x4], R7 ;  /* 0x0000040702007986 */ /* 0x000fe2000c10150c */
[----:B------:R-:W-:-:S03]  /*6ad0*/  IADD3 R4, P1, R19, UR14, RZ ;  /* 0x0000000e13047c10 */ /* 0x000fc6000ff3e0ff */
[----:B------:R1:W-:Y:S01]  /*6ae0*/  STG.E.U16 desc[UR12][R2.64+0x6], R15 ;  /* 0x0000060f02007986 */ /* 0x0003e2000c10150c */
[----:B0-----:R-:W-:Y:S02]  /*6af0*/  PRMT R6, R14, 0x7632, R6 ;  /* 0x000076320e067816 */ /* 0x001fe40000000006 */
[----:B------:R-:W-:Y:S02]  /*6b00*/  IADD3.X R5, R17, UR15, RZ, P1, !PT ;  /* 0x0000000f11057c10 */ /* 0x000fe40008ffe4ff */
[----:B-1----:R-:W-:-:S03]  /*6b10*/  PRMT R3, R0, 0x7632, R3 ;  /* 0x0000763200037816 */ /* 0x002fc60000000003 */
[----:B------:R2:W-:Y:S04]  /*6b20*/  STG.E.U16 desc[UR12][R4.64], R0 ;  /* 0x0000000004007986 */ /* 0x0005e8000c10150c */
[----:B------:R2:W-:Y:S04]  /*6b30*/  STG.E.U16 desc[UR12][R4.64+0x2], R3 ;  /* 0x0000020304007986 */ /* 0x0005e8000c10150c */
[----:B------:R2:W-:Y:S04]  /*6b40*/  STG.E.U16 desc[UR12][R4.64+0x4], R14 ;  /* 0x0000040e04007986 */ /* 0x0005e8000c10150c */
[----:B------:R2:W-:Y:S01]  /*6b50*/  STG.E.U16 desc[UR12][R4.64+0x6], R6 ;  /* 0x0000060604007986 */ /* 0x0005e2000c10150c */
[----:B------:R-:W-:Y:S05]  /*6b60*/  @!P0 BRA `(.L_x_879) ;  /* 0xffffff9800648947 */ /* 0x000fea000383ffff */
.L_x_867:
        /* <DEDUP_REMOVED lines=10> */
[----:B--2---:R-:W0:Y:S01]  /*6c10*/  LDC.64 R14, c[0x0][0x258] ;  /* 0x00009600ff0e7b82 */ /* 0x004e220000000a00 */
[----:B------:R-:W1:Y:S01]  /*6c20*/  S2R R56, SR_TID.X ;  /* 0x0000000000387919 */ /* 0x000e620000002100 */
[----:B------:R-:W-:Y:S01]  /*6c30*/  HFMA2.MMA R5, -RZ, RZ, 0, 1.1920928955078125e-06 ;  /* 0x00000014ff057435 */ /* 0x000fe200000001ff */
        /* <DEDUP_REMOVED lines=8> */
[----:B------:R-:W-:-:S02]  /*6cc0*/  SHF.L.U64.HI R3, R3, 0x3, R4 ;  /* 0x0000000303037819 */ /* 0x000fc40000010204 */
[----:B------:R-:W-:Y:S02]  /*6cd0*/  MOV R4, 0xffffffff ;  /* 0xffffffff00047802 */ /* 0x000fe40000000f00 */
[----:B------:R-:W-:-:S04]  /*6ce0*/  IADD3 R11, P0, P1, -R2, -0x9, -R0 ;  /* 0xfffffff7020b7810 */ /* 0x000fc8000791e900 */
[----:B------:R-:W-:Y:S02]  /*6cf0*/  IADD3.X R13, ~R3, -0x1, R4, P0, P1 ;  /* 0xffffffff030d7810 */ /* 0x000fe400007e2504 */
[----:B------:R-:W-:-:S03]  /*6d00*/  SHF.R.U32.HI R4, RZ, 0x4, R56 ;  /* 0x00000004ff047819 */ /* 0x000fc60000011638 */
[----:B------:R-:W-:Y:S01]  /*6d10*/  IMAD.WIDE.U32 R6, R13, -0x33333333, RZ ;  /* 0xcccccccd0d067825 */ /* 0x000fe200078e00ff */
[----:B------:R-:W-:Y:S02]  /*6d20*/  VIADDMNMX.U32 R5, R4, R5, 0x20, !PT ;  /* 0x0000002004057446 */ /* 0x000fe40007800005 */
[----:B-----5:R-:W-:Y:S01]  /*6d30*/  LOP3.LUT R10, RZ, R4, RZ, 0x33, !PT ;  /* 0x00000004ff0a7212 */ /* 0x020fe200078e33ff */
        /* <DEDUP_REMOVED lines=17> */
[----:B------:R-:W-:Y:S02]  /*6e50*/  IADD3 R9, P2, R0, 0x1e, RZ ;  /* 0x0000001e00097810 */ /* 0x000fe40007f5e0ff */
[----:B------:R-:W-:Y:S02]  /*6e60*/  IADD3 R51, R51, 0x1, RZ ;  /* 0x0000000133337810 */ /* 0x000fe40007ffe0ff */
[----:B------:R-:W-:Y:S02]  /*6e70*/  SHF.L.U64.HI R48, R49, 0x3, R48 ;  /* 0x0000000331307819 */ /* 0x000fe40000010230 */
[----:B------:R-:W-:Y:S02]  /*6e80*/  LOP3.LUT R10, R56, 0xf, RZ, 0xc0, !PT ;  /* 0x0000000f380a7812 */ /* 0x000fe400078ec0ff */
[----:B------:R-:W-:Y:S02]  /*6e90*/  IADD3.X R11, RZ, RZ, RZ, P0, !PT ;  /* 0x000000ffff0b7210 */ /* 0x000fe400007fe4ff */
[----:B------:R-:W-:-:S02]  /*6ea0*/  IADD3.X R12, RZ, RZ, RZ, P1, !PT ;  /* 0x000000ffff0c7210 */ /* 0x000fc40000ffe4ff */
[----:B------:R-:W-:Y:S02]  /*6eb0*/  IADD3.X R13, RZ, RZ, RZ, P2, !PT ;  /* 0x000000ffff0d7210 */ /* 0x000fe400017fe4ff */
[----:B------:R-:W-:Y:S02]  /*6ec0*/  SHF.L.U32 R49, R49, 0x3, RZ ;  /* 0x0000000331317819 */ /* 0x000fe400000006ff */
[----:B------:R-:W-:Y:S02]  /*6ed0*/  LOP3.LUT R50, R50, 0x3, RZ, 0xc0, !PT ;  /* 0x0000000332327812 */ /* 0x000fe400078ec0ff */
[----:B------:R-:W-:-:S07]  /*6ee0*/  LOP3.LUT R51, R51, 0x3, RZ, 0xc0, !PT ;  /* 0x0000000333337812 */ /* 0x000fce00078ec0ff */
.L_x_896:
[----:B------:R-:W-:Y:S01]  /*6ef0*/  ISETP.GT.U32.AND P0, PT, R49, R0, PT ;  /* 0x000000003100720c */ /* 0x000fe20003f04070 */
[----:B------:R-:W-:Y:S01]  /*6f00*/  BSSY B0, `(.L_x_880) ;  /* 0x00000ad000007945 */ /* 0x000fe20003800000 */
[----:B0-----:R-:W-:Y:S02]  /*6f10*/  MOV R52, RZ ;  /* 0x000000ff00347202 */ /* 0x001fe40000000f00 */
[----:B------:R-:W-:Y:S02]  /*6f20*/  ISETP.GT.AND.EX P0, PT, R48, RZ, PT, P0 ;  /* 0x000000ff3000720c */ /* 0x000fe40003f04300 */
[----:B------:R-:W-:-:S11]  /*6f30*/  MOV R55, RZ ;  /* 0x000000ff00377202 */ /* 0x000fd60000000f00 */
        /* <DEDUP_REMOVED lines=40> */
.L_x_883:
[----:B------:R-:W-:Y:S05]  /*71c0*/  BSYNC B1 ;  /* 0x0000000000017941 */ /* 0x000fea0003800000 */
.L_x_882:
        /* <DEDUP_REMOVED lines=10> */
[----:B------:R-:W-:Y:S02]  /*7270*/  ISETP.GT.AND.EX P1, PT, R18, RZ, PT, P1 ;  /* 0x000000ff1200720c */ /* 0x000fe40003f24310 */
        /* <DEDUP_REMOVED lines=10> */
.L_x_886:
        /* <DEDUP_REMOVED lines=55> */
.L_x_885:
[----:B------:R-:W-:Y:S05]  /*7690*/  BSYNC B1 ;  /* 0x0000000000017941 */ /* 0x000fea0003800000 */
.L_x_884:
        /* <DEDUP_REMOVED lines=35> */
.L_x_888:
[----:B------:R-:W-:Y:S05]  /*78d0*/  BSYNC B1 ;  /* 0x0000000000017941 */ /* 0x000fea0003800000 */
.L_x_887:
        /* <DEDUP_REMOVED lines=15> */
.L_x_881:
[----:B------:R-:W-:Y:S05]  /*79d0*/  BSYNC B0 ;  /* 0x0000000000007941 */ /* 0x000fea0003800000 */
.L_x_880:
        /* <DEDUP_REMOVED lines=50> */
.L_x_905:
        /* <DEDUP_REMOVED lines=46> */
.L_x_915:
        /* <DEDUP_REMOVED lines=41> */
.L_x_925:
[----:B--2---:R-:W-:Y:S01]  /*8270*/  FADD.FTZ R15, R14, R30 ;  /* 0x0000001e0e0f7221 */ /* 0x004fe20000010000 */
[----:B------:R-:W-:-:S04]  /*8280*/  @!P1 F2FP.BF16.F32.PACK_AB R14, RZ, R24 ;  /* 0x00000018ff0e923e */ /* 0x000fc800000010ff */
[----:B------:R-:W-:Y:S01]  /*8290*/  @!P1 F2FP.BF16.F32.PACK_AB R15, RZ, R15 ;  /* 0x0000000fff0f923e */ /* 0x000fe200000010ff */
[----:B------:R3:W-:Y:S03]  /*82a0*/  @!P1 STG.E.U16 desc[UR12][R16.64+0x50], R14 ;  /* 0x0000500e10009986 */ /* 0x0007e6000c10150c */
[----:B------:R-:W-:Y:S02]  /*82b0*/  PRMT R20, R15, 0x7610, R20 ;  /* 0x000076100f147816 */ /* 0x000fe40000000014 */
[----:B------:R-:W-:-:S03]  /*82c0*/  LEA.HI R15, R56, 0x3c, RZ, 0x1c ;  /* 0x0000003c380f7811 */ /* 0x000fc600078fe0ff */
[----:B------:R3:W-:Y:S04]  /*82d0*/  @!P1 STG.E.U16 desc[UR12][R18.64+0x50], R20 ;  /* 0x0000501412009986 */ /* 0x0007e8000c10150c */
.L_x_891:
[----:B------:R-:W-:Y:S05]  /*82e0*/  BSYNC B0 ;  /* 0x0000000000007941 */ /* 0x000fea0003800000 */
.L_x_890:
[----:B------:R-:W-:-:S13]  /*82f0*/  ISETP.GE.U32.AND P0, PT, R5, 0x3c, PT ;  /* 0x0000003c0500780c */ /* 0x000fda0003f06070 */
[----:B------:R-:W-:Y:S05]  /*8300*/  @!P0 BRA `(.L_x_889) ;  /* 0x0000000800b08947 */ /* 0x000fea0003800000 */
[----:B------:R-:W-:Y:S01]  /*8310*/  ISETP.GT.U32.AND P0, PT, R10, 0x9, PT ;  /* 0x000000090a00780c */ /* 0x000fe20003f04070 */
[----:B-123--:R-:W-:Y:S01]  /*8320*/  HFMA2.MMA R16, -RZ, RZ, 0, 0 ;  /* 0x00000000ff107435 */ /* 0x00efe200000001ff */
[----:B------:R-:W-:-:S11]  /*8330*/  UMOV UR5, 0xffff ;  /* 0x0000ffff00057882 */ /* 0x000fd60000000000 */
[C---:B0-----:R-:W-:Y:S02]  /*8340*/  @!P0 SHF.L.U32 R14, R10.reuse, 0x1, RZ ;  /* 0x000000010a0e8819 */ /* 0x041fe400000006ff */
[----:B------:R-:W-:Y:S02]  /*8350*/  @!P0 LEA R17, R10, UR4, 0x7 ;  /* 0x000000040a118c11 */ /* 0x000fe4000f8e38ff */
[----:B------:R-:W-:-:S04]  /*8360*/  @!P0 LOP3.LUT R14, R15, R14, RZ, 0x3c, !PT ;  /* 0x0000000e0f0e8212 */ /* 0x000fc800078e3cff */
[----:B------:R-:W-:Y:S02]  /*8370*/  @!P0 LEA R17, R14, R17, 0x2 ;  /* 0x000000110e118211 */ /* 0x000fe400078e10ff */
[----:B------:R-:W-:-:S03]  /*8380*/  MOV R14, RZ ;  /* 0x000000ff000e7202 */ /* 0x000fc60000000f00 */
[----:B------:R0:W1:Y:S04]  /*8390*/  @!P0 LDS R16, [R17] ;  /* 0x0000000011108984 */ /* 0x0000680000000800 */
[----:B------:R0:W2:Y:S01]  /*83a0*/  @!P0 LDS R14, [R17+0x500] ;  /* 0x00050000110e8984 */ /* 0x0000a20000000800 */
[----:B------:R-:W-:Y:S05]  /*83b0*/  BRA.DIV UR5, `(.L_x_895) ;  /* 0x0000001605487947 */ /* 0x000fea000b800000 */
[C---:B------:R-:W-:Y:S02]  /*83c0*/  @!P0 SHF.L.U32 R19, R10.reuse, 0x1, RZ ;  /* 0x000000010a138819 */ /* 0x040fe400000006ff */
[----:B------:R-:W-:Y:S02]  /*83d0*/  @!P0 IADD3 R18, R15, 0x14, RZ ;  /* 0x000000140f128810 */ /* 0x000fe40007ffe0ff */
[----:B------:R-:W-:Y:S02]  /*83e0*/  @!P0 LEA R23, R10, UR4, 0x7 ;  /* 0x000000040a178c11 */ /* 0x000fe4000f8e38ff */
[----:B------:R-:W-:Y:S02]  /*83f0*/  @!P0 LOP3.LUT R18, R18, R19, RZ, 0x3c, !PT ;  /* 0x0000001312128212 */ /* 0x000fe400078e3cff */
[----:B------:R-:W-:Y:S02]  /*8400*/  @!P0 SHF.L.U32 R22, R10, 0x1, RZ ;  /* 0x000000010a168819 */ /* 0x000fe400000006ff */
[----:B------:R-:W-:-:S02]  /*8410*/  @!P0 LEA R18, R18, R23, 0x2 ;  /* 0x0000001712128211 */ /* 0x000fc400078e10ff */
[----:B------:R-:W-:Y:S02]  /*8420*/  @!P0 IADD3 R21, R15, 0x28, RZ ;  /* 0x000000280f158810 */ /* 0x000fe40007ffe0ff */
[----:B------:R-:W-:Y:S01]  /*8430*/  @!P0 LEA R24, R10, UR4, 0x7 ;  /* 0x000000040a188c11 */ /* 0x000fe2000f8e38ff */
[----:B------:R-:W3:Y:S01]  /*8440*/  @!P0 LDS R20, [R18] ;  /* 0x0000000012148984 */ /* 0x000ee20000000800 */
[----:B------:R-:W-:Y:S02]  /*8450*/  @!P0 LOP3.LUT R21, R21, R22, RZ, 0x3c, !PT ;  /* 0x0000001615158212 */ /* 0x000fe400078e3cff */
[----:B0-----:R-:W-:Y:S02]  /*8460*/  MOV R17, 0xffff ;  /* 0x0000ffff00117802 */ /* 0x001fe40000000f00 */
[----:B------:R-:W-:Y:S02]  /*8470*/  @!P0 LEA R22, R21, R24, 0x2 ;  /* 0x0000001815168211 */ /* 0x000fe400078e10ff */
[----:B------:R0:W-:Y:S01]  /*8480*/  @!P0 LDS R21, [R18+0x500] ;  /* 0x0005000012158984 */ /* 0x0001e20000000800 */
[----:B------:R-:W-:-:S02]  /*8490*/  @!P0 IADD3 R23, R15, 0x3c, RZ ;  /* 0x0000003c0f178810 */ /* 0x000fc40007ffe0ff */
[C---:B------:R-:W-:Y:S01]  /*84a0*/  @!P0 SHF.L.U32 R24, R10.reuse, 0x1, RZ ;  /* 0x000000010a188819 */ /* 0x040fe200000006ff */
[----:B------:R-:W-:Y:S01]  /*84b0*/  @!P0 LDS R38, [R22+0x500] ;  /* 0x0005000016268984 */ /* 0x000fe20000000800 */
[----:B------:R-:W-:Y:S02]  /*84c0*/  @!P0 LEA R30, R10, UR4, 0x7 ;  /* 0x000000040a1e8c11 */ /* 0x000fe4000f8e38ff */
[----:B------:R-:W-:Y:S01]  /*84d0*/  @!P0 LOP3.LUT R23, R23, R24, RZ, 0x3c, !PT ;  /* 0x0000001817178212 */ /* 0x000fe200078e3cff */
[----:B------:R-:W-:Y:S01]  /*84e0*/  @!P0 LDS R37, [R22] ;  /* 0x0000000016258984 */ /* 0x000fe20000000800 */
[----:B------:R-:W-:Y:S02]  /*84f0*/  MOV R27, 0xffff ;  /* 0x0000ffff001b7802 */ /* 0x000fe40000000f00 */
[----:B------:R-:W-:Y:S01]  /*8500*/  @!P0 LEA R39, R23, R30, 0x2 ;  /* 0x0000001e17278211 */ /* 0x000fe200078e10ff */
[----:B-1----:R-:W1:Y:S01]  /*8510*/  SHFL.BFLY PT, R17, R16, 0x8, 0x101f ;  /* 0x0d101f0010117f89 */ /* 0x002e6200000e0000 */
[----:B------:R-:W-:-:S02]  /*8520*/  MOV R32, RZ ;  /* 0x000000ff00207202 */ /* 0x000fc40000000f00 */
[----:B------:R-:W-:Y:S01]  /*8530*/  MOV R23, RZ ;  /* 0x000000ff00177202 */ /* 0x000fe20000000f00 */
[----:B--2---:R-:W2:Y:S01]  /*8540*/  SHFL.BFLY PT, R30, R14, 0x8, 0x101f ;  /* 0x0d101f000e1e7f89 */ /* 0x004ea200000e0000 */
[----:B------:R-:W-:Y:S02]  /*8550*/  MOV R29, 0xffff ;  /* 0x0000ffff001d7802 */ /* 0x000fe40000000f00 */
[----:B------:R-:W-:Y:S01]  /*8560*/  MOV R24, RZ ;  /* 0x000000ff00187202 */ /* 0x000fe20000000f00 */
[----:B------:R-:W4:Y:S01]  /*8570*/  @!P0 LDS R22, [R39] ;  /* 0x0000000027168984 */ /* 0x000f220000000800 */
[----:B------:R-:W-:Y:S02]  /*8580*/  MOV R34, RZ ;  /* 0x000000ff00227202 */ /* 0x000fe40000000f00 */
[----:B------:R-:W-:Y:S02]  /*8590*/  MOV R35, 0xffff ;  /* 0x0000ffff00237802 */ /* 0x000fe40000000f00 */
[----:B0-----:R-:W-:-:S02]  /*85a0*/  MOV R18, RZ ;  /* 0x000000ff00127202 */ /* 0x001fc40000000f00 */
[----:B------:R-:W-:Y:S02]  /*85b0*/  MOV R28, 0xffff ;  /* 0x0000ffff001c7802 */ /* 0x000fe40000000f00 */
[----:B------:R-:W-:Y:S02]  /*85c0*/  MOV R26, 0xffff ;  /* 0x0000ffff001a7802 */ /* 0x000fe40000000f00 */
[----:B------:R-:W-:Y:S02]  /*85d0*/  MOV R41, 0xffff ;  /* 0x0000ffff00297802 */ /* 0x000fe40000000f00 */
[----:B---3--:R-:W-:Y:S02]  /*85e0*/  @!P0 MOV R32, R20 ;  /* 0x0000001400208202 */ /* 0x008fe40000000f00 */
[----:B------:R0:W-:Y:S01]  /*85f0*/  @!P0 LDS R20, [R39+0x500] ;  /* 0x0005000027148984 */ /* 0x0001e20000000800 */
[----:B-1----:R-:W-:Y:S01]  /*8600*/  FADD.FTZ R25, R17, R16 ;  /* 0x0000001011197221 */ /* 0x002fe20000010000 */
[----:B------:R-:W-:-:S02]  /*8610*/  MOV R16, 0xffff ;  /* 0x0000ffff00107802 */ /* 0x000fc40000000f00 */
[----:B------:R-:W1:Y:S01]  /*8620*/  SHFL.BFLY PT, R31, R32, 0x8, 0x101f ;  /* 0x0d101f00201f7f89 */ /* 0x000e6200000e0000 */
[----:B------:R-:W-:Y:S01]  /*8630*/  @!P0 MOV R34, R21 ;  /* 0x0000001500228202 */ /* 0x000fe20000000f00 */
[----:B--2---:R-:W-:Y:S01]  /*8640*/  FADD.FTZ R17, R30, R14 ;  /* 0x0000000e1e117221 */ /* 0x004fe20000010000 */
[----:B------:R-:W-:Y:S01]  /*8650*/  MOV R30, 0xffff ;  /* 0x0000ffff001e7802 */ /* 0x000fe20000000f00 */
[----:B------:R-:W2:Y:S01]  /*8660*/  SHFL.BFLY PT, R16, R25, 0x4, 0x101f ;  /* 0x0c901f0019107f89 */ /* 0x000ea200000e0000 */
[----:B------:R-:W-:Y:S02]  /*8670*/  @!P0 MOV R23, R38 ;  /* 0x0000002600178202 */ /* 0x000fe40000000f00 */
[----:B------:R-:W-:Y:S01]  /*8680*/  MOV R38, 0xffff ;  /* 0x0000ffff00267802 */ /* 0x000fe20000000f00 */
[----:B------:R-:W3:Y:S01]  /*8690*/  SHFL.BFLY PT, R33, R34, 0x8, 0x101f ;  /* 0x0d101f0022217f89 */ /* 0x000ee200000e0000 */
[----:B------:R-:W-:Y:S02]  /*86a0*/  @!P0 MOV R24, R37 ;  /* 0x0000002500188202 */ /* 0x000fe40000000f00 */
[----:B------:R-:W-:Y:S01]  /*86b0*/  MOV R37, 0xffff ;  /* 0x0000ffff00257802 */ /* 0x000fe20000000f00 */
[----:B------:R-:W5:Y:S01]  /*86c0*/  SHFL.BFLY PT, R30, R17, 0x4, 0x101f ;  /* 0x0c901f00111e7f89 */ /* 0x000f6200000e0000 */
[----:B------:R-:W-:-:S02]  /*86d0*/  MOV R21, RZ ;  /* 0x000000ff00157202 */ /* 0x000fc40000000f00 */
[----:B0-----:R-:W-:Y:S01]  /*86e0*/  MOV R39, 0xffff ;  /* 0x0000ffff00277802 */ /* 0x001fe20000000f00 */
[----:B------:R-:W0:Y:S01]  /*86f0*/  SHFL.BFLY PT, R38, R23, 0x8, 0x101f ;  /* 0x0d101f0017267f89 */ /* 0x000e2200000e0000 */
[----:B------:R-:W-:Y:S02]  /*8700*/  MOV R40, 0xffff ;  /* 0x0000ffff00287802 */ /* 0x000fe40000000f00 */
[----:B------:R-:W-:Y:S01]  /*8710*/  MOV R43, 0xffff ;  /* 0x0000ffff002b7802 */ /* 0x000fe20000000f00 */
[----:B------:R-:W0:Y:S01]  /*8720*/  SHFL.BFLY PT, R37, R24, 0x8, 0x101f ;  /* 0x0d101f0018257f89 */ /* 0x000e2200000e0000 */
[----:B----4-:R-:W-:Y:S02]  /*8730*/  @!P0 MOV R21, R22 ;  /* 0x0000001600158202 */ /* 0x010fe40000000f00 */
[----:B------:R-:W-:Y:S01]  /*8740*/  MOV R22, 0xffff ;  /* 0x0000ffff00167802 */ /* 0x000fe20000000f00 */
[----:B-1----:R-:W-:Y:S02]  /*8750*/  FADD.FTZ R31, R31, R32 ;  /* 0x000000201f1f7221 */ /* 0x002fe40000010000 */
[----:B------:R-:W1:Y:S01]  /*8760*/  SHFL.BFLY PT, R42, R21, 0x8, 0x101f ;  /* 0x0d101f00152a7f89 */ /* 0x000e6200000e0000 */
[----:B--2---:R-:W-:Y:S01]  /*8770*/  FADD.FTZ R19, R25, R16 ;  /* 0x0000001019137221 */ /* 0x004fe20000010000 */
[----:B---3--:R-:W-:-:S04]  /*8780*/  FADD.FTZ R33, R33, R34 ;  /* 0x0000002221217221 */ /* 0x008fc80000010000 */
[----:B------:R-:W2:Y:S01]  /*8790*/  SHFL.BFLY PT, R16, R19, 0x2, 0x101f ;  /* 0x0c501f0013107f89 */ /* 0x000ea200000e0000 */
[----:B------:R-:W-:Y:S02]  /*87a0*/  MOV R34, 0xffff ;  /* 0x0000ffff00227802 */ /* 0x000fe40000000f00 */
[----:B------:R-:W-:Y:S01]  /*87b0*/  @!P0 MOV R18, R20 ;  /* 0x0000001400128202 */ /* 0x000fe20000000f00 */
[----:B-----5:R-:W-:Y:S01]  /*87c0*/  FADD.FTZ R14, R17, R30 ;  /* 0x0000001e110e7221 */ /* 0x020fe20000010000 */
[----:B------:R-:W-:Y:S01]  /*87d0*/  MOV R20, 0xffff ;  /* 0x0000ffff00147802 */ /* 0x000fe20000000f00 */
[----:B0-----:R-:W-:Y:S01]  /*87e0*/  FADD.FTZ R32, R38, R23 ;  /* 0x0000001726207221 */ /* 0x001fe20000010000 */
[----:B------:R-:W-:Y:S02]  /*87f0*/  MOV R23, 0xffff ;  /* 0x0000ffff00177802 */ /* 0x000fe40000000f00 */
[----:B------:R-:W-:Y:S01]  /*8800*/  MOV R17, 0xffff ;  /* 0x0000ffff00117802 */ /* 0x000fe20000000f00 */
[----:B------:R-:W-:Y:S01]  /*8810*/  FADD.FTZ R25, R37, R24 ;  /* 0x0000001825197221 */ /* 0x000fe20000010000 */
[----:B------:R-:W-:Y:S01]  /*8820*/  MOV R24, 0xffff ;  /* 0x0000ffff00187802 */ /* 0x000fe20000000f00 */
[----:B------:R-:W0:Y:S01]  /*8830*/  SHFL.BFLY PT, R20, R31, 0x4, 0x101f ;  /* 0x0c901f001f147f89 */ /* 0x000e2200000e0000 */
[----:B------:R-:W-:-:S03]  /*8840*/  ISETP.NE.AND P0, PT, R10, RZ, PT ;  /* 0x000000ff0a00720c */ /* 0x000fc60003f05270 */
[----:B------:R-:W3:Y:S01]  /*8850*/  SHFL.BFLY PT, R23, R18, 0x8, 0x101f ;  /* 0x0d101f0012177f89 */ /* 0x000ee200000e0000 */
[----:B-1----:R-:W-:Y:S01]  /*8860*/  FADD.FTZ R42, R42, R21 ;  /* 0x000000152a2a7221 */ /* 0x002fe20000010000 */
[----:B------:R-:W-:Y:S02]  /*8870*/  MOV R21, 0xffff ;  /* 0x0000ffff00157802 */ /* 0x000fe40000000f00 */
[----:B------:R-:W1:Y:S01]  /*8880*/  SHFL.BFLY PT, R36, R33, 0x4, 0x101f ;  /* 0x0c901f0021247f89 */ /* 0x000e6200000e0000 */
[----:B--2---:R-:W-:-:S03]  /*8890*/  FADD.FTZ R16, R19, R16 ;  /* 0x0000001013107221 */ /* 0x004fc60000010000 */
[----:B------:R-:W2:Y:S01]  /*88a0*/  SHFL.BFLY PT, R38, R25, 0x4, 0x101f ;  /* 0x0c901f0019267f89 */ /* 0x000ea200000e0000 */
[----:B------:R-:W-:-:S03]  /*88b0*/  MOV R19, 0xffff ;  /* 0x0000ffff00137802 */ /* 0x000fc60000000f00 */
[----:B------:R-:W4:Y:S04]  /*88c0*/  SHFL.BFLY PT, R37, R32, 0x4, 0x101f ;  /* 0x0c901f0020257f89 */ /* 0x000f2800000e0000 */
[----:B------:R-:W5:Y:S01]  /*88d0*/  SHFL.BFLY PT, R30, R14, 0x2, 0x101f ;  /* 0x0c501f000e1e7f89 */ /* 0x000f6200000e0000 */
[----:B0-----:R-:W-:Y:S01]  /*88e0*/  FADD.FTZ R35, R31, R20 ;  /* 0x000000141f237221 */ /* 0x001fe20000010000 */
[----:B------:R-:W-:Y:S02]  /*88f0*/  MOV R20, 0xffff ;  /* 0x0000ffff00147802 */ /* 0x000fe40000000f00 */
[----:B------:R-:W0:Y:S01]  /*8900*/  SHFL.BFLY PT, R41, R42, 0x4, 0x101f ;  /* 0x0c901f002a297f89 */ /* 0x000e2200000e0000 */
[----:B---3--:R-:W-:Y:S01]  /*8910*/  FADD.FTZ R31, R23, R18 ;  /* 0x00000012171f7221 */ /* 0x008fe20000010000 */
[----:B------:R-:W-:-:S02]  /*8920*/  MOV R18, 0xffff ;  /* 0x0000ffff00127802 */ /* 0x000fc40000000f00 */
[----:B------:R-:W3:Y:S01]  /*8930*/  SHFL.BFLY PT, R19, R16, 0x1, 0x101f ;  /* 0x0c301f0010137f89 */ /* 0x000ee200000e0000 */
[----:B------:R-:W-:Y:S01]  /*8940*/  MOV R23, 0xffff ;  /* 0x0000ffff00177802 */ /* 0x000fe20000000f00 */
[----:B-1----:R-:W-:Y:S01]  /*8950*/  FADD.FTZ R36, R33, R36 ;  /* 0x0000002421247221 */ /* 0x002fe20000010000 */
[----:B------:R-:W-:Y:S01]  /*8960*/  MOV R33, 0xffff ;  /* 0x0000ffff00217802 */ /* 0x000fe20000000f00 */
[----:B------:R-:W1:Y:S01]  /*8970*/  SHFL.BFLY PT, R20, R31, 0x4, 0x101f ;  /* 0x0c901f001f147f89 */ /* 0x000e6200000e0000 */
[----:B--2---:R-:W-:-:S03]  /*8980*/  FADD.FTZ R38, R25, R38 ;  /* 0x0000002619267221 */ /* 0x004fc60000010000 */
[----:B------:R-:W2:Y:S01]  /*8990*/  SHFL.BFLY PT, R18, R35, 0x2, 0x101f ;  /* 0x0c501f0023127f89 */ /* 0x000ea200000e0000 */
[----:B----4-:R-:W-:Y:S01]  /*89a0*/  FADD.FTZ R37, R32, R37 ;  /* 0x0000002520257221 */ /* 0x010fe20000010000 */
[----:B------:R-:W-:Y:S02]  /*89b0*/  MOV R32, 0xffff ;  /* 0x0000ffff00207802 */ /* 0x000fe40000000f00 */
[----:B------:R-:W4:Y:S01]  /*89c0*/  SHFL.BFLY PT, R21, R36, 0x2, 0x101f ;  /* 0x0c501f0024157f89 */ /* 0x000f2200000e0000 */
[----:B-----5:R-:W-:Y:S01]  /*89d0*/  FADD.FTZ R17, R14, R30 ;  /* 0x0000001e0e117221 */ /* 0x020fe20000010000 */
[----:B------:R-:W-:Y:S02]  /*89e0*/  MOV R14, 0xffff ;  /* 0x0000ffff000e7802 */ /* 0x000fe40000000f00 */
[----:B------:R-:W5:Y:S04]  /*89f0*/  SHFL.BFLY PT, R23, R38, 0x2, 0x101f ;  /* 0x0c501f0026177f89 */ /* 0x000f6800000e0000 */
[----:B------:R-:W5:Y:S01]  /*8a00*/  SHFL.BFLY PT, R24, R37, 0x2, 0x101f ;  /* 0x0c501f0025187f89 */ /* 0x000f6200000e0000 */
[----:B0-----:R-:W-:Y:S01]  /*8a10*/  FADD.FTZ R42, R42, R41 ;  /* 0x000000292a2a7221 */ /* 0x001fe20000010000 */
[----:B------:R-:W-:-:S02]  /*8a20*/  IADD3 R41, R15, R6, RZ ;  /* 0x000000060f297210 */ /* 0x000fc40007ffe0ff */
[----:B------:R-:W0:Y:S01]  /*8a30*/  SHFL.BFLY PT, R14, R17, 0x1, 0x101f ;  /* 0x0c301f00110e7f89 */ /* 0x000e2200000e0000 */
[----:B---3--:R-:W-:Y:S01]  /*8a40*/  FADD.FTZ R16, R16, R19 ;  /* 0x0000001310107221 */ /* 0x008fe20000010000 */
[----:B-1----:R-:W-:Y:S02]  /*8a50*/  FADD.FTZ R31, R31, R20 ;  /* 0x000000141f1f7221 */ /* 0x002fe40000010000 */
[----:B------:R-:W1:Y:S02]  /*8a60*/  SHFL.BFLY PT, R43, R42, 0x2, 0x101f ;  /* 0x0c501f002a2b7f89 */ /* 0x000e6400000e0000 */
[----:B------:R-:W-:Y:S01]  /*8a70*/  @!P0 F2FP.BF16.F32.PACK_AB R30, RZ, R16 ;  /* 0x00000010ff1e823e */ /* 0x000fe200000010ff */
[----:B--2---:R-:W-:Y:S01]  /*8a80*/  FADD.FTZ R35, R35, R18 ;  /* 0x0000001223237221 */ /* 0x004fe20000010000 */
[----:B------:R-:W2:Y:S01]  /*8a90*/  SHFL.BFLY PT, R32, R31, 0x2, 0x101f ;  /* 0x0c501f001f207f89 */ /* 0x000ea200000e0000 */
[----:B------:R-:W3:Y:S01]  /*8aa0*/  @!P0 LDC.64 R18, c[0x0][0x220] ;  /* 0x00008800ff128b82 */ /* 0x000ee20000000a00 */
[----:B----4-:R-:W-:-:S02]  /*8ab0*/  FADD.FTZ R36, R36, R21 ;  /* 0x0000001524247221 */ /* 0x010fc40000010000 */
[----:B------:R-:W4:Y:S01]  /*8ac0*/  SHFL.BFLY PT, R34, R35, 0x1, 0x101f ;  /* 0x0c301f0023227f89 */ /* 0x000f2200000e0000 */
[----:B-----5:R-:W-:-:S03]  /*8ad0*/  FADD.FTZ R38, R38, R23 ;  /* 0x0000001726267221 */ /* 0x020fc60000010000 */
[----:B------:R-:W5:Y:S01]  /*8ae0*/  SHFL.BFLY PT, R33, R36, 0x1, 0x101f ;  /* 0x0c301f0024217f89 */ /* 0x000f6200000e0000 */
[----:B------:R-:W5:Y:S01]  /*8af0*/  @!P0 LDC.64 R22, c[0x0][0x220] ;  /* 0x00008800ff168b82 */ /* 0x000f620000000a00 */
[----:B------:R-:W-:Y:S02]  /*8b00*/  FADD.FTZ R37, R37, R24 ;  /* 0x0000001825257221 */ /* 0x000fe40000010000 */
[----:B------:R-:W5:Y:S01]  /*8b10*/  SHFL.BFLY PT, R39, R38, 0x1, 0x101f ;  /* 0x0c301f0026277f89 */ /* 0x000f6200000e0000 */
[----:B0-----:R-:W-:-:S03]  /*8b20*/  FADD.FTZ R44, R17, R14 ;  /* 0x0000000e112c7221 */ /* 0x001fc60000010000 */
[----:B------:R-:W0:Y:S01]  /*8b30*/  SHFL.BFLY PT, R40, R37, 0x1, 0x101f ;  /* 0x0c301f0025287f89 */ /* 0x000e2200000e0000 */
[----:B------:R-:W0:Y:S01]  /*8b40*/  @!P0 LDC.64 R24, c[0x0][0x218] ;  /* 0x00008600ff188b82 */ /* 0x000e220000000a00 */
[----:B------:R-:W-:Y:S01]  /*8b50*/  @!P0 F2FP.BF16.F32.PACK_AB R44, RZ, R44 ;  /* 0x0000002cff2c823e */ /* 0x000fe200000010ff */
[----:B-1----:R-:W-:Y:S01]  /*8b60*/  FADD.FTZ R42, R42, R43 ;  /* 0x0000002b2a2a7221 */ /* 0x002fe20000010000 */
[----:B--2---:R-:W-:-:S05]  /*8b70*/  FADD.FTZ R31, R31, R32 ;  /* 0x000000201f1f7221 */ /* 0x004fca0000010000 */
[----:B------:R-:W1:Y:S01]  /*8b80*/  @!P0 LDC.64 R20, c[0x0][0x218] ;  /* 0x00008600ff148b82 */ /* 0x000e620000000a00 */
[----:B---3--:R-:W-:-:S04]  /*8b90*/  @!P0 IMAD.WIDE R18, R41, 0x2, R18 ;  /* 0x0000000229128825 */ /* 0x008fc800078e0212 */
[----:B----4-:R-:W-:Y:S01]  /*8ba0*/  FADD.FTZ R34, R35, R34 ;  /* 0x0000002223227221 */ /* 0x010fe20000010000 */
[----:B------:R-:W-:Y:S01]  /*8bb0*/  MOV R35, 0xffff ;  /* 0x0000ffff00237802 */ /* 0x000fe20000000f00 */
[----:B-----5:R-:W-:Y:S01]  /*8bc0*/  FADD.FTZ R33, R36, R33 ;  /* 0x0000002124217221 */ /* 0x020fe20000010000 */
[----:B------:R-:W2:Y:S01]  /*8bd0*/  @!P0 LDC.64 R16, c[0x0][0x218] ;  /* 0x00008600ff108b82 */ /* 0x000ea20000000a00 */
[----:B------:R-:W-:-:S03]  /*8be0*/  @!P0 IMAD.WIDE R22, R41, 0x2, R22 ;  /* 0x0000000229168825 */ /* 0x000fc600078e0216 */
[----:B------:R-:W3:Y:S01]  /*8bf0*/  SHFL.BFLY PT, R35, R42, 0x1, 0x101f ;  /* 0x0c301f002a237f89 */ /* 0x000ee200000e0000 */
[----:B------:R-:W-:Y:S01]  /*8c00*/  FADD.FTZ R38, R38, R39 ;  /* 0x0000002726267221 */ /* 0x000fe20000010000 */
[----:B0-----:R-:W-:Y:S02]  /*8c10*/  FADD.FTZ R37, R37, R40 ;  /* 0x0000002825257221 */ /* 0x001fe40000010000 */
[----:B------:R-:W0:Y:S01]  /*8c20*/  @!P0 LDC.64 R14, c[0x0][0x220] ;  /* 0x00008800ff0e8b82 */ /* 0x000e220000000a00 */
[----:B------:R-:W-:Y:S01]  /*8c30*/  @!P0 IMAD.WIDE R24, R41, 0x2, R24 ;  /* 0x0000000229188825 */ /* 0x000fe200078e0218 */
[----:B------:R-:W-:-:S04]  /*8c40*/  @!P0 F2FP.BF16.F32.PACK_AB R26, RZ, R38 ;  /* 0x00000026ff1a823e */ /* 0x000fc800000010ff */
[----:B------:R4:W-:Y:S01]  /*8c50*/  @!P0 STG.E.U16 desc[UR12][R24.64], R30 ;  /* 0x0000001e18008986 */ /* 0x0009e2000c10150c */
[----:B-1----:R-:W-:-:S03]  /*8c60*/  @!P0 IMAD.WIDE R20, R41, 0x2, R20 ;  /* 0x0000000229148825 */ /* 0x002fc600078e0214 */
[----:B------:R1:W-:Y:S01]  /*8c70*/  @!P0 STG.E.U16 desc[UR12][R22.64], R44 ;  /* 0x0000002c16008986 */ /* 0x0003e2000c10150c */
[----:B--2---:R-:W-:Y:S01]  /*8c80*/  @!P0 IMAD.WIDE R16, R41, 0x2, R16 ;  /* 0x0000000229108825 */ /* 0x004fe200078e0210 */
[----:B----4-:R-:W-:-:S03]  /*8c90*/  @!P0 F2FP.BF16.F32.PACK_AB R25, RZ, R33 ;  /* 0x00000021ff19823e */ /* 0x010fc600000010ff */
[----:B---3--:R-:W-:Y:S01]  /*8ca0*/  FADD.FTZ R35, R42, R35 ;  /* 0x000000232a237221 */ /* 0x008fe20000010000 */
[----:B------:R-:W-:Y:S02]  /*8cb0*/  MOV R30, 0xffff ;  /* 0x0000ffff001e7802 */ /* 0x000fe40000000f00 */
[----:B-1----:R-:W-:Y:S02]  /*8cc0*/  @!P0 F2FP.BF16.F32.PACK_AB R23, RZ, R34 ;  /* 0x00000022ff17823e */ /* 0x002fe400000010ff */
[----:B------:R-:W-:Y:S01]  /*8cd0*/  @!P0 F2FP.BF16.F32.PACK_AB R33, RZ, R37 ;  /* 0x00000025ff21823e */ /* 0x000fe200000010ff */
[----:B0-----:R-:W-:Y:S01]  /*8ce0*/  @!P0 IMAD.WIDE R14, R41, 0x2, R14 ;  /* 0x00000002290e8825 */ /* 0x001fe200078e020e */
[----:B------:R0:W1:Y:S04]  /*8cf0*/  SHFL.BFLY PT, R30, R31, 0x1, 0x101f ;  /* 0x0c301f001f1e7f89 */ /* 0x00006800000e0000 */
[----:B------:R0:W-:Y:S04]  /*8d00*/  @!P0 STG.E.U16 desc[UR12][R20.64+0x28], R23 ;  /* 0x0000281714008986 */ /* 0x0001e8000c10150c */
[----:B------:R0:W-:Y:S04]  /*8d10*/  @!P0 STG.E.U16 desc[UR12][R18.64+0x28], R25 ;  /* 0x0000281912008986 */ /* 0x0001e8000c10150c */
[----:B------:R0:W-:Y:S04]  /*8d20*/  @!P0 STG.E.U16 desc[UR12][R16.64+0x50], R26 ;  /* 0x0000501a10008986 */ /* 0x0001e8000c10150c */
[----:B------:R0:W-:Y:S02]  /*8d30*/  @!P0 STG.E.U16 desc[UR12][R14.64+0x50], R33 ;  /* 0x000050210e008986 */ /* 0x0001e4000c10150c */
.L_x_959:
[----:B0-----:R-:W0:Y:S01]  /*8d40*/  @!P0 LDC.64 R14, c[0x0][0x218] ;  /* 0x00008600ff0e8b82 */ /* 0x001e220000000a00 */
[----:B-1----:R-:W-:Y:S01]  /*8d50*/  FADD.FTZ R19, R31, R30 ;  /* 0x0000001e1f137221 */ /* 0x002fe20000010000 */
[----:B------:R-:W-:-:S04]  /*8d60*/  @!P0 F2FP.BF16.F32.PACK_AB R18, RZ, R35 ;  /* 0x00000023ff12823e */ /* 0x000fc800000010ff */
[----:B------:R-:W-:Y:S02]  /*8d70*/  @!P0 F2FP.BF16.F32.PACK_AB R19, RZ, R19 ;  /* 0x00000013ff13823e */ /* 0x000fe400000010ff */
[----:B------:R-:W1:Y:S01]  /*8d80*/  @!P0 LDC.64 R16, c[0x0][0x220] ;  /* 0x00008800ff108b82 */ /* 0x000e620000000a00 */
[----:B0-----:R-:W-:-:S05]  /*8d90*/  @!P0 IMAD.WIDE R14, R41, 0x2, R14 ;  /* 0x00000002290e8825 */ /* 0x001fca00078e020e */
[----:B------:R4:W-:Y:S01]  /*8da0*/  @!P0 STG.E.U16 desc[UR12][R14.64+0x78], R18 ;  /* 0x000078120e008986 */ /* 0x0009e2000c10150c */
[----:B-1----:R-:W-:-:S05]  /*8db0*/  @!P0 IMAD.WIDE R16, R41, 0x2, R16 ;  /* 0x0000000229108825 */ /* 0x002fca00078e0210 */
[----:B------:R4:W-:Y:S02]  /*8dc0*/  @!P0 STG.E.U16 desc[UR12][R16.64+0x78], R19 ;  /* 0x0000781310008986 */ /* 0x0009e4000c10150c */
.L_x_889:
[----:B------:R-:W-:Y:S05]  /*8dd0*/  WARPSYNC.ALL ;  /* 0x0000000000007948 */ /* 0x000fea0003800000 */
[----:B------:R-:W-:Y:S01]  /*8de0*/  UMOV UR4, 0x140 ;  /* 0x0000014000047882 */ /* 0x000fe20000000000 */
[----:B------:R-:W-:Y:S01]  /*8df0*/  IADD3 R6, R6, 0x1500, RZ ;  /* 0x0000150006067810 */ /* 0x000fe20007ffe0ff */
[----:B------:R-:W-:Y:S01]  /*8e00*/  UIMAD UR4, UR15, UR4, 0x140 ;  /* 0x000001400f0474a4 */ /* 0x000fe2000f8e0204 */
[----:B------:R-:W-:Y:S05]  /*8e10*/  BAR.SYNC.DEFER_BLOCKING 0x0 ;  /* 0x0000000000007b1d */ /* 0x000fea0000010000 */
[----:B------:R-:W-:-:S13]  /*8e20*/  ISETP.GE.AND P0, PT, R6, UR4, PT ;  /* 0x0000000406007c0c */ /* 0x000fda000bf06270 */
[----:B------:R-:W-:Y:S05]  /*8e30*/  @!P0 BRA `(.L_x_896) ;  /* 0xffffffe0002c8947 */ /* 0x000fea000383ffff */
[----:B------:R-:W-:Y:S05]  /*8e40*/  EXIT ;  /* 0x000000000000794d */ /* 0x000fea0003800000 */
.L_x_892:
[----:B------:R-:W-:Y:S01]  /*8e50*/  HFMA2.MMA R28, -RZ, RZ, 0, 4.76837158203125e-07 ;  /* 0x00000008ff1c7435 */ /* 0x000fe200000001ff */
[----:B-1----:R-:W-:Y:S02]  /*8e60*/  MOV R29, R14 ;  /* 0x0000000e001d7202 */ /* 0x002fe40000000f00 */
[----:B------:R-:W-:Y:S02]  /*8e70*/  MOV R27, 0x101f ;  /* 0x0000101f001b7802 */ /* 0x000fe40000000f00 */
[----:B------:R-:W-:-:S07]  /*8e80*/  MOV R26, 0xffff ;  /* 0x0000ffff001a7802 */ /* 0x000fce0000000f00 */
[----:B0-2---:R-:W-:Y:S05]  /*8e90*/  WARPSYNC.COLLECTIVE R26, `(.L_x_897) ;  /* 0x000000001a087348 */ /* 0x005fea0003c00000 */
[----:B------:R1:W3:Y:S02]  /*8ea0*/  SHFL.BFLY P2, R30, R29, R28, R27 ;  /* 0x0c00001c1d1e7389 */ /* 0x0002e4000004001b */
[----:B0123--:R-:W-:Y:S01]  /*8eb0*/  ENDCOLLECTIVE ;  /* 0x000000000000791b */ /* 0x00ffe20003800000 */
.L_x_897:
[----:B------:R-:W-:Y:S02]  /*8ec0*/  MOV R29, R15 ;  /* 0x0000000f001d7202 */ /* 0x000fe40000000f00 */
[----:B------:R-:W-:-:S07]  /*8ed0*/  MOV R17, R30 ;  /* 0x0000001e00117202 */ /* 0x000fce0000000f00 */
[----:B------:R-:W-:Y:S05]  /*8ee0*/  WARPSYNC.COLLECTIVE R26, `(.L_x_898) ;  /* 0x000000001a087348 */ /* 0x000fea0003c00000 */
[----:B------:R0:W1:Y:S02]  /*8ef0*/  SHFL.BFLY P2, R30, R29, R28, R27 ;  /* 0x0c00001c1d1e7389 */ /* 0x000064000004001b */
[----:B01----:R-:W-:Y:S01]  /*8f00*/  ENDCOLLECTIVE ;  /* 0x000000000000791b */ /* 0x003fe20003800000 */
.L_x_898:
[----:B------:R-:W-:Y:S01]  /*8f10*/  FADD.FTZ R17, R17, R14 ;  /* 0x0000000e11117221 */ /* 0x000fe20000010000 */
[----:B------:R-:W-:-:S04]  /*8f20*/  HFMA2.MMA R28, -RZ, RZ, 0, 2.384185791015625e-07 ;  /* 0x00000004ff1c7435 */ /* 0x000fc800000001ff */
[----:B------:R-:W-:Y:S02]  /*8f30*/  MOV R29, R17 ;  /* 0x00000011001d7202 */ /* 0x000fe40000000f00 */
[----:B------:R-:W-:-:S07]  /*8f40*/  MOV R16, R30 ;  /* 0x0000001e00107202 */ /* 0x000fce0000000f00 */
[----:B------:R-:W-:Y:S05]  /*8f50*/  WARPSYNC.COLLECTIVE R26, `(.L_x_899) ;  /* 0x000000001a087348 */ /* 0x000fea0003c00000 */
[----:B------:R0:W1:Y:S02]  /*8f60*/  SHFL.BFLY P2, R30, R29, R28, R27 ;  /* 0x0c00001c1d1e7389 */ /* 0x000064000004001b */
[----:B01----:R-:W-:Y:S01]  /*8f70*/  ENDCOLLECTIVE ;  /* 0x000000000000791b */ /* 0x003fe20003800000 */
.L_x_899:
[----:B------:R-:W-:-:S05]  /*8f80*/  FADD.FTZ R16, R16, R15 ;  /* 0x0000000f10107221 */ /* 0x000fca0000010000 */
[----:B------:R-:W-:Y:S02]  /*8f90*/  MOV R29, R16 ;  /* 0x00000010001d7202 */ /* 0x000fe40000000f00 */
[----:B------:R-:W-:-:S07]  /*8fa0*/  MOV R18, R30 ;  /* 0x0000001e00127202 */ /* 0x000fce0000000f00 */
[----:B------:R-:W-:Y:S05]  /*8fb0*/  WARPSYNC.COLLECTIVE R26, `(.L_x_900) ;  /* 0x000000001a087348 */ /* 0x000fea0003c00000 */
[----:B------:R0:W1:Y:S02]  /*8fc0*/  SHFL.BFLY P2, R30, R29, R28, R27 ;  /* 0x0c00001c1d1e7389 */ /* 0x000064000004001b */
[----:B01----:R-:W-:Y:S01]  /*8fd0*/  ENDCOLLECTIVE ;  /* 0x000000000000791b */ /* 0x003fe20003800000 */
.L_x_900:
[----:B------:R-:W-:Y:S01]  /*8fe0*/  FADD.FTZ R18, R17, R18 ;  /* 0x0000001211127221 */ /* 0x000fe20000010000 */
[----:B------:R-:W-:-:S04]  /*8ff0*/  HFMA2.MMA R28, -RZ, RZ, 0, 1.1920928955078125e-07 ;  /* 0x00000002ff1c7435 */ /* 0x000fc800000001ff */
[----:B------:R-:W-:Y:S02]  /*9000*/  MOV R29, R18 ;  /* 0x00000012001d7202 */ /* 0x000fe40000000f00 */
[----:B------:R-:W-:-:S07]  /*9010*/  MOV R19, R30 ;  /* 0x0000001e00137202 */ /* 0x000fce0000000f00 */
[----:B------:R-:W-:Y:S05]  /*9020*/  WARPSYNC.COLLECTIVE R26, `(.L_x_901) ;  /* 0x000000001a087348 */ /* 0x000fea0003c00000 */
[----:B------:R0:W1:Y:S02]  /*9030*/  SHFL.BFLY P2, R30, R29, R28, R27 ;  /* 0x0c00001c1d1e7389 */ /* 0x000064000004001b */
[----:B01----:R-:W-:Y:S01]  /*9040*/  ENDCOLLECTIVE ;  /* 0x000000000000791b */ /* 0x003fe20003800000 */
.L_x_901:
[----:B------:R-:W-:-:S05]  /*9050*/  FADD.FTZ R19, R16, R19 ;  /* 0x0000001310137221 */ /* 0x000fca0000010000 */
[----:B------:R-:W-:Y:S02]  /*9060*/  MOV R29, R19 ;  /* 0x00000013001d7202 */ /* 0x000fe40000000f00 */
[----:B------:R-:W-:-:S07]  /*9070*/  MOV R21, R30 ;  /* 0x0000001e00157202 */ /* 0x000fce0000000f00 */
[----:B------:R-:W-:Y:S05]  /*9080*/  WARPSYNC.COLLECTIVE R26, `(.L_x_902) ;  /* 0x000000001a087348 */ /* 0x000fea0003c00000 */
[----:B------:R0:W1:Y:S02]  /*9090*/  SHFL.BFLY P2, R30, R29, R28, R27 ;  /* 0x0c00001c1d1e7389 */ /* 0x000064000004001b */
[----:B01----:R-:W-:Y:S01]  /*90a0*/  ENDCOLLECTIVE ;  /* 0x000000000000791b */ /* 0x003fe20003800000 */
.L_x_902:
[----:B------:R-:W-:Y:S01]  /*90b0*/  FADD.FTZ R21, R18, R21 ;  /* 0x0000001512157221 */ /* 0x000fe20000010000 */
[----:B------:R-:W-:-:S04]  /*90c0*/  HFMA2.MMA R28, -RZ, RZ, 0, 5.9604644775390625e-08 ;  /* 0x00000001ff1c7435 */ /* 0x000fc800000001ff */
[----:B------:R-:W-:Y:S02]  /*90d0*/  MOV R29, R21 ;  /* 0x00000015001d7202 */ /* 0x000fe40000000f00 */
[----:B------:R-:W-:-:S07]  /*90e0*/  MOV R14, R30 ;  /* 0x0000001e000e7202 */ /* 0x000fce0000000f00 */
[----:B------:R-:W-:Y:S05]  /*90f0*/  WARPSYNC.COLLECTIVE R26, `(.L_x_903) ;  /* 0x000000001a087348 */ /* 0x000fea0003c00000 */
[----:B------:R0:W1:Y:S02]  /*9100*/  SHFL.BFLY P2, R30, R29, R28, R27 ;  /* 0x0c00001c1d1e7389 */ /* 0x000064000004001b */
[----:B01----:R-:W-:Y:S01]  /*9110*/  ENDCOLLECTIVE ;  /* 0x000000000000791b */ /* 0x003fe20003800000 */
.L_x_903:
[----:B------:R-:W-:-:S05]  /*9120*/  FADD.FTZ R14, R19, R14 ;  /* 0x0000000e130e7221 */ /* 0x000fca0000010000 */
[----:B------:R-:W-:Y:S02]  /*9130*/  MOV R29, R14 ;  /* 0x0000000e001d7202 */ /* 0x000fe40000000f00 */
[----:B------:R-:W-:-:S07]  /*9140*/  MOV R20, R30 ;  /* 0x0000001e00147202 */ /* 0x000fce0000000f00 */
[----:B------:R-:W-:Y:S05]  /*9150*/  WARPSYNC.COLLECTIVE R26, `(.L_x_904) ;  /* 0x000000001a087348 */ /* 0x000fea0003c00000 */
[----:B------:R0:W1:Y:S02]  /*9160*/  SHFL.BFLY P2, R30, R29, R28, R27 ;  /* 0x0c00001c1d1e7389 */ /* 0x000064000004001b */
[----:B01----:R-:W-:Y:S01]  /*9170*/  ENDCOLLECTIVE ;  /* 0x000000000000791b */ /* 0x003fe20003800000 */
.L_x_904:
[----:B------:R-:W-:Y:S01]  /*9180*/  FADD.FTZ R20, R21, R20 ;  /* 0x0000001415147221 */ /* 0x000fe20000010000 */
[----:B------:R-:W-:Y:S06]  /*9190*/  BRA `(.L_x_905) ;  /* 0xffffffe800d87947 */ /* 0x000fec000383ffff */
.L_x_893:
[----:B------:R-:W-:Y:S01]  /*91a0*/  HFMA2.MMA R28, -RZ, RZ, 0, 4.76837158203125e-07 ;  /* 0x00000008ff1c7435 */ /* 0x000fe200000001ff */
[----:B------:R-:W-:Y:S01]  /*91b0*/  BSSY B1, `(.L_x_906) ;  /* 0x0000007000017945 */ /* 0x000fe20003800000 */
[----:B-1----:R-:W-:Y:S02]  /*91c0*/  MOV R29, R14 ;  /* 0x0000000e001d7202 */ /* 0x002fe40000000f00 */
[----:B------:R-:W-:Y:S02]  /*91d0*/  MOV R27, 0x101f ;  /* 0x0000101f001b7802 */ /* 0x000fe40000000f00 */
[----:B------:R-:W-:-:S07]  /*91e0*/  MOV R26, 0xffff ;  /* 0x0000ffff001a7802 */ /* 0x000fce0000000f00 */
[----:B0-2---:R-:W-:Y:S05]  /*91f0*/  WARPSYNC.COLLECTIVE R26, `(.L_x_907) ;  /* 0x000000001a087348 */ /* 0x005fea0003c00000 */
[----:B------:R1:W3:Y:S02]  /*9200*/  SHFL.BFLY P2, R30, R29, R28, R27 ;  /* 0x0c00001c1d1e7389 */ /* 0x0002e4000004001b */
[----:B0123--:R-:W-:Y:S01]  /*9210*/  ENDCOLLECTIVE ;  /* 0x000000000000791b */ /* 0x00ffe20003800000 */
.L_x_907:
[----:B------:R-:W-:Y:S05]  /*9220*/  BSYNC B1 ;  /* 0x0000000000017941 */ /* 0x000fea0003800000 */
.L_x_906:
        /* <DEDUP_REMOVED lines=8> */
.L_x_908:
[----:B------:R-:W-:Y:S01]  /*92b0*/  FADD.FTZ R21, R21, R14 ;  /* 0x0000000e15157221 */ /* 0x000fe20000010000 */
[----:B------:R-:W-:-:S04]  /*92c0*/  HFMA2.MMA R28, -RZ, RZ, 0, 2.384185791015625e-07 ;  /* 0x00000004ff1c7435 */ /* 0x000fc800000001ff */
[----:B------:R-:W-:Y:S02]  /*92d0*/  MOV R29, R21 ;  /* 0x00000015001d7202 */ /* 0x000fe40000000f00 */
[----:B------:R-:W-:-:S07]  /*92e0*/  MOV R20, R30 ;  /* 0x0000001e00147202 */ /* 0x000fce0000000f00 */
[----:B------:R-:W-:Y:S05]  /*92f0*/  WARPSYNC.COLLECTIVE R26, `(.L_x_909) ;  /* 0x000000001a087348 */ /* 0x000fea0003c00000 */
[----:B------:R0:W1:Y:S02]  /*9300*/  SHFL.BFLY P2, R30, R29, R28, R27 ;  /* 0x0c00001c1d1e7389 */ /* 0x000064000004001b */
[----:B01----:R-:W-:Y:S01]  /*9310*/  ENDCOLLECTIVE ;  /* 0x000000000000791b */ /* 0x003fe20003800000 */
.L_x_909:
[----:B------:R-:W-:-:S05]  /*9320*/  FADD.FTZ R20, R20, R15 ;  /* 0x0000000f14147221 */ /* 0x000fca0000010000 */
[----:B------:R-:W-:Y:S02]  /*9330*/  MOV R29, R20 ;  /* 0x00000014001d7202 */ /* 0x000fe40000000f00 */
[----:B------:R-:W-:-:S07]  /*9340*/  MOV R22, R30 ;  /* 0x0000001e00167202 */ /* 0x000fce0000000f00 */
[----:B------:R-:W-:Y:S05]  /*9350*/  WARPSYNC.COLLECTIVE R26, `(.L_x_910) ;  /* 0x000000001a087348 */ /* 0x000fea0003c00000 */
[----:B------:R0:W1:Y:S02]  /*9360*/  SHFL.BFLY P2, R30, R29, R28, R27 ;  /* 0x0c00001c1d1e7389 */ /* 0x000064000004001b */
[----:B01----:R-:W-:Y:S01]  /*9370*/  ENDCOLLECTIVE ;  /* 0x000000000000791b */ /* 0x003fe20003800000 */
.L_x_910:
[----:B------:R-:W-:Y:S01]  /*9380*/  FADD.FTZ R22, R21, R22 ;  /* 0x0000001615167221 */ /* 0x000fe20000010000 */
[----:B------:R-:W-:-:S04]  /*9390*/  HFMA2.MMA R28, -RZ, RZ, 0, 1.1920928955078125e-07 ;  /* 0x00000002ff1c7435 */ /* 0x000fc800000001ff */
[----:B------:R-:W-:Y:S02]  /*93a0*/  MOV R29, R22 ;  /* 0x00000016001d7202 */ /* 0x000fe40000000f00 */
[----:B------:R-:W-:-:S07]  /*93b0*/  MOV R23, R30 ;  /* 0x0000001e00177202 */ /* 0x000fce0000000f00 */
[----:B------:R-:W-:Y:S05]  /*93c0*/  WARPSYNC.COLLECTIVE R26, `(.L_x_911) ;  /* 0x000000001a087348 */ /* 0x000fea0003c00000 */
[----:B------:R0:W1:Y:S02]  /*93d0*/  SHFL.BFLY P2, R30, R29, R28, R27 ;  /* 0x0c00001c1d1e7389 */ /* 0x000064000004001b */
[----:B01----:R-:W-:Y:S01]  /*93e0*/  ENDCOLLECTIVE ;  /* 0x000000000000791b */ /* 0x003fe20003800000 */
.L_x_911:
[----:B------:R-:W-:-:S05]  /*93f0*/  FADD.FTZ R23, R20, R23 ;  /* 0x0000001714177221 */ /* 0x000fca0000010000 */
[----:B------:R-:W-:Y:S02]  /*9400*/  MOV R29, R23 ;  /* 0x00000017001d7202 */ /* 0x000fe40000000f00 */
[----:B------:R-:W-:-:S07]  /*9410*/  MOV R25, R30 ;  /* 0x0000001e00197202 */ /* 0x000fce0000000f00 */
[----:B------:R-:W-:Y:S05]  /*9420*/  WARPSYNC.COLLECTIVE R26, `(.L_x_912) ;  /* 0x000000001a087348 */ /* 0x000fea0003c00000 */
[----:B------:R0:W1:Y:S02]  /*9430*/  SHFL.BFLY P2, R30, R29, R28, R27 ;  /* 0x0c00001c1d1e7389 */ /* 0x000064000004001b */
[----:B01----:R-:W-:Y:S01]  /*9440*/  ENDCOLLECTIVE ;  /* 0x000000000000791b */ /* 0x003fe20003800000 */
.L_x_912:
[----:B------:R-:W-:Y:S01]  /*9450*/  FADD.FTZ R25, R22, R25 ;  /* 0x0000001916197221 */ /* 0x000fe20000010000 */
[----:B------:R-:W-:-:S04]  /*9460*/  HFMA2.MMA R28, -RZ, RZ, 0, 5.9604644775390625e-08 ;  /* 0x00000001ff1c7435 */ /* 0x000fc800000001ff */
[----:B------:R-:W-:Y:S02]  /*9470*/  MOV R29, R25 ;  /* 0x00000019001d7202 */ /* 0x000fe40000000f00 */
[----:B------:R-:W-:-:S07]  /*9480*/  MOV R14, R30 ;  /* 0x0000001e000e7202 */ /* 0x000fce0000000f00 */
[----:B------:R-:W-:Y:S05]  /*9490*/  WARPSYNC.COLLECTIVE R26, `(.L_x_913) ;  /* 0x000000001a087348 */ /* 0x000fea0003c00000 */
[----:B------:R0:W1:Y:S02]  /*94a0*/  SHFL.BFLY P2, R30, R29, R28, R27 ;  /* 0x0c00001c1d1e7389 */ /* 0x000064000004001b */
[----:B01----:R-:W-:Y:S01]  /*94b0*/  ENDCOLLECTIVE ;  /* 0x000000000000791b */ /* 0x003fe20003800000 */
.L_x_913:
[----:B------:R-:W-:-:S05]  /*94c0*/  FADD.FTZ R14, R23, R14 ;  /* 0x0000000e170e7221 */ /* 0x000fca0000010000 */
[----:B------:R-:W-:Y:S02]  /*94d0*/  MOV R29, R14 ;  /* 0x0000000e001d7202 */ /* 0x000fe40000000f00 */
[----:B------:R-:W-:-:S07]  /*94e0*/  MOV R24, R30 ;  /* 0x0000001e00187202 */ /* 0x000fce0000000f00 */
[----:B------:R-:W-:Y:S05]  /*94f0*/  WARPSYNC.COLLECTIVE R26, `(.L_x_914) ;  /* 0x000000001a087348 */ /* 0x000fea0003c00000 */
[----:B------:R0:W1:Y:S02]  /*9500*/  SHFL.BFLY P2, R30, R29, R28, R27 ;  /* 0x0c00001c1d1e7389 */ /* 0x000064000004001b */
[----:B01----:R-:W-:Y:S01]  /*9510*/  ENDCOLLECTIVE ;  /* 0x000000000000791b */ /* 0x003fe20003800000 */
.L_x_914:
[----:B------:R-:W-:Y:S01]  /*9520*/  FADD.FTZ R24, R25, R24 ;  /* 0x0000001819187221 */ /* 0x000fe20000010000 */
[----:B------:R-:W-:Y:S06]  /*9530*/  BRA `(.L_x_915) ;  /* 0xffffffe800a87947 */ /* 0x000fec000383ffff */
.L_x_894:
        /* <DEDUP_REMOVED lines=8> */
.L_x_917:
[----:B------:R-:W-:Y:S05]  /*95c0*/  BSYNC B1 ;  /* 0x0000000000017941 */ /* 0x000fea0003800000 */
.L_x_916:
        /* <DEDUP_REMOVED lines=8> */
.L_x_918:
[----:B------:R-:W-:Y:S01]  /*9650*/  FADD.FTZ R21, R21, R14 ;  /* 0x0000000e15157221 */ /* 0x000fe20000010000 */
[----:B------:R-:W-:-:S04]  /*9660*/  HFMA2.MMA R28, -RZ, RZ, 0, 2.384185791015625e-07 ;  /* 0x00000004ff1c7435 */ /* 0x000fc800000001ff */
[----:B------:R-:W-:Y:S02]  /*9670*/  MOV R29, R21 ;  /* 0x00000015001d7202 */ /* 0x000fe40000000f00 */
[----:B------:R-:W-:-:S07]  /*9680*/  MOV R20, R30 ;  /* 0x0000001e00147202 */ /* 0x000fce0000000f00 */
[----:B------:R-:W-:Y:S05]  /*9690*/  WARPSYNC.COLLECTIVE R26, `(.L_x_919) ;  /* 0x000000001a087348 */ /* 0x000fea0003c00000 */
[----:B------:R0:W1:Y:S02]  /*96a0*/  SHFL.BFLY P2, R30, R29, R28, R27 ;  /* 0x0c00001c1d1e7389 */ /* 0x000064000004001b */
[----:B01----:R-:W-:Y:S01]  /*96b0*/  ENDCOLLECTIVE ;  /* 0x000000000000791b */ /* 0x003fe20003800000 */
.L_x_919:
[----:B------:R-:W-:-:S05]  /*96c0*/  FADD.FTZ R20, R20, R15 ;  /* 0x0000000f14147221 */ /* 0x000fca0000010000 */
[----:B------:R-:W-:Y:S02]  /*96d0*/  MOV R29, R20 ;  /* 0x00000014001d7202 */ /* 0x000fe40000000f00 */
[----:B------:R-:W-:-:S07]  /*96e0*/  MOV R22, R30 ;  /* 0x0000001e00167202 */ /* 0x000fce0000000f00 */
[----:B------:R-:W-:Y:S05]  /*96f0*/  WARPSYNC.COLLECTIVE R26, `(.L_x_920) ;  /* 0x000000001a087348 */ /* 0x000fea0003c00000 */
[----:B------:R0:W1:Y:S02]  /*9700*/  SHFL.BFLY P2, R30, R29, R28, R27 ;  /* 0x0c00001c1d1e7389 */ /* 0x000064000004001b */
[----:B01----:R-:W-:Y:S01]  /*9710*/  ENDCOLLECTIVE ;  /* 0x000000000000791b */ /* 0x003fe20003800000 */
.L_x_920:
[----:B------:R-:W-:Y:S01]  /*9720*/  FADD.FTZ R22, R21, R22 ;  /* 0x0000001615167221 */ /* 0x000fe20000010000 */
[----:B------:R-:W-:-:S04]  /*9730*/  HFMA2.MMA R28, -RZ, RZ, 0, 1.1920928955078125e-07 ;  /* 0x00000002ff1c7435 */ /* 0x000fc800000001ff */
[----:B------:R-:W-:Y:S02]  /*9740*/  MOV R29, R22 ;  /* 0x00000016001d7202 */ /* 0x000fe40000000f00 */
[----:B------:R-:W-:-:S07]  /*9750*/  MOV R23, R30 ;  /* 0x0000001e00177202 */ /* 0x000fce0000000f00 */
[----:B------:R-:W-:Y:S05]  /*9760*/  WARPSYNC.COLLECTIVE R26, `(.L_x_921) ;  /* 0x000000001a087348 */ /* 0x000fea0003c00000 */
[----:B------:R0:W1:Y:S02]  /*9770*/  SHFL.BFLY P2, R30, R29, R28, R27 ;  /* 0x0c00001c1d1e7389 */ /* 0x000064000004001b */
[----:B01----:R-:W-:Y:S01]  /*9780*/  ENDCOLLECTIVE ;  /* 0x000000000000791b */ /* 0x003fe20003800000 */
.L_x_921:
[----:B------:R-:W-:-:S05]  /*9790*/  FADD.FTZ R23, R20, R23 ;  /* 0x0000001714177221 */ /* 0x000fca0000010000 */
[----:B------:R-:W-:Y:S02]  /*97a0*/  MOV R29, R23 ;  /* 0x00000017001d7202 */ /* 0x000fe40000000f00 */
[----:B------:R-:W-:-:S07]  /*97b0*/  MOV R25, R30 ;  /* 0x0000001e00197202 */ /* 0x000fce0000000f00 */
[----:B------:R-:W-:Y:S05]  /*97c0*/  WARPSYNC.COLLECTIVE R26, `(.L_x_922) ;  /* 0x000000001a087348 */ /* 0x000fea0003c00000 */
[----:B------:R0:W1:Y:S02]  /*97d0*/  SHFL.BFLY P2, R30, R29, R28, R27 ;  /* 0x0c00001c1d1e7389 */ /* 0x000064000004001b */
[----:B01----:R-:W-:Y:S01]  /*97e0*/  ENDCOLLECTIVE ;  /* 0x000000000000791b */ /* 0x003fe20003800000 */
.L_x_922:
[----:B------:R-:W-:Y:S01]  /*97f0*/  FADD.FTZ R25, R22, R25 ;  /* 0x0000001916197221 */ /* 0x000fe20000010000 */
[----:B------:R-:W-:-:S04]  /*9800*/  HFMA2.MMA R28, -RZ, RZ, 0, 5.9604644775390625e-08 ;  /* 0x00000001ff1c7435 */ /* 0x000fc800000001ff */
[----:B------:R-:W-:Y:S02]  /*9810*/  MOV R29, R25 ;  /* 0x00000019001d7202 */ /* 0x000fe40000000f00 */
[----:B------:R-:W-:-:S07]  /*9820*/  MOV R14, R30 ;  /* 0x0000001e000e7202 */ /* 0x000fce0000000f00 */
[----:B------:R-:W-:Y:S05]  /*9830*/  WARPSYNC.COLLECTIVE R26, `(.L_x_923) ;  /* 0x000000001a087348 */ /* 0x000fea0003c00000 */
[----:B------:R0:W1:Y:S02]  /*9840*/  SHFL.BFLY P2, R30, R29, R28, R27 ;  /* 0x0c00001c1d1e7389 */ /* 0x000064000004001b */
[----:B01----:R-:W-:Y:S01]  /*9850*/  ENDCOLLECTIVE ;  /* 0x000000000000791b */ /* 0x003fe20003800000 */
.L_x_923:
[----:B------:R-:W-:-:S05]  /*9860*/  FADD.FTZ R14, R23, R14 ;  /* 0x0000000e170e7221 */ /* 0x000fca0000010000 */
[----:B------:R-:W-:Y:S02]  /*9870*/  MOV R29, R14 ;  /* 0x0000000e001d7202 */ /* 0x000fe40000000f00 */
[----:B------:R-:W-:-:S07]  /*9880*/  MOV R24, R30 ;  /* 0x0000001e00187202 */ /* 0x000fce0000000f00 */
[----:B------:R-:W-:Y:S05]  /*9890*/  WARPSYNC.COLLECTIVE R26, `(.L_x_924) ;  /* 0x000000001a087348 */ /* 0x000fea0003c00000 */
[----:B------:R0:W1:Y:S02]  /*98a0*/  SHFL.BFLY P2, R30, R29, R28, R27 ;  /* 0x0c00001c1d1e7389 */ /* 0x000064000004001b */
[----:B01----:R-:W-:Y:S01]  /*98b0*/  ENDCOLLECTIVE ;  /* 0x000000000000791b */ /* 0x003fe20003800000 */
.L_x_924:
[----:B------:R-:W-:Y:S01]  /*98c0*/  FADD.FTZ R24, R25, R24 ;  /* 0x0000001819187221 */ /* 0x000fe20000010000 */
[----:B------:R-:W-:Y:S06]  /*98d0*/  BRA `(.L_x_925) ;  /* 0xffffffe800647947 */ /* 0x000fec000383ffff */
.L_x_895:
        /* <DEDUP_REMOVED lines=8> */
.L_x_927:
[----:B------:R-:W-:Y:S05]  /*9960*/  BSYNC B0 ;  /* 0x0000000000007941 */ /* 0x000fea0003800000 */
.L_x_926:
[----:B------:R-:W-:Y:S01]  /*9970*/  HFMA2.MMA R28, -RZ, RZ, 0, 4.76837158203125e-07 ;  /* 0x00000008ff1c7435 */ /* 0x000fe200000001ff */
[----:B------:R-:W-:Y:S01]  /*9980*/  MOV R29, R14 ;  /* 0x0000000e001d7202 */ /* 0x000fe20000000f00 */
[----:B------:R-:W-:Y:S01]  /*9990*/  HFMA2.MMA R32, -RZ, RZ, 0, 0 ;  /* 0x00000000ff207435 */ /* 0x000fe200000001ff */
[----:B------:R-:W-:Y:S02]  /*99a0*/  MOV R27, 0x101f ;  /* 0x0000101f001b7802 */ /* 0x000fe40000000f00 */
[----:B------:R-:W-:Y:S02]  /*99b0*/  MOV R26, 0xffff ;  /* 0x0000ffff001a7802 */ /* 0x000fe40000000f00 */
[----:B------:R-:W-:Y:S02]  /*99c0*/  MOV R17, R30 ;  /* 0x0000001e00117202 */ /* 0x000fe40000000f00 */
[----:B------:R-:W-:-:S07]  /*99d0*/  @!P0 SHF.L.U32 R19, R10, 0x1, RZ ;  /* 0x000000010a138819 */ /* 0x000fce00000006ff */
[----:B------:R-:W-:Y:S05]  /*99e0*/  WARPSYNC.COLLECTIVE R26, `(.L_x_928) ;  /* 0x000000001a087348 */ /* 0x000fea0003c00000 */
[----:B------:R0:W1:Y:S02]  /*99f0*/  SHFL.BFLY P2, R30, R29, R28, R27 ;  /* 0x0c00001c1d1e7389 */ /* 0x000064000004001b */
[----:B01----:R-:W-:Y:S01]  /*9a00*/  ENDCOLLECTIVE ;  /* 0x000000000000791b */ /* 0x003fe20003800000 */
.L_x_928:
[----:B------:R-:W-:Y:S01]  /*9a10*/  @!P0 IADD3 R18, R15, 0x14, RZ ;  /* 0x000000140f128810 */ /* 0x000fe20007ffe0ff */
[----:B------:R-:W-:Y:S01]  /*9a20*/  FADD.FTZ R25, R17, R16 ;  /* 0x0000001011197221 */ /* 0x000fe20000010000 */
[----:B------:R-:W-:Y:S02]  /*9a30*/  @!P0 LEA R23, R10, UR4, 0x7 ;  /* 0x000000040a178c11 */ /* 0x000fe4000f8e38ff */
[----:B------:R-:W-:Y:S02]  /*9a40*/  @!P0 LOP3.LUT R18, R18, R19, RZ, 0x3c, !PT ;  /* 0x0000001312128212 */ /* 0x000fe400078e3cff */
[----:B------:R-:W-:Y:S02]  /*9a50*/  MOV R34, RZ ;  /* 0x000000ff00227202 */ /* 0x000fe40000000f00 */
[----:B------:R-:W-:Y:S02]  /*9a60*/  @!P0 LEA R18, R18, R23, 0x2 ;  /* 0x0000001712128211 */ /* 0x000fe400078e10ff */
[----:B------:R-:W-:-:S02]  /*9a70*/  @!P0 SHF.L.U32 R22, R10, 0x1, RZ ;  /* 0x000000010a168819 */ /* 0x000fc400000006ff */
[----:B------:R-:W-:Y:S01]  /*9a80*/  @!P0 LEA R24, R10, UR4, 0x7 ;  /* 0x000000040a188c11 */ /* 0x000fe2000f8e38ff */
[----:B------:R-:W-:Y:S01]  /*9a90*/  HFMA2.MMA R28, -RZ, RZ, 0, 2.384185791015625e-07 ;  /* 0x00000004ff1c7435 */ /* 0x000fe200000001ff */
[----:B------:R-:W-:Y:S01]  /*9aa0*/  MOV R29, R25 ;  /* 0x00000019001d7202 */ /* 0x000fe20000000f00 */
[----:B------:R0:W1:Y:S01]  /*9ab0*/  @!P0 LDS R20, [R18] ;  /* 0x0000000012148984 */ /* 0x0000620000000800 */
[----:B------:R-:W-:-:S03]  /*9ac0*/  MOV R23, RZ ;  /* 0x000000ff00177202 */ /* 0x000fc60000000f00 */
[----:B------:R0:W2:Y:S01]  /*9ad0*/  @!P0 LDS R21, [R18+0x500] ;  /* 0x0005000012158984 */ /* 0x0000a20000000800 */
[----:B------:R-:W-:-:S07]  /*9ae0*/  FADD.FTZ R17, R30, R14 ;  /* 0x0000000e1e117221 */ /* 0x000fce0000010000 */
[----:B012---:R-:W-:Y:S05]  /*9af0*/  WARPSYNC.COLLECTIVE R26, `(.L_x_929) ;  /* 0x000000001a087348 */ /* 0x007fea0003c00000 */
[----:B------:R3:W4:Y:S02]  /*9b00*/  SHFL.BFLY P2, R30, R29, R28, R27 ;  /* 0x0c00001c1d1e7389 */ /* 0x000724000004001b */
[----:B01234-:R-:W-:Y:S01]  /*9b10*/  ENDCOLLECTIVE ;  /* 0x000000000000791b */ /* 0x01ffe20003800000 */
.L_x_929:
[----:B------:R-:W-:Y:S02]  /*9b20*/  MOV R29, R17 ;  /* 0x00000011001d7202 */ /* 0x000fe40000000f00 */
[----:B------:R-:W-:-:S07]  /*9b30*/  MOV R16, R30 ;  /* 0x0000001e00107202 */ /* 0x000fce0000000f00 */
[----:B------:R-:W-:Y:S05]  /*9b40*/  WARPSYNC.COLLECTIVE R26, `(.L_x_930) ;  /* 0x000000001a087348 */ /* 0x000fea0003c00000 */
[----:B------:R0:W1:Y:S02]  /*9b50*/  SHFL.BFLY P2, R30, R29, R28, R27 ;  /* 0x0c00001c1d1e7389 */ /* 0x000064000004001b */
[----:B01----:R-:W-:Y:S01]  /*9b60*/  ENDCOLLECTIVE ;  /* 0x000000000000791b */ /* 0x003fe20003800000 */
.L_x_930:
[----:B------:R-:W-:Y:S01]  /*9b70*/  FADD.FTZ R19, R25, R16 ;  /* 0x0000001019137221 */ /* 0x000fe20000010000 */
[----:B------:R-:W-:Y:S02]  /*9b80*/  @!P0 MOV R32, R20 ;  /* 0x0000001400208202 */ /* 0x000fe40000000f00 */
[----:B------:R-:W-:Y:S02]  /*9b90*/  @!P0 MOV R34, R21 ;  /* 0x0000001500228202 */ /* 0x000fe40000000f00 */
[----:B------:R-:W-:Y:S01]  /*9ba0*/  @!P0 IADD3 R21, R15, 0x28, RZ ;  /* 0x000000280f158810 */ /* 0x000fe20007ffe0ff */
[----:B------:R-:W-:Y:S01]  /*9bb0*/  HFMA2.MMA R28, -RZ, RZ, 0, 1.1920928955078125e-07 ;  /* 0x00000002ff1c7435 */ /* 0x000fe200000001ff */
[----:B------:R-:W-:Y:S02]  /*9bc0*/  MOV R29, R19 ;  /* 0x00000013001d7202 */ /* 0x000fe40000000f00 */
[----:B------:R-:W-:-:S04]  /*9bd0*/  @!P0 LOP3.LUT R21, R21, R22, RZ, 0x3c, !PT ;  /* 0x0000001615158212 */ /* 0x000fc800078e3cff */
[----:B------:R-:W-:Y:S01]  /*9be0*/  @!P0 LEA R22, R21, R24, 0x2 ;  /* 0x0000001815168211 */ /* 0x000fe200078e10ff */
[----:B------:R-:W-:Y:S01]  /*9bf0*/  HFMA2.MMA R24, -RZ, RZ, 0, 0 ;  /* 0x00000000ff187435 */ /* 0x000fe200000001ff */
[----:B------:R-:W-:-:S10]  /*9c00*/  FADD.FTZ R14, R17, R30 ;  /* 0x0000001e110e7221 */ /* 0x000fd40000010000 */
[----:B------:R-:W-:Y:S05]  /*9c10*/  WARPSYNC.COLLECTIVE R26, `(.L_x_931) ;  /* 0x000000001a087348 */ /* 0x000fea0003c00000 */
[----:B------:R0:W1:Y:S02]  /*9c20*/  SHFL.BFLY P2, R30, R29, R28, R27 ;  /* 0x0c00001c1d1e7389 */ /* 0x000064000004001b */
[----:B01----:R-:W-:Y:S01]  /*9c30*/  ENDCOLLECTIVE ;  /* 0x000000000000791b */ /* 0x003fe20003800000 */
.L_x_931:
[----:B------:R0:W1:Y:S04]  /*9c40*/  @!P0 LDS R37, [R22] ;  /* 0x0000000016258984 */ /* 0x0000680000000800 */
[----:B------:R0:W2:Y:S01]  /*9c50*/  @!P0 LDS R38, [R22+0x500] ;  /* 0x0005000016268984 */ /* 0x0000a20000000800 */
[----:B------:R-:W-:Y:S02]  /*9c60*/  MOV R29, R14 ;  /* 0x0000000e001d7202 */ /* 0x000fe40000000f00 */
[----:B------:R-:W-:-:S07]  /*9c70*/  MOV R16, R30 ;  /* 0x0000001e00107202 */ /* 0x000fce0000000f00 */
[----:B012---:R-:W-:Y:S05]  /*9c80*/  WARPSYNC.COLLECTIVE R26, `(.L_x_932) ;  /* 0x000000001a087348 */ /* 0x007fea0003c00000 */
[----:B------:R3:W4:Y:S02]  /*9c90*/  SHFL.BFLY P2, R30, R29, R28, R27 ;  /* 0x0c00001c1d1e7389 */ /* 0x000724000004001b */
[----:B01234-:R-:W-:Y:S01]  /*9ca0*/  ENDCOLLECTIVE ;  /* 0x000000000000791b */ /* 0x01ffe20003800000 */
.L_x_932:
[----:B------:R-:W-:Y:S01]  /*9cb0*/  FADD.FTZ R16, R19, R16 ;  /* 0x0000001013107221 */ /* 0x000fe20000010000 */
[----:B------:R-:W-:-:S04]  /*9cc0*/  HFMA2.MMA R28, -RZ, RZ, 0, 5.9604644775390625e-08 ;  /* 0x00000001ff1c7435 */ /* 0x000fc800000001ff */
[----:B------:R-:W-:Y:S02]  /*9cd0*/  MOV R29, R16 ;  /* 0x00000010001d7202 */ /* 0x000fe40000000f00 */
[----:B------:R-:W-:Y:S02]  /*9ce0*/  @!P0 MOV R24, R37 ;  /* 0x0000002500188202 */ /* 0x000fe40000000f00 */
[----:B------:R-:W-:Y:S01]  /*9cf0*/  @!P0 MOV R23, R38 ;  /* 0x0000002600178202 */ /* 0x000fe20000000f00 */
[----:B------:R-:W-:-:S07]  /*9d00*/  FADD.FTZ R17, R14, R30 ;  /* 0x0000001e0e117221 */ /* 0x000fce0000010000 */
[----:B------:R-:W-:Y:S05]  /*9d10*/  WARPSYNC.COLLECTIVE R26, `(.L_x_933) ;  /* 0x000000001a087348 */ /* 0x000fea0003c00000 */
[----:B------:R0:W1:Y:S02]  /*9d20*/  SHFL.BFLY P2, R30, R29, R28, R27 ;  /* 0x0c00001c1d1e7389 */ /* 0x000064000004001b */
[----:B01----:R-:W-:Y:S01]  /*9d30*/  ENDCOLLECTIVE ;  /* 0x000000000000791b */ /* 0x003fe20003800000 */
.L_x_933:
[----:B------:R-:W-:Y:S02]  /*9d40*/  MOV R29, R17 ;  /* 0x00000011001d7202 */ /* 0x000fe40000000f00 */
[----:B------:R-:W-:-:S07]  /*9d50*/  MOV R19, R30 ;  /* 0x0000001e00137202 */ /* 0x000fce0000000f00 */
[----:B------:R-:W-:Y:S05]  /*9d60*/  WARPSYNC.COLLECTIVE R26, `(.L_x_934) ;  /* 0x000000001a087348 */ /* 0x000fea0003c00000 */
[----:B------:R0:W1:Y:S02]  /*9d70*/  SHFL.BFLY P2, R30, R29, R28, R27 ;  /* 0x0c00001c1d1e7389 */ /* 0x000064000004001b */
[----:B01----:R-:W-:Y:S01]  /*9d80*/  ENDCOLLECTIVE ;  /* 0x000000000000791b */ /* 0x003fe20003800000 */
.L_x_934:
[----:B------:R-:W-:Y:S01]  /*9d90*/  FADD.FTZ R16, R16, R19 ;  /* 0x0000001310107221 */ /* 0x000fe20000010000 */
[----:B------:R-:W-:Y:S01]  /*9da0*/  HFMA2.MMA R28, -RZ, RZ, 0, 4.76837158203125e-07 ;  /* 0x00000008ff1c7435 */ /* 0x000fe200000001ff */
[----:B------:R-:W-:Y:S02]  /*9db0*/  MOV R29, R32 ;  /* 0x00000020001d7202 */ /* 0x000fe40000000f00 */
[----:B------:R-:W-:-:S08]  /*9dc0*/  MOV R14, R30 ;  /* 0x0000001e000e7202 */ /* 0x000fd00000000f00 */
[----:B------:R-:W-:Y:S05]  /*9dd0*/  WARPSYNC.COLLECTIVE R26, `(.L_x_935) ;  /* 0x000000001a087348 */ /* 0x000fea0003c00000 */
[----:B------:R0:W1:Y:S02]  /*9de0*/  SHFL.BFLY P2, R30, R29, R28, R27 ;  /* 0x0c00001c1d1e7389 */ /* 0x000064000004001b */
[----:B01----:R-:W-:Y:S01]  /*9df0*/  ENDCOLLECTIVE ;  /* 0x000000000000791b */ /* 0x003fe20003800000 */
.L_x_935:
[----:B------:R-:W-:Y:S01]  /*9e00*/  FADD.FTZ R44, R17, R14 ;  /* 0x0000000e112c7221 */ /* 0x000fe20000010000 */
[----:B------:R-:W-:Y:S02]  /*9e10*/  MOV R29, R34 ;  /* 0x00000022001d7202 */ /* 0x000fe40000000f00 */
[----:B------:R-:W-:-:S07]  /*9e20*/  MOV R31, R30 ;  /* 0x0000001e001f7202 */ /* 0x000fce0000000f00 */
[----:B------:R-:W-:Y:S05]  /*9e30*/  WARPSYNC.COLLECTIVE R26, `(.L_x_936) ;  /* 0x000000001a087348 */ /* 0x000fea0003c00000 */
[----:B------:R0:W1:Y:S02]  /*9e40*/  SHFL.BFLY P2, R30, R29, R28, R27 ;  /* 0x0c00001c1d1e7389 */ /* 0x000064000004001b */
[----:B01----:R-:W-:Y:S01]  /*9e50*/  ENDCOLLECTIVE ;  /* 0x000000000000791b */ /* 0x003fe20003800000 */
.L_x_936:
[----:B------:R-:W-:Y:S01]  /*9e60*/  FADD.FTZ R31, R31, R32 ;  /* 0x000000201f1f7221 */ /* 0x000fe20000010000 */
[----:B------:R-:W-:-:S04]  /*9e70*/  HFMA2.MMA R28, -RZ, RZ, 0, 2.384185791015625e-07 ;  /* 0x00000004ff1c7435 */ /* 0x000fc800000001ff */
[----:B------:R-:W-:Y:S02]  /*9e80*/  MOV R29, R31 ;  /* 0x0000001f001d7202 */ /* 0x000fe40000000f00 */
[----:B------:R-:W-:-:S07]  /*9e90*/  MOV R33, R30 ;  /* 0x0000001e00217202 */ /* 0x000fce0000000f00 */
[----:B------:R-:W-:Y:S05]  /*9ea0*/  WARPSYNC.COLLECTIVE R26, `(.L_x_937) ;  /* 0x000000001a087348 */ /* 0x000fea0003c00000 */
[----:B------:R0:W1:Y:S02]  /*9eb0*/  SHFL.BFLY P2, R30, R29, R28, R27 ;  /* 0x0c00001c1d1e7389 */ /* 0x000064000004001b */
[----:B01----:R-:W-:Y:S01]  /*9ec0*/  ENDCOLLECTIVE ;  /* 0x000000000000791b */ /* 0x003fe20003800000 */
.L_x_937:
[----:B------:R-:W-:-:S05]  /*9ed0*/  FADD.FTZ R33, R33, R34 ;  /* 0x0000002221217221 */ /* 0x000fca0000010000 */
[----:B------:R-:W-:Y:S02]  /*9ee0*/  MOV R29, R33 ;  /* 0x00000021001d7202 */ /* 0x000fe40000000f00 */
[----:B------:R-:W-:-:S07]  /*9ef0*/  MOV R20, R30 ;  /* 0x0000001e00147202 */ /* 0x000fce0000000f00 */
[----:B------:R-:W-:Y:S05]  /*9f00*/  WARPSYNC.COLLECTIVE R26, `(.L_x_938) ;  /* 0x000000001a087348 */ /* 0x000fea0003c00000 */
[----:B------:R0:W1:Y:S02]  /*9f10*/  SHFL.BFLY P2, R30, R29, R28, R27 ;  /* 0x0c00001c1d1e7389 */ /* 0x000064000004001b */
[----:B01----:R-:W-:Y:S01]  /*9f20*/  ENDCOLLECTIVE ;  /* 0x000000000000791b */ /* 0x003fe20003800000 */
.L_x_938:
[----:B------:R-:W-:Y:S01]  /*9f30*/  FADD.FTZ R35, R31, R20 ;  /* 0x000000141f237221 */ /* 0x000fe20000010000 */
[----:B------:R-:W-:-:S04]  /*9f40*/  HFMA2.MMA R28, -RZ, RZ, 0, 1.1920928955078125e-07 ;  /* 0x00000002ff1c7435 */ /* 0x000fc800000001ff */
[----:B------:R-:W-:Y:S02]  /*9f50*/  MOV R29, R35 ;  /* 0x00000023001d7202 */ /* 0x000fe40000000f00 */
[----:B------:R-:W-:-:S07]  /*9f60*/  MOV R36, R30 ;  /* 0x0000001e00247202 */ /* 0x000fce0000000f00 */
[----:B------:R-:W-:Y:S05]  /*9f70*/  WARPSYNC.COLLECTIVE R26, `(.L_x_939) ;  /* 0x000000001a087348 */ /* 0x000fea0003c00000 */
[----:B------:R0:W1:Y:S02]  /*9f80*/  SHFL.BFLY P2, R30, R29, R28, R27 ;  /* 0x0c00001c1d1e7389 */ /* 0x000064000004001b */
[----:B01----:R-:W-:Y:S01]  /*9f90*/  ENDCOLLECTIVE ;  /* 0x000000000000791b */ /* 0x003fe20003800000 */
.L_x_939:
[----:B------:R-:W-:-:S05]  /*9fa0*/  FADD.FTZ R36, R33, R36 ;  /* 0x0000002421247221 */ /* 0x000fca0000010000 */
[----:B------:R-:W-:Y:S02]  /*9fb0*/  MOV R29, R36 ;  /* 0x00000024001d7202 */ /* 0x000fe40000000f00 */
[----:B------:R-:W-:-:S07]  /*9fc0*/  MOV R18, R30 ;  /* 0x0000001e00127202 */ /* 0x000fce0000000f00 */
[----:B------:R-:W-:Y:S05]  /*9fd0*/  WARPSYNC.COLLECTIVE R26, `(.L_x_940) ;  /* 0x000000001a087348 */ /* 0x000fea0003c00000 */
[----:B------:R0:W1:Y:S02]  /*9fe0*/  SHFL.BFLY P2, R30, R29, R28, R27 ;  /* 0x0c00001c1d1e7389 */ /* 0x000064000004001b */
[----:B01----:R-:W-:Y:S01]  /*9ff0*/  ENDCOLLECTIVE ;  /* 0x000000000000791b */ /* 0x003fe20003800000 */
.L_x_940:
        /* <DEDUP_REMOVED lines=8> */
.L_x_941:
[----:B------:R-:W-:Y:S01]  /*a080*/  FADD.FTZ R36, R36, R21 ;  /* 0x0000001524247221 */ /* 0x000fe20000010000 */
[----:B------:R-:W-:-:S04]  /*a090*/  HFMA2.MMA R21, -RZ, RZ, 0, 0 ;  /* 0x00000000ff157435 */ /* 0x000fc800000001ff */
[----:B------:R-:W-:Y:S02]  /*a0a0*/  MOV R29, R36 ;  /* 0x00000024001d7202 */ /* 0x000fe40000000f00 */
[----:B------:R-:W-:-:S07]  /*a0b0*/  MOV R34, R30 ;  /* 0x0000001e00227202 */ /* 0x000fce0000000f00 */
[----:B------:R-:W-:Y:S05]  /*a0c0*/  WARPSYNC.COLLECTIVE R26, `(.L_x_942) ;  /* 0x000000001a087348 */ /* 0x000fea0003c00000 */
[----:B------:R0:W1:Y:S02]  /*a0d0*/  SHFL.BFLY P2, R30, R29, R28, R27 ;  /* 0x0c00001c1d1e7389 */ /* 0x000064000004001b */
[----:B01----:R-:W-:Y:S01]  /*a0e0*/  ENDCOLLECTIVE ;  /* 0x000000000000791b */ /* 0x003fe20003800000 */
.L_x_942:
[----:B------:R-:W-:Y:S01]  /*a0f0*/  FADD.FTZ R34, R35, R34 ;  /* 0x0000002223227221 */ /* 0x000fe20000010000 */
[----:B------:R-:W-:Y:S01]  /*a100*/  HFMA2.MMA R28, -RZ, RZ, 0, 4.76837158203125e-07 ;  /* 0x00000008ff1c7435 */ /* 0x000fe200000001ff */
[----:B------:R-:W-:Y:S02]  /*a110*/  MOV R29, R24 ;  /* 0x00000018001d7202 */ /* 0x000fe40000000f00 */
[----:B------:R-:W-:-:S08]  /*a120*/  MOV R33, R30 ;  /* 0x0000001e00217202 */ /* 0x000fd00000000f00 */
[----:B------:R-:W-:Y:S05]  /*a130*/  WARPSYNC.COLLECTIVE R26, `(.L_x_943) ;  /* 0x000000001a087348 */ /* 0x000fea0003c00000 */
[----:B------:R0:W1:Y:S02]  /*a140*/  SHFL.BFLY P2, R30, R29, R28, R27 ;  /* 0x0c00001c1d1e7389 */ /* 0x000064000004001b */
[----:B01----:R-:W-:Y:S01]  /*a150*/  ENDCOLLECTIVE ;  /* 0x000000000000791b */ /* 0x003fe20003800000 */
.L_x_943:
[----:B------:R-:W-:Y:S01]  /*a160*/  FADD.FTZ R33, R36, R33 ;  /* 0x0000002124217221 */ /* 0x000fe20000010000 */
[----:B------:R-:W-:Y:S02]  /*a170*/  MOV R29, R23 ;  /* 0x00000017001d7202 */ /* 0x000fe40000000f00 */
[----:B------:R-:W-:-:S07]  /*a180*/  MOV R37, R30 ;  /* 0x0000001e00257202 */ /* 0x000fce0000000f00 */
[----:B------:R-:W-:Y:S05]  /*a190*/  WARPSYNC.COLLECTIVE R26, `(.L_x_944) ;  /* 0x000000001a087348 */ /* 0x000fea0003c00000 */
[----:B------:R0:W1:Y:S02]  /*a1a0*/  SHFL.BFLY P2, R30, R29, R28, R27 ;  /* 0x0c00001c1d1e7389 */ /* 0x000064000004001b */
[----:B01----:R-:W-:Y:S01]  /*a1b0*/  ENDCOLLECTIVE ;  /* 0x000000000000791b */ /* 0x003fe20003800000 */
.L_x_944:
[----:B------:R-:W-:Y:S01]  /*a1c0*/  FADD.FTZ R25, R37, R24 ;  /* 0x0000001825197221 */ /* 0x000fe20000010000 */
[----:B------:R-:W-:Y:S01]  /*a1d0*/  @!P0 SHF.L.U32 R24, R10, 0x1, RZ ;  /* 0x000000010a188819 */ /* 0x000fe200000006ff */
[----:B------:R-:W-:-:S03]  /*a1e0*/  HFMA2.MMA R28, -RZ, RZ, 0, 2.384185791015625e-07 ;  /* 0x00000004ff1c7435 */ /* 0x000fc600000001ff */
[----:B------:R-:W-:Y:S02]  /*a1f0*/  MOV R29, R25 ;  /* 0x00000019001d7202 */ /* 0x000fe40000000f00 */
[----:B------:R-:W-:-:S07]  /*a200*/  MOV R38, R30 ;  /* 0x0000001e00267202 */ /* 0x000fce0000000f00 */
[----:B------:R-:W-:Y:S05]  /*a210*/  WARPSYNC.COLLECTIVE R26, `(.L_x_945) ;  /* 0x000000001a087348 */ /* 0x000fea0003c00000 */
[----:B------:R0:W1:Y:S02]  /*a220*/  SHFL.BFLY P2, R30, R29, R28, R27 ;  /* 0x0c00001c1d1e7389 */ /* 0x000064000004001b */
[----:B01----:R-:W-:Y:S01]  /*a230*/  ENDCOLLECTIVE ;  /* 0x000000000000791b */ /* 0x003fe20003800000 */
.L_x_945:
        /* <DEDUP_REMOVED lines=8> */
.L_x_946:
[----:B------:R-:W-:Y:S01]  /*a2c0*/  FADD.FTZ R38, R25, R38 ;  /* 0x0000002619267221 */ /* 0x000fe20000010000 */
[----:B------:R-:W-:-:S04]  /*a2d0*/  HFMA2.MMA R28, -RZ, RZ, 0, 1.1920928955078125e-07 ;  /* 0x00000002ff1c7435 */ /* 0x000fc800000001ff */
[----:B------:R-:W-:Y:S02]  /*a2e0*/  MOV R29, R38 ;  /* 0x00000026001d7202 */ /* 0x000fe40000000f00 */
[----:B------:R-:W-:Y:S02]  /*a2f0*/  MOV R37, R30 ;  /* 0x0000001e00257202 */ /* 0x000fe40000000f00 */
[----:B------:R-:W-:-:S03]  /*a300*/  @!P0 LEA R30, R10, UR4, 0x7 ;  /* 0x000000040a1e8c11 */ /* 0x000fc6000f8e38ff */
[----:B------:R-:W-:Y:S01]  /*a310*/  FADD.FTZ R37, R32, R37 ;  /* 0x0000002520257221 */ /* 0x000fe20000010000 */
[----:B------:R-:W-:-:S07]  /*a320*/  @!P0 LEA R39, R23, R30, 0x2 ;  /* 0x0000001e17278211 */ /* 0x000fce00078e10ff */
[----:B------:R-:W-:Y:S05]  /*a330*/  WARPSYNC.COLLECTIVE R26, `(.L_x_947) ;  /* 0x000000001a087348 */ /* 0x000fea0003c00000 */
[----:B------:R0:W1:Y:S02]  /*a340*/  SHFL.BFLY P2, R30, R29, R28, R27 ;  /* 0x0c00001c1d1e7389 */ /* 0x000064000004001b */
[----:B01----:R-:W-:Y:S01]  /*a350*/  ENDCOLLECTIVE ;  /* 0x000000000000791b */ /* 0x003fe20003800000 */
.L_x_947:
[----:B------:R0:W1:Y:S04]  /*a360*/  @!P0 LDS R22, [R39] ;  /* 0x0000000027168984 */ /* 0x0000680000000800 */
[----:B------:R0:W2:Y:S01]  /*a370*/  @!P0 LDS R20, [R39+0x500] ;  /* 0x0005000027148984 */ /* 0x0000a20000000800 */
[----:B------:R-:W-:Y:S02]  /*a380*/  MOV R29, R37 ;  /* 0x00000025001d7202 */ /* 0x000fe40000000f00 */
[----:B------:R-:W-:-:S07]  /*a390*/  MOV R23, R30 ;  /* 0x0000001e00177202 */ /* 0x000fce0000000f00 */
[----:B012---:R-:W-:Y:S05]  /*a3a0*/  WARPSYNC.COLLECTIVE R26, `(.L_x_948) ;  /* 0x000000001a087348 */ /* 0x007fea0003c00000 */
[----:B------:R3:W4:Y:S02]  /*a3b0*/  SHFL.BFLY P2, R30, R29, R28, R27 ;  /* 0x0c00001c1d1e7389 */ /* 0x000724000004001b */
[----:B01234-:R-:W-:Y:S01]  /*a3c0*/  ENDCOLLECTIVE ;  /* 0x000000000000791b */ /* 0x01ffe20003800000 */
.L_x_948:
        /* <DEDUP_REMOVED lines=9> */
.L_x_949:
[----:B------:R-:W-:Y:S01]  /*a460*/  ISETP.NE.AND P0, PT, R10, RZ, PT ;  /* 0x000000ff0a00720c */ /* 0x000fe20003f05270 */
[----:B------:R-:W-:-:S05]  /*a470*/  FADD.FTZ R37, R37, R24 ;  /* 0x0000001825257221 */ /* 0x000fca0000010000 */
[----:B------:R-:W-:-:S07]  /*a480*/  MOV R29, R37 ;  /* 0x00000025001d7202 */ /* 0x000fce0000000f00 */
[----:B------:R-:W0:Y:S01]  /*a490*/  @!P0 LDC.64 R24, c[0x0][0x218] ;  /* 0x00008600ff188b82 */ /* 0x000e220000000a00 */
[----:B------:R-:W-:Y:S02]  /*a4a0*/  @!P0 F2FP.BF16.F32.PACK_AB R44, RZ, R44 ;  /* 0x0000002cff2c823e */ /* 0x000fe400000010ff */
[----:B------:R-:W-:-:S07]  /*a4b0*/  MOV R39, R30 ;  /* 0x0000001e00277202 */ /* 0x000fce0000000f00 */
[----:B0-----:R-:W-:Y:S05]  /*a4c0*/  WARPSYNC.COLLECTIVE R26, `(.L_x_950) ;  /* 0x000000001a087348 */ /* 0x001fea0003c00000 */
[----:B------:R1:W2:Y:S02]  /*a4d0*/  SHFL.BFLY P2, R30, R29, R28, R27 ;  /* 0x0c00001c1d1e7389 */ /* 0x0002a4000004001b */
[----:B012---:R-:W-:Y:S01]  /*a4e0*/  ENDCOLLECTIVE ;  /* 0x000000000000791b */ /* 0x007fe20003800000 */
.L_x_950:
[----:B------:R-:W-:Y:S01]  /*a4f0*/  FADD.FTZ R38, R38, R39 ;  /* 0x0000002726267221 */ /* 0x000fe20000010000 */
[----:B------:R-:W-:Y:S01]  /*a500*/  HFMA2.MMA R28, -RZ, RZ, 0, 4.76837158203125e-07 ;  /* 0x00000008ff1c7435 */ /* 0x000fe200000001ff */
[----:B------:R-:W-:Y:S02]  /*a510*/  MOV R29, R21 ;  /* 0x00000015001d7202 */ /* 0x000fe40000000f00 */
[----:B------:R-:W-:-:S08]  /*a520*/  MOV R40, R30 ;  /* 0x0000001e00287202 */ /* 0x000fd00000000f00 */
[----:B------:R-:W-:Y:S05]  /*a530*/  WARPSYNC.COLLECTIVE R26, `(.L_x_951) ;  /* 0x000000001a087348 */ /* 0x000fea0003c00000 */
[----:B------:R0:W1:Y:S02]  /*a540*/  SHFL.BFLY P2, R30, R29, R28, R27 ;  /* 0x0c00001c1d1e7389 */ /* 0x000064000004001b */
[----:B01----:R-:W-:Y:S01]  /*a550*/  ENDCOLLECTIVE ;  /* 0x000000000000791b */ /* 0x003fe20003800000 */
.L_x_951:
[----:B------:R-:W-:Y:S01]  /*a560*/  FADD.FTZ R37, R37, R40 ;  /* 0x0000002825257221 */ /* 0x000fe20000010000 */
[----:B------:R-:W-:Y:S02]  /*a570*/  MOV R29, R18 ;  /* 0x00000012001d7202 */ /* 0x000fe40000000f00 */
[----:B------:R-:W-:-:S07]  /*a580*/  MOV R42, R30 ;  /* 0x0000001e002a7202 */ /* 0x000fce0000000f00 */
[----:B------:R-:W-:Y:S05]  /*a590*/  WARPSYNC.COLLECTIVE R26, `(.L_x_952) ;  /* 0x000000001a087348 */ /* 0x000fea0003c00000 */
[----:B------:R0:W1:Y:S02]  /*a5a0*/  SHFL.BFLY P2, R30, R29, R28, R27 ;  /* 0x0c00001c1d1e7389 */ /* 0x000064000004001b */
[----:B01----:R-:W-:Y:S01]  /*a5b0*/  ENDCOLLECTIVE ;  /* 0x000000000000791b */ /* 0x003fe20003800000 */
.L_x_952:
[----:B------:R-:W-:Y:S01]  /*a5c0*/  FADD.FTZ R42, R42, R21 ;  /* 0x000000152a2a7221 */ /* 0x000fe20000010000 */
[----:B------:R-:W-:-:S04]  /*a5d0*/  HFMA2.MMA R28, -RZ, RZ, 0, 2.384185791015625e-07 ;  /* 0x00000004ff1c7435 */ /* 0x000fc800000001ff */
[----:B------:R-:W-:Y:S02]  /*a5e0*/  MOV R29, R42 ;  /* 0x0000002a001d7202 */ /* 0x000fe40000000f00 */
[----:B------:R-:W-:-:S07]  /*a5f0*/  MOV R23, R30 ;  /* 0x0000001e00177202 */ /* 0x000fce0000000f00 */
[----:B------:R-:W-:Y:S05]  /*a600*/  WARPSYNC.COLLECTIVE R26, `(.L_x_953) ;  /* 0x000000001a087348 */ /* 0x000fea0003c00000 */
[----:B------:R0:W1:Y:S02]  /*a610*/  SHFL.BFLY P2, R30, R29, R28, R27 ;  /* 0x0c00001c1d1e7389 */ /* 0x000064000004001b */
[----:B01----:R-:W-:Y:S01]  /*a620*/  ENDCOLLECTIVE ;  /* 0x000000000000791b */ /* 0x003fe20003800000 */
.L_x_953:
        /* <DEDUP_REMOVED lines=8> */
.L_x_954:
[----:B------:R-:W-:Y:S01]  /*a6b0*/  FADD.FTZ R42, R42, R41 ;  /* 0x000000292a2a7221 */ /* 0x000fe20000010000 */
[----:B------:R-:W-:Y:S02]  /*a6c0*/  IADD3 R41, R15, R6, RZ ;  /* 0x000000060f297210 */ /* 0x000fe40007ffe0ff */
[----:B------:R-:W0:Y:S03]  /*a6d0*/  @!P0 LDC.64 R14, c[0x0][0x220] ;  /* 0x00008800ff0e8b82 */ /* 0x000e260000000a00 */
[----:B------:R-:W-:-:S04]  /*a6e0*/  @!P0 IMAD.WIDE R24, R41, 0x2, R24 ;  /* 0x0000000229188825 */ /* 0x000fc800078e0218 */
[C---:B------:R-:W-:Y:S01]  /*a6f0*/  @!P0 IMAD.WIDE R22, R41.reuse, 0x2, R22 ;  /* 0x0000000229168825 */ /* 0x040fe200078e0216 */
[----:B------:R-:W-:Y:S01]  /*a700*/  HFMA2.MMA R28, -RZ, RZ, 0, 1.1920928955078125e-07 ;  /* 0x00000002ff1c7435 */ /* 0x000fe200000001ff */
[----:B------:R-:W-:Y:S02]  /*a710*/  MOV R29, R42 ;  /* 0x0000002a001d7202 */ /* 0x000fe40000000f00 */
[----:B------:R-:W-:Y:S01]  /*a720*/  @!P0 IMAD.WIDE R18, R41, 0x2, R18 ;  /* 0x0000000229128825 */ /* 0x000fe200078e0212 */
[----:B------:R-:W-:-:S07]  /*a730*/  MOV R20, R30 ;  /* 0x0000001e00147202 */ /* 0x000fce0000000f00 */
[----:B0-----:R-:W-:Y:S05]  /*a740*/  WARPSYNC.COLLECTIVE R26, `(.L_x_955) ;  /* 0x000000001a087348 */ /* 0x001fea0003c00000 */
[----:B------:R1:W2:Y:S02]  /*a750*/  SHFL.BFLY P2, R30, R29, R28, R27 ;  /* 0x0c00001c1d1e7389 */ /* 0x0002a4000004001b */
[----:B012---:R-:W-:Y:S01]  /*a760*/  ENDCOLLECTIVE ;  /* 0x000000000000791b */ /* 0x007fe20003800000 */
.L_x_955:
[----:B------:R-:W-:Y:S01]  /*a770*/  FADD.FTZ R31, R31, R20 ;  /* 0x000000141f1f7221 */ /* 0x000fe20000010000 */
[C---:B------:R-:W-:Y:S01]  /*a780*/  @!P0 IMAD.WIDE R14, R41.reuse, 0x2, R14 ;  /* 0x00000002290e8825 */ /* 0x040fe200078e020e */
[----:B------:R-:W0:Y:S03]  /*a790*/  @!P0 LDC.64 R20, c[0x0][0x218] ;  /* 0x00008600ff148b82 */ /* 0x000e260000000a00 */
        /* <DEDUP_REMOVED lines=10> */
.L_x_956:
        /* <DEDUP_REMOVED lines=14> */
.L_x_957:
        /* <DEDUP_REMOVED lines=11> */
.L_x_958:
[----:B------:R-:W-:Y:S01]  /*a9d0*/  FADD.FTZ R35, R42, R35 ;  /* 0x000000232a237221 */ /* 0x000fe20000010000 */
[----:B------:R-:W-:Y:S06]  /*a9e0*/  BRA `(.L_x_959) ;  /* 0xffffffe000d47947 */ /* 0x000fec000383ffff */
.L_x_960:
        /* <DEDUP_REMOVED lines=9> */
.L_x_2234:


//--------------------- .text._ZN13group_norm_v218gn_bwd_cuda_kernelI13__nv_bfloat16Li320ELi1ELi16ELi40ELi256ELb1ELb1ELi64ELi320ELi320ELi4ELb1ELi36ELb0ELb0ELNS_15WgradSyncMethodE3ENS_16CompileConditionILi900EEEEEvPT_S6_S6_PKS5_S8_S8_S8_PKfflPfPj --------------------------
	.section	.text._ZN13group_norm_v218gn_bwd_cuda_kernelI13__nv_bfloat16Li320ELi1ELi16ELi40ELi256ELb1ELb1ELi64ELi320ELi320ELi4ELb1ELi36ELb0ELb0ELNS_15WgradSyncMethodE3ENS_16CompileConditionILi900EEEEEvPT_S6_S6_PKS5_S8_S8_S8_PKfflPfPj,"ax",@progbits
	.align	128
        .global         _ZN13group_norm_v218gn_bwd_cuda_kernelI13__nv_bfloat16Li320ELi1ELi16ELi40ELi256ELb1ELb1ELi64ELi320ELi320ELi4ELb1ELi36ELb0ELb0ELNS_15WgradSyncMethodE3ENS_16CompileConditionILi900EEEEEvPT_S6_S6_PKS5_S8_S8_S8_PKfflPfPj
        .type           _ZN13group_norm_v218gn_bwd_cuda_kernelI13__nv_bfloat16Li320ELi1ELi16ELi40ELi256ELb1ELb1ELi64ELi320ELi320ELi4ELb1ELi36ELb0ELb0ELNS_15WgradSyncMethodE3ENS_16CompileConditionILi900EEEEEvPT_S6_S6_PKS5_S8_S8_S8_PKfflPfPj,@function
        .size           _ZN13group_norm_v218gn_bwd_cuda_kernelI13__nv_bfloat16Li320ELi1ELi16ELi40ELi256ELb1ELb1ELi64ELi320ELi320ELi4ELb1ELi36ELb0ELb0ELNS_15WgradSyncMethodE3ENS_16CompileConditionILi900EEEEEvPT_S6_S6_PKS5_S8_S8_S8_PKfflPfPj,(.L_x_2235 - _ZN13group_norm_v218gn_bwd_cuda_kernelI13__nv_bfloat16Li320ELi1ELi16ELi40ELi256ELb1ELb1ELi64ELi320ELi320ELi4ELb1ELi36ELb0ELb0ELNS_15WgradSyncMethodE3ENS_16CompileConditionILi900EEEEEvPT_S6_S6_PKS5_S8_S8_S8_PKfflPfPj)
        .other          _ZN13group_norm_v218gn_bwd_cuda_kernelI13__nv_bfloat16Li320ELi1ELi16ELi40ELi256ELb1ELb1ELi64ELi320ELi320ELi4ELb1ELi36ELb0ELb0ELNS_15WgradSyncMethodE3ENS_16CompileConditionILi900EEEEEvPT_S6_S6_PKS5_S8_S8_S8_PKfflPfPj,@"STO_CUDA_ENTRY STV_DEFAULT"
_ZN13group_norm_v218gn_bwd_cuda_kernelI13__nv_bfloat16Li320ELi1ELi16ELi40ELi256ELb1ELb1ELi64ELi320ELi320ELi4ELb1ELi36ELb0ELb0ELNS_15WgradSyncMethodE3ENS_16CompileConditionILi900EEEEEvPT_S6_S6_PKS5_S8_S8_S8_PKfflPfPj:
.text._ZN13group_norm_v218gn_bwd_cuda_kernelI13__nv_bfloat16Li320ELi1ELi16ELi40ELi256ELb1ELb1ELi64ELi320ELi320ELi4ELb1ELi36ELb0ELb0ELNS_15WgradSyncMethodE3ENS_16CompileConditionILi900EEEEEvPT_S6_S6_PKS5_S8_S8_S8_PKfflPfPj:
        /* <DEDUP_REMOVED lines=10> */
[----:B------:R-:W-:Y:S02]  /*00a0*/  ULOP3.LUT UR22, UR11, 0x1, URZ, 0xc0, !UPT ;  /* 0x000000010b167892 */ /* 0x000fe4000f8ec03f */
        /* <DEDUP_REMOVED lines=8> */
[----:B------:R-:W-:Y:S01]  /*0130*/  USHF.R.U32.HI UR6, URZ, 0x1, UR11 ;  /* 0x000000013f067899 */ /* 0x000fe2000801160b */
[----:B------:R-:W-:Y:S01]  /*0140*/  MOV R5, 0x7fffffb9 ;  /* 0x7fffffb900057802 */ /* 0x000fe20000000f00 */
        /* <DEDUP_REMOVED lines=10> */
.L_x_963:
[----:B------:R-:W2:Y:S04]  /*01f0*/  LD.E.STRONG.GPU R0, desc[UR18][R2.64] ;  /* 0x0000001202007980 */ /* 0x000ea8000c10f900 */
[----:B--2---:R-:W-:Y:S01]  /*0200*/  CCTL.IVALL ;  /* 0x00000000ff00798f */ /* 0x004fe20002000000 */
[----:B------:R-:W-:Y:S05]  /*0210*/  YIELD ;  /* 0x0000000000007946 */ /* 0x000fea0003800000 */
[----:B-----5:R-:W-:-:S04]  /*0220*/  LOP3.LUT R0, R0, R5, RZ, 0x3c, !PT ;  /* 0x0000000500007212 */ /* 0x020fc800078e3cff */
[----:B------:R-:W-:-:S13]  /*0230*/  ISETP.GT.AND P0, PT, R0, -0x1, PT ;  /* 0xffffffff0000780c */ /* 0x000fda0003f04270 */
[----:B------:R-:W-:Y:S05]  /*0240*/  @P0 BRA `(.L_x_963) ;  /* 0xfffffffc00e80947 */ /* 0x000fea000383ffff */
.L_x_962:
[----:B------:R-:W-:Y:S05]  /*0250*/  WARPSYNC.ALL ;  /* 0x0000000000007948 */ /* 0x000fea0003800000 */
[----:B------:R-:W-:Y:S06]  /*0260*/  BAR.SYNC.DEFER_BLOCKING 0x0 ;  /* 0x0000000000007b1d */ /* 0x000fec0000010000 */
[----:B------:R-:W-:Y:S05]  /*0270*/  BRA `(.L_x_964) ;  /* 0x000000a8001c7947 */ /* 0x000fea0003800000 */
.L_x_961:
[----:B------:R-:W0:Y:S01]  /*0280*/  S2R R10, SR_TID.X ;  /* 0x00000000000a7919 */ /* 0x000e220000002100 */
[----:B------:R-:W1:Y:S01]  /*0290*/  S2UR UR14, SR_CgaCtaId ;  /* 0x00000000000e79c3 */ /* 0x000e620000008800 */
[----:B------:R-:W-:Y:S01]  /*02a0*/  USHF.R.U32.HI UR15, URZ, 0x1, UR11 ;  /* 0x000000013f0f7899 */ /* 0x000fe2000801160b */
[----:B------:R-:W-:Y:S01]  /*02b0*/  CS2R R42, SRZ ;  /* 0x00000000002a7805 */ /* 0x000fe2000001ff00 */
[----:B------:R-:W-:Y:S01]  /*02c0*/  ULOP3.LUT UR4, UR23, 0x3, URZ, 0xc0, !UPT ;  /* 0x0000000317047892 */ /* 0x000fe2000f8ec03f */
[----:B------:R-:W-:Y:S01]  /*02d0*/  CS2R R44, SRZ ;  /* 0x00000000002c7805 */ /* 0x000fe2000001ff00 */
[----:B------:R-:W-:Y:S01]  /*02e0*/  ULOP3.LUT UR13, UR22, 0x24, URZ, 0xfc, !UPT ;  /* 0x00000024160d7892 */ /* 0x000fe2000f8efc3f */
[----:B------:R-:W-:Y:S01]  /*02f0*/  CS2R R46, SRZ ;  /* 0x00000000002e7805 */ /* 0x000fe2000001ff00 */
[----:B------:R-:W-:Y:S01]  /*0300*/  USHF.L.U32 UR17, UR15, 0x2, URZ ;  /* 0x000000020f117899 */ /* 0x000fe2000800063f */
[----:B------:R-:W-:Y:S01]  /*0310*/  CS2R R48, SRZ ;  /* 0x0000000000307805 */ /* 0x000fe2000001ff00 */
[----:B------:R-:W-:Y:S01]  /*0320*/  ULDC.64 UR8, c[0x0][0x268] ;  /* 0x00009a0000087ab9 */ /* 0x000fe20000000a00 */
[----:B------:R-:W-:Y:S01]  /*0330*/  UMOV UR12, 0x400 ;  /* 0x00000400000c7882 */ /* 0x000fe20000000000 */
[----:B------:R-:W-:-:S02]  /*0340*/  UIMAD.WIDE.U32 UR8, UR13, 0x4, UR8 ;  /* 0x000000040d0878a5 */ /* 0x000fc4000f8e0008 */
[----:B------:R-:W-:Y:S01]  /*0350*/  UIADD3 UR13, UR12, 0x2800, URZ ;  /* 0x000028000c0d7890 */ /* 0x000fe2000fffe03f */
[----:B------:R-:W-:Y:S01]  /*0360*/  ULDC.64 UR6, c[0x0][0x268] ;  /* 0x00009a0000067ab9 */ /* 0x000fe20000000a00 */
[----:B------:R-:W-:Y:S02]  /*0370*/  UIADD3 UR15, -UR15, URZ, URZ ;  /* 0x0000003f0f0f7290 */ /* 0x000fe4000fffe13f */
[----:B------:R-:W-:Y:S01]  /*0380*/  ULEA UR6, UP0, UR11, UR6, 0x2 ;  /* 0x000000060b067291 */ /* 0x000fe2000f80103f */
[----:B------:R-:W-:-:S03]  /*0390*/  UMOV UR16, 0x7fffffb9 ;  /* 0x7fffffb900107882 */ /* 0x000fc60000000000 */
[----:B------:R-:W-:Y:S02]  /*03a0*/  ULEA.HI.X UR7, UR11, UR7, UR5, 0x2, UP0 ;  /* 0x000000070b077291 */ /* 0x000fe400080f1405 */
[----:B-1----:R-:W-:Y:S02]  /*03b0*/  ULEA UR12, UR14, UR12, 0x18 ;  /* 0x0000000c0e0c7291 */ /* 0x002fe4000f8ec03f */
[----:B------:R-:W-:Y:S02]  /*03c0*/  UISETP.NE.AND UP0, UPT, UR23, UR15, UPT ;  /* 0x0000000f1700728c */ /* 0x000fe4000bf05270 */
[----:B------:R-:W-:Y:S02]  /*03d0*/  ULEA UR14, UR14, UR13, 0x18 ;  /* 0x0000000d0e0e7291 */ /* 0x000fe4000f8ec03f */
[----:B------:R-:W-:Y:S01]  /*03e0*/  USEL UR20, UR16, 0x1, !UP0 ;  /* 0x0000000110147887 */ /* 0x000fe2000c000000 */
[----:B0-----:R-:W-:Y:S01]  /*03f0*/  SHF.R.S32.HI R0, RZ, 0x1f, R10 ;  /* 0x0000001fff007819 */ /* 0x001fe2000001140a */
[----:B------:R-:W-:-:S03]  /*0400*/  UMOV UR13, UR11 ;  /* 0x0000000b000d7c82 */ /* 0x000fc60008000000 */
        /* <DEDUP_REMOVED lines=21> */
[----:B------:R-:W-:Y:S02]  /*0560*/  LOP3.LUT R3, R2, 0x3, R7, 0x78, !PT ;  /* 0x0000000302037812 */ /* 0x000fe400078e7807 */
[----:B------:R-:W-:Y:S01]  /*0570*/  LEA R5, R10, UR12, 0x5 ;  /* 0x0000000c0a057c11 */ /* 0x000fe2000f8e28ff */
[----:B------:R-:W-:Y:S01]  /*0580*/  STL [R1+0x6c], R4 ;  /* 0x00006c0401007387 */ /* 0x000fe20000100800 */
[----:B0-----:R-:W-:-:S03]  /*0590*/  LOP3.LUT R0, R2, 0x3, R9, 0x78, !PT ;  /* 0x0000000302007812 */ /* 0x001fc600078e7809 */
[----:B------:R0:W-:Y:S04]  /*05a0*/  STL [R1+0x68], R3 ;  /* 0x0000680301007387 */ /* 0x0001e80000100800 */
[----:B------:R1:W-:Y:S01]  /*05b0*/  STL [R1+0x64], R0 ;  /* 0x0000640001007387 */ /* 0x0003e20000100800 */
[----:B0-----:R-:W-:Y:S02]  /*05c0*/  SHF.L.U32 R3, R10, 0x1, RZ ;  /* 0x000000010a037819 */ /* 0x001fe400000006ff */
[----:B-1----:R-:W-:Y:S01]  /*05d0*/  MOV R0, UR4 ;  /* 0x0000000400007c02 */ /* 0x002fe20008000f00 */
[----:B------:R-:W-:Y:S01]  /*05e0*/  ULOP3.LUT UR4, UR17, 0xfffffffc, UR4, 0xe2, !UPT ;  /* 0xfffffffc11047892 */ /* 0x000fe2000f8ee204 */
[----:B------:R-:W-:Y:S02]  /*05f0*/  LOP3.LUT R2, R3, 0x18, RZ, 0xc0, !PT ;  /* 0x0000001803027812 */ /* 0x000fe400078ec0ff */
[----:B------:R-:W-:-:S02]  /*0600*/  LOP3.LUT R0, R0, 0x7ffffffc, R10, 0xf8, !PT ;  /* 0x7ffffffc00007812 */ /* 0x000fc400078ef80a */
[----:B------:R-:W-:Y:S02]  /*0610*/  LOP3.LUT R3, R3, 0x18, RZ, 0xc, !PT ;  /* 0x0000001803037812 */ /* 0x000fe400078e0cff */
[----:B------:R-:W-:Y:S01]  /*0620*/  MOV R4, UR4 ;  /* 0x0000000400047c02 */ /* 0x000fe20008000f00 */
[----:B------:R-:W-:Y:S01]  /*0630*/  UMOV UR4, URZ ;  /* 0x0000003f00047c82 */ /* 0x000fe20008000000 */
[C---:B------:R-:W-:Y:S02]  /*0640*/  LOP3.LUT R0, R2.reuse, 0x8, RZ, 0x3c, !PT ;  /* 0x0000000802007812 */ /* 0x040fe400078e3cff */
[----:B------:R-:W-:Y:S01]  /*0650*/  LOP3.LUT R2, R2, 0x10, RZ, 0x3c, !PT ;  /* 0x0000001002027812 */ /* 0x000fe200078e3cff */
[----:B------:R-:W-:Y:S01]  /*0660*/  IMAD R4, R4, 0x280, R10 ;  /* 0x0000028004047824 */ /* 0x000fe200078e020a */
[C---:B------:R-:W-:Y:S02]  /*0670*/  IADD3 R6, R5.reuse, R3, RZ ;  /* 0x0000000305067210 */ /* 0x040fe40007ffe0ff */
[----:B------:R-:W-:-:S02]  /*0680*/  IADD3 R3, R5, R0, RZ ;  /* 0x0000000005037210 */ /* 0x000fc40007ffe0ff */
[----:B------:R-:W-:Y:S01]  /*0690*/  IADD3 R0, R5, R2, RZ ;  /* 0x0000000205007210 */ /* 0x000fe20007ffe0ff */
[----:B------:R0:W-:Y:S04]  /*06a0*/  STL [R1+0x60], R4 ;  /* 0x0000600401007387 */ /* 0x0001e80000100800 */
[----:B------:R0:W-:Y:S04]  /*06b0*/  STL [R1+0x78], R3 ;  /* 0x0000780301007387 */ /* 0x0001e80000100800 */
[----:B------:R0:W-:Y:S02]  /*06c0*/  STL [R1+0x74], R0 ;  /* 0x0000740001007387 */ /* 0x0001e40000100800 */
.L_x_974:
[----:B0-2---:R-:W0:Y:S01]  /*06d0*/  S2R R0, SR_TID.X ;  /* 0x0000000000007919 */ /* 0x005e220000002100 */
[----:B------:R-:W-:Y:S01]  /*06e0*/  ULOP3.LUT UR15, UR11, 0x1, URZ, 0xc0, !UPT ;  /* 0x000000010b0f7892 */ /* 0x000fe2000f8ec03f */
[----:B------:R-:W1:Y:S01]  /*06f0*/  LDC.64 R50, c[0x0][0x238] ;  /* 0x00008e00ff327b82 */ /* 0x000e620000000a00 */
[----:B------:R-:W-:Y:S01]  /*0700*/  USHF.R.U64 UR24, UR11, 0x1, UR5 ;  /* 0x000000010b187899 */ /* 0x000fe20008001205 */
[----:B------:R-:W-:Y:S01]  /*0710*/  STL [R1+0x88], R42 ;  /* 0x0000882a01007387 */ /* 0x000fe20000100800 */
[----:B------:R-:W-:Y:S02]  /*0720*/  UIMAD UR17, UR15, 0x140, URZ ;  /* 0x000001400f1178a4 */ /* 0x000fe4000f8e023f */
[----:B------:R-:W-:Y:S01]  /*0730*/  USHF.R.U32.HI UR15, URZ, 0x1, UR5 ;  /* 0x000000013f0f7899 */ /* 0x000fe20008011605 */
[----:B------:R-:W-:Y:S01]  /*0740*/  STL [R1+0x84], R43 ;  /* 0x0000842b01007387 */ /* 0x000fe20000100800 */
[----:B------:R-:W-:Y:S01]  /*0750*/  USHF.L.U32 UR16, UR23, 0x6, URZ ;  /* 0x0000000617107899 */ /* 0x000fe2000800063f */
[----:B------:R-:W2:Y:S01]  /*0760*/  LDC.64 R4, c[0x0][0x240] ;  /* 0x00009000ff047b82 */ /* 0x000ea20000000a00 */
[----:B------:R-:W-:Y:S01]  /*0770*/  ULDC.64 UR26, c[0x0][0x228] ;  /* 0x00008a00001a7ab9 */ /* 0x000fe20000000a00 */
[----:B------:R-:W-:Y:S01]  /*0780*/  STL [R1+0x80], R46 ;  /* 0x0000802e01007387 */ /* 0x000fe20000100800 */
[----:B------:R-:W-:-:S03]  /*0790*/  ULOP3.LUT UR16, UR16, 0xc0, URZ, 0xc0, !UPT ;  /* 0x000000c010107892 */ /* 0x000fc6000f8ec03f */
[----:B------:R-:W-:Y:S01]  /*07a0*/  STL [R1+0x7c], R47 ;  /* 0x00007c2f01007387 */ /* 0x000fe20000100800 */
[----:B0-----:R-:W-:-:S05]  /*07b0*/  IMAD.WIDE.U32 R2, R0, -0x33333333, RZ ;  /* 0xcccccccd00027825 */ /* 0x001fca00078e00ff */
[----:B------:R-:W-:-:S05]  /*07c0*/  SHF.R.U32.HI R8, RZ, 0x6, R3 ;  /* 0x00000006ff087819 */ /* 0x000fca0000011603 */
[----:B------:R-:W-:-:S05]  /*07d0*/  IMAD R9, R8, -0x50, R0 ;  /* 0xffffffb008097824 */ /* 0x000fca00078e0200 */
[----:B------:R-:W-:-:S04]  /*07e0*/  LEA R52, R9, UR17, 0x2 ;  /* 0x0000001109347c11 */ /* 0x000fc8000f8e10ff */
[----:B------:R-:W-:Y:S01]  /*07f0*/  SHF.R.S32.HI R53, RZ, 0x1f, R52 ;  /* 0x0000001fff357819 */ /* 0x000fe20000011434 */
[C---:B------:R-:W-:Y:S01]  /*0800*/  IMAD.WIDE.U32 R2, R52.reuse, -0x33333333, RZ ;  /* 0xcccccccd34027825 */ /* 0x040fe200078e00ff */
[----:B------:R-:W-:Y:S01]  /*0810*/  MOV R2, UR15 ;  /* 0x0000000f00027c02 */ /* 0x000fe20008000f00 */
[----:B------:R-:W-:Y:S02]  /*0820*/  UIMAD UR15, UR15, 0x28000, URZ ;  /* 0x000280000f0f78a4 */ /* 0x000fe4000f8e023f */
[----:B-1----:R-:W-:Y:S01]  /*0830*/  IMAD.WIDE R50, R52, 0x2, R50 ;  /* 0x0000000234327825 */ /* 0x002fe200078e0232 */
[----:B------:R-:W-:Y:S02]  /*0840*/  SHF.R.U32.HI R0, RZ, 0x5, R3 ;  /* 0x00000005ff007819 */ /* 0x000fe40000011603 */
[----:B------:R-:W-:Y:S01]  /*0850*/  MOV R3, UR24 ;  /* 0x0000001800037c02 */ /* 0x000fe20008000f00 */
[----:B------:R-:W-:Y:S02]  /*0860*/  ULDC.64 UR24, c[0x0][0x248] ;  /* 0x0000920000187ab9 */ /* 0x000fe40000000a00 */
[----:B------:R0:W-:Y:S02]  /*0870*/  STL [R1+0x28], R0 ;  /* 0x0000280001007387 */ /* 0x0001e40000100800 */
[----:B------:R-:W-:-:S02]  /*0880*/  IMAD.WIDE.U32 R6, R3, 0x28000, R52 ;  /* 0x0002800003067825 */ /* 0x000fc400078e0034 */
[----:B------:R-:W3:Y:S02]  /*0890*/  LDG.E.64.CONSTANT R50, desc[UR18][R50.64] ;  /* 0x0000001232327981 */ /* 0x000ee4000c1e9b00 */
[----:B--2---:R-:W-:Y:S01]  /*08a0*/  IMAD.WIDE R52, R52, 0x2, R4 ;  /* 0x0000000234347825 */ /* 0x004fe200078e0204 */
[----:B0-----:R-:W-:-:S05]  /*08b0*/  LEA R0, P0, R3, R0, 0x4 ;  /* 0x0000000003007211 */ /* 0x001fca00078020ff */
[----:B------:R-:W2:Y:S01]  /*08c0*/  LDG.E.64.CONSTANT R52, desc[UR18][R52.64] ;  /* 0x0000001234347981 */ /* 0x000ea2000c1e9b00 */
[----:B------:R-:W-:Y:S02]  /*08d0*/  LEA.HI.X R3, R3, RZ, R2, 0x4, P0 ;  /* 0x000000ff03037211 */ /* 0x000fe400000f2402 */
[----:B------:R-:W-:Y:S02]  /*08e0*/  IADD3 R2, R8, UR16, RZ ;  /* 0x0000001008027c10 */ /* 0x000fe4000fffe0ff */
[----:B------:R-:W-:-:S03]  /*08f0*/  LEA R54, P0, R0, UR24, 0x3 ;  /* 0x0000001800367c11 */ /* 0x000fc6000f8018ff */
[----:B------:R-:W-:Y:S01]  /*0900*/  IMAD R149, R2, 0x280, RZ ;  /* 0x0000028002957824 */ /* 0x000fe200078e02ff */
[----:B------:R-:W-:Y:S01]  /*0910*/  LEA.HI.X R55, R0, UR25, R3, 0x3, P0 ;  /* 0x0000001900377c11 */ /* 0x000fe200080f1c03 */
[----:B------:R-:W-:Y:S01]  /*0920*/  ULDC.64 UR24, c[0x0][0x230] ;  /* 0x00008c0000187ab9 */ /* 0x000fe20000000a00 */
[----:B------:R-:W-:Y:S01]  /*0930*/  IADD3 R3, R7, UR15, RZ ;  /* 0x0000000f07037c10 */ /* 0x000fe2000fffe0ff */
[----:B------:R-:W-:Y:S01]  /*0940*/  ULDC UR15, c[0x0][0x250] ;  /* 0x00009400000f7ab9 */ /* 0x000fe20000000800 */
[----:B------:R-:W-:Y:S02]  /*0950*/  IADD3 R0, P0, R149, R6, RZ ;  /* 0x0000000695007210 */ /* 0x000fe40007f1e0ff */
[----:B------:R-:W4:Y:S02]  /*0960*/  LDG.E.64.CONSTANT R54, desc[UR18][R54.64] ;  /* 0x0000001236367981 */ /* 0x000f24000c1e9b00 */
[----:B------:R-:W-:Y:S02]  /*0970*/  IADD3.X R5, RZ, R3, RZ, P0, !PT ;  /* 0x00000003ff057210 */ /* 0x000fe400007fe4ff */
[----:B------:R-:W-:-:S02]  /*0980*/  SHF.L.U32 R13, R0, 0x1, RZ ;  /* 0x00000001000d7819 */ /* 0x000fc400000006ff */
        /* <DEDUP_REMOVED lines=20> */
[----:B------:R-:W-:Y:S02]  /*0ad0*/  IADD3 R62, P0, R4, UR24, RZ ;  /* 0x00000018043e7c10 */ /* 0x000fe4000ff1e0ff */
[----:B------:R-:W-:Y:S02]  /*0ae0*/  IADD3 R5, R149, 0x1e00, RZ ;  /* 0x00001e0095057810 */ /* 0x000fe40007ffe0ff */
[----:B------:R-:W-:-:S02]  /*0af0*/  IADD3.X R63, R2, UR25, RZ, P0, !PT ;  /* 0x00000019023f7c10 */ /* 0x000fc400087fe4ff */
[----:B------:R-:W-:-:S04]  /*0b00*/  IADD3 R5, P0, R5, R6, RZ ;  /* 0x0000000605057210 */ /* 0x000fc80007f1e0ff */
[----:B------:R-:W-:Y:S01]  /*0b10*/  IADD3.X R0, RZ, R3, RZ, P0, !PT ;  /* 0x00000003ff007210 */ /* 0x000fe200007fe4ff */
[----:B------:R-:W5:Y:S01]  /*0b20*/  LDG.E.64.CONSTANT R62, desc[UR18][R62.64] ;  /* 0x000000123e3e7981 */ /* 0x000f62000c1e9b00 */
        /* <DEDUP_REMOVED lines=10> */
[----:B------:R-:W5:Y:S04]  /*0bd0*/  LDG.E.64.CONSTANT R68, desc[UR18][R68.64] ;  /* 0x0000001244447981 */ /* 0x000f68000c1e9b00 */
[----:B------:R-:W-:Y:S04]  /*0be0*/  STL [R1+0x58], R13 ;  /* 0x0000580d01007387 */ /* 0x000fe80000100800 */
[----:B------:R-:W-:Y:S01]  /*0bf0*/  STL [R1+0x5c], R12 ;  /* 0x00005c0c01007387 */ /* 0x000fe20000100800 */
[----:B------:R-:W-:-:S03]  /*0c00*/  IADD3 R5, R149, 0x2800, RZ ;  /* 0x0000280095057810 */ /* 0x000fc60007ffe0ff */
[----:B------:R-:W-:Y:S04]  /*0c10*/  STL [R1+0x50], R11 ;  /* 0x0000500b01007387 */ /* 0x000fe80000100800 */
[----:B------:R0:W-:Y:S01]  /*0c20*/  STL [R1+0x54], R10 ;  /* 0x0000540a01007387 */ /* 0x0001e20000100800 */
[----:B------:R-:W-:-:S03]  /*0c30*/  HFMA2.MMA R0, -RZ, RZ, 0, 2.384185791015625e-06 ;  /* 0x00000028ff007435 */ /* 0x000fc600000001ff */
[----:B------:R-:W-:Y:S01]  /*0c40*/  STL [R1+0x48], R4 ;  /* 0x0000480401007387 */ /* 0x000fe20000100800 */
[----:B------:R-:W-:Y:S02]  /*0c50*/  IADD3 R5, P0, R5, R6, RZ ;  /* 0x0000000605057210 */ /* 0x000fe40007f1e0ff */
[----:B------:R-:W-:Y:S02]  /*0c60*/  IADD3 R7, R149, 0x3200, RZ ;  /* 0x0000320095077810 */ /* 0x000fe40007ffe0ff */
[----:B------:R-:W-:Y:S02]  /*0c70*/  SHF.L.U32 R31, R5, 0x1, RZ ;  /* 0x00000001051f7819 */ /* 0x000fe400000006ff */
[----:B0-----:R-:W-:Y:S01]  /*0c80*/  IADD3.X R10, RZ, R3, RZ, P0, !PT ;  /* 0x00000003ff0a7210 */ /* 0x001fe200007fe4ff */
[----:B------:R-:W-:Y:S01]  /*0c90*/  IMAD R9, R9, R0, UR14 ;  /* 0x0000000e09097e24 */ /* 0x000fe2000f8e0200 */
[----:B------:R-:W-:Y:S02]  /*0ca0*/  IADD3 R70, P0, R31, UR24, RZ ;  /* 0x000000181f467c10 */ /* 0x000fe4000ff1e0ff */
[----:B------:R-:W-:-:S02]  /*0cb0*/  SHF.L.U64.HI R29, R5, 0x1, R10 ;  /* 0x00000001051d7819 */ /* 0x000fc4000001020a */
[----:B------:R-:W-:Y:S02]  /*0cc0*/  IADD3 R7, P1, R7, R6, RZ ;  /* 0x0000000607077210 */ /* 0x000fe40007f3e0ff */
[----:B------:R-:W-:Y:S02]  /*0cd0*/  IADD3.X R71, R29, UR25, RZ, P0, !PT ;  /* 0x000000191d477c10 */ /* 0x000fe400087fe4ff */
[----:B------:R-:W-:Y:S02]  /*0ce0*/  LEA R0, R8, R9, 0x3 ;  /* 0x0000000908007211 */ /* 0x000fe400078e18ff */
[----:B------:R-:W-:Y:S02]  /*0cf0*/  IADD3.X R8, RZ, R3, RZ, P1, !PT ;  /* 0x00000003ff087210 */ /* 0x000fe40000ffe4ff */
[----:B------:R-:W-:Y:S01]  /*0d00*/  SHF.L.U32 R30, R7, 0x1, RZ ;  /* 0x00000001071e7819 */ /* 0x000fe200000006ff */
[----:B------:R-:W5:Y:S01]  /*0d10*/  LDG.E.64.CONSTANT R70, desc[UR18][R70.64] ;  /* 0x0000001246467981 */ /* 0x000f62000c1e9b00 */
[----:B------:R-:W-:-:S02]  /*0d20*/  IADD3 R11, R149, 0x4600, RZ ;  /* 0x00004600950b7810 */ /* 0x000fc40007ffe0ff */
[----:B------:R-:W-:Y:S02]  /*0d30*/  SHF.L.U64.HI R28, R7, 0x1, R8 ;  /* 0x00000001071c7819 */ /* 0x000fe40000010208 */
[----:B------:R-:W-:Y:S01]  /*0d40*/  IADD3 R72, P3, R30, UR24, RZ ;  /* 0x000000181e487c10 */ /* 0x000fe2000ff7e0ff */
[----:B------:R-:W-:Y:S01]  /*0d50*/  STL [R1+0x4c], R2 ;  /* 0x00004c0201007387 */ /* 0x000fe20000100800 */
[----:B------:R-:W-:Y:S02]  /*0d60*/  IADD3 R13, R149, 0x5000, RZ ;  /* 0x00005000950d7810 */ /* 0x000fe40007ffe0ff */
[-C--:B------:R-:W-:Y:S01]  /*0d70*/  IADD3 R20, P5, R11, R6.reuse, RZ ;  /* 0x000000060b147210 */ /* 0x080fe20007fbe0ff */
[----:B------:R-:W-:Y:S01]  /*0d80*/  STL [R1+0x40], R24 ;  /* 0x0000401801007387 */ /* 0x000fe20000100800 */
[----:B------:R-:W-:Y:S02]  /*0d90*/  IADD3.X R73, R28, UR25, RZ, P3, !PT ;  /* 0x000000191c497c10 */ /* 0x000fe40009ffe4ff */
[----:B------:R-:W-:Y:S01]  /*0da0*/  IADD3 R11, P1, R13, R6, RZ ;  /* 0x000000060d0b7210 */ /* 0x000fe20007f3e0ff */
[----:B------:R0:W-:Y:S01]  /*0db0*/  STL [R1+0x44], R26 ;  /* 0x0000441a01007387 */ /* 0x0001e20000100800 */
[----:B------:R-:W-:-:S03]  /*0dc0*/  IADD3 R9, R149, 0x3c00, RZ ;  /* 0x00003c0095097810 */ /* 0x000fc60007ffe0ff */
[----:B------:R3:W-:Y:S01]  /*0dd0*/  STL [R1+0x24], R0 ;  /* 0x0000240001007387 */ /* 0x0007e20000100800 */
[----:B------:R-:W-:-:S03]  /*0de0*/  IADD3 R22, P2, R9, R6, RZ ;  /* 0x0000000609167210 */ /* 0x000fc60007f5e0ff */
[----:B------:R-:W5:Y:S01]  /*0df0*/  LDG.E.64.CONSTANT R72, desc[UR18][R72.64] ;  /* 0x0000001248487981 */ /* 0x000f62000c1e9b00 */
[----:B------:R-:W-:Y:S02]  /*0e00*/  IADD3 R15, R149, 0x5a00, RZ ;  /* 0x00005a00950f7810 */ /* 0x000fe40007ffe0ff */
[----:B------:R-:W-:Y:S02]  /*0e10*/  IADD3 R74, P6, R24, UR26, RZ ;  /* 0x0000001a184a7c10 */ /* 0x000fe4000ffde0ff */
[----:B------:R-:W-:Y:S02]  /*0e20*/  IADD3 R12, P0, R15, R6, RZ ;  /* 0x000000060f0c7210 */ /* 0x000fe40007f1e0ff */
[----:B------:R-:W-:Y:S02]  /*0e30*/  IADD3.X R75, R26, UR27, RZ, P6, !PT ;  /* 0x0000001b1a4b7c10 */ /* 0x000fe4000b7fe4ff */
[C---:B------:R-:W-:Y:S02]  /*0e40*/  IADD3 R17, R149.reuse, 0x6400, RZ ;  /* 0x0000640095117810 */ /* 0x040fe40007ffe0ff */
[----:B------:R-:W-:-:S02]  /*0e50*/  IADD3 R19, R149, 0x6e00, RZ ;  /* 0x00006e0095137810 */ /* 0x000fc40007ffe0ff */
[----:B------:R-:W-:Y:S01]  /*0e60*/  IADD3 R21, R149, 0x7800, RZ ;  /* 0x0000780095157810 */ /* 0x000fe20007ffe0ff */
[----:B------:R-:W5:Y:S01]  /*0e70*/  LDG.E.64.CONSTANT R74, desc[UR18][R74.64] ;  /* 0x000000124a4a7981 */ /* 0x000f62000c1e9b00 */
[-C--:B------:R-:W-:Y:S02]  /*0e80*/  IADD3 R16, P4, R17, R6.reuse, RZ ;  /* 0x0000000611107210 */ /* 0x080fe40007f9e0ff */
[-C--:B------:R-:W-:Y:S02]  /*0e90*/  IADD3 R158, P3, R19, R6.reuse, RZ ;  /* 0x00000006139e7210 */ /* 0x080fe40007f7e0ff */
[----:B------:R-:W-:Y:S02]  /*0ea0*/  IADD3.X R19, RZ, R3, RZ, P2, !PT ;  /* 0x00000003ff137210 */ /* 0x000fe400017fe4ff */
[----:B------:R-:W-:Y:S02]  /*0eb0*/  IADD3 R156, P2, R21, R6, RZ ;  /* 0x00000006159c7210 */ /* 0x000fe40007f5e0ff */
[----:B0-----:R-:W-:-:S02]  /*0ec0*/  SHF.L.U64.HI R26, R22, 0x1, R19 ;  /* 0x00000001161a7819 */ /* 0x001fc40000010213 */
[----:B------:R-:W-:Y:S02]  /*0ed0*/  IADD3.X R19, RZ, R3, RZ, P5, !PT ;  /* 0x00000003ff137210 */ /* 0x000fe40002ffe4ff */
[----:B------:R-:W-:Y:S02]  /*0ee0*/  IADD3 R76, P5, R31, UR26, RZ ;  /* 0x0000001a1f4c7c10 */ /* 0x000fe4000ffbe0ff */
[----:B------:R-:W-:Y:S02]  /*0ef0*/  SHF.L.U32 R27, R22, 0x1, RZ ;  /* 0x00000001161b7819 */ /* 0x000fe400000006ff */
[----:B------:R-:W-:Y:S02]  /*0f00*/  IADD3 R82, P6, R30, UR26, RZ ;  /* 0x0000001a1e527c10 */ /* 0x000fe4000ffde0ff */
[----:B------:R-:W-:Y:S02]  /*0f10*/  IADD3.X R77, R29, UR27, RZ, P5, !PT ;  /* 0x0000001b1d4d7c10 */ /* 0x000fe4000affe4ff */
[----:B------:R-:W-:-:S02]  /*0f20*/  IADD3 R78, P5, R27, UR24, RZ ;  /* 0x000000181b4e7c10 */ /* 0x000fc4000ffbe0ff */
[----:B------:R-:W-:Y:S02]  /*0f30*/  SHF.L.U64.HI R41, R20, 0x1, R19 ;  /* 0x0000000114297819 */ /* 0x000fe40000010213 */
[----:B------:R-:W-:Y:S02]  /*0f40*/  IADD3.X R83, R28, UR27, RZ, P6, !PT ;  /* 0x0000001b1c537c10 */ /* 0x000fe4000b7fe4ff */
[C---:B------:R-:W-:Y:S02]  /*0f50*/  IADD3 R23, R149.reuse, 0x8200, RZ ;  /* 0x0000820095177810 */ /* 0x040fe40007ffe0ff */
[----:B------:R-:W-:Y:S01]  /*0f60*/  IADD3 R25, R149, 0x8c00, RZ ;  /* 0x00008c0095197810 */ /* 0x000fe20007ffe0ff */
[----:B----4-:R-:W-:Y:S01]  /*0f70*/  FADD.FTZ R4, R55, UR15 ;  /* 0x0000000f37047e21 */ /* 0x010fe20008010000 */
[----:B---3--:R-:W-:Y:S02]  /*0f80*/  SHF.L.U32 R0, R50, 0x10, RZ ;  /* 0x0000001032007819 */ /* 0x008fe400000006ff */
[----:B--2---:R-:W-:-:S02]  /*0f90*/  SHF.L.U32 R123, R52, 0x10, RZ ;  /* 0x00000010347b7819 */ /* 0x004fc400000006ff */
[----:B-----5:R-:W-:Y:S01]  /*0fa0*/  SHF.L.U32 R5, R56, 0x10, RZ ;  /* 0x0000001038057819 */ /* 0x020fe200000006ff */
[----:B------:R-:W0:Y:S01]  /*0fb0*/  MUFU.RSQ R4, R4 ;  /* 0x0000000400047308 */ /* 0x000e220000001400 */
[----:B------:R-:W-:Y:S02]  /*0fc0*/  SHF.L.U32 R7, R57, 0x10, RZ ;  /* 0x0000001039077819 */ /* 0x000fe400000006ff */
[----:B------:R-:W-:Y:S01]  /*0fd0*/  PRMT R121, R50, 0x7632, R121 ;  /* 0x0000763232797816 */ /* 0x000fe20000000079 */
[----:B------:R-:W-:Y:S01]  /*0fe0*/  FADD.FTZ R5, -R54, R5 ;  /* 0x0000000536057221 */ /* 0x000fe20000010100 */
[----:B------:R-:W-:Y:S01]  /*0ff0*/  PRMT R132, R52, 0x7632, R132 ;  /* 0x0000763234847816 */ /* 0x000fe20000000084 */
[----:B------:R-:W-:Y:S01]  /*1000*/  FADD.FTZ R7, -R54, R7 ;  /* 0x0000000736077221 */ /* 0x000fe20000010100 */
[C---:B------:R-:W-:Y:S02]  /*1010*/  SHF.L.U32 R2, R51.reuse, 0x10, RZ ;  /* 0x0000001033027819 */ /* 0x040fe400000006ff */
[----:B------:R-:W-:-:S02]  /*1020*/  PRMT R120, R51, 0x7632, R120 ;  /* 0x0000763233787816 */ /* 0x000fc40000000078 */
[C---:B------:R-:W-:Y:S02]  /*1030*/  SHF.L.U32 R133, R53.reuse, 0x10, RZ ;  /* 0x0000001035857819 */ /* 0x040fe400000006ff */
[----:B------:R-:W-:Y:S01]  /*1040*/  PRMT R122, R53, 0x7632, R122 ;  /* 0x00007632357a7816 */ /* 0x000fe2000000007a */
[----:B------:R-:W-:Y:S01]  /*1050*/  STL [R1+0x3c], R29 ;  /* 0x00003c1d01007387 */ /* 0x000fe20000100800 */
[----:B0-----:R-:W-:Y:S01]  /*1060*/  FMUL.FTZ R148, R4, R5 ;  /* 0x0000000504947220 */ /* 0x001fe20000410000 */
[----:B------:R-:W-:Y:S02]  /*1070*/  PRMT R5, R56, 0x7632, R5 ;  /* 0x0000763238057816 */ /* 0x000fe40000000005 */
[----:B------:R-:W2:Y:S02]  /*1080*/  LDG.E.64.CONSTANT R76, desc[UR18][R76.64] ;  /* 0x000000124c4c7981 */ /* 0x000ea4000c1e9b00 */
[----:B------:R-:W-:Y:S02]  /*1090*/  SHF.L.U32 R13, R5, 0x10, RZ ;  /* 0x00000010050d7819 */ /* 0x000fe400000006ff */
[----:B------:R-:W3:Y:S01]  /*10a0*/  LDG.E.64.CONSTANT R82, desc[UR18][R82.64] ;  /* 0x0000001252527981 */ /* 0x000ee2000c1e9b00 */
[----:B------:R-:W-:Y:S01]  /*10b0*/  PRMT R5, R57, 0x7632, R5 ;  /* 0x0000763239057816 */ /* 0x000fe20000000005 */
[----:B------:R-:W-:Y:S01]  /*10c0*/  FFMA.FTZ R9, R148, R0, R123 ;  /* 0x0000000094097223 */ /* 0x000fe2000001007b */
[----:B------:R-:W-:-:S02]  /*10d0*/  FADD.FTZ R13, -R54, R13 ;  /* 0x0000000d360d7221 */ /* 0x000fc40000010100 */
[----:B------:R-:W-:Y:S01]  /*10e0*/  SHF.L.U32 R5, R5, 0x10, RZ ;  /* 0x0000001005057819 */ /* 0x000fe200000006ff */
[----:B------:R-:W-:Y:S01]  /*10f0*/  FMUL.FTZ R147, R4, R7 ;  /* 0x0000000704937220 */ /* 0x000fe20000410000 */
[----:B------:R-:W-:Y:S01]  /*1100*/  SHF.L.U32 R121, R121, 0x10, RZ ;  /* 0x0000001079797819 */ /* 0x000fe200000006ff */
[----:B------:R-:W-:Y:S01]  /*1110*/  FMUL.FTZ R7, R9, -1.4426950216293334961 ;  /* 0xbfb8aa3b09077820 */ /* 0x000fe20000410000 */
[----:B------:R-:W-:Y:S01]  /*1120*/  SHF.L.U32 R132, R132, 0x10, RZ ;  /* 0x0000001084847819 */ /* 0x000fe200000006ff */
[----:B------:R-:W-:Y:S01]  /*1130*/  FMUL.FTZ R13, R4, R13 ;  /* 0x0000000d040d7220 */ /* 0x000fe20000410000 */
[----:B------:R-:W-:Y:S01]  /*1140*/  FADD.FTZ R5, -R54, R5 ;  /* 0x0000000536057221 */ /* 0x000fe20000010100 */
[----:B------:R0:W1:Y:S01]  /*1150*/  MUFU.EX2 R8, R7 ;  /* 0x0000000700087308 */ /* 0x0000620000000800 */
[----:B------:R-:W-:Y:S01]  /*1160*/  SHF.L.U32 R120, R120, 0x10, RZ ;  /* 0x0000001078787819 */ /* 0x000fe200000006ff */
[----:B------:R-:W-:Y:S01]  /*1170*/  FFMA.FTZ R15, R13, R121, R132 ;  /* 0x000000790d0f7223 */ /* 0x000fe20000010084 */
[----:B------:R-:W-:Y:S01]  /*1180*/  SHF.L.U32 R122, R122, 0x10, RZ ;  /* 0x000000107a7a7819 */ /* 0x000fe200000006ff */
[----:B------:R-:W-:Y:S01]  /*1190*/  FFMA.FTZ R10, R147, R2, R133 ;  /* 0x00000002930a7223 */ /* 0x000fe20000010085 */
[----:B0-----:R-:W-:Y:S01]  /*11a0*/  FMUL.FTZ R7, R4, R5 ;  /* 0x0000000504077220 */ /* 0x001fe20000410000 */
[----:B------:R-:W-:-:S02]  /*11b0*/  FMUL.FTZ R5, R15, -1.4426950216293334961 ;  /* 0xbfb8aa3b0f057820 */ /* 0x000fc40000410000 */
[----:B------:R-:W-:Y:S01]  /*11c0*/  FMUL.FTZ R14, R10, -1.4426950216293334961 ;  /* 0xbfb8aa3b0a0e7820 */ /* 0x000fe20000410000 */
[----:B------:R-:W-:-:S03]  /*11d0*/  FFMA.FTZ R24, R7, R120, R122 ;  /* 0x0000007807187223 */ /* 0x000fc6000001007a */
[----:B------:R-:W0:Y:S01]  /*11e0*/  MUFU.EX2 R18, R14 ;  /* 0x0000000e00127308 */ /* 0x000e220000000800 */
[----:B------:R-:W-:-:S07]  /*11f0*/  FMUL.FTZ R17, R24, -1.4426950216293334961 ;  /* 0xbfb8aa3b18117820 */ /* 0x000fce0000410000 */
[----:B------:R-:W4:Y:S01]  /*1200*/  MUFU.EX2 R5, R5 ;  /* 0x0000000500057308 */ /* 0x000f220000000800 */
[----:B-1----:R-:W-:-:S07]  /*1210*/  FADD.FTZ R8, R8, 1 ;  /* 0x3f80000008087421 */ /* 0x002fce0000010000 */
[----:B------:R-:W1:Y:S01]  /*1220*/  MUFU.EX2 R21, R17 ;  /* 0x0000001100157308 */ /* 0x000e620000000800 */
[----:B0-----:R-:W-:-:S07]  /*1230*/  FADD.FTZ R18, R18, 1 ;  /* 0x3f80000012127421 */ /* 0x001fce0000010000 */
[----:B------:R4:W0:Y:S01]  /*1240*/  MUFU.RCP R14, R8 ;  /* 0x00000008000e7308 */ /* 0x0008220000001000 */
[----:B------:R-:W-:Y:S02]  /*1250*/  SHF.L.U32 R55, R20, 0x1, RZ ;  /* 0x0000000114377819 */ /* 0x000fe400000006ff */
[----:B------:R-:W-:Y:S01]  /*1260*/  IADD3 R84, P6, R27, UR26, RZ ;  /* 0x0000001a1b547c10 */ /* 0x000fe2000ffde0ff */
[----:B----4-:R-:W-:-:S04]  /*1270*/  FADD.FTZ R8, R5, 1 ;  /* 0x3f80000005087421 */ /* 0x010fc80000010000 */
[----:B------:R-:W4:Y:S01]  /*1280*/  MUFU.RCP R19, R18 ;  /* 0x0000001200137308 */ /* 0x000f220000001000 */
[----:B-1----:R-:W-:Y:S01]  /*1290*/  FADD.FTZ R21, R21, 1 ;  /* 0x3f80000015157421 */ /* 0x002fe20000010000 */
[----:B------:R-:W-:Y:S02]  /*12a0*/  IADD3.X R79, R26, UR25, RZ, P5, !PT ;  /* 0x000000191a4f7c10 */ /* 0x000fe4000affe4ff */
[----:B------:R-:W-:Y:S02]  /*12b0*/  SHF.L.U32 R5, R58, 0x10, RZ ;  /* 0x000000103a057819 */ /* 0x000fe400000006ff */
[----:B------:R-:W-:Y:S02]  /*12c0*/  IADD3 R80, P5, R55, UR24, RZ ;  /* 0x0000001837507c10 */ /* 0x000fe4000ffbe0ff */
[----:B------:R1:W5:Y:S01]  /*12d0*/  MUFU.RCP R17, R8 ;  /* 0x0000000800117308 */ /* 0x0003620000001000 */
[----:B------:R-:W-:Y:S01]  /*12e0*/  IADD3 R149, R149, 0x9600, RZ ;  /* 0x0000960095957810 */ /* 0x000fe20007ffe0ff */
[----:B------:R-:W-:Y:S01]  /*12f0*/  STL [R1+0x38], R31 ;  /* 0x0000381f01007387 */ /* 0x000fe20000100800 */
[----:B------:R-:W-:-:S02]  /*1300*/  IADD3.X R85, R26, UR27, RZ, P6, !PT ;  /* 0x0000001b1a557c10 */ /* 0x000fc4000b7fe4ff */
[-C--:B------:R-:W-:Y:S01]  /*1310*/  IADD3 R154, P6, R23, R6.reuse, RZ ;  /* 0x00000006179a7210 */ /* 0x080fe20007fde0ff */
[--C-:B------:R-:W-:Y:S01]  /*1320*/  FADD.FTZ R23, -R54, R5.reuse ;  /* 0x0000000536177221 */ /* 0x100fe20000010100 */
[----:B------:R-:W-:Y:S01]  /*1330*/  IADD3.X R81, R41, UR25, RZ, P5, !PT ;  /* 0x0000001929517c10 */ /* 0x000fe2000affe4ff */
[----:B------:R-:W5:Y:S01]  /*1340*/  MUFU.RCP R21, R21 ;  /* 0x0000001500157308 */ /* 0x000f620000001000 */
[----:B------:R-:W-:Y:S01]  /*1350*/  IADD3.X R20, RZ, R3, RZ, P1, !PT ;  /* 0x00000003ff147210 */ /* 0x000fe20000ffe4ff */
[----:B------:R-:W-:Y:S01]  /*1360*/  STL [R1+0x34], R28 ;  /* 0x0000341c01007387 */ /* 0x000fe20000100800 */
[-C--:B------:R-:W-:Y:S02]  /*1370*/  IADD3 R152, P5, R25, R6.reuse, RZ ;  /* 0x0000000619987210 */ /* 0x080fe40007fbe0ff */
[----:B------:R-:W-:Y:S01]  /*1380*/  IADD3 R149, P1, R149, R6, RZ ;  /* 0x0000000695957210 */ /* 0x000fe20007f3e0ff */
[----:B0-----:R-:W-:Y:S01]  /*1390*/  FADD.FTZ R6, -R14, 1 ;  /* 0x3f8000000e067421 */ /* 0x001fe20000010100 */
[----:B------:R-:W-:Y:S01]  /*13a0*/  PRMT R5, R58, 0x7632, R5 ;  /* 0x000076323a057816 */ /* 0x000fe20000000005 */
[----:B------:R-:W-:Y:S01]  /*13b0*/  FMUL.FTZ R146, R4, R23 ;  /* 0x0000001704927220 */ /* 0x000fe20000410000 */
[----:B------:R-:W-:Y:S01]  /*13c0*/  STL [R1+0x30], R30 ;  /* 0x0000301e01007387 */ /* 0x000fe20000100800 */
[----:B------:R-:W-:Y:S01]  /*13d0*/  FFMA.FTZ R9, R9, R6, 1 ;  /* 0x3f80000009097423 */ /* 0x000fe20000010006 */
[----:B------:R-:W-:Y:S01]  /*13e0*/  SHF.L.U32 R25, R5, 0x10, RZ ;  /* 0x0000001005197819 */ /* 0x000fe200000006ff */
[----:B-1----:R-:W-:Y:S01]  /*13f0*/  FFMA.FTZ R8, R0, R146, R123 ;  /* 0x0000009200087223 */ /* 0x002fe2000001007b */
[----:B------:R-:W-:Y:S01]  /*1400*/  STL [R1+0x2c], R26 ;  /* 0x00002c1a01007387 */ /* 0x000fe20000100800 */
[----:B----4-:R-:W-:Y:S01]  /*1410*/  FADD.FTZ R5, -R19, 1 ;  /* 0x3f80000013057421 */ /* 0x010fe20000010100 */
[----:B------:R-:W-:-:S02]  /*1420*/  FMUL.FTZ R6, R14, R9 ;  /* 0x000000090e067220 */ /* 0x000fc40000410000 */
[----:B------:R0:W-:Y:S01]  /*1430*/  STL [R1+0x20], R27 ;  /* 0x0000201b01007387 */ /* 0x0001e20000100800 */
[----:B-----5:R-:W-:Y:S01]  /*1440*/  FADD.FTZ R14, -R17, 1 ;  /* 0x3f800000110e7421 */ /* 0x020fe20000010100 */
[----:B------:R-:W-:Y:S01]  /*1450*/  FMUL.FTZ R23, R8, -1.4426950216293334961 ;  /* 0xbfb8aa3b08177820 */ /* 0x000fe20000410000 */
[----:B------:R-:W-:Y:S01]  /*1460*/  FADD.FTZ R25, -R54, R25 ;  /* 0x0000001936197221 */ /* 0x000fe20000010100 */
[----:B------:R-:W-:Y:S01]  /*1470*/  FFMA.FTZ R22, R10, R5, 1 ;  /* 0x3f8000000a167423 */ /* 0x000fe20000010005 */
[----:B------:R-:W4:Y:S04]  /*1480*/  LDG.E.64.CONSTANT R78, desc[UR18][R78.64] ;  /* 0x000000124e4e7981 */ /* 0x000f28000c1e9b00 */
[----:B------:R-:W5:Y:S01]  /*1490*/  LDG.E.64.CONSTANT R80, desc[UR18][R80.64] ;  /* 0x0000001250507981 */ /* 0x000f62000c1e9b00 */
[----:B0-----:R-:W-:Y:S01]  /*14a0*/  SHF.L.U32 R27, R59, 0x10, RZ ;  /* 0x000000103b1b7819 */ /* 0x001fe200000006ff */
[----:B------:R-:W-:Y:S01]  /*14b0*/  FFMA.FTZ R18, R15, R14, 1 ;  /* 0x3f8000000f127423 */ /* 0x000fe2000001000e */
[----:B------:R-:W-:Y:S01]  /*14c0*/  FADD.FTZ R5, -R21, 1 ;  /* 0x3f80000015057421 */ /* 0x000fe20000010100 */
[----:B------:R-:W-:Y:S01]  /*14d0*/  SHF.L.U32 R31, R62, 0x10, RZ ;  /* 0x000000103e1f7819 */ /* 0x000fe200000006ff */
[----:B------:R-:W3:Y:S01]  /*14e0*/  LDG.E.64.CONSTANT R84, desc[UR18][R84.64] ;  /* 0x0000001254547981 */ /* 0x000ee2000c1e9b00 */
[----:B------:R-:W-:Y:S01]  /*14f0*/  FADD.FTZ R27, -R54, R27 ;  /* 0x0000001b361b7221 */ /* 0x000fe20000010100 */
[C---:B------:R-:W-:Y:S01]  /*1500*/  FMUL.FTZ R9, R4.reuse, R25 ;  /* 0x0000001904097220 */ /* 0x040fe20000410000 */
[----:B------:R-:W0:Y:S01]  /*1510*/  MUFU.EX2 R23, R23 ;  /* 0x0000001700177308 */ /* 0x000e220000000800 */
[----:B------:R-:W-:Y:S01]  /*1520*/  FMUL.FTZ R22, R19, R22 ;  /* 0x0000001613167220 */ /* 0x000fe20000410000 */
[----:B------:R-:W-:Y:S01]  /*1530*/  FMUL.FTZ R145, R4, R27 ;  /* 0x0000001b04917220 */ /* 0x000fe20000410000 */
[----:B------:R-:W-:Y:S01]  /*1540*/  FMUL.FTZ R19, R17, R18 ;  /* 0x0000001211137220 */ /* 0x000fe20000410000 */
[----:B------:R-:W-:Y:S01]  /*1550*/  FFMA.FTZ R24, R24, R5, 1 ;  /* 0x3f80000018187423 */ /* 0x000fe20000010005 */
[----:B------:R-:W-:Y:S01]  /*1560*/  PRMT R17, R59, 0x7632, R17 ;  /* 0x000076323b117816 */ /* 0x000fe20000000011 */
[----:B------:R-:W-:Y:S01]  /*1570*/  FFMA.FTZ R14, R121, R9, R132 ;  /* 0x00000009790e7223 */ /* 0x000fe20000010084 */
[----:B------:R-:W-:Y:S01]  /*1580*/  SHF.L.U32 R5, R60, 0x10, RZ ;  /* 0x000000103c057819 */ /* 0x000fe200000006ff */
[----:B------:R-:W-:Y:S01]  /*1590*/  FFMA.FTZ R10, R2, R145, R133 ;  /* 0x00000091020a7223 */ /* 0x000fe20000010085 */
[----:B------:R-:W-:Y:S01]  /*15a0*/  SHF.L.U32 R17, R17, 0x10, RZ ;  /* 0x0000001011117819 */ /* 0x000fe200000006ff */
[----:B------:R-:W-:-:S02]  /*15b0*/  FMUL.FTZ R25, R14, -1.4426950216293334961 ;  /* 0xbfb8aa3b0e197820 */ /* 0x000fc40000410000 */
[----:B------:R-:W-:Y:S01]  /*15c0*/  FMUL.FTZ R26, R10, -1.4426950216293334961 ;  /* 0xbfb8aa3b0a1a7820 */ /* 0x000fe20000410000 */
[----:B------:R-:W-:Y:S01]  /*15d0*/  FMUL.FTZ R5, R5, R6 ;  /* 0x0000000605057220 */ /* 0x000fe20000410000 */
[----:B------:R-:W-:Y:S01]  /*15e0*/  PRMT R6, R60, 0x7632, R6 ;  /* 0x000076323c067816 */ /* 0x000fe20000000006 */
[----:B------:R-:W-:Y:S01]  /*15f0*/  FADD.FTZ R17, -R54, R17 ;  /* 0x0000001136117221 */ /* 0x000fe20000010100 */
[----:B------:R-:W1:Y:S02]  /*1600*/  MUFU.EX2 R25, R25 ;  /* 0x0000001900197308 */ /* 0x000e640000000800 */
[----:B------:R-:W-:Y:S01]  /*1610*/  SHF.L.U32 R18, R6, 0x10, RZ ;  /* 0x0000001006127819 */ /* 0x000fe200000006ff */
[----:B------:R-:W-:Y:S01]  /*1620*/  FMUL.FTZ R17, R4, R17 ;  /* 0x0000001104117220 */ /* 0x000fe20000410000 */
[----:B0-----:R-:W-:-:S04]  /*1630*/  FADD.FTZ R23, R23, 1 ;  /* 0x3f80000017177421 */ /* 0x001fc80000010000 */
[----:B------:R-:W0:Y:S01]  /*1640*/  MUFU.EX2 R26, R26 ;  /* 0x0000001a001a7308 */ /* 0x000e220000000800 */
[----:B------:R-:W-:Y:S01]  /*1650*/  FMUL.FTZ R28, R18, R19 ;  /* 0x00000013121c7220 */ /* 0x000fe20000410000 */
[----:B------:R-:W-:Y:S01]  /*1660*/  FFMA.FTZ R18, R120, R17, R122 ;  /* 0x0000001178127223 */ /* 0x000fe2000001007a */
[----:B------:R-:W-:Y:S01]  /*1670*/  FMUL.FTZ R24, R21, R24 ;  /* 0x0000001815187220 */ /* 0x000fe20000410000 */
[C---:B------:R-:W-:Y:S02]  /*1680*/  PRMT R15, R61.reuse, 0x7632, R15 ;  /* 0x000076323d0f7816 */ /* 0x040fe4000000000f */
[----:B------:R-:W-:Y:S01]  /*1690*/  FMUL.FTZ R29, R18, -1.4426950216293334961 ;  /* 0xbfb8aa3b121d7820 */ /* 0x000fe20000410000 */
[----:B------:R-:W-:Y:S01]  /*16a0*/  SHF.L.U32 R21, R61, 0x10, RZ ;  /* 0x000000103d157819 */ /* 0x000fe200000006ff */
[----:B------:R-:W0:Y:S01]  /*16b0*/  MUFU.RCP R23, R23 ;  /* 0x0000001700177308 */ /* 0x000e220000001000 */
[----:B------:R-:W-:-:S03]  /*16c0*/  SHF.L.U32 R15, R15, 0x10, RZ ;  /* 0x000000100f0f7819 */ /* 0x000fc600000006ff */
[----:B------:R-:W-:Y:S01]  /*16d0*/  FMUL.FTZ R6, R21, R22 ;  /* 0x0000001615067220 */ /* 0x000fe20000410000 */
[----:B-1----:R-:W-:-:S03]  /*16e0*/  FADD.FTZ R22, R25, 1 ;  /* 0x3f80000019167421 */ /* 0x002fc60000010000 */
[----:B------:R-:W1:Y:S01]  /*16f0*/  MUFU.EX2 R29, R29 ;  /* 0x0000001d001d7308 */ /* 0x000e620000000800 */
[----:B0-----:R-:W-:Y:S01]  /*1700*/  FADD.FTZ R21, R26, 1 ;  /* 0x3f8000001a157421 */ /* 0x001fe20000010000 */
[----:B------:R-:W-:Y:S01]  /*1710*/  FMUL.FTZ R19, R15, R24 ;  /* 0x000000180f137220 */ /* 0x000fe20000410000 */
[----:B------:R-:W-:-:S05]  /*1720*/  FMUL.FTZ R15, R0, R5 ;  /* 0x00000005000f7220 */ /* 0x000fca0000410000 */
[----:B------:R0:W1:Y:S01]  /*1730*/  MUFU.RCP R27, R21 ;  /* 0x00000015001b7308 */ /* 0x0000620000001000 */
[----:B------:R-:W-:Y:S01]  /*1740*/  FFMA.FTZ R26, R148, R15, RZ ;  /* 0x0000000f941a7223 */ /* 0x000fe200000100ff */
[----:B------:R-:W-:Y:S01]  /*1750*/  FMUL.FTZ R15, R121, R28 ;  /* 0x0000001c790f7220 */ /* 0x000fe20000410000 */
[----:B------:R-:W-:-:S05]  /*1760*/  FFMA.FTZ R24, R0, R5, RZ ;  /* 0x0000000500187223 */ /* 0x000fca00000100ff */
[----:B------:R-:W1:Y:S01]  /*1770*/  MUFU.RCP R22, R22 ;  /* 0x0000001600167308 */ /* 0x000e620000001000 */
[----:B0-----:R-:W-:Y:S01]  /*1780*/  FADD.FTZ R21, -R23, 1 ;  /* 0x3f80000017157421 */ /* 0x001fe20000010100 */
[C---:B------:R-:W-:Y:S01]  /*1790*/  FFMA.FTZ R26, R13.reuse, R15, R26 ;  /* 0x0000000f0d1a7223 */ /* 0x040fe2000001001a */
[----:B------:R-:W-:Y:S01]  /*17a0*/  FMUL.FTZ R15, R2, R6 ;  /* 0x00000006020f7220 */ /* 0x000fe20000410000 */
[-C--:B------:R-:W-:Y:S01]  /*17b0*/  FFMA.FTZ R44, R13, R28.reuse, R44 ;  /* 0x0000001c0d2c7223 */ /* 0x080fe2000001002c */
[----:B------:R-:W-:Y:S01]  /*17c0*/  FFMA.FTZ R8, R8, R21, 1 ;  /* 0x3f80000008087423 */ /* 0x000fe20000010015 */
[----:B------:R-:W-:Y:S01]  /*17d0*/  FFMA.FTZ R13, R121, R28, R24 ;  /* 0x0000001c790d7223 */ /* 0x000fe20000010018 */
[----:B-1----:R-:W-:Y:S01]  /*17e0*/  FADD.FTZ R29, R29, 1 ;  /* 0x3f8000001d1d7421 */ /* 0x002fe20000010000 */
[----:B------:R-:W-:Y:S01]  /*17f0*/  FFMA.FTZ R26, R147, R15, R26 ;  /* 0x0000000f931a7223 */ /* 0x000fe2000001001a */
[----:B------:R-:W-:Y:S01]  /*1800*/  FADD.FTZ R45, R28, R45 ;  /* 0x0000002d1c2d7221 */ /* 0x000fe20000010000 */
[----:B------:R-:W-:Y:S01]  /*1810*/  FMUL.FTZ R15, R120, R19 ;  /* 0x00000013780f7220 */ /* 0x000fe20000410000 */
[----:B------:R-:W-:Y:S01]  /*1820*/  FFMA.FTZ R13, R2, R6, R13 ;  /* 0x00000006020d7223 */ /* 0x000fe2000001000d */
[----:B------:R-:W-:-:S02]  /*1830*/  FMUL.FTZ R28, R23, R8 ;  /* 0x00000008171c7220 */ /* 0x000fc40000410000 */
[----:B------:R-:W0:Y:S01]  /*1840*/  MUFU.RCP R8, R29 ;  /* 0x0000001d00087308 */ /* 0x000e220000001000 */
[----:B------:R-:W-:Y:S01]  /*1850*/  FFMA.FTZ R48, R7, R19, R48 ;  /* 0x0000001307307223 */ /* 0x000fe20000010030 */
[----:B------:R-:W-:Y:S01]  /*1860*/  FADD.FTZ R25, -R27, 1 ;  /* 0x3f8000001b197421 */ /* 0x000fe20000010100 */
[----:B------:R-:W-:Y:S01]  /*1870*/  FFMA.FTZ R15, R7, R15, R26 ;  /* 0x0000000f070f7223 */ /* 0x000fe2000001001a */
[----:B------:R-:W-:Y:S01]  /*1880*/  SHF.L.U32 R23, R64, 0x10, RZ ;  /* 0x0000001040177819 */ /* 0x000fe200000006ff */
[----:B------:R-:W-:Y:S01]  /*1890*/  FADD.FTZ R49, R19, R49 ;  /* 0x0000003113317221 */ /* 0x000fe20000010000 */
[----:B------:R-:W-:Y:S01]  /*18a0*/  FFMA.FTZ R13, R120, R19, R13 ;  /* 0x00000013780d7223 */ /* 0x000fe2000001000d */
[----:B------:R-:W-:Y:S01]  /*18b0*/  FADD.FTZ R7, -R22, 1 ;  /* 0x3f80000016077421 */ /* 0x000fe20000010100 */
[----:B------:R-:W-:Y:S01]  /*18c0*/  SHF.L.U32 R19, R63, 0x10, RZ ;  /* 0x000000103f137819 */ /* 0x000fe200000006ff */
[----:B------:R-:W-:Y:S01]  /*18d0*/  FFMA.FTZ R24, R10, R25, 1 ;  /* 0x3f8000000a187423 */ /* 0x000fe20000010019 */
[----:B------:R-:W-:Y:S01]  /*18e0*/  FADD.FTZ R23, -R54, R23 ;  /* 0x0000001736177221 */ /* 0x000fe20000010100 */
[----:B------:R-:W-:Y:S01]  /*18f0*/  FFMA.FTZ R25, R14, R7, 1 ;  /* 0x3f8000000e197423 */ /* 0x000fe20000010007 */
[----:B------:R-:W-:Y:S01]  /*1900*/  PRMT R7, R62, 0x7632, R7 ;  /* 0x000076323e077816 */ /* 0x000fe20000000007 */
[C---:B------:R-:W-:Y:S01]  /*1910*/  FADD.FTZ R19, -R54.reuse, R19 ;  /* 0x0000001336137221 */ /* 0x040fe20000010100 */
[----:B------:R-:W-:Y:S01]  /*1920*/  FADD.FTZ R31, -R54, R31 ;  /* 0x0000001f361f7221 */ /* 0x000fe20000010100 */
[C---:B------:R-:W-:Y:S01]  /*1930*/  FMUL.FTZ R142, R4.reuse, R23 ;  /* 0x00000017048e7220 */ /* 0x040fe20000410000 */
[----:B------:R-:W-:Y:S01]  /*1940*/  SHF.L.U32 R23, R7, 0x10, RZ ;  /* 0x0000001007177819 */ /* 0x000fe200000006ff */
[C---:B------:R-:W-:Y:S01]  /*1950*/  FMUL.FTZ R143, R4.reuse, R19 ;  /* 0x00000013048f7220 */ /* 0x040fe20000410000 */
[----:B------:R-:W-:Y:S01]  /*1960*/  PRMT R7, R63, 0x7632, R7 ;  /* 0x000076323f077816 */ /* 0x000fe20000000007 */
[----:B------:R-:W-:Y:S01]  /*1970*/  FMUL.FTZ R144, R4, R31 ;  /* 0x0000001f04907220 */ /* 0x000fe20000410000 */
[----:B------:R-:W-:Y:S01]  /*1980*/  FMUL.FTZ R31, R27, R24 ;  /* 0x000000181b1f7220 */ /* 0x000fe20000410000 */
[----:B------:R-:W-:Y:S01]  /*1990*/  FFMA.FTZ R14, R2, R143, R133 ;  /* 0x0000008f020e7223 */ /* 0x000fe20000010085 */
[----:B0-----:R-:W-:Y:S01]  /*19a0*/  FADD.FTZ R27, -R8, 1 ;  /* 0x3f800000081b7421 */ /* 0x001fe20000010100 */
[----:B------:R-:W-:Y:S01]  /*19b0*/  SHF.L.U32 R7, R7, 0x10, RZ ;  /* 0x0000001007077819 */ /* 0x000fe200000006ff */
[----:B------:R-:W-:Y:S01]  /*19c0*/  FADD.FTZ R29, -R54, R23 ;  /* 0x00000017361d7221 */ /* 0x000fe20000010100 */
[----:B------:R-:W-:Y:S01]  /*19d0*/  FFMA.FTZ R10, R0, R144, R123 ;  /* 0x00000090000a7223 */ /* 0x000fe2000001007b */
[----:B------:R-:W-:Y:S01]  /*19e0*/  FMUL.FTZ R24, R14, -1.4426950216293334961 ;  /* 0xbfb8aa3b0e187820 */ /* 0x000fe20000410000 */
[----:B------:R-:W-:Y:S01]  /*19f0*/  FFMA.FTZ R27, R18, R27, 1 ;  /* 0x3f800000121b7423 */ /* 0x000fe2000001001b */
[----:B------:R-:W-:Y:S01]  /*1a00*/  FMUL.FTZ R18, R4, R29 ;  /* 0x0000001d04127220 */ /* 0x000fe20000410000 */
[----:B------:R-:W-:Y:S01]  /*1a10*/  FADD.FTZ R7, -R54, R7 ;  /* 0x0000000736077221 */ /* 0x000fe20000010100 */
[----:B------:R-:W-:Y:S01]  /*1a20*/  FMUL.FTZ R21, R10, -1.4426950216293334961 ;  /* 0xbfb8aa3b0a157820 */ /* 0x000fe20000410000 */
[----:B------:R-:W-:Y:S01]  /*1a30*/  SHF.L.U32 R19, R65, 0x10, RZ ;  /* 0x0000001041137819 */ /* 0x000fe200000006ff */
[----:B------:R0:W-:Y:S01]  /*1a40*/  MUFU.EX2 R37, R24 ;  /* 0x0000001800257308 */ /* 0x0001e20000000800 */
[----:B------:R-:W-:Y:S01]  /*1a50*/  FMUL.FTZ R29, R22, R25 ;  /* 0x00000019161d7220 */ /* 0x000fe20000410000 */
[----:B------:R-:W-:-:S02]  /*1a60*/  FMUL.FTZ R25, R4, R7 ;  /* 0x0000000704197220 */ /* 0x000fc40000410000 */
[----:B------:R-:W-:-:S04]  /*1a70*/  FADD.FTZ R139, -R54, R19 ;  /* 0x00000013368b7221 */ /* 0x000fc80000010100 */
[----:B------:R-:W1:Y:S01]  /*1a80*/  MUFU.EX2 R35, R21 ;  /* 0x0000001500237308 */ /* 0x000e620000000800 */
[----:B0-----:R-:W-:Y:S01]  /*1a90*/  FFMA.FTZ R24, R121, R18, R132 ;  /* 0x0000001279187223 */ /* 0x001fe20000010084 */
[----:B------:R-:W-:Y:S01]  /*1aa0*/  FFMA.FTZ R26, R120, R25, R122 ;  /* 0x00000019781a7223 */ /* 0x000fe2000001007a */
[----:B------:R-:W-:Y:S02]  /*1ab0*/  FMUL.FTZ R139, R4, R139 ;  /* 0x0000008b048b7220 */ /* 0x000fe40000410000 */
[----:B------:R-:W-:Y:S01]  /*1ac0*/  FMUL.FTZ R34, R24, -1.4426950216293334961 ;  /* 0xbfb8aa3b18227820 */ /* 0x000fe20000410000 */
[----:B------:R-:W-:Y:S01]  /*1ad0*/  FMUL.FTZ R38, R26, -1.4426950216293334961 ;  /* 0xbfb8aa3b1a267820 */ /* 0x000fe20000410000 */
[----:B------:R-:W-:Y:S02]  /*1ae0*/  FFMA.FTZ R23, R2, R139, R133 ;  /* 0x0000008b02177223 */ /* 0x000fe40000010085 */
[----:B------:R-:W0:Y:S01]  /*1af0*/  MUFU.EX2 R36, R34 ;  /* 0x0000002200247308 */ /* 0x000e220000000800 */
[----:B------:R-:W-:Y:S01]  /*1b00*/  SHF.L.U32 R7, R66, 0x10, RZ ;  /* 0x0000001042077819 */ /* 0x000fe200000006ff */
[----:B------:R-:W-:Y:S01]  /*1b10*/  FMUL.FTZ R33, R8, R27 ;  /* 0x0000001b08217220 */ /* 0x000fe20000410000 */
[----:B------:R-:W-:-:S02]  /*1b20*/  PRMT R8, R66, 0x7632, R8 ;  /* 0x0000763242087816 */ /* 0x000fc40000000008 */
[----:B------:R-:W-:Y:S01]  /*1b30*/  SHF.L.U32 R30, R67, 0x10, RZ ;  /* 0x00000010431e7819 */ /* 0x000fe200000006ff */
[----:B------:R-:W-:Y:S02]  /*1b40*/  FMUL.FTZ R32, R23, -1.4426950216293334961 ;  /* 0xbfb8aa3b17207820 */ /* 0x000fe40000410000 */
[----:B------:R-:W0:Y:S01]  /*1b50*/  MUFU.EX2 R39, R38 ;  /* 0x0000002600277308 */ /* 0x000e220000000800 */
[----:B------:R-:W-:Y:S01]  /*1b60*/  PRMT R27, R67, 0x7632, R27 ;  /* 0x00007632431b7816 */ /* 0x000fe2000000001b */
[----:B------:R-:W-:Y:S01]  /*1b70*/  FMUL.FTZ R7, R7, R28 ;  /* 0x0000001c07077220 */ /* 0x000fe20000410000 */
[----:B------:R-:W-:Y:S01]  /*1b80*/  SHF.L.U32 R28, R8, 0x10, RZ ;  /* 0x00000010081c7819 */ /* 0x000fe200000006ff */
[----:B------:R-:W-:Y:S01]  /*1b90*/  FMUL.FTZ R8, R30, R31 ;  /* 0x0000001f1e087220 */ /* 0x000fe20000410000 */
[----:B-1----:R-:W-:-:S03]  /*1ba0*/  FADD.FTZ R30, R35, 1 ;  /* 0x3f800000231e7421 */ /* 0x002fc60000010000 */
[----:B------:R1:W-:Y:S01]  /*1bb0*/  MUFU.EX2 R22, R32 ;  /* 0x0000002000167308 */ /* 0x0003e20000000800 */
[----:B------:R-:W-:Y:S01]  /*1bc0*/  FADD.FTZ R37, R37, 1 ;  /* 0x3f80000025257421 */ /* 0x000fe20000010000 */
[----:B0-----:R-:W-:Y:S01]  /*1bd0*/  FADD.FTZ R36, R36, 1 ;  /* 0x3f80000024247421 */ /* 0x001fe20000010000 */
[----:B-1----:R-:W-:Y:S01]  /*1be0*/  SHF.L.U32 R32, R27, 0x10, RZ ;  /* 0x000000101b207819 */ /* 0x002fe200000006ff */
[----:B------:R-:W-:-:S04]  /*1bf0*/  FMUL.FTZ R27, R0, R7 ;  /* 0x00000007001b7220 */ /* 0x000fc80000410000 */
[----:B------:R-:W0:Y:S01]  /*1c00*/  MUFU.RCP R30, R30 ;  /* 0x0000001e001e7308 */ /* 0x000e220000001000 */
[----:B------:R-:W-:Y:S01]  /*1c10*/  FFMA.FTZ R19, R0, R142, R123 ;  /* 0x0000008e00137223 */ /* 0x000fe2000001007b */
[----:B------:R-:W-:Y:S01]  /*1c20*/  FMUL.FTZ R33, R32, R33 ;  /* 0x0000002120217220 */ /* 0x000fe20000410000 */
[--C-:B------:R-:W-:Y:S01]  /*1c30*/  FFMA.FTZ R32, R146, R27, R15.reuse ;  /* 0x0000001b92207223 */ /* 0x100fe2000001000f */
[----:B------:R-:W-:Y:S01]  /*1c40*/  FMUL.FTZ R34, R28, R29 ;  /* 0x0000001d1c227220 */ /* 0x000fe20000410000 */
[----:B------:R-:W-:Y:S01]  /*1c50*/  PRMT R15, R64, 0x7632, R15 ;  /* 0x00007632400f7816 */ /* 0x000fe2000000000f */
[----:B------:R-:W-:Y:S02]  /*1c60*/  FFMA.FTZ R28, R0, R7, R13 ;  /* 0x00000007001c7223 */ /* 0x000fe4000001000d */
[----:B------:R-:W1:Y:S01]  /*1c70*/  MUFU.RCP R38, R37 ;  /* 0x0000002500267308 */ /* 0x000e620000001000 */
[----:B------:R-:W-:Y:S01]  /*1c80*/  FADD.FTZ R39, R39, 1 ;  /* 0x3f80000027277421 */ /* 0x000fe20000010000 */
[----:B------:R-:W-:Y:S01]  /*1c90*/  FMUL.FTZ R21, R19, -1.4426950216293334961 ;  /* 0xbfb8aa3b13157820 */ /* 0x000fe20000410000 */
[----:B------:R-:W-:Y:S01]  /*1ca0*/  SHF.L.U32 R15, R15, 0x10, RZ ;  /* 0x000000100f0f7819 */ /* 0x000fe200000006ff */
[-C--:B------:R-:W-:Y:S01]  /*1cb0*/  FMUL.FTZ R13, R121, R34.reuse ;  /* 0x00000022790d7220 */ /* 0x080fe20000410000 */
[-C--:B------:R-:W-:Y:S01]  /*1cc0*/  FFMA.FTZ R29, R9, R34.reuse, R44 ;  /* 0x00000022091d7223 */ /* 0x080fe2000001002c */
[----:B------:R-:W-:Y:S01]  /*1cd0*/  FADD.FTZ R45, R45, R34 ;  /* 0x000000222d2d7221 */ /* 0x000fe20000010000 */
[----:B------:R-:W-:Y:S01]  /*1ce0*/  FFMA.FTZ R31, R121, R34, R28 ;  /* 0x00000022791f7223 */ /* 0x000fe2000001001c */
[----:B------:R-:W2:Y:S01]  /*1cf0*/  MUFU.RCP R36, R36 ;  /* 0x0000002400247308 */ /* 0x000ea20000001000 */
[----:B------:R-:W-:Y:S01]  /*1d00*/  PRMT R27, R65, 0x7632, R27 ;  /* 0x00007632411b7816 */ /* 0x000fe2000000001b */
[----:B------:R-:W-:Y:S01]  /*1d10*/  FFMA.FTZ R32, R9, R13, R32 ;  /* 0x0000000d09207223 */ /* 0x000fe20000010020 */
[----:B------:R-:W-:Y:S01]  /*1d20*/  FADD.FTZ R13, -R54, R15 ;  /* 0x0000000f360d7221 */ /* 0x000fe20000010100 */
[----:B------:R-:W-:-:S04]  /*1d30*/  FMUL.FTZ R9, R2, R8 ;  /* 0x0000000802097220 */ /* 0x000fc80000410000 */
[----:B------:R2:W2:Y:S01]  /*1d40*/  MUFU.RCP R34, R39 ;  /* 0x0000002700227308 */ /* 0x0004a20000001000 */
[----:B------:R-:W-:Y:S01]  /*1d50*/  SHF.L.U32 R27, R27, 0x10, RZ ;  /* 0x000000101b1b7819 */ /* 0x000fe200000006ff */
[----:B------:R-:W-:Y:S01]  /*1d60*/  FFMA.FTZ R31, R2, R8, R31 ;  /* 0x00000008021f7223 */ /* 0x000fe2000001001f */
[----:B------:R-:W-:Y:S01]  /*1d70*/  FMUL.FTZ R13, R4, R13 ;  /* 0x0000000d040d7220 */ /* 0x000fe20000410000 */
[----:B------:R-:W-:-:S04]  /*1d80*/  FFMA.FTZ R32, R145, R9, R32 ;  /* 0x0000000991207223 */ /* 0x000fc80000010020 */
[----:B------:R-:W2:Y:S01]  /*1d90*/  MUFU.EX2 R21, R21 ;  /* 0x0000001500157308 */ /* 0x000ea20000000800 */
[----:B0-----:R-:W-:Y:S01]  /*1da0*/  FADD.FTZ R9, -R30, 1 ;  /* 0x3f8000001e097421 */ /* 0x001fe20000010100 */
[-C--:B------:R-:W-:Y:S01]  /*1db0*/  FFMA.FTZ R48, R17, R33.reuse, R48 ;  /* 0x0000002111307223 */ /* 0x080fe20000010030 */
[----:B------:R-:W-:Y:S01]  /*1dc0*/  FADD.FTZ R49, R49, R33 ;  /* 0x0000002131317221 */ /* 0x000fe20000010000 */
[----:B------:R-:W-:Y:S01]  /*1dd0*/  FFMA.FTZ R31, R120, R33, R31 ;  /* 0x00000021781f7223 */ /* 0x000fe2000001001f */
[----:B------:R-:W-:Y:S01]  /*1de0*/  FADD.FTZ R15, -R54, R27 ;  /* 0x0000001b360f7221 */ /* 0x000fe20000010100 */
[----:B------:R-:W-:Y:S01]  /*1df0*/  FFMA.FTZ R28, R121, R13, R132 ;  /* 0x0000000d791c7223 */ /* 0x000fe20000010084 */
[----:B------:R-:W-:Y:S01]  /*1e00*/  FMUL.FTZ R33, R120, R33 ;  /* 0x0000002178217220 */ /* 0x000fe20000410000 */
[----:B-1----:R-:W-:Y:S01]  /*1e10*/  FADD.FTZ R35, -R38, 1 ;  /* 0x3f80000026237421 */ /* 0x002fe20000010100 */
[----:B------:R-:W-:Y:S01]  /*1e20*/  FFMA.FTZ R9, R10, R9, 1 ;  /* 0x3f8000000a097423 */ /* 0x000fe20000010009 */
[----:B------:R-:W-:Y:S01]  /*1e30*/  FMUL.FTZ R15, R4, R15 ;  /* 0x0000000f040f7220 */ /* 0x000fe20000410000 */
[----:B------:R-:W-:Y:S01]  /*1e40*/  FMUL.FTZ R37, R28, -1.4426950216293334961 ;  /* 0xbfb8aa3b1c257820 */ /* 0x000fe20000410000 */
[----:B------:R-:W-:Y:S01]  /*1e50*/  FFMA.FTZ R33, R17, R33, R32 ;  /* 0x0000002111217223 */ /* 0x000fe20000010020 */
[----:B--2---:R-:W-:Y:S01]  /*1e60*/  FFMA.FTZ R39, R14, R35, 1 ;  /* 0x3f8000000e277423 */ /* 0x004fe20000010023 */
[----:B------:R-:W-:Y:S01]  /*1e70*/  FADD.FTZ R17, -R36, 1 ;  /* 0x3f80000024117421 */ /* 0x000fe20000010100 */
[----:B------:R-:W-:Y:S01]  /*1e80*/  FMUL.FTZ R35, R30, R9 ;  /* 0x000000091e237220 */ /* 0x000fe20000410000 */
[----:B------:R-:W-:Y:S01]  /*1e90*/  FADD.FTZ R9, -R34, 1 ;  /* 0x3f80000022097421 */ /* 0x000fe20000010100 */
[----:B------:R-:W-:Y:S01]  /*1ea0*/  FFMA.FTZ R27, R120, R15, R122 ;  /* 0x0000000f781b7223 */ /* 0x000fe2000001007a */
[----:B------:R0:W-:Y:S01]  /*1eb0*/  MUFU.EX2 R40, R37 ;  /* 0x0000002500287308 */ /* 0x0001e20000000800 */
[----:B------:R-:W-:-:S02]  /*1ec0*/  SHF.L.U32 R10, R68, 0x10, RZ ;  /* 0x00000010440a7819 */ /* 0x000fc400000006ff */
[----:B------:R-:W-:Y:S01]  /*1ed0*/  FMUL.FTZ R32, R27, -1.4426950216293334961 ;  /* 0xbfb8aa3b1b207820 */ /* 0x000fe20000410000 */
[----:B0-----:R-:W-:Y:S01]  /*1ee0*/  FFMA.FTZ R37, R24, R17, 1 ;  /* 0x3f80000018257423 */ /* 0x001fe20000010011 */
[----:B------:R-:W-:Y:S01]  /*1ef0*/  FADD.FTZ R17, R21, 1 ;  /* 0x3f80000015117421 */ /* 0x000fe20000010000 */
[----:B------:R-:W-:Y:S01]  /*1f00*/  FFMA.FTZ R21, R26, R9, 1 ;  /* 0x3f8000001a157423 */ /* 0x000fe20000010009 */
[----:B------:R-:W-:Y:S01]  /*1f10*/  PRMT R9, R68, 0x7632, R9 ;  /* 0x0000763244097816 */ /* 0x000fe20000000009 */
[----:B------:R-:W-:Y:S01]  /*1f20*/  FADD.FTZ R24, R22, 1 ;  /* 0x3f80000016187421 */ /* 0x000fe20000010000 */
[----:B------:R-:W-:Y:S01]  /*1f30*/  FMUL.FTZ R38, R38, R39 ;  /* 0x0000002726267220 */ /* 0x000fe20000410000 */
[----:B------:R-:W-:Y:S01]  /*1f40*/  FMUL.FTZ R37, R36, R37 ;  /* 0x0000002524257220 */ /* 0x000fe20000410000 */
[----:B------:R-:W-:Y:S01]  /*1f50*/  SHF.L.U32 R14, R9, 0x10, RZ ;  /* 0x00000010090e7819 */ /* 0x000fe200000006ff */
[----:B------:R-:W0:Y:S01]  /*1f60*/  MUFU.EX2 R32, R32 ;  /* 0x0000002000207308 */ /* 0x000e220000000800 */
[----:B------:R-:W-:Y:S01]  /*1f70*/  FMUL.FTZ R39, R34, R21 ;  /* 0x0000001522277220 */ /* 0x000fe20000410000 */
[----:B------:R-:W-:Y:S01]  /*1f80*/  FMUL.FTZ R9, R10, R35 ;  /* 0x000000230a097220 */ /* 0x000fe20000410000 */
[C---:B------:R-:W-:Y:S01]  /*1f90*/  PRMT R10, R69.reuse, 0x7632, R10 ;  /* 0x00007632450a7816 */ /* 0x040fe2000000000a */
[----:B------:R-:W-:Y:S01]  /*1fa0*/  FMUL.FTZ R26, R14, R37 ;  /* 0x000000250e1a7220 */ /* 0x000fe20000410000 */
[----:B------:R-:W-:-:S03]  /*1fb0*/  SHF.L.U32 R21, R69, 0x10, RZ ;  /* 0x0000001045157819 */ /* 0x000fc600000006ff */
[----:B------:R0:W1:Y:S01]  /*1fc0*/  MUFU.RCP R34, R24 ;  /* 0x0000001800227308 */ /* 0x0000620000001000 */
[----:B------:R-:W-:Y:S01]  /*1fd0*/  FMUL.FTZ R14, R0, R9 ;  /* 0x00000009000e7220 */ /* 0x000fe20000410000 */
[----:B------:R-:W-:Y:S01]  /*1fe0*/  SHF.L.U32 R22, R10, 0x10, RZ ;  /* 0x000000100a167819 */ /* 0x000fe200000006ff */
[----:B------:R-:W-:Y:S02]  /*1ff0*/  FMUL.FTZ R10, R21, R38 ;  /* 0x00000026150a7220 */ /* 0x000fe40000410000 */
[----:B------:R-:W-:Y:S01]  /*2000*/  FFMA.FTZ R33, R144, R14, R33 ;  /* 0x0000000e90217223 */ /* 0x000fe20000010021 */
[-C--:B------:R-:W-:Y:S01]  /*2010*/  FMUL.FTZ R14, R121, R26.reuse ;  /* 0x0000001a790e7220 */ /* 0x080fe20000410000 */
[----:B------:R-:W-:Y:S01]  /*2020*/  FMUL.FTZ R39, R22, R39 ;  /* 0x0000002716277220 */ /* 0x000fe20000410000 */
[----:B------:R-:W-:Y:S01]  /*2030*/  FFMA.FTZ R22, R18, R26, R29 ;  /* 0x0000001a12167223 */ /* 0x000fe2000001001d */
[----:B------:R-:W-:Y:S01]  /*2040*/  FMUL.FTZ R30, R2, R10 ;  /* 0x0000000a021e7220 */ /* 0x000fe20000410000 */
[----:B------:R-:W-:Y:S01]  /*2050*/  FFMA.FTZ R18, R18, R14, R33 ;  /* 0x0000000e12127223 */ /* 0x000fe20000010021 */
[----:B------:R-:W-:Y:S01]  /*2060*/  FFMA.FTZ R14, R0, R9, R31 ;  /* 0x00000009000e7223 */ /* 0x000fe2000001001f */
[----:B0-----:R-:W-:Y:S01]  /*2070*/  FADD.FTZ R24, R32, 1 ;  /* 0x3f80000020187421 */ /* 0x001fe20000010000 */
[-C--:B------:R-:W-:Y:S01]  /*2080*/  FMUL.FTZ R33, R120, R39.reuse ;  /* 0x0000002778217220 */ /* 0x080fe20000410000 */
[----:B------:R-:W-:Y:S01]  /*2090*/  FFMA.FTZ R30, R143, R30, R18 ;  /* 0x0000001e8f1e7223 */ /* 0x000fe20000010012 */
[----:B------:R-:W-:Y:S01]  /*20a0*/  FFMA.FTZ R29, R121, R26, R14 ;  /* 0x0000001a791d7223 */ /* 0x000fe2000001000e */
[----:B-1----:R-:W-:Y:S01]  /*20b0*/  FADD.FTZ R32, -R34, 1 ;  /* 0x3f80000022207421 */ /* 0x002fe20000010100 */
[C---:B------:R-:W-:Y:S01]  /*20c0*/  FFMA.FTZ R14, R25.reuse, R39, R48 ;  /* 0x00000027190e7223 */ /* 0x040fe20000010030 */
[----:B------:R-:W-:-:S02]  /*20d0*/  FFMA.FTZ R33, R25, R33, R30 ;  /* 0x0000002119217223 */ /* 0x000fc4000001001e */
[----:B------:R-:W-:Y:S01]  /*20e0*/  FFMA.FTZ R25, R23, R32, 1 ;  /* 0x3f80000017197423 */ /* 0x000fe20000010020 */
[----:B------:R-:W-:-:S03]  /*20f0*/  SHF.L.U32 R43, R11, 0x1, RZ ;  /* 0x000000010b2b7819 */ /* 0x000fc600000006ff */
[----:B------:R-:W-:Y:S01]  /*2100*/  FMUL.FTZ R34, R34, R25 ;  /* 0x0000001922227220 */ /* 0x000fe20000410000 */
[----:B------:R-:W-:Y:S02]  /*2110*/  IADD3.X R25, RZ, R3, RZ, P0, !PT ;  /* 0x00000003ff197210 */ /* 0x000fe400007fe4ff */
[----:B------:R-:W-:Y:S02]  /*2120*/  SHF.L.U64.HI R42, R11, 0x1, R20 ;  /* 0x000000010b2a7819 */ /* 0x000fe40000010214 */
[----:B------:R-:W-:-:S04]  /*2130*/  IADD3 R86, P0, R43, UR24, RZ ;  /* 0x000000182b567c10 */ /* 0x000fc8000ff1e0ff */
[----:B------:R-:W-:Y:S02]  /*2140*/  IADD3.X R87, R42, UR25, RZ, P0, !PT ;  /* 0x000000192a577c10 */ /* 0x000fe400087fe4ff */
[----:B------:R-:W-:-:S04]  /*2150*/  SHF.L.U32 R47, R12, 0x1, RZ ;  /* 0x000000010c2f7819 */ /* 0x000fc800000006ff */
[----:B------:R-:W2:Y:S01]  /*2160*/  LDG.E.64.CONSTANT R86, desc[UR18][R86.64] ;  /* 0x0000001256567981 */ /* 0x000ea2000c1e9b00 */
[----:B------:R-:W-:Y:S02]  /*2170*/  SHF.L.U64.HI R46, R12, 0x1, R25 ;  /* 0x000000010c2e7819 */ /* 0x000fe40000010219 */
[----:B------:R-:W-:-:S04]  /*2180*/  IADD3 R88, P0, R47, UR24, RZ ;  /* 0x000000182f587c10 */ /* 0x000fc8000ff1e0ff */
[----:B------:R-:W-:Y:S02]  /*2190*/  IADD3.X R89, R46, UR25, RZ, P0, !PT ;  /* 0x000000192e597c10 */ /* 0x000fe400087fe4ff */
[----:B------:R-:W-:-:S04]  /*21a0*/  IADD3 R90, P0, R55, UR26, RZ ;  /* 0x0000001a375a7c10 */ /* 0x000fc8000ff1e0ff */
[----:B------:R-:W-:Y:S01]  /*21b0*/  IADD3.X R91, R41, UR27, RZ, P0, !PT ;  /* 0x0000001b295b7c10 */ /* 0x000fe200087fe4ff */
[----:B------:R-:W0:Y:S01]  /*21c0*/  MUFU.RCP R17, R17 ;  /* 0x0000001100117308 */ /* 0x000e220000001000 */
[----:B------:R-:W-:Y:S01]  /*21d0*/  FADD.FTZ R40, R40, 1 ;  /* 0x3f80000028287421 */ /* 0x000fe20000010000 */
[----:B------:R-:W-:-:S06]  /*21e0*/  FADD.FTZ R21, R45, R26 ;  /* 0x0000001a2d157221 */ /* 0x000fcc0000010000 */
[----:B------:R-:W-:Y:S01]  /*21f0*/  MUFU.RCP R24, R24 ;  /* 0x0000001800187308 */ /* 0x000fe20000001000 */
[----:B------:R-:W2:Y:S01]  /*2200*/  LDG.E.64.CONSTANT R90, desc[UR18][R90.64] ;  /* 0x000000125a5a7981 */ /* 0x000ea2000c1e9b00 */
[----:B------:R-:W-:Y:S01]  /*2210*/  SHF.L.U32 R11, R71, 0x10, RZ ;  /* 0x00000010470b7819 */ /* 0x000fe200000006ff */
[----:B------:R-:W-:Y:S01]  /*2220*/  FFMA.FTZ R29, R2, R10, R29 ;  /* 0x0000000a021d7223 */ /* 0x000fe2000001001d */
[----:B------:R-:W-:Y:S01]  /*2230*/  SHF.L.U32 R35, R75, 0x10, RZ ;  /* 0x000000104b237819 */ /* 0x000fe200000006ff */
[----:B------:R-:W-:Y:S01]  /*2240*/  FADD.FTZ R18, R49, R39 ;  /* 0x0000002731127221 */ /* 0x000fe20000010000 */
[----:B------:R-:W2:Y:S01]  /*2250*/  LDG.E.64.CONSTANT R88, desc[UR18][R88.64] ;  /* 0x0000001258587981 */ /* 0x000ea2000c1e9b00 */
[----:B0-----:R-:W-:Y:S01]  /*2260*/  FADD.FTZ R26, -R17, 1 ;  /* 0x3f800000111a7421 */ /* 0x001fe20000010100 */
[----:B------:R-:W0:Y:S03]  /*2270*/  MUFU.RCP R40, R40 ;  /* 0x0000002800287308 */ /* 0x000e260000001000 */
[----:B------:R-:W-:-:S04]  /*2280*/  FFMA.FTZ R26, R19, R26, 1 ;  /* 0x3f800000131a7423 */ /* 0x000fc8000001001a */
[----:B------:R-:W-:Y:S01]  /*2290*/  FMUL.FTZ R23, R17, R26 ;  /* 0x0000001a11177220 */ /* 0x000fe20000410000 */
[----:B------:R-:W-:Y:S01]  /*22a0*/  SHF.L.U32 R17, R70, 0x10, RZ ;  /* 0x0000001046117819 */ /* 0x000fe200000006ff */
[----:B------:R-:W-:-:S04]  /*22b0*/  FADD.FTZ R11, -R54, R11 ;  /* 0x0000000b360b7221 */ /* 0x000fc80000010100 */
[----:B------:R-:W-:Y:S01]  /*22c0*/  FADD.FTZ R17, -R54, R17 ;  /* 0x0000001136117221 */ /* 0x000fe20000010100 */
[----:B------:R-:W-:-:S03]  /*22d0*/  FMUL.FTZ R137, R4, R11 ;  /* 0x0000000b04897220 */ /* 0x000fc60000410000 */
[----:B------:R-:W-:Y:S01]  /*22e0*/  FMUL.FTZ R138, R4, R17 ;  /* 0x00000011048a7220 */ /* 0x000fe20000410000 */
[----:B0-----:R-:W-:Y:S01]  /*22f0*/  FADD.FTZ R19, -R40, 1 ;  /* 0x3f80000028137421 */ /* 0x001fe20000010100 */
[----:B------:R-:W-:Y:S01]  /*2300*/  SHF.L.U32 R17, R72, 0x10, RZ ;  /* 0x0000001048117819 */ /* 0x000fe200000006ff */
[----:B------:R-:W-:Y:S01]  /*2310*/  FADD.FTZ R30, -R24, 1 ;  /* 0x3f800000181e7421 */ /* 0x000fe20000010100 */
[----:B------:R-:W-:Y:S01]  /*2320*/  PRMT R11, R70, 0x7632, R11 ;  /* 0x00007632460b7816 */ /* 0x000fe2000000000b */
[----:B------:R-:W-:Y:S01]  /*2330*/  FFMA.FTZ R19, R28, R19, 1 ;  /* 0x3f8000001c137423 */ /* 0x000fe20000010013 */
[----:B------:R-:W-:Y:S01]  /*2340*/  IADD3 R92, P0, R43, UR26, RZ ;  /* 0x0000001a2b5c7c10 */ /* 0x000fe2000ff1e0ff */
[----:B------:R-:W-:Y:S01]  /*2350*/  FADD.FTZ R25, -R54, R17 ;  /* 0x0000001136197221 */ /* 0x000fe20000010100 */
[----:B------:R-:W-:Y:S01]  /*2360*/  SHF.L.U32 R17, R11, 0x10, RZ ;  /* 0x000000100b117819 */ /* 0x000fe200000006ff */
[----:B------:R-:W-:Y:S01]  /*2370*/  FFMA.FTZ R27, R27, R30, 1 ;  /* 0x3f8000001b1b7423 */ /* 0x000fe2000001001e */
[----:B------:R-:W-:Y:S01]  /*2380*/  PRMT R11, R71, 0x7632, R11 ;  /* 0x00007632470b7816 */ /* 0x000fe2000000000b */
[----:B------:R-:W-:Y:S01]  /*2390*/  FMUL.FTZ R30, R40, R19 ;  /* 0x00000013281e7220 */ /* 0x000fe20000410000 */
[----:B------:R-:W-:Y:S01]  /*23a0*/  FFMA.FTZ R19, R0, R138, R123 ;  /* 0x0000008a00137223 */ /* 0x000fe2000001007b */
[----:B------:R-:W-:Y:S01]  /*23b0*/  IADD3.X R93, R42, UR27, RZ, P0, !PT ;  /* 0x0000001b2a5d7c10 */ /* 0x000fe200087fe4ff */
[----:B------:R-:W-:Y:S01]  /*23c0*/  FMUL.FTZ R136, R4, R25 ;  /* 0x0000001904887220 */ /* 0x000fe20000410000 */
[----:B------:R-:W-:Y:S01]  /*23d0*/  SHF.L.U32 R11, R11, 0x10, RZ ;  /* 0x000000100b0b7819 */ /* 0x000fe200000006ff */
[----:B------:R-:W-:Y:S01]  /*23e0*/  FADD.FTZ R25, -R54, R17 ;  /* 0x0000001136197221 */ /* 0x000fe20000010100 */
[----:B------:R-:W-:Y:S01]  /*23f0*/  FMUL.FTZ R12, R19, -1.4426950216293334961 ;  /* 0xbfb8aa3b130c7820 */ /* 0x000fe20000410000 */
[----:B------:R-:W-:Y:S01]  /*2400*/  FFMA.FTZ R20, R2, R137, R133 ;  /* 0x0000008902147223 */ /* 0x000fe20000010085 */
[----:B------:R-:W2:Y:S01]  /*2410*/  LDG.E.64.CONSTANT R92, desc[UR18][R92.64] ;  /* 0x000000125c5c7981 */ /* 0x000ea2000c1e9b00 */
[----:B------:R-:W-:Y:S01]  /*2420*/  FMUL.FTZ R32, R4, R25 ;  /* 0x0000001904207220 */ /* 0x000fe20000410000 */
[----:B------:R-:W-:Y:S01]  /*2430*/  FADD.FTZ R11, -R54, R11 ;  /* 0x0000000b360b7221 */ /* 0x000fe20000010100 */
[----:B------:R0:W-:Y:S01]  /*2440*/  MUFU.EX2 R38, R12 ;  /* 0x0000000c00267308 */ /* 0x0001e20000000800 */
[----:B------:R-:W-:Y:S01]  /*2450*/  FMUL.FTZ R26, R20, -1.4426950216293334961 ;  /* 0xbfb8aa3b141a7820 */ /* 0x000fe20000410000 */
[----:B------:R-:W-:Y:S01]  /*2460*/  FFMA.FTZ R31, R120, R39, R29 ;  /* 0x00000027781f7223 */ /* 0x000fe2000001001d */
[----:B------:R-:W-:Y:S01]  /*2470*/  FMUL.FTZ R37, R24, R27 ;  /* 0x0000001b18257220 */ /* 0x000fe20000410000 */
[----:B------:R-:W-:Y:S01]  /*2480*/  FFMA.FTZ R27, R121, R32, R132 ;  /* 0x00000020791b7223 */ /* 0x000fe20000010084 */
[----:B------:R-:W-:Y:S01]  /*2490*/  FMUL.FTZ R29, R4, R11 ;  /* 0x0000000b041d7220 */ /* 0x000fe20000410000 */
[----:B0-----:R-:W-:-:S02]  /*24a0*/  SHF.L.U32 R12, R74, 0x10, RZ ;  /* 0x000000104a0c7819 */ /* 0x001fc400000006ff */
[----:B------:R-:W0:Y:S01]  /*24b0*/  MUFU.EX2 R26, R26 ;  /* 0x0000001a001a7308 */ /* 0x000e220000000800 */
[----:B------:R-:W-:Y:S01]  /*24c0*/  FMUL.FTZ R39, R27, -1.4426950216293334961 ;  /* 0xbfb8aa3b1b277820 */ /* 0x000fe20000410000 */
[----:B------:R-:W-:Y:S01]  /*24d0*/  FFMA.FTZ R28, R120, R29, R122 ;  /* 0x0000001d781c7223 */ /* 0x000fe2000001007a */
[----:B------:R-:W-:Y:S01]  /*24e0*/  FMUL.FTZ R11, R12, R23 ;  /* 0x000000170c0b7220 */ /* 0x000fe20000410000 */
[----:B------:R-:W-:Y:S02]  /*24f0*/  PRMT R23, R74, 0x7632, R23 ;  /* 0x000076324a177816 */ /* 0x000fe40000000017 */
[----:B------:R-:W-:Y:S01]  /*2500*/  PRMT R24, R75, 0x7632, R24 ;  /* 0x000076324b187816 */ /* 0x000fe20000000018 */
[----:B------:R-:W-:Y:S01]  /*2510*/  FMUL.FTZ R12, R35, R34 ;  /* 0x00000022230c7220 */ /* 0x000fe20000410000 */
[----:B------:R-:W-:Y:S01]  /*2520*/  FMUL.FTZ R40, R28, -1.4426950216293334961 ;  /* 0xbfb8aa3b1c287820 */ /* 0x000fe20000410000 */
[----:B------:R-:W-:Y:S01]  /*2530*/  SHF.L.U32 R35, R23, 0x10, RZ ;  /* 0x0000001017237819 */ /* 0x000fe200000006ff */
[----:B------:R-:W1:Y:S01]  /*2540*/  MUFU.EX2 R39, R39 ;  /* 0x0000002700277308 */ /* 0x000e620000000800 */
[----:B------:R-:W-:Y:S01]  /*2550*/  SHF.L.U32 R36, R24, 0x10, RZ ;  /* 0x0000001018247819 */ /* 0x000fe200000006ff */
[----:B------:R-:W-:-:S02]  /*2560*/  FMUL.FTZ R24, R0, R11 ;  /* 0x0000000b00187220 */ /* 0x000fc40000410000 */
[----:B------:R-:W-:Y:S02]  /*2570*/  FMUL.FTZ R34, R35, R30 ;  /* 0x0000001e23227220 */ /* 0x000fe40000410000 */
[----:B------:R-:W-:Y:S02]  /*2580*/  FMUL.FTZ R35, R36, R37 ;  /* 0x0000002524237220 */ /* 0x000fe40000410000 */
[----:B------:R-:W4:Y:S01]  /*2590*/  MUFU.EX2 R23, R40 ;  /* 0x0000002800177308 */ /* 0x000f220000000800 */
[----:B------:R-:W-:Y:S01]  /*25a0*/  FFMA.FTZ R36, R142, R24, R33 ;  /* 0x000000188e247223 */ /* 0x000fe20000010021 */
[----:B------:R-:W-:Y:S02]  /*25b0*/  PRMT R24, R72, 0x7632, R24 ;  /* 0x0000763248187816 */ /* 0x000fe40000000018 */
[----:B------:R-:W-:Y:S01]  /*25c0*/  SHF.L.U32 R45, R73, 0x10, RZ ;  /* 0x00000010492d7819 */ /* 0x000fe200000006ff */
[----:B------:R5:W-:Y:S01]  /*25d0*/  STL [R1+0x1c], R41 ;  /* 0x00001c2901007387 */ /* 0x000be20000100800 */
[----:B------:R-:W-:Y:S01]  /*25e0*/  FADD.FTZ R127, R21, R34 ;  /* 0x00000022157f7221 */ /* 0x000fe20000010000 */
[-C--:B------:R-:W-:Y:S01]  /*25f0*/  FMUL.FTZ R21, R121, R34.reuse ;  /* 0x0000002279157220 */ /* 0x080fe20000410000 */
[----:B0-----:R-:W-:Y:S01]  /*2600*/  FADD.FTZ R33, R26, 1 ;  /* 0x3f8000001a217421 */ /* 0x001fe20000010000 */
[----:B------:R-:W-:Y:S01]  /*2610*/  FADD.FTZ R38, R38, 1 ;  /* 0x3f80000026267421 */ /* 0x000fe20000010000 */
[----:B------:R-:W-:Y:S01]  /*2620*/  FADD.FTZ R45, -R54, R45 ;  /* 0x0000002d362d7221 */ /* 0x000fe20000010100 */
[----:B------:R-:W-:Y:S01]  /*2630*/  FFMA.FTZ R36, R13, R21, R36 ;  /* 0x000000150d247223 */ /* 0x000fe20000010024 */
[----:B-----5:R-:W-:Y:S01]  /*2640*/  SHF.L.U32 R41, R24, 0x10, RZ ;  /* 0x0000001018297819 */ /* 0x020fe200000006ff */
[----:B------:R-:W-:Y:S01]  /*2650*/  FFMA.FTZ R24, R0, R11, R31 ;  /* 0x0000000b00187223 */ /* 0x000fe2000001001f */
[----:B------:R-:W-:Y:S01]  /*2660*/  PRMT R26, R73, 0x7632, R26 ;  /* 0x00007632491a7816 */ /* 0x000fe2000000001a */
[----:B------:R-:W-:Y:S01]  /*2670*/  FFMA.FTZ R31, R13, R34, R22 ;  /* 0x000000220d1f7223 */ /* 0x000fe20000010016 */
[----:B------:R4:W0:Y:S01]  /*2680*/  MUFU.RCP R30, R38 ;  /* 0x00000026001e7308 */ /* 0x0008220000001000 */
[----:B------:R-:W-:Y:S01]  /*2690*/  FADD.FTZ R21, -R54, R41 ;  /* 0x0000002936157221 */ /* 0x000fe20000010100 */
[----:B------:R-:W-:Y:S01]  /*26a0*/  FMUL.FTZ R13, R4, R45 ;  /* 0x0000002d040d7220 */ /* 0x000fe20000410000 */
[----:B------:R-:W-:Y:S01]  /*26b0*/  FFMA.FTZ R17, R0, R136, R123 ;  /* 0x0000008800117223 */ /* 0x000fe2000001007b */
[----:B-1----:R-:W-:Y:S01]  /*26c0*/  FADD.FTZ R39, R39, 1 ;  /* 0x3f80000027277421 */ /* 0x002fe20000010000 */
[----:B------:R-:W-:Y:S01]  /*26d0*/  SHF.L.U32 R49, R26, 0x10, RZ ;  /* 0x000000101a317819 */ /* 0x000fe200000006ff */
[----:B------:R-:W-:-:S02]  /*26e0*/  FMUL.FTZ R21, R4, R21 ;  /* 0x0000001504157220 */ /* 0x000fc40000410000 */
[----:B------:R-:W1:Y:S01]  /*26f0*/  MUFU.RCP R33, R33 ;  /* 0x0000002100217308 */ /* 0x000e620000001000 */
[----:B----4-:R-:W-:Y:S01]  /*2700*/  FADD.FTZ R38, R23, 1 ;  /* 0x3f80000017267421 */ /* 0x010fe20000010000 */
[----:B------:R-:W-:Y:S01]  /*2710*/  FFMA.FTZ R37, R121, R34, R24 ;  /* 0x0000002279257223 */ /* 0x000fe20000010018 */
[C---:B------:R-:W-:Y:S01]  /*2720*/  FFMA.FTZ R26, R2.reuse, R13, R133 ;  /* 0x0000000d021a7223 */ /* 0x040fe20000010085 */
[----:B------:R-:W-:Y:S01]  /*2730*/  FMUL.FTZ R25, R17, -1.4426950216293334961 ;  /* 0xbfb8aa3b11197820 */ /* 0x000fe20000410000 */
[-C--:B------:R-:W-:Y:S01]  /*2740*/  FMUL.FTZ R22, R2, R12.reuse ;  /* 0x0000000c02167220 */ /* 0x080fe20000410000 */
[----:B------:R-:W-:Y:S02]  /*2750*/  FFMA.FTZ R24, R121, R21, R132 ;  /* 0x0000001579187223 */ /* 0x000fe40000010084 */
[----:B------:R4:W5:Y:S01]  /*2760*/  MUFU.RCP R34, R39 ;  /* 0x0000002700227308 */ /* 0x0009620000001000 */
[----:B------:R-:W-:Y:S01]  /*2770*/  FMUL.FTZ R45, R26, -1.4426950216293334961 ;  /* 0xbfb8aa3b1a2d7820 */ /* 0x000fe20000410000 */
[----:B------:R-:W-:Y:S01]  /*2780*/  FFMA.FTZ R37, R2, R12, R37 ;  /* 0x0000000c02257223 */ /* 0x000fe20000010025 */
[----:B------:R-:W-:Y:S01]  /*2790*/  FFMA.FTZ R40, R139, R22, R36 ;  /* 0x000000168b287223 */ /* 0x000fe20000010024 */
[----:B------:R-:W-:-:S04]  /*27a0*/  FMUL.FTZ R44, R24, -1.4426950216293334961 ;  /* 0xbfb8aa3b182c7820 */ /* 0x000fc80000410000 */
[----:B------:R-:W3:Y:S01]  /*27b0*/  MUFU.RCP R38, R38 ;  /* 0x0000002600267308 */ /* 0x000ee20000001000 */
[----:B------:R-:W-:Y:S01]  /*27c0*/  FADD.FTZ R23, -R54, R49 ;  /* 0x0000003136177221 */ /* 0x000fe20000010100 */
[-C--:B------:R-:W-:Y:S01]  /*27d0*/  FFMA.FTZ R118, R15, R35.reuse, R14 ;  /* 0x000000230f767223 */ /* 0x080fe2000001000e */
[----:B------:R-:W-:Y:S01]  /*27e0*/  FADD.FTZ R18, R18, R35 ;  /* 0x0000002312127221 */ /* 0x000fe20000010000 */
[CC--:B------:R-:W-:Y:S01]  /*27f0*/  FFMA.FTZ R37, R120.reuse, R35.reuse, R37 ;  /* 0x0000002378257223 */ /* 0x0c0fe20000010025 */
[----:B----4-:R-:W-:-:S03]  /*2800*/  FMUL.FTZ R39, R120, R35 ;  /* 0x0000002378277220 */ /* 0x010fc60000410000 */
[----:B------:R-:W4:Y:S01]  /*2810*/  MUFU.EX2 R25, R25 ;  /* 0x0000001900197308 */ /* 0x000f220000000800 */
[----:B------:R-:W-:Y:S01]  /*2820*/  FMUL.FTZ R23, R4, R23 ;  /* 0x0000001704177220 */ /* 0x000fe20000410000 */
[----:B0-----:R-:W-:-:S06]  /*2830*/  FADD.FTZ R14, -R30, 1 ;  /* 0x3f8000001e0e7421 */ /* 0x001fcc0000010100 */
[----:B------:R-:W0:Y:S01]  /*2840*/  MUFU.EX2 R36, R45 ;  /* 0x0000002d00247308 */ /* 0x000e220000000800 */
[----:B-1----:R-:W-:Y:S01]  /*2850*/  FADD.FTZ R41, -R33, 1 ;  /* 0x3f80000021297421 */ /* 0x002fe20000010100 */
[----:B------:R-:W-:-:S06]  /*2860*/  FFMA.FTZ R22, R120, R23, R122 ;  /* 0x0000001778167223 */ /* 0x000fcc000001007a */
[----:B------:R-:W1:Y:S01]  /*2870*/  MUFU.EX2 R35, R44 ;  /* 0x0000002c00237308 */ /* 0x000e620000000800 */
[----:B------:R-:W-:Y:S01]  /*2880*/  FFMA.FTZ R19, R19, R14, 1 ;  /* 0x3f80000013137423 */ /* 0x000fe2000001000e */
[----:B------:R-:W-:Y:S01]  /*2890*/  FFMA.FTZ R20, R20, R41, 1 ;  /* 0x3f80000014147423 */ /* 0x000fe20000010029 */
[----:B-----5:R-:W-:Y:S01]  /*28a0*/  FADD.FTZ R14, -R34, 1 ;  /* 0x3f800000220e7421 */ /* 0x020fe20000010100 */
[----:B------:R-:W-:Y:S01]  /*28b0*/  FFMA.FTZ R39, R15, R39, R40 ;  /* 0x000000270f277223 */ /* 0x000fe20000010028 */
[----:B------:R-:W-:Y:S01]  /*28c0*/  FMUL.FTZ R48, R22, -1.4426950216293334961 ;  /* 0xbfb8aa3b16307820 */ /* 0x000fe20000410000 */
[----:B------:R-:W-:Y:S01]  /*28d0*/  FMUL.FTZ R15, R30, R19 ;  /* 0x000000131e0f7220 */ /* 0x000fe20000410000 */
[----:B---3--:R-:W-:Y:S01]  /*28e0*/  FADD.FTZ R41, -R38, 1 ;  /* 0x3f80000026297421 */ /* 0x008fe20000010100 */
[----:B------:R-:W-:Y:S01]  /*28f0*/  FFMA.FTZ R27, R27, R14, 1 ;  /* 0x3f8000001b1b7423 */ /* 0x000fe2000001000e */
[----:B------:R-:W-:Y:S01]  /*2900*/  FMUL.FTZ R30, R33, R20 ;  /* 0x00000014211e7220 */ /* 0x000fe20000410000 */
[C---:B------:R-:W-:Y:S01]  /*2910*/  SHF.L.U32 R14, R76.reuse, 0x10, RZ ;  /* 0x000000104c0e7819 */ /* 0x040fe200000006ff */
[----:B----4-:R-:W-:Y:S01]  /*2920*/  FADD.FTZ R40, R25, 1 ;  /* 0x3f80000019287421 */ /* 0x010fe20000010000 */
[----:B------:R-:W-:Y:S01]  /*2930*/  PRMT R20, R76, 0x7632, R20 ;  /* 0x000076324c147816 */ /* 0x000fe20000000014 */
[----:B------:R-:W3:Y:S01]  /*2940*/  MUFU.EX2 R19, R48 ;  /* 0x0000003000137308 */ /* 0x000ee20000000800 */
[----:B------:R-:W-:Y:S01]  /*2950*/  SHF.L.U32 R25, R77, 0x10, RZ ;  /* 0x000000104d197819 */ /* 0x000fe200000006ff */
[----:B0-----:R-:W-:Y:S01]  /*2960*/  FADD.FTZ R36, R36, 1 ;  /* 0x3f80000024247421 */ /* 0x001fe20000010000 */
[----:B------:R-:W-:Y:S01]  /*2970*/  FFMA.FTZ R33, R28, R41, 1 ;  /* 0x3f8000001c217423 */ /* 0x000fe20000010029 */
[----:B------:R-:W-:Y:S01]  /*2980*/  SHF.L.U32 R28, R20, 0x10, RZ ;  /* 0x00000010141c7819 */ /* 0x000fe200000006ff */
[----:B------:R-:W-:Y:S01]  /*2990*/  FMUL.FTZ R41, R34, R27 ;  /* 0x0000001b22297220 */ /* 0x000fe20000410000 */
[----:B------:R-:W-:Y:S01]  /*29a0*/  FMUL.FTZ R14, R14, R15 ;  /* 0x0000000f0e0e7220 */ /* 0x000fe20000410000 */
[----:B-1----:R-:W-:Y:S01]  /*29b0*/  FADD.FTZ R35, R35, 1 ;  /* 0x3f80000023237421 */ /* 0x002fe20000010000 */
[----:B------:R-:W0:Y:S01]  /*29c0*/  MUFU.RCP R20, R36 ;  /* 0x0000002400147308 */ /* 0x000e220000001000 */
[----:B------:R-:W-:Y:S01]  /*29d0*/  STL [R1+0x18], R55 ;  /* 0x0000183701007387 */ /* 0x000fe20000100800 */
[----:B------:R-:W-:Y:S01]  /*29e0*/  FMUL.FTZ R15, R25, R30 ;  /* 0x0000001e190f7220 */ /* 0x000fe20000410000 */
[----:B------:R-:W-:Y:S01]  /*29f0*/  FMUL.FTZ R45, R38, R33 ;  /* 0x00000021262d7220 */ /* 0x000fe20000410000 */
[----:B------:R-:W-:Y:S01]  /*2a00*/  PRMT R25, R77, 0x7632, R25 ;  /* 0x000076324d197816 */ /* 0x000fe20000000019 */
[----:B------:R-:W-:Y:S01]  /*2a10*/  STL [R1+0x14], R42 ;  /* 0x0000142a01007387 */ /* 0x000fe20000100800 */
[----:B------:R-:W-:Y:S01]  /*2a20*/  FMUL.FTZ R27, R0, R14 ;  /* 0x0000000e001b7220 */ /* 0x000fe20000410000 */
[----:B------:R-:W-:Y:S01]  /*2a30*/  FMUL.FTZ R30, R28, R41 ;  /* 0x000000291c1e7220 */ /* 0x000fe20000410000 */
[----:B------:R1:W-:Y:S01]  /*2a40*/  MUFU.RCP R38, R35 ;  /* 0x0000002300267308 */ /* 0x0003e20000001000 */
[----:B------:R4:W-:Y:S01]  /*2a50*/  STL [R1+0x10], R43 ;  /* 0x0000102b01007387 */ /* 0x0009e20000100800 */
[----:B------:R-:W-:Y:S01]  /*2a60*/  SHF.L.U32 R28, R25, 0x10, RZ ;  /* 0x00000010191c7819 */ /* 0x000fe200000006ff */
[----:B------:R-:W-:Y:S01]  /*2a70*/  FFMA.FTZ R27, R138, R27, R39 ;  /* 0x0000001b8a1b7223 */ /* 0x000fe20000010027 */
[----:B------:R-:W-:Y:S01]  /*2a80*/  FMUL.FTZ R25, R121, R30 ;  /* 0x0000001e79197220 */ /* 0x000fe20000410000 */
[----:B------:R-:W-:-:S03]  /*2a90*/  IADD3.X R159, RZ, R3, RZ, P3, !PT ;  /* 0x00000003ff9f7210 */ /* 0x000fc60001ffe4ff */
[----:B------:R-:W5:Y:S01]  /*2aa0*/  MUFU.RCP R33, R40 ;  /* 0x0000002800217308 */ /* 0x000f620000001000 */
[----:B-1----:R-:W-:Y:S02]  /*2ab0*/  IADD3.X R35, RZ, R3, RZ, P4, !PT ;  /* 0x00000003ff237210 */ /* 0x002fe400027fe4ff */
[C---:B----4-:R-:W-:Y:S02]  /*2ac0*/  SHF.L.U32 R43, R16.reuse, 0x1, RZ ;  /* 0x00000001102b7819 */ /* 0x050fe400000006ff */
[----:B------:R-:W-:Y:S02]  /*2ad0*/  SHF.L.U64.HI R42, R16, 0x1, R35 ;  /* 0x00000001102a7819 */ /* 0x000fe40000010223 */
[----:B------:R-:W-:Y:S01]  /*2ae0*/  IADD3 R94, P3, R43, UR24, RZ ;  /* 0x000000182b5e7c10 */ /* 0x000fe2000ff7e0ff */
[----:B------:R-:W-:Y:S01]  /*2af0*/  FFMA.FTZ R34, R32, R25, R27 ;  /* 0x0000001920227223 */ /* 0x000fe2000001001b */
[----:B------:R-:W-:Y:S01]  /*2b00*/  FMUL.FTZ R27, R2, R15 ;  /* 0x0000000f021b7220 */ /* 0x000fe20000410000 */
[----:B---3--:R-:W-:Y:S01]  /*2b10*/  FADD.FTZ R19, R19, 1 ;  /* 0x3f80000013137421 */ /* 0x008fe20000010000 */
[----:B------:R-:W-:Y:S01]  /*2b20*/  IADD3.X R95, R42, UR25, RZ, P3, !PT ;  /* 0x000000192a5f7c10 */ /* 0x000fe20009ffe4ff */
[----:B------:R-:W-:Y:S01]  /*2b30*/  FMUL.FTZ R45, R28, R45 ;  /* 0x0000002d1c2d7220 */ /* 0x000fe20000410000 */
[----:B------:R-:W-:Y:S01]  /*2b40*/  FFMA.FTZ R28, R0, R14, R37 ;  /* 0x0000000e001c7223 */ /* 0x000fe20000010025 */
[----:B------:R-:W-:Y:S01]  /*2b50*/  FFMA.FTZ R34, R137, R27, R34 ;  /* 0x0000001b89227223 */ /* 0x000fe20000010022 */
[----:B0-----:R-:W-:Y:S01]  /*2b60*/  FADD.FTZ R27, -R20, 1 ;  /* 0x3f800000141b7421 */ /* 0x001fe20000010100 */
[----:B------:R-:W0:Y:S01]  /*2b70*/  MUFU.RCP R19, R19 ;  /* 0x0000001300137308 */ /* 0x000e220000001000 */
[----:B------:R-:W3:Y:S01]  /*2b80*/  LDG.E.64.CONSTANT R94, desc[UR18][R94.64] ;  /* 0x000000125e5e7981 */ /* 0x000ee2000c1e9b00 */
[----:B------:R-:W-:Y:S01]  /*2b90*/  FFMA.FTZ R25, R121, R30, R28 ;  /* 0x0000001e79197223 */ /* 0x000fe2000001001c */
[----:B-----5:R-:W-:Y:S01]  /*2ba0*/  FADD.FTZ R28, -R33, 1 ;  /* 0x3f800000211c7421 */ /* 0x020fe20000010100 */
[----:B------:R-:W-:Y:S01]  /*2bb0*/  FFMA.FTZ R27, R26, R27, 1 ;  /* 0x3f8000001a1b7423 */ /* 0x000fe2000001001b */
[----:B------:R-:W-:-:S02]  /*2bc0*/  IADD3 R96, P0, R47, UR26, RZ ;  /* 0x0000001a2f607c10 */ /* 0x000fc4000ff1e0ff */
[----:B------:R-:W-:Y:S01]  /*2bd0*/  FFMA.FTZ R28, R17, R28, 1 ;  /* 0x3f800000111c7423 */ /* 0x000fe2000001001c */
[----:B------:R-:W-:Y:S01]  /*2be0*/  FMUL.FTZ R20, R20, R27 ;  /* 0x0000001b14147220 */ /* 0x000fe20000410000 */
[----:B------:R-:W-:Y:S01]  /*2bf0*/  FADD.FTZ R17, -R38, 1 ;  /* 0x3f80000026117421 */ /* 0x000fe20000010100 */
[----:B------:R-:W-:Y:S02]  /*2c00*/  SHF.L.U32 R27, R78, 0x10, RZ ;  /* 0x000000104e1b7819 */ /* 0x000fe400000006ff */
[----:B------:R-:W-:Y:S01]  /*2c10*/  IADD3.X R97, R46, UR27, RZ, P0, !PT ;  /* 0x0000001b2e617c10 */ /* 0x000fe200087fe4ff */
[----:B------:R-:W-:Y:S02]  /*2c20*/  FFMA.FTZ R17, R24, R17, 1 ;  /* 0x3f80000018117423 */ /* 0x000fe40000010011 */
[----:B------:R-:W-:Y:S01]  /*2c30*/  FADD.FTZ R27, -R54, R27 ;  /* 0x0000001b361b7221 */ /* 0x000fe20000010100 */
[----:B------:R-:W-:Y:S01]  /*2c40*/  FFMA.FTZ R32, R32, R30, R31 ;  /* 0x0000001e20207223 */ /* 0x000fe2000001001f */
[----:B------:R-:W-:Y:S01]  /*2c50*/  FMUL.FTZ R38, R38, R17 ;  /* 0x0000001126267220 */ /* 0x000fe20000410000 */
[----:B------:R-:W4:Y:S01]  /*2c60*/  LDG.E.64.CONSTANT R96, desc[UR18][R96.64] ;  /* 0x0000001260607981 */ /* 0x000f22000c1e9b00 */
[----:B------:R-:W-:Y:S01]  /*2c70*/  SHF.L.U32 R17, R79, 0x10, RZ ;  /* 0x000000104f117819 */ /* 0x000fe200000006ff */
[----:B------:R-:W-:Y:S01]  /*2c80*/  FMUL.FTZ R16, R4, R27 ;  /* 0x0000001b04107220 */ /* 0x000fe20000410000 */
[----:B------:R-:W-:Y:S01]  /*2c90*/  FADD.FTZ R48, R18, R45 ;  /* 0x0000002d12307221 */ /* 0x000fe20000010000 */
[----:B0-----:R-:W-:Y:S01]  /*2ca0*/  FADD.FTZ R31, -R19, 1 ;  /* 0x3f800000131f7421 */ /* 0x001fe20000010100 */
[----:B------:R-:W-:-:S02]  /*2cb0*/  SHF.L.U32 R27, R80, 0x10, RZ ;  /* 0x00000010501b7819 */ /* 0x000fc400000006ff */
[----:B------:R-:W-:Y:S01]  /*2cc0*/  PRMT R18, R78, 0x7632, R18 ;  /* 0x000076324e127816 */ /* 0x000fe20000000012 */
[----:B------:R-:W-:Y:S01]  /*2cd0*/  FADD.FTZ R127, R127, R30 ;  /* 0x0000001e7f7f7221 */ /* 0x000fe20000010000 */
[----:B------:R-:W-:Y:S01]  /*2ce0*/  FFMA.FTZ R30, R22, R31, 1 ;  /* 0x3f800000161e7423 */ /* 0x000fe2000001001f */
[C---:B------:R-:W-:Y:S01]  /*2cf0*/  FADD.FTZ R17, -R54.reuse, R17 ;  /* 0x0000001136117221 */ /* 0x040fe20000010100 */
[----:B------:R-:W-:Y:S01]  /*2d00*/  FADD.FTZ R35, -R54, R27 ;  /* 0x0000001b36237221 */ /* 0x000fe20000010100 */
[----:B------:R-:W-:Y:S01]  /*2d10*/  SHF.L.U32 R31, R18, 0x10, RZ ;  /* 0x00000010121f7819 */ /* 0x000fe200000006ff */
[----:B------:R-:W-:Y:S01]  /*2d20*/  FFMA.FTZ R25, R2, R15, R25 ;  /* 0x0000000f02197223 */ /* 0x000fe20000010019 */
[----:B------:R-:W-:Y:S01]  /*2d30*/  PRMT R26, R79, 0x7632, R26 ;  /* 0x000076324f1a7816 */ /* 0x000fe2000000001a */
[----:B------:R-:W-:Y:S01]  /*2d40*/  FMUL.FTZ R17, R4, R17 ;  /* 0x0000001104117220 */ /* 0x000fe20000410000 */
[----:B------:R-:W-:Y:S01]  /*2d50*/  FFMA.FTZ R22, R0, R16, R123 ;  /* 0x0000001000167223 */ /* 0x000fe2000001007b */
[----:B------:R-:W-:Y:S01]  /*2d60*/  FMUL.FTZ R18, R4, R35 ;  /* 0x0000002304127220 */ /* 0x000fe20000410000 */
[CC--:B------:R-:W-:Y:S01]  /*2d70*/  FFMA.FTZ R118, R29.reuse, R45.reuse, R118 ;  /* 0x0000002d1d767223 */ /* 0x0c0fe20000010076 */
[-C--:B------:R-:W-:Y:S01]  /*2d80*/  FFMA.FTZ R25, R120, R45.reuse, R25 ;  /* 0x0000002d78197223 */ /* 0x080fe20000010019 */
[----:B------:R-:W-:Y:S01]  /*2d90*/  FADD.FTZ R31, -R54, R31 ;  /* 0x0000001f361f7221 */ /* 0x000fe20000010100 */
[----:B------:R-:W-:Y:S01]  /*2da0*/  SHF.L.U32 R35, R26, 0x10, RZ ;  /* 0x000000101a237819 */ /* 0x000fe200000006ff */
[----:B------:R-:W-:Y:S01]  /*2db0*/  FMUL.FTZ R45, R120, R45 ;  /* 0x0000002d782d7220 */ /* 0x000fe20000410000 */
[----:B------:R-:W-:Y:S01]  /*2dc0*/  FFMA.FTZ R27, R2, R17, R133 ;  /* 0x00000011021b7223 */ /* 0x000fe20000010085 */
[----:B------:R-:W-:Y:S01]  /*2dd0*/  FMUL.FTZ R36, R22, -1.4426950216293334961 ;  /* 0xbfb8aa3b16247820 */ /* 0x000fe20000410000 */
[----:B------:R-:W-:Y:S01]  /*2de0*/  FMUL.FTZ R26, R4, R31 ;  /* 0x0000001f041a7220 */ /* 0x000fe20000410000 */
[----:B------:R-:W-:Y:S01]  /*2df0*/  FFMA.FTZ R29, R29, R45, R34 ;  /* 0x0000002d1d1d7223 */ /* 0x000fe20000010022 */
[----:B------:R-:W-:Y:S01]  /*2e00*/  FADD.FTZ R31, -R54, R35 ;  /* 0x00000023361f7221 */ /* 0x000fe20000010100 */
[----:B------:R-:W-:Y:S01]  /*2e10*/  FMUL.FTZ R34, R27, -1.4426950216293334961 ;  /* 0xbfb8aa3b1b227820 */ /* 0x000fe20000410000 */
[----:B------:R-:W-:Y:S01]  /*2e20*/  SHF.L.U32 R40, R82, 0x10, RZ ;  /* 0x0000001052287819 */ /* 0x000fe200000006ff */
[----:B------:R-:W0:Y:S01]  /*2e30*/  MUFU.EX2 R36, R36 ;  /* 0x0000002400247308 */ /* 0x000e220000000800 */
[----:B------:R-:W-:Y:S01]  /*2e40*/  FMUL.FTZ R31, R4, R31 ;  /* 0x0000001f041f7220 */ /* 0x000fe20000410000 */
[----:B------:R-:W-:Y:S01]  /*2e50*/  FMUL.FTZ R33, R33, R28 ;  /* 0x0000001c21217220 */ /* 0x000fe20000410000 */
[----:B------:R-:W-:Y:S01]  /*2e60*/  FFMA.FTZ R35, R121, R26, R132 ;  /* 0x0000001a79237223 */ /* 0x000fe20000010084 */
[----:B------:R-:W-:Y:S01]  /*2e70*/  PRMT R37, R82, 0x7632, R37 ;  /* 0x0000763252257816 */ /* 0x000fe20000000025 */
[----:B------:R-:W-:Y:S01]  /*2e80*/  FMUL.FTZ R39, R19, R30 ;  /* 0x0000001e13277220 */ /* 0x000fe20000410000 */
[----:B------:R-:W-:-:S02]  /*2e90*/  FFMA.FTZ R30, R120, R31, R122 ;  /* 0x0000001f781e7223 */ /* 0x000fc4000001007a */
[----:B------:R-:W1:Y:S01]  /*2ea0*/  MUFU.EX2 R34, R34 ;  /* 0x0000002200227308 */ /* 0x000e620000000800 */
[----:B------:R-:W-:Y:S01]  /*2eb0*/  SHF.L.U64.HI R159, R158, 0x1, R159 ;  /* 0x000000019e9f7819 */ /* 0x000fe2000001029f */
[----:B------:R-:W-:Y:S01]  /*2ec0*/  FMUL.FTZ R49, R35, -1.4426950216293334961 ;  /* 0xbfb8aa3b23317820 */ /* 0x000fe20000410000 */
[----:B------:R-:W-:Y:S01]  /*2ed0*/  FMUL.FTZ R19, R40, R33 ;  /* 0x0000002128137220 */ /* 0x000fe20000410000 */
[----:B------:R-:W-:Y:S02]  /*2ee0*/  SHF.L.U32 R158, R158, 0x1, RZ ;  /* 0x000000019e9e7819 */ /* 0x000fe400000006ff */
[----:B------:R-:W-:Y:S01]  /*2ef0*/  PRMT R33, R83, 0x7632, R33 ;  /* 0x0000763253217816 */ /* 0x000fe20000000021 */
[----:B------:R-:W-:Y:S01]  /*2f00*/  FMUL.FTZ R55, R30, -1.4426950216293334961 ;  /* 0xbfb8aa3b1e377820 */ /* 0x000fe20000410000 */
[----:B------:R-:W-:Y:S02]  /*2f10*/  SHF.L.U32 R41, R37, 0x10, RZ ;  /* 0x0000001025297819 */ /* 0x000fe400000006ff */
[----:B------:R0:W5:Y:S01]  /*2f20*/  MUFU.EX2 R37, R49 ;  /* 0x0000003100257308 */ /* 0x0001620000000800 */
[----:B------:R-:W-:-:S02]  /*2f30*/  IADD3 R98, P4, R158, UR24, RZ ;  /* 0x000000189e627c10 */ /* 0x000fc4000ff9e0ff */
[----:B------:R-:W-:Y:S01]  /*2f40*/  SHF.L.U32 R44, R33, 0x10, RZ ;  /* 0x00000010212c7819 */ /* 0x000fe200000006ff */
[----:B------:R-:W-:Y:S01]  /*2f50*/  FMUL.FTZ R38, R41, R38 ;  /* 0x0000002629267220 */ /* 0x000fe20000410000 */
[----:B------:R-:W-:Y:S01]  /*2f60*/  SHF.L.U32 R45, R83, 0x10, RZ ;  /* 0x00000010532d7819 */ /* 0x000fe200000006ff */
[----:B------:R-:W-:Y:S02]  /*2f70*/  FMUL.FTZ R40, R0, R19 ;  /* 0x0000001300287220 */ /* 0x000fe40000410000 */
[----:B------:R-:W5:Y:S01]  /*2f80*/  MUFU.EX2 R33, R55 ;  /* 0x0000003700217308 */ /* 0x000f620000000800 */
[----:B------:R-:W-:Y:S01]  /*2f90*/  IADD3.X R99, R159, UR25, RZ, P4, !PT ;  /* 0x000000199f637c10 */ /* 0x000fe2000a7fe4ff */
[----:B------:R-:W-:Y:S01]  /*2fa0*/  FMUL.FTZ R20, R45, R20 ;  /* 0x000000142d147220 */ /* 0x000fe20000410000 */
[----:B------:R-:W-:Y:S01]  /*2fb0*/  FFMA.FTZ R40, R136, R40, R29 ;  /* 0x0000002888287223 */ /* 0x000fe2000001001d */
[-C--:B------:R-:W-:Y:S01]  /*2fc0*/  FMUL.FTZ R41, R121, R38.reuse ;  /* 0x0000002679297220 */ /* 0x080fe20000410000 */
[----:B0-----:R-:W-:Y:S01]  /*2fd0*/  FADD.FTZ R49, R36, 1 ;  /* 0x3f80000024317421 */ /* 0x001fe20000010000 */
[----:B------:R-:W-:Y:S01]  /*2fe0*/  FMUL.FTZ R29, R44, R39 ;  /* 0x000000272c1d7220 */ /* 0x000fe20000410000 */
[----:B------:R-:W-:Y:S01]  /*2ff0*/  FFMA.FTZ R36, R0, R19, R25 ;  /* 0x0000001300247223 */ /* 0x000fe20000010019 */
[----:B------:R-:W4:Y:S01]  /*3000*/  LDG.E.64.CONSTANT R98, desc[UR18][R98.64] ;  /* 0x0000001262627981 */ /* 0x000f22000c1e9b00 */
[C---:B------:R-:W-:Y:S01]  /*3010*/  FFMA.FTZ R45, R21.reuse, R38, R32 ;  /* 0x00000026152d7223 */ /* 0x040fe20000010020 */
[----:B-1----:R-:W-:Y:S01]  /*3020*/  FADD.FTZ R44, R34, 1 ;  /* 0x3f800000222c7421 */ /* 0x002fe20000010000 */
[----:B------:R-:W-:Y:S01]  /*3030*/  FFMA.FTZ R40, R21, R41, R40 ;  /* 0x0000002915287223 */ /* 0x000fe20000010028 */
[----:B------:R0:W1:Y:S01]  /*3040*/  MUFU.RCP R32, R49 ;  /* 0x0000003100207308 */ /* 0x0000620000001000 */
[----:B------:R-:W-:Y:S01]  /*3050*/  FMUL.FTZ R34, R2, R20 ;  /* 0x0000001402227220 */ /* 0x000fe20000410000 */
[----:B------:R-:W-:-:S03]  /*3060*/  FFMA.FTZ R41, R121, R38, R36 ;  /* 0x0000002679297223 */ /* 0x000fc60000010024 */
[----:B------:R-:W-:Y:S01]  /*3070*/  FFMA.FTZ R34, R13, R34, R40 ;  /* 0x000000220d227223 */ /* 0x000fe20000010028 */
[----:B-----5:R-:W-:Y:S01]  /*3080*/  FADD.FTZ R40, R37, 1 ;  /* 0x3f80000025287421 */ /* 0x020fe20000010000 */
[----:B------:R-:W-:Y:S01]  /*3090*/  FFMA.FTZ R41, R2, R20, R41 ;  /* 0x0000001402297223 */ /* 0x000fe20000010029 */
[----:B------:R-:W5:Y:S01]  /*30a0*/  MUFU.RCP R36, R44 ;  /* 0x0000002c00247308 */ /* 0x000f620000001000 */
[----:B0-----:R-:W-:Y:S01]  /*30b0*/  FADD.FTZ R49, R33, 1 ;  /* 0x3f80000021317421 */ /* 0x001fe20000010000 */
[----:B------:R-:W-:Y:S01]  /*30c0*/  PRMT R39, R81, 0x7632, R39 ;  /* 0x0000763251277816 */ /* 0x000fe20000000027 */
[-C--:B------:R-:W-:Y:S01]  /*30d0*/  FFMA.FTZ R33, R120, R29.reuse, R41 ;  /* 0x0000001d78217223 */ /* 0x080fe20000010029 */
[----:B------:R-:W-:Y:S01]  /*30e0*/  PRMT R25, R80, 0x7632, R25 ;  /* 0x0000763250197816 */ /* 0x000fe20000000019 */
[-C--:B------:R-:W-:Y:S01]  /*30f0*/  FMUL.FTZ R37, R120, R29.reuse ;  /* 0x0000001d78257220 */ /* 0x080fe20000410000 */
[----:B------:R-:W-:Y:S02]  /*3100*/  SHF.L.U32 R39, R39, 0x10, RZ ;  /* 0x0000001027277819 */ /* 0x000fe400000006ff */
[----:B------:R-:W0:Y:S01]  /*3110*/  MUFU.RCP R40, R40 ;  /* 0x0000002800287308 */ /* 0x000e220000001000 */
[----:B------:R-:W-:Y:S01]  /*3120*/  SHF.L.U32 R25, R25, 0x10, RZ ;  /* 0x0000001019197819 */ /* 0x000fe200000006ff */
[C---:B------:R-:W-:Y:S01]  /*3130*/  FFMA.FTZ R118, R23.reuse, R29, R118 ;  /* 0x0000001d17767223 */ /* 0x040fe20000010076 */
[----:B------:R-:W-:-:S05]  /*3140*/  FFMA.FTZ R37, R23, R37, R34 ;  /* 0x0000002517257223 */ /* 0x000fca0000010022 */
[----:B------:R5:W0:Y:S01]  /*3150*/  MUFU.RCP R41, R49 ;  /* 0x0000003100297308 */ /* 0x000a220000001000 */
[----:B-1----:R-:W-:Y:S01]  /*3160*/  FADD.FTZ R23, -R32, 1 ;  /* 0x3f80000020177421 */ /* 0x002fe20000010100 */
[----:B------:R-:W-:Y:S01]  /*3170*/  FADD.FTZ R101, -R54, R39 ;  /* 0x0000002736657221 */ /* 0x000fe20000010100 */
[----:B------:R-:W-:Y:S01]  /*3180*/  SHF.L.U32 R21, R81, 0x10, RZ ;  /* 0x0000001051157819 */ /* 0x000fe200000006ff */
[----:B------:R-:W-:Y:S01]  /*3190*/  FADD.FTZ R48, R48, R29 ;  /* 0x0000001d30307221 */ /* 0x000fe20000010000 */
[----:B------:R-:W-:Y:S01]  /*31a0*/  FADD.FTZ R29, -R54, R25 ;  /* 0x00000019361d7221 */ /* 0x000fe20000010100 */
[----:B------:R-:W-:Y:S01]  /*31b0*/  FFMA.FTZ R55, R22, R23, 1 ;  /* 0x3f80000016377423 */ /* 0x000fe20000010017 */
[----:B------:R-:W-:Y:S01]  /*31c0*/  FADD.FTZ R127, R127, R38 ;  /* 0x000000267f7f7221 */ /* 0x000fe20000010000 */
[----:B-----5:R-:W-:Y:S01]  /*31d0*/  FMUL.FTZ R49, R4, R101 ;  /* 0x0000006504317220 */ /* 0x020fe20000410000 */
[----:B------:R-:W-:Y:S01]  /*31e0*/  FADD.FTZ R38, -R36, 1 ;  /* 0x3f80000024267421 */ /* 0x000fe20000010100 */
[----:B------:R-:W-:Y:S01]  /*31f0*/  FADD.FTZ R21, -R54, R21 ;  /* 0x0000001536157221 */ /* 0x000fe20000010100 */
[----:B------:R-:W-:Y:S01]  /*3200*/  FMUL.FTZ R29, R4, R29 ;  /* 0x0000001d041d7220 */ /* 0x000fe20000410000 */
[----:B------:R-:W-:Y:S01]  /*3210*/  FMUL.FTZ R22, R32, R55 ;  /* 0x0000003720167220 */ /* 0x000fe20000410000 */
[----:B------:R-:W-:Y:S01]  /*3220*/  FFMA.FTZ R32, R120, R49, R122 ;  /* 0x0000003178207223 */ /* 0x000fe2000001007a */
[----:B------:R-:W-:Y:S01]  /*3230*/  FFMA.FTZ R23, R27, R38, 1 ;  /* 0x3f8000001b177423 */ /* 0x000fe20000010026 */
[----:B0-----:R-:W-:Y:S01]  /*3240*/  FADD.FTZ R44, -R40, 1 ;  /* 0x3f800000282c7421 */ /* 0x001fe20000010100 */
[----:B------:R-:W-:Y:S01]  /*3250*/  FMUL.FTZ R21, R4, R21 ;  /* 0x0000001504157220 */ /* 0x000fe20000410000 */
[----:B------:R-:W-:Y:S01]  /*3260*/  FFMA.FTZ R34, R121, R29, R132 ;  /* 0x0000001d79227223 */ /* 0x000fe20000010084 */
[----:B------:R-:W-:Y:S01]  /*3270*/  FADD.FTZ R27, -R41, 1 ;  /* 0x3f800000291b7421 */ /* 0x000fe20000010100 */
[----:B------:R-:W-:Y:S01]  /*3280*/  FFMA.FTZ R24, R0, R18, R123 ;  /* 0x0000001200187223 */ /* 0x000fe2000001007b */
[----:B------:R-:W-:Y:S01]  /*3290*/  FMUL.FTZ R100, R32, -1.4426950216293334961 ;  /* 0xbfb8aa3b20647820 */ /* 0x000fe20000410000 */
[----:B------:R-:W-:Y:S01]  /*32a0*/  FFMA.FTZ R35, R35, R44, 1 ;  /* 0x3f80000023237423 */ /* 0x000fe2000001002c */
[----:B------:R-:W-:Y:S01]  /*32b0*/  FFMA.FTZ R25, R2, R21, R133 ;  /* 0x0000001502197223 */ /* 0x000fe20000010085 */
[----:B------:R-:W-:Y:S01]  /*32c0*/  FMUL.FTZ R38, R34, -1.4426950216293334961 ;  /* 0xbfb8aa3b22267820 */ /* 0x000fe20000410000 */
[----:B------:R-:W-:Y:S01]  /*32d0*/  FFMA.FTZ R44, R30, R27, 1 ;  /* 0x3f8000001e2c7423 */ /* 0x000fe2000001001b */
[----:B------:R-:W-:Y:S01]  /*32e0*/  FMUL.FTZ R28, R24, -1.4426950216293334961 ;  /* 0xbfb8aa3b181c7820 */ /* 0x000fe20000410000 */
[----:B------:R0:W-:Y:S01]  /*32f0*/  MUFU.EX2 R30, R100 ;  /* 0x00000064001e7308 */ /* 0x0001e20000000800 */
[----:B------:R-:W-:Y:S01]  /*3300*/  FMUL.FTZ R39, R25, -1.4426950216293334961 ;  /* 0xbfb8aa3b19277820 */ /* 0x000fe20000410000 */
[----:B0-----:R-:W-:-:S06]  /*3310*/  IADD3 R100, P0, R43, UR26, RZ ;  /* 0x0000001a2b647c10 */ /* 0x001fcc000ff1e0ff */
[----:B------:R-:W0:Y:S01]  /*3320*/  MUFU.EX2 R38, R38 ;  /* 0x0000002600267308 */ /* 0x000e220000000800 */
[----:B------:R-:W-:-:S07]  /*3330*/  IADD3.X R101, R42, UR27, RZ, P0, !PT ;  /* 0x0000001b2a657c10 */ /* 0x000fce00087fe4ff */
[----:B------:R-:W1:Y:S01]  /*3340*/  MUFU.EX2 R28, R28 ;  /* 0x0000001c001c7308 */ /* 0x000e620000000800 */
[----:B------:R-:W5:Y:S01]  /*3350*/  LDG.E.64.CONSTANT R100, desc[UR18][R100.64] ;  /* 0x0000001264647981 */ /* 0x000f62000c1e9b00 */
[----:B------:R-:W-:Y:S01]  /*3360*/  SHF.L.U32 R27, R84, 0x10, RZ ;  /* 0x00000010541b7819 */ /* 0x000fe200000006ff */
[----:B------:R-:W-:-:S05]  /*3370*/  FMUL.FTZ R23, R36, R23 ;  /* 0x0000001724177220 */ /* 0x000fca0000410000 */
[----:B------:R-:W2:Y:S01]  /*3380*/  MUFU.EX2 R39, R39 ;  /* 0x0000002700277308 */ /* 0x000ea20000000800 */
[----:B------:R-:W-:Y:S01]  /*3390*/  PRMT R55, R84, 0x7632, R55 ;  /* 0x0000763254377816 */ /* 0x000fe20000000037 */
[----:B------:R-:W-:Y:S01]  /*33a0*/  FMUL.FTZ R36, R40, R35 ;  /* 0x0000002328247220 */ /* 0x000fe20000410000 */
[----:B------:R-:W-:Y:S01]  /*33b0*/  SHF.L.U32 R40, R85, 0x10, RZ ;  /* 0x0000001055287819 */ /* 0x000fe200000006ff */
[----:B------:R-:W-:Y:S01]  /*33c0*/  FMUL.FTZ R22, R27, R22 ;  /* 0x000000161b167220 */ /* 0x000fe20000410000 */
[----:B------:R-:W-:Y:S01]  /*33d0*/  SHF.L.U32 R55, R55, 0x10, RZ ;  /* 0x0000001037377819 */ /* 0x000fe200000006ff */
[----:B0-----:R-:W-:Y:S02]  /*33e0*/  FADD.FTZ R38, R38, 1 ;  /* 0x3f80000026267421 */ /* 0x001fe40000010000 */
[----:B------:R-:W-:Y:S01]  /*33f0*/  FMUL.FTZ R23, R40, R23 ;  /* 0x0000001728177220 */ /* 0x000fe20000410000 */
[----:B------:R-:W-:Y:S01]  /*3400*/  FMUL.FTZ R40, R0, R22 ;  /* 0x0000001600287220 */ /* 0x000fe20000410000 */
[----:B-1----:R-:W-:Y:S01]  /*3410*/  FADD.FTZ R102, R28, 1 ;  /* 0x3f8000001c667421 */ /* 0x002fe20000010000 */
[----:B------:R-:W-:Y:S01]  /*3420*/  FMUL.FTZ R36, R55, R36 ;  /* 0x0000002437247220 */ /* 0x000fe20000410000 */
[----:B------:R-:W-:Y:S01]  /*3430*/  PRMT R28, R85, 0x7632, R28 ;  /* 0x00007632551c7816 */ /* 0x000fe2000000001c */
[----:B------:R-:W-:Y:S01]  /*3440*/  FFMA.FTZ R37, R16, R40, R37 ;  /* 0x0000002810257223 */ /* 0x000fe20000010025 */
[----:B------:R-:W-:Y:S01]  /*3450*/  FMUL.FTZ R35, R41, R44 ;  /* 0x0000002c29237220 */ /* 0x000fe20000410000 */
[-C--:B------:R-:W-:Y:S01]  /*3460*/  FMUL.FTZ R40, R121, R36.reuse ;  /* 0x0000002479287220 */ /* 0x080fe20000410000 */
[----:B--2---:R-:W-:Y:S01]  /*3470*/  FADD.FTZ R39, R39, 1 ;  /* 0x3f80000027277421 */ /* 0x004fe20000010000 */
[----:B------:R-:W0:Y:S01]  /*3480*/  MUFU.RCP R38, R38 ;  /* 0x0000002600267308 */ /* 0x000e220000001000 */
[----:B------:R-:W-:Y:S01]  /*3490*/  SHF.L.U32 R44, R28, 0x10, RZ ;  /* 0x000000101c2c7819 */ /* 0x000fe200000006ff */
[C---:B------:R-:W-:Y:S01]  /*34a0*/  FFMA.FTZ R45, R26.reuse, R36, R45 ;  /* 0x000000241a2d7223 */ /* 0x040fe2000001002d */
[----:B------:R-:W-:Y:S01]  /*34b0*/  IADD3.X R157, RZ, R3, RZ, P2, !PT ;  /* 0x00000003ff9d7210 */ /* 0x000fe200017fe4ff */
[----:B------:R-:W-:Y:S01]  /*34c0*/  FFMA.FTZ R26, R26, R40, R37 ;  /* 0x000000281a1a7223 */ /* 0x000fe20000010025 */
[----:B------:R-:W-:-:S03]  /*34d0*/  FFMA.FTZ R40, R0, R22, R33 ;  /* 0x0000001600287223 */ /* 0x000fc60000010021 */
[----:B------:R1:W2:Y:S01]  /*34e0*/  MUFU.RCP R28, R39 ;  /* 0x00000027001c7308 */ /* 0x0002a20000001000 */
[----:B------:R-:W-:Y:S01]  /*34f0*/  FMUL.FTZ R33, R2, R23 ;  /* 0x0000001702217220 */ /* 0x000fe20000410000 */
[----:B------:R-:W-:Y:S01]  /*3500*/  FMUL.FTZ R35, R44, R35 ;  /* 0x000000232c237220 */ /* 0x000fe20000410000 */
[----:B------:R-:W-:Y:S01]  /*3510*/  SHF.L.U64.HI R157, R156, 0x1, R157 ;  /* 0x000000019c9d7819 */ /* 0x000fe2000001029d */
[----:B------:R-:W-:Y:S01]  /*3520*/  FADD.FTZ R44, R30, 1 ;  /* 0x3f8000001e2c7421 */ /* 0x000fe20000010000 */
[----:B------:R-:W-:-:S03]  /*3530*/  SHF.L.U32 R156, R156, 0x1, RZ ;  /* 0x000000019c9c7819 */ /* 0x000fc600000006ff */
[----:B------:R0:W2:Y:S01]  /*3540*/  MUFU.RCP R27, R102 ;  /* 0x00000066001b7308 */ /* 0x0000a20000001000 */
[----:B-1----:R-:W-:Y:S01]  /*3550*/  FFMA.FTZ R39, R121, R36, R40 ;  /* 0x0000002479277223 */ /* 0x002fe20000010028 */
[----:B------:R-:W-:Y:S01]  /*3560*/  FFMA.FTZ R26, R17, R33, R26 ;  /* 0x00000021111a7223 */ /* 0x000fe2000001001a */
[----:B------:R-:W-:Y:S02]  /*3570*/  IADD3 R104, P2, R156, UR24, RZ ;  /* 0x000000189c687c10 */ /* 0x000fe4000ff5e0ff */
[----:B------:R-:W-:Y:S01]  /*3580*/  FFMA.FTZ R39, R2, R23, R39 ;  /* 0x0000001702277223 */ /* 0x000fe20000010027 */
[----:B0-----:R-:W-:Y:S02]  /*3590*/  IADD3 R102, P0, R158, UR26, RZ ;  /* 0x0000001a9e667c10 */ /* 0x001fe4000ff1e0ff */
[----:B------:R-:W0:Y:S01]  /*35a0*/  MUFU.RCP R33, R44 ;  /* 0x0000002c00217308 */ /* 0x000e220000001000 */
[-C--:B------:R-:W-:Y:S01]  /*35b0*/  FMUL.FTZ R41, R120, R35.reuse ;  /* 0x0000002378297220 */ /* 0x080fe20000410000 */
[----:B------:R-:W-:Y:S01]  /*35c0*/  IADD3.X R103, R159, UR27, RZ, P0, !PT ;  /* 0x0000001b9f677c10 */ /* 0x000fe200087fe4ff */
[-C--:B------:R-:W-:Y:S01]  /*35d0*/  FFMA.FTZ R118, R31, R35.reuse, R118 ;  /* 0x000000231f767223 */ /* 0x080fe20000010076 */
[----:B------:R-:W-:Y:S01]  /*35e0*/  IADD3.X R105, R157, UR25, RZ, P2, !PT ;  /* 0x000000199d697c10 */ /* 0x000fe200097fe4ff */
[----:B------:R-:W-:Y:S01]  /*35f0*/  FADD.FTZ R48, R48, R35 ;  /* 0x0000002330307221 */ /* 0x000fe20000010000 */
[----:B------:R-:W-:Y:S01]  /*3600*/  FFMA.FTZ R30, R120, R35, R39 ;  /* 0x00000023781e7223 */ /* 0x000fe20000010027 */
[----:B------:R-:W-:Y:S01]  /*3610*/  FADD.FTZ R35, -R38, 1 ;  /* 0x3f80000026237421 */ /* 0x000fe20000010100 */
[----:B------:R-:W-:Y:S01]  /*3620*/  FFMA.FTZ R31, R31, R41, R26 ;  /* 0x000000291f1f7223 */ /* 0x000fe2000001001a */
[----:B------:R-:W5:Y:S01]  /*3630*/  LDG.E.64.CONSTANT R102, desc[UR18][R102.64] ;  /* 0x0000001266667981 */ /* 0x000f62000c1e9b00 */
[----:B--2---:R-:W-:Y:S01]  /*3640*/  FADD.FTZ R26, -R28, 1 ;  /* 0x3f8000001c1a7421 */ /* 0x004fe20000010100 */
[----:B------:R-:W-:Y:S01]  /*3650*/  FFMA.FTZ R34, R34, R35, 1 ;  /* 0x3f80000022227423 */ /* 0x000fe20000010023 */
[----:B------:R-:W-:Y:S01]  /*3660*/  FADD.FTZ R37, -R27, 1 ;  /* 0x3f8000001b257421 */ /* 0x000fe20000010100 */
[----:B------:R-:W2:Y:S01]  /*3670*/  LDG.E.64.CONSTANT R104, desc[UR18][R104.64] ;  /* 0x0000001268687981 */ /* 0x000ea2000c1e9b00 */
[----:B------:R-:W-:Y:S01]  /*3680*/  SHF.L.U32 R35, R86, 0x10, RZ ;  /* 0x0000001056237819 */ /* 0x000fe200000006ff */
[----:B------:R-:W-:Y:S01]  /*3690*/  FFMA.FTZ R25, R25, R26, 1 ;  /* 0x3f80000019197423 */ /* 0x000fe2000001001a */
[----:B------:R-:W-:Y:S01]  /*36a0*/  FFMA.FTZ R24, R24, R37, 1 ;  /* 0x3f80000018187423 */ /* 0x000fe20000010025 */
[----:B------:R-:W-:-:S02]  /*36b0*/  SHF.L.U32 R37, R87, 0x10, RZ ;  /* 0x0000001057257819 */ /* 0x000fc400000006ff */
[----:B------:R-:W-:Y:S01]  /*36c0*/  FMUL.FTZ R28, R28, R25 ;  /* 0x000000191c1c7220 */ /* 0x000fe20000410000 */
[----:B------:R-:W-:Y:S01]  /*36d0*/  FADD.FTZ R35, -R54, R35 ;  /* 0x0000002336237221 */ /* 0x000fe20000010100 */
[----:B0-----:R-:W-:Y:S01]  /*36e0*/  FADD.FTZ R25, -R33, 1 ;  /* 0x3f80000021197421 */ /* 0x001fe20000010100 */
[----:B------:R-:W-:Y:S01]  /*36f0*/  FMUL.FTZ R27, R27, R24 ;  /* 0x000000181b1b7220 */ /* 0x000fe20000410000 */
[----:B------:R-:W-:Y:S01]  /*3700*/  PRMT R114, R86, 0x7632, R114 ;  /* 0x0000763256727816 */ /* 0x000fe20000000072 */
[----:B------:R-:W-:Y:S01]  /*3710*/  FMUL.FTZ R24, R4, R35 ;  /* 0x0000002304187220 */ /* 0x000fe20000410000 */
[----:B------:R-:W-:Y:S01]  /*3720*/  FFMA.FTZ R32, R32, R25, 1 ;  /* 0x3f80000020207423 */ /* 0x000fe20000010019 */
[----:B------:R-:W-:Y:S01]  /*3730*/  FADD.FTZ R25, -R54, R37 ;  /* 0x0000002536197221 */ /* 0x000fe20000010100 */
[----:B------:R-:W-:Y:S01]  /*3740*/  SHF.L.U32 R114, R114, 0x10, RZ ;  /* 0x0000001072727819 */ /* 0x000fe200000006ff */
[----:B------:R-:W-:Y:S01]  /*3750*/  FFMA.FTZ R41, R0, R24, R123 ;  /* 0x0000001800297223 */ /* 0x000fe2000001007b */
[----:B------:R-:W-:Y:S01]  /*3760*/  PRMT R40, R87, 0x7632, R40 ;  /* 0x0000763257287816 */ /* 0x000fe20000000028 */
[----:B------:R-:W-:-:S02]  /*3770*/  FMUL.FTZ R25, R4, R25 ;  /* 0x0000001904197220 */ /* 0x000fc40000410000 */
[----:B------:R-:W-:Y:S01]  /*3780*/  FMUL.FTZ R44, R41, -1.4426950216293334961 ;  /* 0xbfb8aa3b292c7820 */ /* 0x000fe20000410000 */
[----:B------:R-:W-:Y:S01]  /*3790*/  SHF.L.U32 R40, R40, 0x10, RZ ;  /* 0x0000001028287819 */ /* 0x000fe200000006ff */
[----:B------:R-:W-:Y:S01]  /*37a0*/  FADD.FTZ R114, -R54, R114 ;  /* 0x0000007236727221 */ /* 0x000fe20000010100 */
[----:B------:R-:W-:Y:S01]  /*37b0*/  FFMA.FTZ R39, R2, R25, R133 ;  /* 0x0000001902277223 */ /* 0x000fe20000010085 */
[----:B------:R-:W-:Y:S01]  /*37c0*/  FADD.FTZ R127, R127, R36 ;  /* 0x000000247f7f7221 */ /* 0x000fe20000010000 */
[----:B------:R-:W-:Y:S01]  /*37d0*/  FMUL.FTZ R33, R33, R32 ;  /* 0x0000002021217220 */ /* 0x000fe20000410000 */
[----:B------:R-:W-:Y:S01]  /*37e0*/  FMUL.FTZ R114, R4, R114 ;  /* 0x0000007204727220 */ /* 0x000fe20000410000 */
[----:B------:R-:W-:Y:S01]  /*37f0*/  FADD.FTZ R40, -R54, R40 ;  /* 0x0000002836287221 */ /* 0x000fe20000010100 */
[----:B------:R-:W0:Y:S01]  /*3800*/  MUFU.EX2 R44, R44 ;  /* 0x0000002c002c7308 */ /* 0x000e220000000800 */
[----:B------:R-:W-:Y:S01]  /*3810*/  FMUL.FTZ R36, R39, -1.4426950216293334961 ;  /* 0xbfb8aa3b27247820 */ /* 0x000fe20000410000 */
[C---:B------:R-:W-:Y:S01]  /*3820*/  PRMT R32, R90.reuse, 0x7632, R32 ;  /* 0x000076325a207816 */ /* 0x040fe20000000020 */
[----:B------:R-:W-:Y:S01]  /*3830*/  FFMA.FTZ R109, R121, R114, R132 ;  /* 0x00000072796d7223 */ /* 0x000fe20000010084 */
[----:B------:R-:W-:Y:S01]  /*3840*/  SHF.L.U32 R55, R90, 0x10, RZ ;  /* 0x000000105a377819 */ /* 0x000fe200000006ff */
[----:B------:R-:W-:Y:S01]  /*3850*/  FMUL.FTZ R40, R4, R40 ;  /* 0x0000002804287220 */ /* 0x000fe20000410000 */
[----:B------:R-:W-:Y:S01]  /*3860*/  SHF.L.U32 R32, R32, 0x10, RZ ;  /* 0x0000001020207819 */ /* 0x000fe200000006ff */
[----:B------:R-:W-:Y:S01]  /*3870*/  FMUL.FTZ R38, R38, R34 ;  /* 0x0000002226267220 */ /* 0x000fe20000410000 */
[----:B------:R-:W-:Y:S01]  /*3880*/  MUFU.EX2 R36, R36 ;  /* 0x0000002400247308 */ /* 0x000fe20000000800 */
[----:B------:R-:W-:Y:S01]  /*3890*/  FMUL.FTZ R34, R109, -1.4426950216293334961 ;  /* 0xbfb8aa3b6d227820 */ /* 0x000fe20000410000 */
[----:B------:R-:W-:Y:S01]  /*38a0*/  FFMA.FTZ R108, R120, R40, R122 ;  /* 0x00000028786c7223 */ /* 0x000fe2000001007a */
[----:B------:R-:W-:Y:S01]  /*38b0*/  FMUL.FTZ R27, R55, R27 ;  /* 0x0000001b371b7220 */ /* 0x000fe20000410000 */
[C---:B------:R-:W-:Y:S01]  /*38c0*/  PRMT R55, R91.reuse, 0x7632, R55 ;  /* 0x000076325b377816 */ /* 0x040fe20000000037 */
[----:B------:R-:W-:Y:S01]  /*38d0*/  FMUL.FTZ R38, R32, R38 ;  /* 0x0000002620267220 */ /* 0x000fe20000410000 */
[----:B------:R-:W-:Y:S01]  /*38e0*/  FMUL.FTZ R32, R108, -1.4426950216293334961 ;  /* 0xbfb8aa3b6c207820 */ /* 0x000fe20000410000 */
[----:B------:R-:W-:Y:S01]  /*38f0*/  FMUL.FTZ R106, R0, R27 ;  /* 0x0000001b006a7220 */ /* 0x000fe20000410000 */
[----:B------:R-:W1:Y:S01]  /*3900*/  MUFU.EX2 R34, R34 ;  /* 0x0000002200227308 */ /* 0x000e620000000800 */
[----:B------:R-:W-:-:S02]  /*3910*/  SHF.L.U32 R107, R91, 0x10, RZ ;  /* 0x000000105b6b7819 */ /* 0x000fc400000006ff */
[----:B------:R-:W-:Y:S01]  /*3920*/  SHF.L.U32 R55, R55, 0x10, RZ ;  /* 0x0000001037377819 */ /* 0x000fe200000006ff */
[----:B------:R-:W-:Y:S01]  /*3930*/  FFMA.FTZ R31, R18, R106, R31 ;  /* 0x0000006a121f7223 */ /* 0x000fe2000001001f */
[----:B------:R-:W-:Y:S01]  /*3940*/  FMUL.FTZ R106, R121, R38 ;  /* 0x00000026796a7220 */ /* 0x000fe20000410000 */
[----:B------:R-:W-:Y:S01]  /*3950*/  FMUL.FTZ R28, R107, R28 ;  /* 0x0000001c6b1c7220 */ /* 0x000fe20000410000 */
[----:B0-----:R-:W-:Y:S01]  /*3960*/  FADD.FTZ R44, R44, 1 ;  /* 0x3f8000002c2c7421 */ /* 0x001fe20000010000 */
[----:B------:R-:W0:Y:S01]  /*3970*/  MUFU.EX2 R32, R32 ;  /* 0x0000002000207308 */ /* 0x000e220000000800 */
[----:B------:R-:W-:Y:S01]  /*3980*/  FMUL.FTZ R33, R55, R33 ;  /* 0x0000002137217220 */ /* 0x000fe20000410000 */
[----:B------:R-:W-:Y:S01]  /*3990*/  FFMA.FTZ R55, R0, R27, R30 ;  /* 0x0000001b00377223 */ /* 0x000fe2000001001e */
[C---:B------:R-:W-:Y:S01]  /*39a0*/  FFMA.FTZ R45, R29.reuse, R38, R45 ;  /* 0x000000261d2d7223 */ /* 0x040fe2000001002d */
[----:B------:R-:W-:Y:S01]  /*39b0*/  FFMA.FTZ R29, R29, R106, R31 ;  /* 0x0000006a1d1d7223 */ /* 0x000fe2000001001f */
[----:B------:R-:W-:-:S03]  /*39c0*/  FMUL.FTZ R31, R2, R28 ;  /* 0x0000001c021f7220 */ /* 0x000fc60000410000 */
[----:B------:R0:W-:Y:S01]  /*39d0*/  MUFU.RCP R30, R44 ;  /* 0x0000002c001e7308 */ /* 0x0001e20000001000 */
[----:B------:R-:W-:Y:S01]  /*39e0*/  FFMA.FTZ R29, R21, R31, R29 ;  /* 0x0000001f151d7223 */ /* 0x000fe2000001001d */
[----:B-1----:R-:W-:Y:S01]  /*39f0*/  FADD.FTZ R34, R34, 1 ;  /* 0x3f80000022227421 */ /* 0x002fe20000010000 */
[----:B0-----:R-:W-:Y:S01]  /*3a00*/  FFMA.FTZ R44, R121, R38, R55 ;  /* 0x00000026792c7223 */ /* 0x001fe20000010037 */
[----:B------:R-:W-:-:S04]  /*3a10*/  FADD.FTZ R55, R36, 1 ;  /* 0x3f80000024377421 */ /* 0x000fc80000010000 */
[----:B------:R-:W0:Y:S01]  /*3a20*/  MUFU.RCP R31, R55 ;  /* 0x00000037001f7308 */ /* 0x000e220000001000 */
[----:B------:R-:W-:-:S07]  /*3a30*/  FADD.FTZ R117, R32, 1 ;  /* 0x3f80000020757421 */ /* 0x000fce0000010000 */
[----:B------:R0:W1:Y:S01]  /*3a40*/  MUFU.RCP R106, R34 ;  /* 0x00000022006a7308 */ /* 0x0000620000001000 */
[----:B------:R-:W-:-:S07]  /*3a50*/  FFMA.FTZ R44, R2, R28, R44 ;  /* 0x0000001c022c7223 */ /* 0x000fce000001002c */
[----:B------:R-:W3:Y:S01]  /*3a60*/  MUFU.RCP R117, R117 ;  /* 0x0000007500757308 */ /* 0x000ee20000001000 */
[----:B0-----:R-:W-:Y:S01]  /*3a70*/  FADD.FTZ R34, -R31, 1 ;  /* 0x3f8000001f227421 */ /* 0x001fe20000010100 */
[-C--:B------:R-:W-:Y:S01]  /*3a80*/  FFMA.FTZ R118, R49, R33.reuse, R118 ;  /* 0x0000002131767223 */ /* 0x080fe20000010076 */
[----:B------:R-:W-:Y:S01]  /*3a90*/  FADD.FTZ R48, R48, R33 ;  /* 0x0000002130307221 */ /* 0x000fe20000010000 */
[CC--:B------:R-:W-:Y:S01]  /*3aa0*/  FFMA.FTZ R44, R120.reuse, R33.reuse, R44 ;  /* 0x00000021782c7223 */ /* 0x0c0fe2000001002c */
[----:B------:R-:W-:Y:S01]  /*3ab0*/  FFMA.FTZ R39, R39, R34, 1 ;  /* 0x3f80000027277423 */ /* 0x000fe20000010022 */
[----:B------:R-:W-:Y:S01]  /*3ac0*/  FMUL.FTZ R33, R120, R33 ;  /* 0x0000002178217220 */ /* 0x000fe20000410000 */
[----:B-1----:R-:W-:Y:S02]  /*3ad0*/  FADD.FTZ R34, -R106, 1 ;  /* 0x3f8000006a227421 */ /* 0x002fe40000010100 */
[----:B------:R-:W-:Y:S01]  /*3ae0*/  FMUL.FTZ R31, R31, R39 ;  /* 0x000000271f1f7220 */ /* 0x000fe20000410000 */
[----:B------:R-:W-:Y:S01]  /*3af0*/  FFMA.FTZ R49, R49, R33, R29 ;  /* 0x0000002131317223 */ /* 0x000fe2000001001d */
[----:B------:R-:W-:Y:S01]  /*3b00*/  PRMT R39, R92, 0x7632, R39 ;  /* 0x000076325c277816 */ /* 0x000fe20000000027 */
[----:B------:R-:W-:Y:S01]  /*3b10*/  FADD.FTZ R33, -R30, 1 ;  /* 0x3f8000001e217421 */ /* 0x000fe20000010100 */
[----:B------:R-:W-:-:S02]  /*3b20*/  FFMA.FTZ R109, R109, R34, 1 ;  /* 0x3f8000006d6d7423 */ /* 0x000fc40000010022 */
[----:B------:R-:W-:Y:S01]  /*3b30*/  SHF.L.U32 R39, R39, 0x10, RZ ;  /* 0x0000001027277819 */ /* 0x000fe200000006ff */
[----:B---3--:R-:W-:Y:S01]  /*3b40*/  FADD.FTZ R107, -R117, 1 ;  /* 0x3f800000756b7421 */ /* 0x008fe20000010100 */
[----:B------:R-:W-:Y:S01]  /*3b50*/  FFMA.FTZ R41, R41, R33, 1 ;  /* 0x3f80000029297423 */ /* 0x000fe20000010021 */
[----:B------:R-:W-:Y:S02]  /*3b60*/  FMUL.FTZ R106, R106, R109 ;  /* 0x0000006d6a6a7220 */ /* 0x000fe40000410000 */
[----:B------:R-:W-:Y:S01]  /*3b70*/  FFMA.FTZ R108, R108, R107, 1 ;  /* 0x3f8000006c6c7423 */ /* 0x000fe2000001006b */
[----:B------:R-:W-:Y:S01]  /*3b80*/  SHF.L.U32 R107, R92, 0x10, RZ ;  /* 0x000000105c6b7819 */ /* 0x000fe200000006ff */
[----:B------:R-:W-:Y:S01]  /*3b90*/  FMUL.FTZ R30, R30, R41 ;  /* 0x000000291e1e7220 */ /* 0x000fe20000410000 */
[----:B------:R-:W-:Y:S01]  /*3ba0*/  FMUL.FTZ R39, R39, R106 ;  /* 0x0000006a27277220 */ /* 0x000fe20000410000 */
[----:B------:R-:W-:Y:S01]  /*3bb0*/  IADD3 R106, P0, R156, UR26, RZ ;  /* 0x0000001a9c6a7c10 */ /* 0x000fe2000ff1e0ff */
[----:B------:R-:W-:Y:S01]  /*3bc0*/  FADD.FTZ R127, R127, R38 ;  /* 0x000000267f7f7221 */ /* 0x000fe20000010000 */
[----:B------:R-:W-:Y:S01]  /*3bd0*/  SHF.L.U32 R26, R88, 0x10, RZ ;  /* 0x00000010581a7819 */ /* 0x000fe200000006ff */
[----:B------:R-:W-:Y:S01]  /*3be0*/  FMUL.FTZ R30, R107, R30 ;  /* 0x0000001e6b1e7220 */ /* 0x000fe20000410000 */
[----:B------:R-:W-:-:S02]  /*3bf0*/  SHF.L.U32 R36, R89, 0x10, RZ ;  /* 0x0000001059247819 */ /* 0x000fc400000006ff */
[----:B------:R-:W-:Y:S02]  /*3c00*/  IADD3.X R107, R157, UR27, RZ, P0, !PT ;  /* 0x0000001b9d6b7c10 */ /* 0x000fe400087fe4ff */
[----:B------:R-:W-:Y:S01]  /*3c10*/  PRMT R38, R88, 0x7632, R38 ;  /* 0x0000763258267816 */ /* 0x000fe20000000026 */
[C---:B------:R-:W-:Y:S01]  /*3c20*/  FADD.FTZ R26, -R54.reuse, R26 ;  /* 0x0000001a361a7221 */ /* 0x040fe20000010100 */
[----:B------:R-:W-:Y:S01]  /*3c30*/  PRMT R119, R89, 0x7632, R119 ;  /* 0x0000763259777816 */ /* 0x000fe20000000077 */
[----:B------:R-:W-:Y:S01]  /*3c40*/  FADD.FTZ R36, -R54, R36 ;  /* 0x0000002436247221 */ /* 0x000fe20000010100 */
[----:B------:R-:W-:Y:S01]  /*3c50*/  SHF.L.U32 R38, R38, 0x10, RZ ;  /* 0x0000001026267819 */ /* 0x000fe200000006ff */
[----:B------:R-:W3:Y:S01]  /*3c60*/  LDG.E.64.CONSTANT R106, desc[UR18][R106.64] ;  /* 0x000000126a6a7981 */ /* 0x000ee2000c1e9b00 */
[C---:B------:R-:W-:Y:S01]  /*3c70*/  FMUL.FTZ R26, R4.reuse, R26 ;  /* 0x0000001a041a7220 */ /* 0x040fe20000410000 */
[----:B------:R-:W-:Y:S01]  /*3c80*/  SHF.L.U32 R119, R119, 0x10, RZ ;  /* 0x0000001077777819 */ /* 0x000fe200000006ff */
[----:B------:R-:W-:Y:S01]  /*3c90*/  FMUL.FTZ R29, R4, R36 ;  /* 0x00000024041d7220 */ /* 0x000fe20000410000 */
[----:B------:R-:W-:Y:S01]  /*3ca0*/  FADD.FTZ R38, -R54, R38 ;  /* 0x0000002636267221 */ /* 0x000fe20000010100 */
[----:B------:R-:W-:-:S02]  /*3cb0*/  FFMA.FTZ R37, R0, R26, R123 ;  /* 0x0000001a00257223 */ /* 0x000fc4000001007b */
[----:B------:R-:W-:Y:S01]  /*3cc0*/  FFMA.FTZ R32, R2, R29, R133 ;  /* 0x0000001d02207223 */ /* 0x000fe20000010085 */
[----:B------:R-:W-:Y:S01]  /*3cd0*/  FADD.FTZ R119, -R54, R119 ;  /* 0x0000007736777221 */ /* 0x000fe20000010100 */
[----:B------:R-:W-:Y:S01]  /*3ce0*/  FMUL.FTZ R55, R4, R38 ;  /* 0x0000002604377220 */ /* 0x000fe20000410000 */
[----:B------:R-:W-:Y:S01]  /*3cf0*/  FMUL.FTZ R35, R37, -1.4426950216293334961 ;  /* 0xbfb8aa3b25237820 */ /* 0x000fe20000410000 */
[----:B------:R-:W-:Y:S01]  /*3d00*/  FMUL.FTZ R36, R32, -1.4426950216293334961 ;  /* 0xbfb8aa3b20247820 */ /* 0x000fe20000410000 */
[----:B------:R-:W-:Y:S01]  /*3d10*/  FMUL.FTZ R119, R4, R119 ;  /* 0x0000007704777220 */ /* 0x000fe20000410000 */
[----:B------:R-:W-:-:S03]  /*3d20*/  FFMA.FTZ R33, R121, R55, R132 ;  /* 0x0000003779217223 */ /* 0x000fc60000010084 */
[----:B------:R-:W-:Y:S01]  /*3d30*/  FFMA.FTZ R34, R120, R119, R122 ;  /* 0x0000007778227223 */ /* 0x000fe2000001007a */
[----:B------:R-:W0:Y:S01]  /*3d40*/  MUFU.EX2 R35, R35 ;  /* 0x0000002300237308 */ /* 0x000e220000000800 */
[----:B------:R-:W-:Y:S02]  /*3d50*/  FMUL.FTZ R38, R33, -1.4426950216293334961 ;  /* 0xbfb8aa3b21267820 */ /* 0x000fe40000410000 */
[----:B------:R-:W-:-:S05]  /*3d60*/  FMUL.FTZ R41, R34, -1.4426950216293334961 ;  /* 0xbfb8aa3b22297820 */ /* 0x000fca0000410000 */
[----:B------:R-:W1:Y:S01]  /*3d70*/  MUFU.EX2 R36, R36 ;  /* 0x0000002400247308 */ /* 0x000e620000000800 */
[----:B------:R-:W-:Y:S01]  /*3d80*/  IADD3.X R155, RZ, R3, RZ, P6, !PT ;  /* 0x00000003ff9b7210 */ /* 0x000fe200037fe4ff */
[----:B------:R-:W-:-:S06]  /*3d90*/  FMUL.FTZ R117, R117, R108 ;  /* 0x0000006c75757220 */ /* 0x000fcc0000410000 */
[----:B------:R-:W4:Y:S01]  /*3da0*/  MUFU.EX2 R38, R38 ;  /* 0x0000002600267308 */ /* 0x000f220000000800 */
[----:B------:R-:W-:Y:S01]  /*3db0*/  FMUL.FTZ R108, R0, R30 ;  /* 0x0000001e006c7220 */ /* 0x000fe20000410000 */
[----:B------:R-:W-:-:S06]  /*3dc0*/  SHF.L.U64.HI R155, R154, 0x1, R155 ;  /* 0x000000019a9b7819 */ /* 0x000fcc000001029b */
[----:B------:R-:W4:Y:S01]  /*3dd0*/  MUFU.EX2 R41, R41 ;  /* 0x0000002900297308 */ /* 0x000f220000000800 */
[----:B------:R-:W-:Y:S01]  /*3de0*/  SHF.L.U32 R154, R154, 0x1, RZ ;  /* 0x000000019a9a7819 */ /* 0x000fe200000006ff */
[----:B0-----:R-:W-:Y:S01]  /*3df0*/  FADD.FTZ R35, R35, 1 ;  /* 0x3f80000023237421 */ /* 0x001fe20000010000 */
[----:B------:R-:W-:Y:S01]  /*3e00*/  FFMA.FTZ R49, R24, R108, R49 ;  /* 0x0000006c18317223 */ /* 0x000fe20000010031 */
[----:B-1----:R-:W-:Y:S01]  /*3e10*/  FADD.FTZ R36, R36, 1 ;  /* 0x3f80000024247421 */ /* 0x002fe20000010000 */
[----:B------:R-:W-:-:S03]  /*3e20*/  IADD3 R108, P0, R154, UR24, RZ ;  /* 0x000000189a6c7c10 */ /* 0x000fc6000ff1e0ff */
[----:B------:R-:W0:Y:S01]  /*3e30*/  MUFU.RCP R35, R35 ;  /* 0x0000002300237308 */ /* 0x000e220000001000 */
[----:B------:R-:W-:Y:S01]  /*3e40*/  IADD3.X R109, R155, UR25, RZ, P0, !PT ;  /* 0x000000199b6d7c10 */ /* 0x000fe200087fe4ff */
[----:B----4-:R-:W-:Y:S01]  /*3e50*/  FADD.FTZ R38, R38, 1 ;  /* 0x3f80000026267421 */ /* 0x010fe20000010000 */
[C---:B------:R-:W-:Y:S02]  /*3e60*/  SHF.L.U32 R112, R93.reuse, 0x10, RZ ;  /* 0x000000105d707819 */ /* 0x040fe400000006ff */
[----:B------:R-:W-:Y:S02]  /*3e70*/  PRMT R111, R93, 0x7632, R111 ;  /* 0x000076325d6f7816 */ /* 0x000fe4000000006f */
[----:B------:R-:W4:Y:S01]  /*3e80*/  LDG.E.64.CONSTANT R108, desc[UR18][R108.64] ;  /* 0x000000126c6c7981 */ /* 0x000f22000c1e9b00 */
[----:B------:R-:W1:Y:S01]  /*3e90*/  MUFU.RCP R36, R36 ;  /* 0x0000002400247308 */ /* 0x000e620000001000 */
[----:B------:R-:W-:Y:S01]  /*3ea0*/  FADD.FTZ R41, R41, 1 ;  /* 0x3f80000029297421 */ /* 0x000fe20000010000 */
[----:B------:R-:W-:Y:S01]  /*3eb0*/  FMUL.FTZ R110, R121, R39 ;  /* 0x00000027796e7220 */ /* 0x000fe20000410000 */
[----:B------:R-:W-:Y:S01]  /*3ec0*/  FMUL.FTZ R31, R112, R31 ;  /* 0x0000001f701f7220 */ /* 0x000fe20000410000 */
[----:B------:R-:W-:Y:S01]  /*3ed0*/  SHF.L.U32 R111, R111, 0x10, RZ ;  /* 0x000000106f6f7819 */ /* 0x000fe200000006ff */
[----:B------:R-:W-:-:S03]  /*3ee0*/  FFMA.FTZ R44, R0, R30, R44 ;  /* 0x0000001e002c7223 */ /* 0x000fc6000001002c */
[----:B------:R-:W1:Y:S01]  /*3ef0*/  MUFU.RCP R38, R38 ;  /* 0x0000002600267308 */ /* 0x000e620000001000 */
[----:B------:R-:W-:Y:S01]  /*3f00*/  FFMA.FTZ R49, R114, R110, R49 ;  /* 0x0000006e72317223 */ /* 0x000fe20000010031 */
[----:B------:R-:W-:Y:S01]  /*3f10*/  FMUL.FTZ R110, R2, R31 ;  /* 0x0000001f026e7220 */ /* 0x000fe20000410000 */
[-C--:B------:R-:W-:Y:S01]  /*3f20*/  FFMA.FTZ R114, R114, R39.reuse, R45 ;  /* 0x0000002772727223 */ /* 0x080fe2000001002d */
[----:B------:R-:W-:-:S04]  /*3f30*/  FFMA.FTZ R45, R121, R39, R44 ;  /* 0x00000027792d7223 */ /* 0x000fc8000001002c */
[----:B------:R-:W1:Y:S01]  /*3f40*/  MUFU.RCP R41, R41 ;  /* 0x0000002900297308 */ /* 0x000e620000001000 */
[----:B------:R-:W-:Y:S01]  /*3f50*/  FMUL.FTZ R117, R111, R117 ;  /* 0x000000756f757220 */ /* 0x000fe20000410000 */
[----:B------:R-:W-:Y:S01]  /*3f60*/  FFMA.FTZ R49, R25, R110, R49 ;  /* 0x0000006e19317223 */ /* 0x000fe20000010031 */
[----:B------:R-:W-:Y:S01]  /*3f70*/  FADD.FTZ R127, R127, R39 ;  /* 0x000000277f7f7221 */ /* 0x000fe20000010000 */
[----:B0-----:R-:W-:Y:S01]  /*3f80*/  FADD.FTZ R44, -R35, 1 ;  /* 0x3f800000232c7421 */ /* 0x001fe20000010100 */
[----:B------:R-:W-:Y:S01]  /*3f90*/  FFMA.FTZ R110, R2, R31, R45 ;  /* 0x0000001f026e7223 */ /* 0x000fe2000001002d */
[----:B-1----:R-:W-:Y:S01]  /*3fa0*/  FADD.FTZ R39, -R36, 1 ;  /* 0x3f80000024277421 */ /* 0x002fe20000010100 */
[-C--:B------:R-:W-:Y:S01]  /*3fb0*/  FMUL.FTZ R45, R120, R117.reuse ;  /* 0x00000075782d7220 */ /* 0x080fe20000410000 */
[----:B------:R-:W-:Y:S01]  /*3fc0*/  FFMA.FTZ R118, R40, R117, R118 ;  /* 0x0000007528767223 */ /* 0x000fe20000010076 */
[----:B------:R-:W-:Y:S01]  /*3fd0*/  FFMA.FTZ R44, R37, R44, 1 ;  /* 0x3f800000252c7423 */ /* 0x000fe2000001002c */
[----:B------:R-:W-:Y:S01]  /*3fe0*/  FFMA.FTZ R39, R32, R39, 1 ;  /* 0x3f80000020277423 */ /* 0x000fe20000010027 */
[----:B------:R-:W-:Y:S01]  /*3ff0*/  FFMA.FTZ R40, R40, R45, R49 ;  /* 0x0000002d28287223 */ /* 0x000fe20000010031 */
[----:B------:R-:W-:Y:S01]  /*4000*/  FADD.FTZ R32, -R38, 1 ;  /* 0x3f80000026207421 */ /* 0x000fe20000010100 */
[----:B------:R-:W-:Y:S01]  /*4010*/  SHF.L.U32 R45, R94, 0x10, RZ ;  /* 0x000000105e2d7819 */ /* 0x000fe200000006ff */
[----:B------:R-:W-:Y:S01]  /*4020*/  FMUL.FTZ R37, R35, R44 ;  /* 0x0000002c23257220 */ /* 0x000fe20000410000 */
[----:B------:R-:W-:Y:S01]  /*4030*/  FADD.FTZ R48, R48, R117 ;  /* 0x0000007530307221 */ /* 0x000fe20000010000 */
[----:B------:R-:W-:Y:S01]  /*4040*/  FFMA.FTZ R32, R33, R32, 1 ;  /* 0x3f80000021207423 */ /* 0x000fe20000010020 */
[----:B------:R-:W-:Y:S01]  /*4050*/  FADD.FTZ R44, -R41, 1 ;  /* 0x3f800000292c7421 */ /* 0x000fe20000010100 */
[----:B------:R-:W-:Y:S01]  /*4060*/  FADD.FTZ R45, -R54, R45 ;  /* 0x0000002d362d7221 */ /* 0x000fe20000010100 */
[----:B------:R-:W-:-:S02]  /*4070*/  FFMA.FTZ R117, R120, R117, R110 ;  /* 0x0000007578757223 */ /* 0x000fc4000001006e */
[----:B------:R-:W-:Y:S01]  /*4080*/  FFMA.FTZ R110, R34, R44, 1 ;  /* 0x3f800000226e7423 */ /* 0x000fe2000001002c */
[----:B------:R-:W-:Y:S01]  /*4090*/  FMUL.FTZ R44, R38, R32 ;  /* 0x00000020262c7220 */ /* 0x000fe20000410000 */
[----:B------:R-:W-:Y:S01]  /*40a0*/  FMUL.FTZ R32, R4, R45 ;  /* 0x0000002d04207220 */ /* 0x000fe20000410000 */
[----:B------:R-:W-:-:S03]  /*40b0*/  SHF.L.U32 R34, R95, 0x10, RZ ;  /* 0x000000105f227819 */ /* 0x000fc600000006ff */
[----:B------:R-:W-:Y:S01]  /*40c0*/  FFMA.FTZ R131, R0, R32, R123 ;  /* 0x0000002000837223 */ /* 0x000fe2000001007b */
[C---:B------:R-:W-:Y:S02]  /*40d0*/  PRMT R38, R96.reuse, 0x7632, R38 ;  /* 0x0000763260267816 */ /* 0x040fe40000000026 */
[----:B------:R-:W-:Y:S01]  /*40e0*/  SHF.L.U32 R33, R96, 0x10, RZ ;  /* 0x0000001060217819 */ /* 0x000fe200000006ff */
[----:B------:R-:W-:Y:S01]  /*40f0*/  FMUL.FTZ R112, R131, -1.4426950216293334961 ;  /* 0xbfb8aa3b83707820 */ /* 0x000fe20000410000 */
[----:B------:R-:W-:Y:S01]  /*4100*/  FADD.FTZ R34, -R54, R34 ;  /* 0x0000002236227221 */ /* 0x000fe20000010100 */
[----:B------:R-:W-:Y:S02]  /*4110*/  SHF.L.U32 R38, R38, 0x10, RZ ;  /* 0x0000001026267819 */ /* 0x000fe400000006ff */
[----:B------:R-:W-:Y:S01]  /*4120*/  PRMT R116, R94, 0x7632, R116 ;  /* 0x000076325e747816 */ /* 0x000fe20000000074 */
[----:B------:R-:W-:Y:S01]  /*4130*/  FMUL.FTZ R33, R33, R37 ;  /* 0x0000002521217220 */ /* 0x000fe20000410000 */
[----:B------:R-:W0:Y:S01]  /*4140*/  MUFU.EX2 R112, R112 ;  /* 0x0000007000707308 */ /* 0x000e220000000800 */
[----:B------:R-:W-:Y:S01]  /*4150*/  FMUL.FTZ R34, R4, R34 ;  /* 0x0000002204227220 */ /* 0x000fe20000410000 */
[----:B------:R-:W-:Y:S01]  /*4160*/  FMUL.FTZ R44, R38, R44 ;  /* 0x0000002c262c7220 */ /* 0x000fe20000410000 */
[----:B------:R-:W-:Y:S01]  /*4170*/  SHF.L.U32 R116, R116, 0x10, RZ ;  /* 0x0000001074747819 */ /* 0x000fe200000006ff */
[----:B------:R-:W-:Y:S01]  /*4180*/  FMUL.FTZ R38, R0, R33 ;  /* 0x0000002100267220 */ /* 0x000fe20000410000 */
[----:B------:R-:W-:Y:S01]  /*4190*/  SHF.L.U32 R37, R97, 0x10, RZ ;  /* 0x0000001061257819 */ /* 0x000fe200000006ff */
[----:B------:R-:W-:Y:S01]  /*41a0*/  FMUL.FTZ R35, R36, R39 ;  /* 0x0000002724237220 */ /* 0x000fe20000410000 */
[----:B------:R-:W-:Y:S01]  /*41b0*/  FFMA.FTZ R39, R2, R34, R133 ;  /* 0x0000002202277223 */ /* 0x000fe20000010085 */
[----:B------:R-:W-:Y:S01]  /*41c0*/  FFMA.FTZ R40, R26, R38, R40 ;  /* 0x000000261a287223 */ /* 0x000fe20000010028 */
[----:B------:R-:W-:Y:S01]  /*41d0*/  FFMA.FTZ R117, R0, R33, R117 ;  /* 0x0000002100757223 */ /* 0x000fe20000010075 */
[----:B------:R-:W-:Y:S01]  /*41e0*/  FADD.FTZ R116, -R54, R116 ;  /* 0x0000007436747221 */ /* 0x000fe20000010100 */
[----:B------:R-:W-:Y:S01]  /*41f0*/  FMUL.FTZ R35, R37, R35 ;  /* 0x0000002325237220 */ /* 0x000fe20000410000 */
[----:B------:R-:W-:Y:S01]  /*4200*/  PRMT R38, R95, 0x7632, R38 ;  /* 0x000076325f267816 */ /* 0x000fe20000000026 */
[----:B------:R-:W-:Y:S01]  /*4210*/  FMUL.FTZ R37, R39, -1.4426950216293334961 ;  /* 0xbfb8aa3b27257820 */ /* 0x000fe20000410000 */
[-C--:B------:R-:W-:Y:S01]  /*4220*/  FFMA.FTZ R114, R55, R44.reuse, R114 ;  /* 0x0000002c37727223 */ /* 0x080fe20000010072 */
[----:B------:R-:W-:Y:S01]  /*4230*/  FADD.FTZ R127, R127, R44 ;  /* 0x0000002c7f7f7221 */ /* 0x000fe20000010000 */
[----:B------:R-:W-:Y:S01]  /*4240*/  FFMA.FTZ R117, R121, R44, R117 ;  /* 0x0000002c79757223 */ /* 0x000fe20000010075 */
[----:B------:R-:W-:Y:S01]  /*4250*/  FMUL.FTZ R116, R4, R116 ;  /* 0x0000007404747220 */ /* 0x000fe20000410000 */
[----:B------:R-:W-:Y:S01]  /*4260*/  PRMT R45, R97, 0x7632, R45 ;  /* 0x00007632612d7816 */ /* 0x000fe2000000002d */
[C---:B------:R-:W-:Y:S01]  /*4270*/  FMUL.FTZ R44, R121.reuse, R44 ;  /* 0x0000002c792c7220 */ /* 0x040fe20000410000 */
[----:B------:R-:W-:Y:S01]  /*4280*/  SHF.L.U32 R38, R38, 0x10, RZ ;  /* 0x0000001026267819 */ /* 0x000fe200000006ff */
[----:B------:R-:W1:Y:S01]  /*4290*/  MUFU.EX2 R37, R37 ;  /* 0x0000002500257308 */ /* 0x000e620000000800 */
[----:B------:R-:W-:Y:S01]  /*42a0*/  FFMA.FTZ R126, R121, R116, R132 ;  /* 0x00000074797e7223 */ /* 0x000fe20000010084 */
[----:B------:R-:W-:Y:S01]  /*42b0*/  SHF.L.U32 R45, R45, 0x10, RZ ;  /* 0x000000102d2d7819 */ /* 0x000fe200000006ff */
[----:B------:R-:W-:Y:S01]  /*42c0*/  FFMA.FTZ R55, R55, R44, R40 ;  /* 0x0000002c37377223 */ /* 0x000fe20000010028 */
[----:B------:R-:W-:Y:S01]  /*42d0*/  FMUL.FTZ R110, R41, R110 ;  /* 0x0000006e296e7220 */ /* 0x000fe20000410000 */
[----:B0-----:R-:W-:Y:S01]  /*42e0*/  FADD.FTZ R112, R112, 1 ;  /* 0x3f80000070707421 */ /* 0x001fe20000010000 */
[----:B------:R-:W-:Y:S01]  /*42f0*/  FADD.FTZ R44, -R54, R38 ;  /* 0x00000026362c7221 */ /* 0x000fe20000010100 */
[----:B------:R-:W-:Y:S01]  /*4300*/  FMUL.FTZ R124, R126, -1.4426950216293334961 ;  /* 0xbfb8aa3b7e7c7820 */ /* 0x000fe20000410000 */
[-C--:B------:R-:W-:Y:S01]  /*4310*/  FMUL.FTZ R38, R2, R35.reuse ;  /* 0x0000002302267220 */ /* 0x080fe20000410000 */
[----:B------:R-:W-:Y:S01]  /*4320*/  FMUL.FTZ R110, R45, R110 ;  /* 0x0000006e2d6e7220 */ /* 0x000fe20000410000 */
[----:B------:R-:W-:Y:S01]  /*4330*/  FMUL.FTZ R44, R4, R44 ;  /* 0x0000002c042c7220 */ /* 0x000fe20000410000 */
[----:B------:R-:W-:Y:S01]  /*4340*/  FFMA.FTZ R117, R2, R35, R117 ;  /* 0x0000002302757223 */ /* 0x000fe20000010075 */
[----:B------:R-:W0:Y:S01]  /*4350*/  MUFU.RCP R112, R112 ;  /* 0x0000007000707308 */ /* 0x000e220000001000 */
[----:B------:R-:W-:Y:S01]  /*4360*/  FFMA.FTZ R55, R29, R38, R55 ;  /* 0x000000261d377223 */ /* 0x000fe20000010037 */
[----:B------:R-:W-:Y:S01]  /*4370*/  FFMA.FTZ R38, R120, R44, R122 ;  /* 0x0000002c78267223 */ /* 0x000fe2000001007a */
[-C--:B------:R-:W-:Y:S01]  /*4380*/  FFMA.FTZ R118, R119, R110.reuse, R118 ;  /* 0x0000006e77767223 */ /* 0x080fe20000010076 */
[----:B------:R-:W-:Y:S01]  /*4390*/  FADD.FTZ R48, R48, R110 ;  /* 0x0000006e30307221 */ /* 0x000fe20000010000 */
[CC--:B------:R-:W-:Y:S01]  /*43a0*/  FFMA.FTZ R117, R120.reuse, R110.reuse, R117 ;  /* 0x0000006e78757223 */ /* 0x0c0fe20000010075 */
[----:B------:R-:W-:-:S02]  /*43b0*/  FMUL.FTZ R110, R120, R110 ;  /* 0x0000006e786e7220 */ /* 0x000fc40000410000 */
[----:B------:R-:W5:Y:S01]  /*43c0*/  MUFU.EX2 R124, R124 ;  /* 0x0000007c007c7308 */ /* 0x000f620000000800 */
[----:B------:R-:W-:Y:S01]  /*43d0*/  FMUL.FTZ R130, R38, -1.4426950216293334961 ;  /* 0xbfb8aa3b26827820 */ /* 0x000fe20000410000 */
[----:B------:R-:W-:Y:S01]  /*43e0*/  FFMA.FTZ R119, R119, R110, R55 ;  /* 0x0000006e77777223 */ /* 0x000fe20000010037 */
[----:B------:R-:W-:Y:S01]  /*43f0*/  IADD3 R110, P0, R154, UR26, RZ ;  /* 0x0000001a9a6e7c10 */ /* 0x000fe2000ff1e0ff */
[----:B-1----:R-:W-:Y:S01]  /*4400*/  FADD.FTZ R45, R37, 1 ;  /* 0x3f800000252d7421 */ /* 0x002fe20000010000 */
[----:B------:R-:W-:Y:S02]  /*4410*/  SHF.L.U32 R36, R98, 0x10, RZ ;  /* 0x0000001062247819 */ /* 0x000fe400000006ff */
[----:B------:R-:W-:Y:S01]  /*4420*/  IADD3.X R111, R155, UR27, RZ, P0, !PT ;  /* 0x0000001b9b6f7c10 */ /* 0x000fe200087fe4ff */
[----:B------:R-:W1:Y:S01]  /*4430*/  MUFU.EX2 R130, R130 ;  /* 0x0000008200827308 */ /* 0x000e620000000800 */
[----:B0-----:R-:W-:Y:S01]  /*4440*/  FADD.FTZ R49, -R112, 1 ;  /* 0x3f80000070317421 */ /* 0x001fe20000010100 */
[----:B------:R-:W-:-:S03]  /*4450*/  FADD.FTZ R36, -R54, R36 ;  /* 0x0000002436247221 */ /* 0x000fc60000010100 */
[----:B------:R-:W4:Y:S03]  /*4460*/  LDG.E.64.CONSTANT R110, desc[UR18][R110.64] ;  /* 0x000000126e6e7981 */ /* 0x000f26000c1e9b00 */
[----:B------:R-:W0:Y:S01]  /*4470*/  MUFU.RCP R45, R45 ;  /* 0x0000002d002d7308 */ /* 0x000e220000001000 */
[----:B-----5:R-:W-:Y:S01]  /*4480*/  FADD.FTZ R124, R124, 1 ;  /* 0x3f8000007c7c7421 */ /* 0x020fe20000010000 */
[----:B------:R-:W-:Y:S01]  /*4490*/  FMUL.FTZ R36, R4, R36 ;  /* 0x0000002404247220 */ /* 0x000fe20000410000 */
[----:B------:R-:W-:Y:S01]  /*44a0*/  SHF.L.U32 R37, R99, 0x10, RZ ;  /* 0x0000001063257819 */ /* 0x000fe200000006ff */
[----:B------:R-:W-:Y:S01]  /*44b0*/  FFMA.FTZ R131, R131, R49, 1 ;  /* 0x3f80000083837423 */ /* 0x000fe20000010031 */
[----:B------:R-:W-:Y:S02]  /*44c0*/  IADD3.X R153, RZ, R3, RZ, P5, !PT ;  /* 0x00000003ff997210 */ /* 0x000fe40002ffe4ff */
[----:B------:R-:W-:Y:S01]  /*44d0*/  PRMT R49, R98, 0x7632, R49 ;  /* 0x0000763262317816 */ /* 0x000fe20000000031 */
[----:B------:R-:W-:Y:S01]  /*44e0*/  FFMA.FTZ R41, R0, R36, R123 ;  /* 0x0000002400297223 */ /* 0x000fe2000001007b */
[----:B------:R-:W-:Y:S01]  /*44f0*/  PRMT R129, R99, 0x7632, R129 ;  /* 0x0000763263817816 */ /* 0x000fe20000000081 */
[----:B------:R-:W5:Y:S01]  /*4500*/  MUFU.RCP R124, R124 ;  /* 0x0000007c007c7308 */ /* 0x000f620000001000 */
[----:B------:R-:W-:Y:S01]  /*4510*/  SHF.L.U64.HI R153, R152, 0x1, R153 ;  /* 0x0000000198997819 */ /* 0x000fe20000010299 */
[----:B------:R-:W-:Y:S01]  /*4520*/  FADD.FTZ R37, -R54, R37 ;  /* 0x0000002536257221 */ /* 0x000fe20000010100 */
[----:B------:R-:W-:-:S02]  /*4530*/  SHF.L.U32 R49, R49, 0x10, RZ ;  /* 0x0000001031317819 */ /* 0x000fc400000006ff */
[----:B------:R-:W-:Y:S01]  /*4540*/  SHF.L.U32 R152, R152, 0x1, RZ ;  /* 0x0000000198987819 */ /* 0x000fe200000006ff */
[----:B------:R-:W-:Y:S01]  /*4550*/  FMUL.FTZ R125, R41, -1.4426950216293334961 ;  /* 0xbfb8aa3b297d7820 */ /* 0x000fe20000410000 */
[----:B------:R-:W-:Y:S01]  /*4560*/  SHF.L.U32 R129, R129, 0x10, RZ ;  /* 0x0000001081817819 */ /* 0x000fe200000006ff */
[----:B-1----:R-:W-:Y:S01]  /*4570*/  FADD.FTZ R130, R130, 1 ;  /* 0x3f80000082827421 */ /* 0x002fe20000010000 */
[----:B------:R-:W-:Y:S01]  /*4580*/  FMUL.FTZ R131, R112, R131 ;  /* 0x0000008370837220 */ /* 0x000fe20000410000 */
[----:B------:R-:W-:Y:S01]  /*4590*/  FMUL.FTZ R37, R4, R37 ;  /* 0x0000002504257220 */ /* 0x000fe20000410000 */
[----:B------:R-:W-:Y:S01]  /*45a0*/  IADD3 R112, P0, R152, UR24, RZ ;  /* 0x0000001898707c10 */ /* 0x000fe2000ff1e0ff */
[C---:B------:R-:W-:Y:S01]  /*45b0*/  FADD.FTZ R49, -R54.reuse, R49 ;  /* 0x0000003136317221 */ /* 0x040fe20000010100 */
[----:B0-----:R-:W-:Y:S01]  /*45c0*/  FADD.FTZ R55, -R45, 1 ;  /* 0x3f8000002d377421 */ /* 0x001fe20000010100 */
[----:B------:R-:W-:Y:S01]  /*45d0*/  FADD.FTZ R129, -R54, R129 ;  /* 0x0000008136817221 */ /* 0x000fe20000010100 */
[----:B------:R-:W0:Y:S01]  /*45e0*/  MUFU.EX2 R125, R125 ;  /* 0x0000007d007d7308 */ /* 0x000e220000000800 */
[----:B------:R-:W-:Y:S01]  /*45f0*/  FFMA.FTZ R40, R2, R37, R133 ;  /* 0x0000002502287223 */ /* 0x000fe20000010085 */
[----:B------:R-:W-:Y:S01]  /*4600*/  IADD3.X R113, R153, UR25, RZ, P0, !PT ;  /* 0x0000001999717c10 */ /* 0x000fe200087fe4ff */
[C---:B------:R-:W-:Y:S01]  /*4610*/  FMUL.FTZ R49, R4.reuse, R49 ;  /* 0x0000003104317220 */ /* 0x040fe20000410000 */
[----:B------:R-:W-:Y:S01]  /*4620*/  FFMA.FTZ R39, R39, R55, 1 ;  /* 0x3f80000027277423 */ /* 0x000fe20000010037 */
[----:B------:R-:W-:-:S03]  /*4630*/  FMUL.FTZ R129, R4, R129 ;  /* 0x0000008104817220 */ /* 0x000fc60000410000 */
[----:B------:R-:W1:Y:S01]  /*4640*/  MUFU.RCP R130, R130 ;  /* 0x0000008200827308 */ /* 0x000e620000001000 */
[----:B------:R-:W-:Y:S01]  /*4650*/  FMUL.FTZ R115, R40, -1.4426950216293334961 ;  /* 0xbfb8aa3b28737820 */ /* 0x000fe20000410000 */
[----:B------:R-:W-:Y:S01]  /*4660*/  FFMA.FTZ R55, R121, R49, R132 ;  /* 0x0000003179377223 */ /* 0x000fe20000010084 */
[----:B------:R-:W-:Y:S01]  /*4670*/  FMUL.FTZ R39, R45, R39 ;  /* 0x000000272d277220 */ /* 0x000fe20000410000 */
[----:B------:R-:W4:Y:S01]  /*4680*/  LDG.E.64.CONSTANT R112, desc[UR18][R112.64] ;  /* 0x0000001270707981 */ /* 0x000f22000c1e9b00 */
[----:B------:R-:W-:Y:S01]  /*4690*/  FFMA.FTZ R45, R120, R129, R122 ;  /* 0x00000081782d7223 */ /* 0x000fe2000001007a */
[----:B-----5:R-:W-:Y:S01]  /*46a0*/  FADD.FTZ R134, -R124, 1 ;  /* 0x3f8000007c867421 */ /* 0x020fe20000010100 */
[----:B------:R-:W-:Y:S01]  /*46b0*/  FMUL.FTZ R128, R55, -1.4426950216293334961 ;  /* 0xbfb8aa3b37807820 */ /* 0x000fe20000410000 */
[----:B------:R-:W5:Y:S01]  /*46c0*/  MUFU.EX2 R115, R115 ;  /* 0x0000007300737308 */ /* 0x000f620000000800 */
[----:B------:R-:W-:Y:S01]  /*46d0*/  FMUL.FTZ R135, R45, -1.4426950216293334961 ;  /* 0xbfb8aa3b2d877820 */ /* 0x000fe20000410000 */
[----:B------:R-:W-:-:S04]  /*46e0*/  FFMA.FTZ R134, R126, R134, 1 ;  /* 0x3f8000007e867423 */ /* 0x000fc80000010086 */
[----:B------:R-:W-:Y:S02]  /*46f0*/  FMUL.FTZ R134, R124, R134 ;  /* 0x000000867c867220 */ /* 0x000fe40000410000 */
[----:B------:R-:W-:Y:S01]  /*4700*/  MUFU.EX2 R128, R128 ;  /* 0x0000008000807308 */ /* 0x000fe20000000800 */
[----:B0-----:R-:W-:Y:S01]  /*4710*/  FADD.FTZ R124, R125, 1 ;  /* 0x3f8000007d7c7421 */ /* 0x001fe20000010000 */
[----:B-1----:R-:W-:-:S06]  /*4720*/  FADD.FTZ R125, -R130, 1 ;  /* 0x3f800000827d7421 */ /* 0x002fcc0000010100 */
[----:B------:R0:W1:Y:S01]  /*4730*/  MUFU.EX2 R126, R135 ;  /* 0x00000087007e7308 */ /* 0x0000620000000800 */
[----:B------:R-:W-:Y:S01]  /*4740*/  FFMA.FTZ R125, R38, R125, 1 ;  /* 0x3f800000267d7423 */ /* 0x000fe2000001007d */
[----:B------:R-:W-:Y:S01]  /*4750*/  SHF.L.U32 R38, R100, 0x10, RZ ;  /* 0x0000001064267819 */ /* 0x000fe200000006ff */
[----:B-----5:R-:W-:Y:S02]  /*4760*/  FADD.FTZ R115, R115, 1 ;  /* 0x3f80000073737421 */ /* 0x020fe40000010000 */
[----:B------:R-:W-:Y:S02]  /*4770*/  FMUL.FTZ R130, R130, R125 ;  /* 0x0000007d82827220 */ /* 0x000fe40000410000 */
[----:B------:R-:W-:Y:S01]  /*4780*/  FMUL.FTZ R38, R38, R131 ;  /* 0x0000008326267220 */ /* 0x000fe20000410000 */
[----:B0-----:R-:W-:Y:S02]  /*4790*/  PRMT R135, R100, 0x7632, R135 ;  /* 0x0000763264877816 */ /* 0x001fe40000000087 */
[----:B------:R-:W-:Y:S01]  /*47a0*/  SHF.L.U32 R131, R101, 0x10, RZ ;  /* 0x0000001065837819 */ /* 0x000fe200000006ff */
[----:B------:R0:W5:Y:S01]  /*47b0*/  MUFU.RCP R125, R115 ;  /* 0x00000073007d7308 */ /* 0x0001620000001000 */
[----:B------:R-:W-:Y:S01]  /*47c0*/  SHF.L.U32 R135, R135, 0x10, RZ ;  /* 0x0000001087877819 */ /* 0x000fe200000006ff */
[----:B-1----:R-:W-:-:S02]  /*47d0*/  FADD.FTZ R126, R126, 1 ;  /* 0x3f8000007e7e7421 */ /* 0x002fc40000010000 */
[----:B------:R-:W-:Y:S01]  /*47e0*/  FMUL.FTZ R39, R131, R39 ;  /* 0x0000002783277220 */ /* 0x000fe20000410000 */
[----:B0-----:R-:W-:Y:S01]  /*47f0*/  FADD.FTZ R115, R128, 1 ;  /* 0x3f80000080737421 */ /* 0x001fe20000010000 */
[C---:B------:R-:W-:Y:S01]  /*4800*/  FMUL.FTZ R128, R0.reuse, R38 ;  /* 0x0000002600807220 */ /* 0x040fe20000410000 */
[----:B------:R-:W-:Y:S01]  /*4810*/  FMUL.FTZ R134, R135, R134 ;  /* 0x0000008687867220 */ /* 0x000fe20000410000 */
[----:B------:R-:W-:Y:S01]  /*4820*/  FFMA.FTZ R131, R0, R38, R117 ;  /* 0x0000002600837223 */ /* 0x000fe20000010075 */
[----:B------:R-:W0:Y:S01]  /*4830*/  MUFU.RCP R124, R124 ;  /* 0x0000007c007c7308 */ /* 0x000e220000001000 */
[----:B------:R-:W-:Y:S01]  /*4840*/  PRMT R135, R101, 0x7632, R135 ;  /* 0x0000763265877816 */ /* 0x000fe20000000087 */
[----:B------:R-:W-:Y:S01]  /*4850*/  FFMA.FTZ R119, R32, R128, R119 ;  /* 0x0000008020777223 */ /* 0x000fe20000010077 */
[----:B------:R-:W-:-:S05]  /*4860*/  FMUL.FTZ R128, R121, R134 ;  /* 0x0000008679807220 */ /* 0x000fca0000410000 */
[----:B------:R1:W2:Y:S01]  /*4870*/  MUFU.RCP R117, R126 ;  /* 0x0000007e00757308 */ /* 0x0002a20000001000 */
[----:B------:R-:W-:Y:S01]  /*4880*/  SHF.L.U32 R135, R135, 0x10, RZ ;  /* 0x0000001087877819 */ /* 0x000fe200000006ff */
[----:B------:R-:W-:-:S06]  /*4890*/  FFMA.FTZ R119, R116, R128, R119 ;  /* 0x0000008074777223 */ /* 0x000fcc0000010077 */
[----:B------:R-:W2:Y:S01]  /*48a0*/  MUFU.RCP R115, R115 ;  /* 0x0000007300737308 */ /* 0x000ea20000001000 */
[-C--:B-1----:R-:W-:Y:S01]  /*48b0*/  FMUL.FTZ R126, R2, R39.reuse ;  /* 0x00000027027e7220 */ /* 0x082fe20000410000 */
[----:B------:R-:W-:Y:S01]  /*48c0*/  FFMA.FTZ R131, R121, R134, R131 ;  /* 0x0000008679837223 */ /* 0x000fe20000010083 */
[----:B------:R-:W-:Y:S01]  /*48d0*/  FMUL.FTZ R130, R135, R130 ;  /* 0x0000008287827220 */ /* 0x000fe20000410000 */
[----:B------:R-:W-:Y:S01]  /*48e0*/  FFMA.FTZ R114, R116, R134, R114 ;  /* 0x0000008674727223 */ /* 0x000fe20000010072 */
[----:B------:R-:W-:Y:S01]  /*48f0*/  FFMA.FTZ R119, R34, R126, R119 ;  /* 0x0000007e22777223 */ /* 0x000fe20000010077 */
[----:B------:R-:W-:Y:S01]  /*4900*/  FFMA.FTZ R116, R2, R39, R131 ;  /* 0x0000002702747223 */ /* 0x000fe20000010083 */
[----:B-----5:R-:W-:Y:S01]  /*4910*/  FADD.FTZ R126, -R125, 1 ;  /* 0x3f8000007d7e7421 */ /* 0x020fe20000010100 */
[-C--:B------:R-:W-:Y:S01]  /*4920*/  FMUL.FTZ R131, R120, R130.reuse ;  /* 0x0000008278837220 */ /* 0x080fe20000410000 */
[-C--:B------:R-:W-:Y:S01]  /*4930*/  FFMA.FTZ R118, R44, R130.reuse, R118 ;  /* 0x000000822c767223 */ /* 0x080fe20000010076 */
[----:B------:R-:W-:Y:S01]  /*4940*/  FADD.FTZ R48, R48, R130 ;  /* 0x0000008230307221 */ /* 0x000fe20000010000 */
[----:B------:R-:W-:Y:S01]  /*4950*/  FFMA.FTZ R130, R120, R130, R116 ;  /* 0x0000008278827223 */ /* 0x000fe20000010074 */
[----:B------:R-:W-:Y:S01]  /*4960*/  FFMA.FTZ R126, R40, R126, 1 ;  /* 0x3f800000287e7423 */ /* 0x000fe2000001007e */
[----:B0-----:R-:W-:Y:S01]  /*4970*/  FADD.FTZ R116, -R124, 1 ;  /* 0x3f8000007c747421 */ /* 0x001fe20000010100 */
[----:B--2---:R-:W-:Y:S01]  /*4980*/  FADD.FTZ R40, -R117, 1 ;  /* 0x3f80000075287421 */ /* 0x004fe20000010100 */
[----:B------:R-:W-:Y:S01]  /*4990*/  FFMA.FTZ R131, R44, R131, R119 ;  /* 0x000000832c837223 */ /* 0x000fe20000010077 */
[----:B------:R-:W-:Y:S01]  /*49a0*/  FADD.FTZ R44, -R115, 1 ;  /* 0x3f800000732c7421 */ /* 0x000fe20000010100 */
[----:B------:R-:W-:Y:S01]  /*49b0*/  FFMA.FTZ R116, R41, R116, 1 ;  /* 0x3f80000029747423 */ /* 0x000fe20000010074 */
[----:B------:R-:W-:Y:S01]  /*49c0*/  FFMA.FTZ R40, R45, R40, 1 ;  /* 0x3f8000002d287423 */ /* 0x000fe20000010028 */
[C---:B------:R-:W-:Y:S01]  /*49d0*/  PRMT R45, R102.reuse, 0x7632, R45 ;  /* 0x00007632662d7816 */ /* 0x040fe2000000002d */
[----:B------:R-:W-:Y:S01]  /*49e0*/  FFMA.FTZ R44, R55, R44, 1 ;  /* 0x3f800000372c7423 */ /* 0x000fe2000001002c */
[----:B------:R-:W-:Y:S01]  /*49f0*/  SHF.L.U32 R55, R102, 0x10, RZ ;  /* 0x0000001066377819 */ /* 0x000fe200000006ff */
[----:B------:R-:W-:Y:S01]  /*4a00*/  FMUL.FTZ R116, R124, R116 ;  /* 0x000000747c747220 */ /* 0x000fe20000410000 */
[----:B------:R-:W-:Y:S01]  /*4a10*/  SHF.L.U32 R41, R104, 0x10, RZ ;  /* 0x0000001068297819 */ /* 0x000fe200000006ff */
[----:B------:R-:W-:Y:S01]  /*4a20*/  FMUL.FTZ R44, R115, R44 ;  /* 0x0000002c732c7220 */ /* 0x000fe20000410000 */
[----:B------:R-:W-:Y:S01]  /*4a30*/  SHF.L.U32 R45, R45, 0x10, RZ ;  /* 0x000000102d2d7819 */ /* 0x000fe200000006ff */
[----:B------:R-:W-:Y:S01]  /*4a40*/  FMUL.FTZ R128, R117, R40 ;  /* 0x0000002875807220 */ /* 0x000fe20000410000 */
[----:B------:R-:W-:Y:S01]  /*4a50*/  FMUL.FTZ R40, R55, R116 ;  /* 0x0000007437287220 */ /* 0x000fe20000410000 */
[----:B------:R-:W-:Y:S01]  /*4a60*/  FADD.FTZ R41, -R54, R41 ;  /* 0x0000002936297221 */ /* 0x000fe20000010100 */
[----:B------:R-:W-:Y:S01]  /*4a70*/  SHF.L.U32 R55, R105, 0x10, RZ ;  /* 0x0000001069377819 */ /* 0x000fe200000006ff */
[----:B------:R-:W-:Y:S01]  /*4a80*/  FMUL.FTZ R116, R45, R44 ;  /* 0x0000002c2d747220 */ /* 0x000fe20000410000 */
[----:B------:R-:W-:Y:S01]  /*4a90*/  PRMT R45, R104, 0x7632, R45 ;  /* 0x00007632682d7816 */ /* 0x000fe2000000002d */
[----:B------:R-:W-:Y:S01]  /*4aa0*/  FMUL.FTZ R41, R4, R41 ;  /* 0x0000002904297220 */ /* 0x000fe20000410000 */
[----:B------:R-:W-:Y:S01]  /*4ab0*/  PRMT R115, R103, 0x7632, R115 ;  /* 0x0000763267737816 */ /* 0x000fe20000000073 */
[----:B------:R-:W-:Y:S01]  /*4ac0*/  FADD.FTZ R55, -R54, R55 ;  /* 0x0000003736377221 */ /* 0x000fe20000010100 */
[----:B------:R-:W-:-:S02]  /*4ad0*/  SHF.L.U32 R45, R45, 0x10, RZ ;  /* 0x000000102d2d7819 */ /* 0x000fc400000006ff */
[----:B------:R-:W-:Y:S01]  /*4ae0*/  IADD3.X R150, RZ, R3, RZ, P1, !PT ;  /* 0x00000003ff967210 */ /* 0x000fe20000ffe4ff */
[----:B------:R-:W-:Y:S01]  /*4af0*/  FFMA.FTZ R117, R0, R41, R123 ;  /* 0x0000002900757223 */ /* 0x000fe2000001007b */
[----:B------:R-:W-:Y:S01]  /*4b00*/  SHF.L.U32 R115, R115, 0x10, RZ ;  /* 0x0000001073737819 */ /* 0x000fe200000006ff */
[----:B------:R-:W-:Y:S01]  /*4b10*/  FMUL.FTZ R55, R4, R55 ;  /* 0x0000003704377220 */ /* 0x000fe20000410000 */
[----:B------:R-:W-:Y:S01]  /*4b20*/  STL [R1+0xc], R46 ;  /* 0x00000c2e01007387 */ /* 0x000fe20000100800 */
[----:B------:R-:W-:Y:S01]  /*4b30*/  FMUL.FTZ R44, R0, R40 ;  /* 0x00000028002c7220 */ /* 0x000fe20000410000 */
[----:B------:R-:W-:Y:S01]  /*4b40*/  SHF.L.U64.HI R150, R149, 0x1, R150 ;  /* 0x0000000195967819 */ /* 0x000fe20000010296 */
[----:B------:R-:W-:Y:S01]  /*4b50*/  FMUL.FTZ R124, R125, R126 ;  /* 0x0000007e7d7c7220 */ /* 0x000fe20000410000 */
[----:B------:R-:W-:Y:S01]  /*4b60*/  STL [R1+0x8], R47 ;  /* 0x0000082f01007387 */ /* 0x000fe20000100800 */
[----:B------:R-:W-:Y:S01]  /*4b70*/  FADD.FTZ R45, -R54, R45 ;  /* 0x0000002d362d7221 */ /* 0x000fe20000010100 */
[----:B------:R-:W-:Y:S01]  /*4b80*/  SHF.L.U32 R149, R149, 0x1, RZ ;  /* 0x0000000195957819 */ /* 0x000fe200000006ff */
[----:B------:R-:W-:Y:S01]  /*4b90*/  FMUL.FTZ R125, R117, -1.4426950216293334961 ;  /* 0xbfb8aa3b757d7820 */ /* 0x000fe20000410000 */
[----:B------:R-:W-:Y:S01]  /*4ba0*/  STL [R1+0x4], R42 ;  /* 0x0000042a01007387 */ /* 0x000fe20000100800 */
[----:B------:R-:W-:Y:S01]  /*4bb0*/  FMUL.FTZ R128, R115, R128 ;  /* 0x0000008073807220 */ /* 0x000fe20000410000 */
[----:B------:R-:W-:Y:S01]  /*4bc0*/  FFMA.FTZ R119, R2, R55, R133 ;  /* 0x0000003702777223 */ /* 0x000fe20000010085 */
[----:B------:R-:W-:Y:S01]  /*4bd0*/  FFMA.FTZ R131, R36, R44, R131 ;  /* 0x0000002c24837223 */ /* 0x000fe20000010083 */
[----:B------:R0:W-:Y:S01]  /*4be0*/  STL [R1], R43 ;  /* 0x0000002b01007387 */ /* 0x0001e20000100800 */
[-C--:B------:R-:W-:Y:S01]  /*4bf0*/  FMUL.FTZ R115, R121, R116.reuse ;  /* 0x0000007479737220 */ /* 0x080fe20000410000 */
[----:B------:R-:W-:Y:S01]  /*4c00*/  FMUL.FTZ R45, R4, R45 ;  /* 0x0000002d042d7220 */ /* 0x000fe20000410000 */
[----:B------:R-:W-:Y:S01]  /*4c10*/  FMUL.FTZ R126, R119, -1.4426950216293334961 ;  /* 0xbfb8aa3b777e7820 */ /* 0x000fe20000410000 */
[----:B------:R-:W1:Y:S01]  /*4c20*/  MUFU.EX2 R125, R125 ;  /* 0x0000007d007d7308 */ /* 0x000e620000000800 */
[C---:B------:R-:W-:Y:S01]  /*4c30*/  FFMA.FTZ R131, R49.reuse, R115, R131 ;  /* 0x0000007331837223 */ /* 0x040fe20000010083 */
[----:B0-----:R-:W-:Y:S01]  /*4c40*/  FFMA.FTZ R43, R49, R116, R114 ;  /* 0x00000074312b7223 */ /* 0x001fe20000010072 */
[----:B------:R-:W-:Y:S01]  /*4c50*/  IADD3 R114, P0, R149, UR24, RZ ;  /* 0x0000001895727c10 */ /* 0x000fe2000ff1e0ff */
[----:B------:R-:W-:-:S03]  /*4c60*/  FFMA.FTZ R3, R121, R45, R132 ;  /* 0x0000002d79037223 */ /* 0x000fc60000010084 */
[----:B------:R-:W-:Y:S01]  /*4c70*/  IADD3.X R115, R150, UR25, RZ, P0, !PT ;  /* 0x0000001996737c10 */ /* 0x000fe200087fe4ff */
[----:B------:R-:W0:Y:S01]  /*4c80*/  MUFU.EX2 R126, R126 ;  /* 0x0000007e007e7308 */ /* 0x000e220000000800 */
[----:B------:R-:W-:Y:S01]  /*4c90*/  PRMT R44, R105, 0x7632, R44 ;  /* 0x00007632692c7816 */ /* 0x000fe2000000002c */
[----:B------:R-:W-:-:S03]  /*4ca0*/  FMUL.FTZ R135, R3, -1.4426950216293334961 ;  /* 0xbfb8aa3b03877820 */ /* 0x000fc60000410000 */
[----:B------:R-:W2:Y:S01]  /*4cb0*/  LDG.E.64.CONSTANT R114, desc[UR18][R114.64] ;  /* 0x0000001272727981 */ /* 0x000ea2000c1e9b00 */
[----:B------:R-:W-:Y:S02]  /*4cc0*/  SHF.L.U32 R44, R44, 0x10, RZ ;  /* 0x000000102c2c7819 */ /* 0x000fe400000006ff */
[----:B------:R-:W5:Y:S01]  /*4cd0*/  MUFU.EX2 R135, R135 ;  /* 0x0000008700877308 */ /* 0x000f620000000800 */
[----:B------:R-:W-:Y:S02]  /*4ce0*/  SHF.L.U32 R140, R103, 0x10, RZ ;  /* 0x00000010678c7819 */ /* 0x000fe400000006ff */
[----:B------:R-:W-:Y:S01]  /*4cf0*/  FADD.FTZ R44, -R54, R44 ;  /* 0x0000002c362c7221 */ /* 0x000fe20000010100 */
[----:B-1----:R-:W-:Y:S02]  /*4d00*/  FADD.FTZ R125, R125, 1 ;  /* 0x3f8000007d7d7421 */ /* 0x002fe40000010000 */
[----:B------:R-:W-:Y:S01]  /*4d10*/  FMUL.FTZ R124, R140, R124 ;  /* 0x0000007c8c7c7220 */ /* 0x000fe20000410000 */
[----:B------:R-:W-:Y:S01]  /*4d20*/  FMUL.FTZ R44, R4, R44 ;  /* 0x0000002c042c7220 */ /* 0x000fe20000410000 */
[----:B0-----:R-:W-:-:S02]  /*4d30*/  FADD.FTZ R126, R126, 1 ;  /* 0x3f8000007e7e7421 */ /* 0x001fc40000010000 */
[----:B------:R-:W-:Y:S01]  /*4d40*/  FMUL.FTZ R140, R2, R124 ;  /* 0x0000007c028c7220 */ /* 0x000fe20000410000 */
[C---:B------:R-:W-:Y:S01]  /*4d50*/  FFMA.FTZ R49, R120.reuse, R44, R122 ;  /* 0x0000002c78317223 */ /* 0x040fe2000001007a */
[----:B------:R-:W0:Y:S01]  /*4d60*/  MUFU.RCP R125, R125 ;  /* 0x0000007d007d7308 */ /* 0x000e220000001000 */
[----:B------:R-:W-:Y:S01]  /*4d70*/  FADD.FTZ R127, R127, R134 ;  /* 0x000000867f7f7221 */ /* 0x000fe20000010000 */
[----:B------:R-:W-:Y:S01]  /*4d80*/  FFMA.FTZ R131, R37, R140, R131 ;  /* 0x0000008c25837223 */ /* 0x000fe20000010083 */
[----:B------:R-:W-:Y:S01]  /*4d90*/  FMUL.FTZ R134, R49, -1.4426950216293334961 ;  /* 0xbfb8aa3b31867820 */ /* 0x000fe20000410000 */
[----:B------:R-:W-:Y:S01]  /*4da0*/  FMUL.FTZ R140, R120, R128 ;  /* 0x00000080788c7220 */ /* 0x000fe20000410000 */
[----:B-----5:R-:W-:-:S03]  /*4db0*/  FADD.FTZ R135, R135, 1 ;  /* 0x3f80000087877421 */ /* 0x020fc60000010000 */
[----:B------:R-:W1:Y:S01]  /*4dc0*/  MUFU.RCP R126, R126 ;  /* 0x0000007e007e7308 */ /* 0x000e620000001000 */
[C---:B------:R-:W-:Y:S01]  /*4dd0*/  FFMA.FTZ R131, R129.reuse, R140, R131 ;  /* 0x0000008c81837223 */ /* 0x040fe20000010083 */
[----:B------:R-:W-:Y:S01]  /*4de0*/  FFMA.FTZ R129, R129, R128, R118 ;  /* 0x0000008081817223 */ /* 0x000fe20000010076 */
[----:B------:R-:W-:-:S05]  /*4df0*/  FFMA.FTZ R130, R0, R40, R130 ;  /* 0x0000002800827223 */ /* 0x000fca0000010082 */
[----:B------:R-:W5:Y:S01]  /*4e00*/  MUFU.EX2 R134, R134 ;  /* 0x0000008600867308 */ /* 0x000f620000000800 */
[----:B------:R-:W-:-:S07]  /*4e10*/  FADD.FTZ R42, R127, R116 ;  /* 0x000000747f2a7221 */ /* 0x000fce0000010000 */
[----:B------:R-:W3:Y:S01]  /*4e20*/  MUFU.RCP R118, R135 ;  /* 0x0000008700767308 */ /* 0x000ee20000001000 */
[----:B------:R-:W-:Y:S01]  /*4e30*/  FFMA.FTZ R130, R121, R116, R130 ;  /* 0x0000007479827223 */ /* 0x000fe20000010082 */
[----:B0-----:R-:W-:-:S04]  /*4e40*/  FADD.FTZ R116, -R125, 1 ;  /* 0x3f8000007d747421 */ /* 0x001fc80000010100 */
[----:B------:R-:W-:Y:S01]  /*4e50*/  FFMA.FTZ R117, R117, R116, 1 ;  /* 0x3f80000075757423 */ /* 0x000fe20000010074 */
[----:B-1----:R-:W-:Y:S01]  /*4e60*/  FADD.FTZ R116, -R126, 1 ;  /* 0x3f8000007e747421 */ /* 0x002fe20000010100 */
[----:B-----5:R-:W-:Y:S02]  /*4e70*/  FADD.FTZ R134, R134, 1 ;  /* 0x3f80000086867421 */ /* 0x020fe40000010000 */
[----:B------:R-:W-:Y:S01]  /*4e80*/  FMUL.FTZ R125, R125, R117 ;  /* 0x000000757d7d7220 */ /* 0x000fe20000410000 */
[----:B------:R-:W-:Y:S01]  /*4e90*/  FFMA.FTZ R119, R119, R116, 1 ;  /* 0x3f80000077777423 */ /* 0x000fe20000010074 */
[----:B------:R-:W-:Y:S01]  /*4ea0*/  IADD3 R116, P0, R152, UR26, RZ ;  /* 0x0000001a98747c10 */ /* 0x000fe2000ff1e0ff */
[----:B------:R-:W0:Y:S01]  /*4eb0*/  MUFU.RCP R127, R134 ;  /* 0x00000086007f7308 */ /* 0x000e220000001000 */
[----:B---3--:R-:W-:-:S04]  /*4ec0*/  FADD.FTZ R117, -R118, 1 ;  /* 0x3f80000076757421 */ /* 0x008fc80000010100 */
[----:B------:R-:W-:Y:S01]  /*4ed0*/  FFMA.FTZ R140, R3, R117, 1 ;  /* 0x3f800000038c7423 */ /* 0x000fe20000010075 */
[----:B------:R-:W-:-:S06]  /*4ee0*/  IADD3.X R117, R153, UR27, RZ, P0, !PT ;  /* 0x0000001b99757c10 */ /* 0x000fcc00087fe4ff */
[----:B------:R-:W3:Y:S01]  /*4ef0*/  LDG.E.64.CONSTANT R116, desc[UR18][R116.64] ;  /* 0x0000001274747981 */ /* 0x000ee2000c1e9b00 */
[----:B------:R-:W-:Y:S01]  /*4f00*/  FMUL.FTZ R126, R126, R119 ;  /* 0x000000777e7e7220 */ /* 0x000fe20000410000 */
[----:B0-----:R-:W-:Y:S01]  /*4f10*/  FADD.FTZ R119, -R127, 1 ;  /* 0x3f8000007f777421 */ /* 0x001fe20000010100 */
[----:B------:R-:W-:Y:S01]  /*4f20*/  FMUL.FTZ R140, R118, R140 ;  /* 0x0000008c768c7220 */ /* 0x000fe20000410000 */
[----:B------:R-:W-:Y:S02]  /*4f30*/  SHF.L.U32 R118, R107, 0x10, RZ ;  /* 0x000000106b767819 */ /* 0x000fe400000006ff */
[----:B------:R-:W-:-:S04]  /*4f40*/  FFMA.FTZ R119, R49, R119, 1 ;  /* 0x3f80000031777423 */ /* 0x000fc80000010077 */
[----:B------:R-:W-:Y:S01]  /*4f50*/  FMUL.FTZ R135, R127, R119 ;  /* 0x000000777f877220 */ /* 0x000fe20000410000 */
[----:B------:R-:W-:Y:S01]  /*4f60*/  SHF.L.U32 R119, R106, 0x10, RZ ;  /* 0x000000106a777819 */ /* 0x000fe200000006ff */
[----:B------:R-:W-:Y:S01]  /*4f70*/  FMUL.FTZ R126, R118, R126 ;  /* 0x0000007e767e7220 */ /* 0x000fe20000410000 */
[----:B------:R-:W-:-:S03]  /*4f80*/  IADD3 R118, P0, R149, UR26, RZ ;  /* 0x0000001a95767c10 */ /* 0x000fc6000ff1e0ff */
[----:B------:R-:W-:Y:S01]  /*4f90*/  FMUL.FTZ R125, R119, R125 ;  /* 0x0000007d777d7220 */ /* 0x000fe20000410000 */
[----:B------:R-:W-:-:S06]  /*4fa0*/  IADD3.X R119, R150, UR27, RZ, P0, !PT ;  /* 0x0000001b96777c10 */ /* 0x000fcc00087fe4ff */
[----:B------:R-:W5:Y:S01]  /*4fb0*/  LDG.E.64.CONSTANT R118, desc[UR18][R118.64] ;  /* 0x0000001276767981 */ /* 0x000f62000c1e9b00 */
[----:B------:R-:W-:Y:S02]  /*4fc0*/  PRMT R49, R106, 0x7632, R49 ;  /* 0x000076326a317816 */ /* 0x000fe40000000031 */
[----:B------:R-:W-:Y:S02]  /*4fd0*/  PRMT R3, R107, 0x7632, R3 ;  /* 0x000076326b037816 */ /* 0x000fe40000000003 */
[----:B------:R-:W-:Y:S02]  /*4fe0*/  SHF.L.U32 R49, R49, 0x10, RZ ;  /* 0x0000001031317819 */ /* 0x000fe400000006ff */
[----:B------:R-:W-:-:S03]  /*4ff0*/  SHF.L.U32 R3, R3, 0x10, RZ ;  /* 0x0000001003037819 */ /* 0x000fc600000006ff */
[----:B------:R-:W-:Y:S01]  /*5000*/  FMUL.FTZ R140, R49, R140 ;  /* 0x0000008c318c7220 */ /* 0x000fe20000410000 */
[----:B------:R-:W-:Y:S01]  /*5010*/  FMUL.FTZ R49, R0, R125 ;  /* 0x0000007d00317220 */ /* 0x000fe20000410000 */
[----:B------:R-:W-:Y:S01]  /*5020*/  FMUL.FTZ R135, R3, R135 ;  /* 0x0000008703877220 */ /* 0x000fe20000410000 */
[C---:B----4-:R-:W-:Y:S02]  /*5030*/  SHF.L.U32 R3, R108.reuse, 0x10, RZ ;  /* 0x000000106c037819 */ /* 0x050fe400000006ff */
[----:B------:R-:W-:Y:S01]  /*5040*/  FFMA.FTZ R131, R41, R49, R131 ;  /* 0x0000003129837223 */ /* 0x000fe20000010083 */
[----:B------:R-:W-:Y:S02]  /*5050*/  PRMT R49, R108, 0x7632, R49 ;  /* 0x000076326c317816 */ /* 0x000fe40000000031 */
[----:B------:R-:W-:Y:S02]  /*5060*/  FADD.FTZ R3, -R54, R3 ;  /* 0x0000000336037221 */ /* 0x000fe40000010100 */
[----:B------:R-:W-:Y:S01]  /*5070*/  SHF.L.U32 R49, R49, 0x10, RZ ;  /* 0x0000001031317819 */ /* 0x000fe200000006ff */
[----:B------:R-:W-:Y:S01]  /*5080*/  FFMA.FTZ R130, R2, R124, R130 ;  /* 0x0000007c02827223 */ /* 0x000fe20000010082 */
[----:B------:R-:W-:Y:S01]  /*5090*/  PRMT R134, R109, 0x7632, R134 ;  /* 0x000076326d867816 */ /* 0x000fe20000000086 */
[----:B------:R-:W-:Y:S01]  /*50a0*/  FMUL.FTZ R3, R4, R3 ;  /* 0x0000000304037220 */ /* 0x000fe20000410000 */
[----:B------:R-:W-:Y:S01]  /*50b0*/  FADD.FTZ R48, R48, R128 ;  /* 0x0000008030307221 */ /* 0x000fe20000010000 */
[----:B------:R-:W-:Y:S01]  /*50c0*/  FADD.FTZ R49, -R54, R49 ;  /* 0x0000003136317221 */ /* 0x000fe20000010100 */
[----:B------:R-:W-:Y:S01]  /*50d0*/  FFMA.FTZ R128, R120, R128, R130 ;  /* 0x0000008078807223 */ /* 0x000fe20000010082 */
[----:B------:R-:W-:Y:S01]  /*50e0*/  SHF.L.U32 R134, R134, 0x10, RZ ;  /* 0x0000001086867819 */ /* 0x000fe200000006ff */
[----:B------:R-:W-:Y:S01]  /*50f0*/  FFMA.FTZ R130, R0, R3, R123 ;  /* 0x0000000300827223 */ /* 0x000fe2000001007b */
[----:B------:R-:W-:-:S03]  /*5100*/  FMUL.FTZ R49, R4, R49 ;  /* 0x0000003104317220 */ /* 0x000fc60000410000 */
[----:B------:R-:W-:Y:S01]  /*5110*/  FMUL.FTZ R165, R130, -1.4426950216293334961 ;  /* 0xbfb8aa3b82a57820 */ /* 0x000fe20000410000 */
[----:B------:R-:W-:Y:S01]  /*5120*/  FADD.FTZ R134, -R54, R134 ;  /* 0x0000008636867221 */ /* 0x000fe20000010100 */
[----:B------:R-:W-:Y:S01]  /*5130*/  FFMA.FTZ R162, R121, R49, R132 ;  /* 0x0000003179a27223 */ /* 0x000fe20000010084 */
[----:B------:R-:W-:Y:S02]  /*5140*/  SHF.L.U32 R127, R109, 0x10, RZ ;  /* 0x000000106d7f7819 */ /* 0x000fe400000006ff */
[----:B------:R-:W-:Y:S01]  /*5150*/  FMUL.FTZ R134, R4, R134 ;  /* 0x0000008604867220 */ /* 0x000fe20000410000 */
[----:B------:R-:W-:Y:S01]  /*5160*/  FMUL.FTZ R163, R162, -1.4426950216293334961 ;  /* 0xbfb8aa3ba2a37820 */ /* 0x000fe20000410000 */
[----:B------:R-:W0:Y:S02]  /*5170*/  MUFU.EX2 R165, R165 ;  /* 0x000000a500a57308 */ /* 0x000e240000000800 */
[----:B------:R-:W-:Y:S01]  /*5180*/  FFMA.FTZ R141, R120, R134, R122 ;  /* 0x00000086788d7223 */ /* 0x000fe2000001007a */
[----:B------:R-:W-:-:S03]  /*5190*/  FADD.FTZ R127, -R54, R127 ;  /* 0x0000007f367f7221 */ /* 0x000fc60000010100 */
[----:B------:R-:W-:Y:S02]  /*51a0*/  FMUL.FTZ R160, R141, -1.4426950216293334961 ;  /* 0xbfb8aa3b8da07820 */ /* 0x000fe40000410000 */
[----:B------:R-:W1:Y:S01]  /*51b0*/  MUFU.EX2 R163, R163 ;  /* 0x000000a300a37308 */ /* 0x000e620000000800 */
[----:B------:R-:W-:Y:S01]  /*51c0*/  FMUL.FTZ R127, R4, R127 ;  /* 0x0000007f047f7220 */ /* 0x000fe20000410000 */
[----:B------:R-:W-:-:S03]  /*51d0*/  FMUL.FTZ R164, R121, R140 ;  /* 0x0000008c79a47220 */ /* 0x000fc60000410000 */
[----:B------:R-:W-:-:S03]  /*51e0*/  FFMA.FTZ R161, R2, R127, R133 ;  /* 0x0000007f02a17223 */ /* 0x000fc60000010085 */
[----:B------:R-:W4:Y:S01]  /*51f0*/  MUFU.EX2 R160, R160 ;  /* 0x000000a000a07308 */ /* 0x000f220000000800 */
[----:B------:R-:W-:Y:S01]  /*5200*/  FMUL.FTZ R151, R161, -1.4426950216293334961 ;  /* 0xbfb8aa3ba1977820 */ /* 0x000fe20000410000 */
[C---:B------:R-:W-:Y:S01]  /*5210*/  FFMA.FTZ R131, R45.reuse, R164, R131 ;  /* 0x000000a42d837223 */ /* 0x040fe20000010083 */
[----:B------:R-:W-:Y:S01]  /*5220*/  FFMA.FTZ R43, R45, R140, R43 ;  /* 0x0000008c2d2b7223 */ /* 0x000fe2000001002b */
[----:B0-----:R-:W-:Y:S01]  /*5230*/  FADD.FTZ R165, R165, 1 ;  /* 0x3f800000a5a57421 */ /* 0x001fe20000010000 */
[----:B------:R-:W-:-:S03]  /*5240*/  FMUL.FTZ R45, R2, R126 ;  /* 0x0000007e022d7220 */ /* 0x000fc60000410000 */
[----:B------:R-:W0:Y:S01]  /*5250*/  MUFU.EX2 R151, R151 ;  /* 0x0000009700977308 */ /* 0x000e220000000800 */
[----:B------:R-:W-:Y:S01]  /*5260*/  FFMA.FTZ R45, R55, R45, R131 ;  /* 0x0000002d372d7223 */ /* 0x000fe20000010083 */
[----:B-1----:R-:W-:Y:S01]  /*5270*/  FADD.FTZ R131, R163, 1 ;  /* 0x3f800000a3837421 */ /* 0x002fe20000010000 */
[----:B------:R-:W-:-:S05]  /*5280*/  FMUL.FTZ R163, R120, R135 ;  /* 0x0000008778a37220 */ /* 0x000fca0000410000 */
[----:B------:R-:W1:Y:S01]  /*5290*/  MUFU.RCP R165, R165 ;  /* 0x000000a500a57308 */ /* 0x000e620000001000 */
[----:B----4-:R-:W-:Y:S01]  /*52a0*/  FADD.FTZ R160, R160, 1 ;  /* 0x3f800000a0a07421 */ /* 0x010fe20000010000 */
[C---:B------:R-:W-:Y:S01]  /*52b0*/  FFMA.FTZ R45, R44.reuse, R163, R45 ;  /* 0x000000a32c2d7223 */ /* 0x040fe2000001002d */
[----:B------:R-:W-:Y:S01]  /*52c0*/  FFMA.FTZ R44, R44, R135, R129 ;  /* 0x000000872c2c7223 */ /* 0x000fe20000010081 */
[----:B------:R-:W-:-:S04]  /*52d0*/  FFMA.FTZ R129, R0, R125, R128 ;  /* 0x0000007d00817223 */ /* 0x000fc80000010080 */
[----:B------:R-:W4:Y:S01]  /*52e0*/  MUFU.RCP R131, R131 ;  /* 0x0000008300837308 */ /* 0x000f220000001000 */
[----:B------:R-:W-:Y:S01]  /*52f0*/  FADD.FTZ R46, R42, R140 ;  /* 0x0000008c2a2e7221 */ /* 0x000fe20000010000 */
[----:B------:R-:W-:-:S06]  /*5300*/  FFMA.FTZ R129, R121, R140, R129 ;  /* 0x0000008c79817223 */ /* 0x000fcc0000010081 */
[----:B------:R-:W4:Y:S01]  /*5310*/  MUFU.RCP R128, R160 ;  /* 0x000000a000807308 */ /* 0x000f220000001000 */
[----:B0-----:R-:W-:Y:S01]  /*5320*/  FADD.FTZ R140, R151, 1 ;  /* 0x3f800000978c7421 */ /* 0x001fe20000010000 */
[----:B-1----:R-:W-:-:S04]  /*5330*/  FADD.FTZ R151, -R165, 1 ;  /* 0x3f800000a5977421 */ /* 0x002fc80000010100 */
[----:B------:R-:W-:Y:S01]  /*5340*/  FFMA.FTZ R130, R130, R151, 1 ;  /* 0x3f80000082827423 */ /* 0x000fe20000010097 */
[----:B----4-:R-:W-:Y:S01]  /*5350*/  FADD.FTZ R151, -R131, 1 ;  /* 0x3f80000083977421 */ /* 0x010fe20000010100 */
[----:B------:R-:W0:Y:S03]  /*5360*/  MUFU.RCP R140, R140 ;  /* 0x0000008c008c7308 */ /* 0x000e260000001000 */
[----:B------:R-:W-:Y:S01]  /*5370*/  FFMA.FTZ R162, R162, R151, 1 ;  /* 0x3f800000a2a27423 */ /* 0x000fe20000010097 */
[----:B------:R-:W-:Y:S01]  /*5380*/  FADD.FTZ R151, -R128, 1 ;  /* 0x3f80000080977421 */ /* 0x000fe20000010100 */
[----:B------:R-:W-:-:S03]  /*5390*/  FADD.FTZ R42, R48, R135 ;  /* 0x00000087302a7221 */ /* 0x000fc60000010000 */
[----:B------:R-:W-:-:S04]  /*53a0*/  FFMA.FTZ R151, R141, R151, 1 ;  /* 0x3f8000008d977423 */ /* 0x000fc80000010097 */
[----:B------:R-:W-:Y:S01]  /*53b0*/  FMUL.FTZ R48, R128, R151 ;  /* 0x0000009780307220 */ /* 0x000fe20000410000 */
[----:B------:R-:W-:Y:S01]  /*53c0*/  PRMT R128, R111, 0x7632, R128 ;  /* 0x000076326f807816 */ /* 0x000fe20000000080 */
[----:B------:R-:W-:-:S03]  /*53d0*/  FFMA.FTZ R129, R2, R126, R129 ;  /* 0x0000007e02817223 */ /* 0x000fc60000010081 */
[----:B------:R-:W-:Y:S01]  /*53e0*/  SHF.L.U32 R128, R128, 0x10, RZ ;  /* 0x0000001080807819 */ /* 0x000fe200000006ff */
[----:B------:R-:W-:Y:S01]  /*53f0*/  FFMA.FTZ R135, R120, R135, R129 ;  /* 0x0000008778877223 */ /* 0x000fe20000010081 */
[----:B0-----:R-:W-:Y:S01]  /*5400*/  FADD.FTZ R129, -R140, 1 ;  /* 0x3f8000008c817421 */ /* 0x001fe20000010100 */
[----:B------:R-:W-:Y:S02]  /*5410*/  FMUL.FTZ R130, R165, R130 ;  /* 0x00000082a5827220 */ /* 0x000fe40000410000 */
[----:B------:R-:W-:Y:S01]  /*5420*/  FMUL.FTZ R48, R128, R48 ;  /* 0x0000003080307220 */ /* 0x000fe20000410000 */
[C---:B------:R-:W-:Y:S01]  /*5430*/  SHF.L.U32 R128, R110.reuse, 0x10, RZ ;  /* 0x000000106e807819 */ /* 0x040fe200000006ff */
[----:B------:R-:W-:Y:S01]  /*5440*/  FMUL.FTZ R160, R131, R162 ;  /* 0x000000a283a07220 */ /* 0x000fe20000410000 */
[----:B------:R-:W-:Y:S01]  /*5450*/  FFMA.FTZ R129, R161, R129, 1 ;  /* 0x3f800000a1817423 */ /* 0x000fe20000010081 */
[----:B------:R-:W-:Y:S02]  /*5460*/  PRMT R131, R110, 0x7632, R131 ;  /* 0x000076326e837816 */ /* 0x000fe40000000083 */
[----:B------:R-:W-:Y:S01]  /*5470*/  FMUL.FTZ R128, R128, R130 ;  /* 0x0000008280807220 */ /* 0x000fe20000410000 */
[----:B------:R-:W-:Y:S01]  /*5480*/  SHF.L.U32 R130, R111, 0x10, RZ ;  /* 0x000000106f827819 */ /* 0x000fe200000006ff */
[----:B------:R-:W-:Y:S01]  /*5490*/  FMUL.FTZ R129, R140, R129 ;  /* 0x000000818c817220 */ /* 0x000fe20000410000 */
[----:B------:R-:W-:-:S03]  /*54a0*/  SHF.L.U32 R131, R131, 0x10, RZ ;  /* 0x0000001083837819 */ /* 0x000fc600000006ff */
[----:B------:R-:W-:Y:S01]  /*54b0*/  FMUL.FTZ R129, R130, R129 ;  /* 0x0000008182817220 */ /* 0x000fe20000410000 */
[----:B------:R-:W-:Y:S01]  /*54c0*/  SHF.L.U32 R130, R112, 0x10, RZ ;  /* 0x0000001070827819 */ /* 0x000fe200000006ff */
[----:B------:R-:W-:Y:S01]  /*54d0*/  FMUL.FTZ R160, R131, R160 ;  /* 0x000000a083a07220 */ /* 0x000fe20000410000 */
[----:B------:R-:W-:-:S03]  /*54e0*/  SHF.L.U32 R131, R113, 0x10, RZ ;  /* 0x0000001071837819 */ /* 0x000fc600000006ff */
[C---:B------:R-:W-:Y:S02]  /*54f0*/  FADD.FTZ R130, -R54.reuse, R130 ;  /* 0x0000008236827221 */ /* 0x040fe40000010100 */
[----:B------:R-:W-:Y:S02]  /*5500*/  FADD.FTZ R131, -R54, R131 ;  /* 0x0000008336837221 */ /* 0x000fe40000010100 */
[----:B------:R-:W-:Y:S01]  /*5510*/  FMUL.FTZ R130, R4, R130 ;  /* 0x0000008204827220 */ /* 0x000fe20000410000 */
[----:B------:R-:W-:Y:S01]  /*5520*/  PRMT R151, R112, 0x7632, R151 ;  /* 0x0000763270977816 */ /* 0x000fe20000000097 */
[----:B------:R-:W-:Y:S02]  /*5530*/  FMUL.FTZ R131, R4, R131 ;  /* 0x0000008304837220 */ /* 0x000fe40000410000 */
[----:B------:R-:W-:Y:S01]  /*5540*/  FFMA.FTZ R165, R0, R130, R123 ;  /* 0x0000008200a57223 */ /* 0x000fe2000001007b */
[----:B------:R-:W-:Y:S01]  /*5550*/  SHF.L.U32 R151, R151, 0x10, RZ ;  /* 0x0000001097977819 */ /* 0x000fe200000006ff */
[----:B------:R-:W-:-:S02]  /*5560*/  FFMA.FTZ R140, R2, R131, R133 ;  /* 0x00000083028c7223 */ /* 0x000fc40000010085 */
[----:B------:R-:W-:Y:S02]  /*5570*/  FMUL.FTZ R164, R165, -1.4426950216293334961 ;  /* 0xbfb8aa3ba5a47820 */ /* 0x000fe40000410000 */
[----:B------:R-:W-:Y:S01]  /*5580*/  FMUL.FTZ R141, R140, -1.4426950216293334961 ;  /* 0xbfb8aa3b8c8d7820 */ /* 0x000fe20000410000 */
[----:B------:R-:W-:-:S03]  /*5590*/  FADD.FTZ R151, -R54, R151 ;  /* 0x0000009736977221 */ /* 0x000fc60000010100 */
[----:B------:R-:W0:Y:S01]  /*55a0*/  MUFU.EX2 R164, R164 ;  /* 0x000000a400a47308 */ /* 0x000e220000000800 */
[----:B------:R-:W-:Y:S01]  /*55b0*/  FMUL.FTZ R151, R4, R151 ;  /* 0x0000009704977220 */ /* 0x000fe20000410000 */
[----:B------:R-:W-:-:S06]  /*55c0*/  FMUL.FTZ R161, R0, R128 ;  /* 0x0000008000a17220 */ /* 0x000fcc0000410000 */
[----:B------:R-:W1:Y:S01]  /*55d0*/  MUFU.EX2 R141, R141 ;  /* 0x0000008d008d7308 */ /* 0x000e620000000800 */
[----:B------:R-:W-:Y:S01]  /*55e0*/  FFMA.FTZ R163, R121, R151, R132 ;  /* 0x0000009779a37223 */ /* 0x000fe20000010084 */
[----:B------:R-:W-:-:S03]  /*55f0*/  FFMA.FTZ R161, R3, R161, R45 ;  /* 0x000000a103a17223 */ /* 0x000fc6000001002d */
[----:B------:R-:W-:Y:S01]  /*5600*/  FMUL.FTZ R45, R163, -1.4426950216293334961 ;  /* 0xbfb8aa3ba32d7820 */ /* 0x000fe20000410000 */
[----:B------:R-:W-:Y:S01]  /*5610*/  FMUL.FTZ R162, R121, R160 ;  /* 0x000000a079a27220 */ /* 0x000fe20000410000 */
[----:B0-----:R-:W-:-:S04]  /*5620*/  FADD.FTZ R164, R164, 1 ;  /* 0x3f800000a4a47421 */ /* 0x001fc80000010000 */
[----:B------:R-:W0:Y:S01]  /*5630*/  MUFU.EX2 R45, R45 ;  /* 0x0000002d002d7308 */ /* 0x000e220000000800 */
[----:B------:R-:W-:Y:S01]  /*5640*/  FFMA.FTZ R162, R49, R162, R161 ;  /* 0x000000a231a27223 */ /* 0x000fe200000100a1 */
[----:B-1----:R-:W-:-:S06]  /*5650*/  FADD.FTZ R141, R141, 1 ;  /* 0x3f8000008d8d7421 */ /* 0x002fcc0000010000 */
[----:B------:R0:W1:Y:S01]  /*5660*/  MUFU.RCP R161, R164 ;  /* 0x000000a400a17308 */ /* 0x0000620000001000 */
[----:B------:R-:W-:Y:S01]  /*5670*/  FFMA.FTZ R43, R49, R160, R43 ;  /* 0x000000a0312b7223 */ /* 0x000fe2000001002b */
[----:B------:R-:W-:Y:S01]  /*5680*/  FMUL.FTZ R49, R2, R129 ;  /* 0x0000008102317220 */ /* 0x000fe20000410000 */
[----:B------:R-:W-:-:S05]  /*5690*/  FFMA.FTZ R47, R134, R48, R44 ;  /* 0x00000030862f7223 */ /* 0x000fca000001002c */
[----:B------:R-:W4:Y:S01]  /*56a0*/  MUFU.RCP R141, R141 ;  /* 0x0000008d008d7308 */ /* 0x000f220000001000 */
[----:B------:R-:W-:Y:S01]  /*56b0*/  PRMT R44, R113, 0x7632, R44 ;  /* 0x00007632712c7816 */ /* 0x000fe2000000002c */
[----:B------:R-:W-:Y:S01]  /*56c0*/  FFMA.FTZ R162, R127, R49, R162 ;  /* 0x000000317fa27223 */ /* 0x000fe200000100a2 */
[----:B------:R-:W-:Y:S01]  /*56d0*/  FMUL.FTZ R49, R120, R48 ;  /* 0x0000003078317220 */ /* 0x000fe20000410000 */
[----:B0-----:R-:W-:Y:S01]  /*56e0*/  FADD.FTZ R164, R45, 1 ;  /* 0x3f8000002da47421 */ /* 0x001fe20000010000 */
[----:B------:R-:W-:Y:S02]  /*56f0*/  SHF.L.U32 R44, R44, 0x10, RZ ;  /* 0x000000102c2c7819 */ /* 0x000fe400000006ff */
[----:B------:R-:W-:Y:S02]  /*5700*/  FFMA.FTZ R45, R134, R49, R162 ;  /* 0x00000031862d7223 */ /* 0x000fe400000100a2 */
[----:B------:R0:W2:Y:S01]  /*5710*/  MUFU.RCP R162, R164 ;  /* 0x000000a400a27308 */ /* 0x0000a20000001000 */
[----:B-1----:R-:W-:Y:S01]  /*5720*/  FADD.FTZ R49, -R161, 1 ;  /* 0x3f800000a1317421 */ /* 0x002fe20000010100 */
[----:B------:R-:W-:-:S03]  /*5730*/  FADD.FTZ R44, -R54, R44 ;  /* 0x0000002c362c7221 */ /* 0x000fc60000010100 */
[----:B------:R-:W-:Y:S01]  /*5740*/  FFMA.FTZ R165, R165, R49, 1 ;  /* 0x3f800000a5a57423 */ /* 0x000fe20000010031 */
[----:B------:R-:W-:Y:S01]  /*5750*/  FMUL.FTZ R49, R4, R44 ;  /* 0x0000002c04317220 */ /* 0x000fe20000410000 */
[----:B----4-:R-:W-:-:S04]  /*5760*/  FADD.FTZ R134, -R141, 1 ;  /* 0x3f8000008d867421 */ /* 0x010fc80000010100 */
[----:B------:R-:W-:Y:S01]  /*5770*/  FFMA.FTZ R134, R140, R134, 1 ;  /* 0x3f8000008c867423 */ /* 0x000fe20000010086 */
[----:B------:R-:W-:-:S04]  /*5780*/  FFMA.FTZ R140, R120, R49, R122 ;  /* 0x00000031788c7223 */ /* 0x000fc8000001007a */
[----:B0-----:R-:W-:Y:S01]  /*5790*/  FMUL.FTZ R164, R140, -1.4426950216293334961 ;  /* 0xbfb8aa3b8ca47820 */ /* 0x001fe20000410000 */
[----:B--2---:R-:W-:Y:S01]  /*57a0*/  FADD.FTZ R44, -R162, 1 ;  /* 0x3f800000a22c7421 */ /* 0x004fe20000010100 */
[----:B------:R-:W-:-:S03]  /*57b0*/  FMUL.FTZ R134, R141, R134 ;  /* 0x000000868d867220 */ /* 0x000fc60000410000 */
[----:B------:R-:W-:Y:S01]  /*57c0*/  FFMA.FTZ R163, R163, R44, 1 ;  /* 0x3f800000a3a37423 */ /* 0x000fe2000001002c */
[----:B------:R-:W0:Y:S01]  /*57d0*/  MUFU.EX2 R164, R164 ;  /* 0x000000a400a47308 */ /* 0x000e220000000800 */
[----:B------:R-:W-:Y:S02]  /*57e0*/  SHF.L.U32 R141, R114, 0x10, RZ ;  /* 0x00000010728d7819 */ /* 0x000fe400000006ff */
[----:B------:R-:W-:Y:S01]  /*57f0*/  FMUL.FTZ R162, R162, R163 ;  /* 0x000000a3a2a27220 */ /* 0x000fe20000410000 */
[----:B------:R-:W-:Y:S02]  /*5800*/  PRMT R163, R114, 0x7632, R163 ;  /* 0x0000763272a37816 */ /* 0x000fe400000000a3 */
[----:B------:R-:W-:Y:S02]  /*5810*/  FADD.FTZ R141, -R54, R141 ;  /* 0x0000008d368d7221 */ /* 0x000fe40000010100 */
[----:B------:R-:W-:Y:S01]  /*5820*/  SHF.L.U32 R163, R163, 0x10, RZ ;  /* 0x00000010a3a37819 */ /* 0x000fe200000006ff */
[----:B------:R-:W-:Y:S01]  /*5830*/  FFMA.FTZ R44, R0, R128, R135 ;  /* 0x00000080002c7223 */ /* 0x000fe20000010087 */
[----:B------:R-:W-:Y:S01]  /*5840*/  FMUL.FTZ R141, R4, R141 ;  /* 0x0000008d048d7220 */ /* 0x000fe20000410000 */
[----:B------:R-:W-:-:S02]  /*5850*/  FMUL.FTZ R135, R161, R165 ;  /* 0x000000a5a1877220 */ /* 0x000fc40000410000 */
[----:B------:R-:W-:Y:S01]  /*5860*/  FADD.FTZ R163, -R54, R163 ;  /* 0x000000a336a37221 */ /* 0x000fe20000010100 */
[----:B------:R-:W-:Y:S01]  /*5870*/  FADD.FTZ R46, R46, R160 ;  /* 0x000000a02e2e7221 */ /* 0x000fe20000010000 */
[C---:B------:R-:W-:Y:S01]  /*5880*/  FFMA.FTZ R44, R121.reuse, R160, R44 ;  /* 0x000000a0792c7223 */ /* 0x040fe2000001002c */
[----:B------:R-:W-:Y:S01]  /*5890*/  FFMA.FTZ R160, R0, R141, R123 ;  /* 0x0000008d00a07223 */ /* 0x000fe2000001007b */
[----:B0-----:R-:W-:Y:S01]  /*58a0*/  FADD.FTZ R161, R164, 1 ;  /* 0x3f800000a4a17421 */ /* 0x001fe20000010000 */
[----:B------:R-:W-:Y:S02]  /*58b0*/  FMUL.FTZ R123, R4, R163 ;  /* 0x000000a3047b7220 */ /* 0x000fe40000410000 */
[----:B------:R-:W-:Y:S02]  /*58c0*/  FMUL.FTZ R164, R160, -1.4426950216293334961 ;  /* 0xbfb8aa3ba0a47820 */ /* 0x000fe40000410000 */
[----:B------:R-:W-:Y:S01]  /*58d0*/  FFMA.FTZ R132, R121, R123, R132 ;  /* 0x0000007b79847223 */ /* 0x000fe20000010084 */
[----:B------:R-:W0:Y:S03]  /*58e0*/  MUFU.RCP R161, R161 ;  /* 0x000000a100a17308 */ /* 0x000e260000001000 */
[----:B------:R-:W-:-:S05]  /*58f0*/  FMUL.FTZ R165, R132, -1.4426950216293334961 ;  /* 0xbfb8aa3b84a57820 */ /* 0x000fca0000410000 */
[----:B------:R-:W1:Y:S08]  /*5900*/  MUFU.EX2 R164, R164 ;  /* 0x000000a400a47308 */ /* 0x000e700000000800 */
[----:B------:R-:W2:Y:S01]  /*5910*/  MUFU.EX2 R165, R165 ;  /* 0x000000a500a57308 */ /* 0x000ea20000000800 */
[----:B0-----:R-:W-:-:S04]  /*5920*/  FADD.FTZ R163, -R161, 1 ;  /* 0x3f800000a1a37421 */ /* 0x001fc80000010100 */
[----:B------:R-:W-:Y:S01]  /*5930*/  FFMA.FTZ R163, R140, R163, 1 ;  /* 0x3f8000008ca37423 */ /* 0x000fe200000100a3 */
[----:B-1----:R-:W-:-:S06]  /*5940*/  FADD.FTZ R140, R164, 1 ;  /* 0x3f800000a48c7421 */ /* 0x002fcc0000010000 */
[----:B------:R-:W0:Y:S01]  /*5950*/  MUFU.RCP R140, R140 ;  /* 0x0000008c008c7308 */ /* 0x000e220000001000 */
[----:B--2---:R-:W-:Y:S01]  /*5960*/  FADD.FTZ R164, R165, 1 ;  /* 0x3f800000a5a47421 */ /* 0x004fe20000010000 */
[----:B------:R-:W-:Y:S01]  /*5970*/  FMUL.FTZ R163, R161, R163 ;  /* 0x000000a3a1a37220 */ /* 0x000fe20000410000 */
[----:B---3--:R-:W-:-:S05]  /*5980*/  PRMT R161, R116, 0x7632, R161 ;  /* 0x0000763274a17816 */ /* 0x008fca00000000a1 */
[----:B------:R-:W1:Y:S01]  /*5990*/  MUFU.RCP R164, R164 ;  /* 0x000000a400a47308 */ /* 0x000e620000001000 */
[----:B------:R-:W-:-:S05]  /*59a0*/  SHF.L.U32 R161, R161, 0x10, RZ ;  /* 0x00000010a1a17819 */ /* 0x000fca00000006ff */
[----:B------:R-:W-:Y:S01]  /*59b0*/  FMUL.FTZ R162, R161, R162 ;  /* 0x000000a2a1a27220 */ /* 0x000fe20000410000 */
[----:B0-----:R-:W-:-:S04]  /*59c0*/  FADD.FTZ R161, -R140, 1 ;  /* 0x3f8000008ca17421 */ /* 0x001fc80000010100 */
[----:B------:R-:W-:Y:S01]  /*59d0*/  FFMA.FTZ R161, R160, R161, 1 ;  /* 0x3f800000a0a17423 */ /* 0x000fe200000100a1 */
[----:B-1----:R-:W-:-:S04]  /*59e0*/  FADD.FTZ R160, -R164, 1 ;  /* 0x3f800000a4a07421 */ /* 0x002fc80000010100 */
[----:B------:R-:W-:Y:S01]  /*59f0*/  FFMA.FTZ R132, R132, R160, 1 ;  /* 0x3f80000084847423 */ /* 0x000fe200000100a0 */
[----:B------:R-:W-:-:S04]  /*5a00*/  PRMT R160, R117, 0x7632, R160 ;  /* 0x0000763275a07816 */ /* 0x000fc800000000a0 */
[----:B------:R-:W-:Y:S01]  /*5a10*/  SHF.L.U32 R160, R160, 0x10, RZ ;  /* 0x00000010a0a07819 */ /* 0x000fe200000006ff */
[----:B------:R-:W-:Y:S01]  /*5a20*/  FMUL.FTZ R161, R140, R161 ;  /* 0x000000a18ca17220 */ /* 0x000fe20000410000 */
[----:B------:R-:W-:-:S03]  /*5a30*/  SHF.L.U32 R140, R115, 0x10, RZ ;  /* 0x00000010738c7819 */ /* 0x000fc600000006ff */
[----:B------:R-:W-:Y:S01]  /*5a40*/  FMUL.FTZ R163, R160, R163 ;  /* 0x000000a3a0a37220 */ /* 0x000fe20000410000 */
[----:B-----5:R-:W-:Y:S01]  /*5a50*/  PRMT R160, R118, 0x7632, R160 ;  /* 0x0000763276a07816 */ /* 0x020fe200000000a0 */
[----:B------:R-:W-:Y:S01]  /*5a60*/  FADD.FTZ R140, -R54, R140 ;  /* 0x0000008c368c7221 */ /* 0x000fe20000010100 */
[----:B------:R-:W-:Y:S02]  /*5a70*/  FMUL.FTZ R132, R164, R132 ;  /* 0x00000084a4847220 */ /* 0x000fe40000410000 */
[----:B------:R-:W-:Y:S01]  /*5a80*/  SHF.L.U32 R160, R160, 0x10, RZ ;  /* 0x00000010a0a07819 */ /* 0x000fe200000006ff */
[----:B------:R-:W-:-:S04]  /*5a90*/  FMUL.FTZ R140, R4, R140 ;  /* 0x0000008c048c7220 */ /* 0x000fc80000410000 */
[----:B------:R-:W-:Y:S01]  /*5aa0*/  FMUL.FTZ R160, R160, R132 ;  /* 0x00000084a0a07220 */ /* 0x000fe20000410000 */
[----:B------:R-:W-:Y:S01]  /*5ab0*/  SHF.L.U32 R132, R116, 0x10, RZ ;  /* 0x0000001074847819 */ /* 0x000fe200000006ff */
[----:B------:R-:W-:-:S04]  /*5ac0*/  FFMA.FTZ R164, R2, R140, R133 ;  /* 0x0000008c02a47223 */ /* 0x000fc80000010085 */
[----:B------:R-:W-:Y:S01]  /*5ad0*/  FMUL.FTZ R132, R132, R135 ;  /* 0x0000008784847220 */ /* 0x000fe20000410000 */
[----:B------:R-:W-:Y:S01]  /*5ae0*/  FMUL.FTZ R135, R164, -1.4426950216293334961 ;  /* 0xbfb8aa3ba4877820 */ /* 0x000fe20000410000 */
[----:B------:R-:W-:-:S05]  /*5af0*/  SHF.L.U32 R133, R117, 0x10, RZ ;  /* 0x0000001075857819 */ /* 0x000fca00000006ff */
[----:B------:R-:W0:Y:S01]  /*5b00*/  MUFU.EX2 R135, R135 ;  /* 0x0000008700877308 */ /* 0x000e220000000800 */
[----:B------:R-:W-:Y:S01]  /*5b10*/  FMUL.FTZ R133, R133, R134 ;  /* 0x0000008685857220 */ /* 0x000fe20000410000 */
[----:B------:R-:W-:Y:S01]  /*5b20*/  FMUL.FTZ R134, R0, R132 ;  /* 0x0000008400867220 */ /* 0x000fe20000410000 */
[----:B------:R-:W-:-:S03]  /*5b30*/  FFMA.FTZ R44, R2, R129, R44 ;  /* 0x00000081022c7223 */ /* 0x000fc6000001002c */
[----:B------:R-:W-:Y:S01]  /*5b40*/  FFMA.FTZ R134, R130, R134, R45 ;  /* 0x0000008682867223 */ /* 0x000fe2000001002d */
[----:B------:R-:W-:Y:S01]  /*5b50*/  FMUL.FTZ R45, R121, R162 ;  /* 0x000000a2792d7220 */ /* 0x000fe20000410000 */
[----:B------:R-:W-:-:S03]  /*5b60*/  FFMA.FTZ R44, R120, R48, R44 ;  /* 0x00000030782c7223 */ /* 0x000fc6000001002c */
[----:B------:R-:W-:Y:S01]  /*5b70*/  FFMA.FTZ R134, R151, R45, R134 ;  /* 0x0000002d97867223 */ /* 0x000fe20000010086 */
[----:B------:R-:W-:Y:S01]  /*5b80*/  FFMA.FTZ R44, R0, R132, R44 ;  /* 0x00000084002c7223 */ /* 0x000fe2000001002c */
[----:B0-----:R-:W-:Y:S01]  /*5b90*/  FADD.FTZ R45, R135, 1 ;  /* 0x3f800000872d7421 */ /* 0x001fe20000010000 */
[----:B------:R-:W-:Y:S02]  /*5ba0*/  FMUL.FTZ R135, R2, R133 ;  /* 0x0000008502877220 */ /* 0x000fe40000410000 */
[----:B------:R-:W-:Y:S02]  /*5bb0*/  FFMA.FTZ R44, R121, R162, R44 ;  /* 0x000000a2792c7223 */ /* 0x000fe4000001002c */
[----:B------:R-:W-:Y:S01]  /*5bc0*/  FFMA.FTZ R135, R131, R135, R134 ;  /* 0x0000008783877223 */ /* 0x000fe20000010086 */
[----:B------:R-:W-:Y:S01]  /*5bd0*/  SHF.L.U32 R134, R118, 0x10, RZ ;  /* 0x0000001076867819 */ /* 0x000fe200000006ff */
[----:B------:R-:W-:-:S04]  /*5be0*/  FFMA.FTZ R44, R2, R133, R44 ;  /* 0x00000085022c7223 */ /* 0x000fc8000001002c */
[----:B------:R-:W-:Y:S01]  /*5bf0*/  FMUL.FTZ R134, R134, R161 ;  /* 0x000000a186867220 */ /* 0x000fe20000410000 */
[----:B------:R-:W-:-:S04]  /*5c00*/  FFMA.FTZ R44, R120, R163, R44 ;  /* 0x000000a3782c7223 */ /* 0x000fc8000001002c */
[----:B------:R-:W-:Y:S01]  /*5c10*/  FFMA.FTZ R44, R0, R134, R44 ;  /* 0x00000086002c7223 */ /* 0x000fe2000001002c */
[----:B------:R-:W-:-:S03]  /*5c20*/  FMUL.FTZ R165, R121, R160 ;  /* 0x000000a079a57220 */ /* 0x000fc60000410000 */
[----:B------:R-:W-:Y:S02]  /*5c30*/  FFMA.FTZ R44, R121, R160, R44 ;  /* 0x000000a0792c7223 */ /* 0x000fe4000001002c */
[----:B------:R-:W2:Y:S01]  /*5c40*/  LDL.LU R121, [R1+0x24] ;  /* 0x0000240001797983 */ /* 0x000ea20000300800 */
[----:B------:R-:W0:Y:S01]  /*5c50*/  MUFU.RCP R45, R45 ;  /* 0x0000002d002d7308 */ /* 0x000e220000001000 */
[----:B------:R-:W-:-:S04]  /*5c60*/  FMUL.FTZ R161, R120, R163 ;  /* 0x000000a378a17220 */ /* 0x000fc80000410000 */
[----:B------:R-:W-:Y:S01]  /*5c70*/  FFMA.FTZ R135, R49, R161, R135 ;  /* 0x000000a131877223 */ /* 0x000fe20000010087 */
[----:B------:R-:W-:-:S04]  /*5c80*/  FMUL.FTZ R161, R0, R134 ;  /* 0x0000008600a17220 */ /* 0x000fc80000410000 */
[----:B------:R-:W-:Y:S01]  /*5c90*/  FFMA.FTZ R135, R141, R161, R135 ;  /* 0x000000a18d877223 */ /* 0x000fe20000010087 */
[----:B0-----:R-:W-:-:S04]  /*5ca0*/  FADD.FTZ R161, -R45, 1 ;  /* 0x3f8000002da17421 */ /* 0x001fc80000010100 */
[----:B------:R-:W-:Y:S01]  /*5cb0*/  FFMA.FTZ R164, R164, R161, 1 ;  /* 0x3f800000a4a47423 */ /* 0x000fe200000100a1 */
[----:B------:R-:W-:-:S04]  /*5cc0*/  PRMT R161, R115, 0x7632, R161 ;  /* 0x0000763273a17816 */ /* 0x000fc800000000a1 */
[----:B------:R-:W-:-:S05]  /*5cd0*/  SHF.L.U32 R161, R161, 0x10, RZ ;  /* 0x00000010a1a17819 */ /* 0x000fca00000006ff */
[----:B------:R-:W-:-:S04]  /*5ce0*/  FADD.FTZ R161, -R54, R161 ;  /* 0x000000a136a17221 */ /* 0x000fc80000010100 */
[----:B------:R-:W-:Y:S01]  /*5cf0*/  FMUL.FTZ R161, R4, R161 ;  /* 0x000000a104a17220 */ /* 0x000fe20000410000 */
[----:B------:R-:W-:-:S03]  /*5d00*/  FMUL.FTZ R164, R45, R164 ;  /* 0x000000a42da47220 */ /* 0x000fc60000410000 */
[----:B------:R-:W-:-:S04]  /*5d10*/  FFMA.FTZ R122, R120, R161, R122 ;  /* 0x000000a1787a7223 */ /* 0x000fc8000001007a */
[----:B------:R-:W-:-:S06]  /*5d20*/  FMUL.FTZ R45, R122, -1.4426950216293334961 ;  /* 0xbfb8aa3b7a2d7820 */ /* 0x000fcc0000410000 */
[----:B------:R-:W0:Y:S02]  /*5d30*/  MUFU.EX2 R45, R45 ;  /* 0x0000002d002d7308 */ /* 0x000e240000000800 */
[----:B0-----:R-:W-:-:S06]  /*5d40*/  FADD.FTZ R45, R45, 1 ;  /* 0x3f8000002d2d7421 */ /* 0x001fcc0000010000 */
[----:B------:R-:W0:Y:S01]  /*5d50*/  MUFU.RCP R45, R45 ;  /* 0x0000002d002d7308 */ /* 0x000e220000001000 */
[----:B------:R-:W-:Y:S01]  /*5d60*/  FFMA.FTZ R165, R123, R165, R135 ;  /* 0x000000a57ba57223 */ /* 0x000fe20000010087 */
[----:B------:R-:W-:Y:S02]  /*5d70*/  FADD.FTZ R48, R42, R48 ;  /* 0x000000302a307221 */ /* 0x000fe40000010000 */
[----:B------:R-:W3:Y:S01]  /*5d80*/  LDL.LU R42, [R1+0x88] ;  /* 0x00008800012a7983 */ /* 0x000ee20000300800 */
[----:B------:R-:W-:Y:S01]  /*5d90*/  FFMA.FTZ R49, R49, R163, R47 ;  /* 0x000000a331317223 */ /* 0x000fe2000001002f */
[----:B--2---:R-:W-:Y:S01]  /*5da0*/  MOV R135, R121 ;  /* 0x0000007900877202 */ /* 0x004fe20000000f00 */
[----:B0-----:R-:W-:-:S04]  /*5db0*/  FADD.FTZ R121, -R45, 1 ;  /* 0x3f8000002d797421 */ /* 0x001fc80000010100 */
[----:B------:R-:W-:Y:S01]  /*5dc0*/  FFMA.FTZ R121, R122, R121, 1 ;  /* 0x3f8000007a797423 */ /* 0x000fe20000010079 */
[----:B------:R-:W-:-:S03]  /*5dd0*/  MOV R122, R135 ;  /* 0x00000087007a7202 */ /* 0x000fc60000000f00 */
[----:B------:R-:W-:Y:S01]  /*5de0*/  FMUL.FTZ R121, R45, R121 ;  /* 0x000000792d797220 */ /* 0x000fe20000410000 */
[C---:B------:R-:W-:Y:S02]  /*5df0*/  PRMT R45, R119.reuse, 0x7632, R45 ;  /* 0x00007632772d7816 */ /* 0x040fe4000000002d */
[----:B------:R-:W-:Y:S02]  /*5e00*/  SHF.L.U32 R135, R119, 0x10, RZ ;  /* 0x0000001077877819 */ /* 0x000fe400000006ff */
[----:B------:R-:W-:-:S03]  /*5e10*/  SHF.L.U32 R45, R45, 0x10, RZ ;  /* 0x000000102d2d7819 */ /* 0x000fc600000006ff */
[----:B------:R-:W-:Y:S02]  /*5e20*/  FMUL.FTZ R135, R135, R164 ;  /* 0x000000a487877220 */ /* 0x000fe40000410000 */
[----:B------:R-:W-:Y:S02]  /*5e30*/  FMUL.FTZ R121, R45, R121 ;  /* 0x000000792d797220 */ /* 0x000fe40000410000 */
[CC--:B------:R-:W-:Y:S01]  /*5e40*/  FMUL.FTZ R45, R2.reuse, R135.reuse ;  /* 0x00000087022d7220 */ /* 0x0c0fe20000410000 */
[----:B------:R-:W-:Y:S01]  /*5e50*/  MOV R164, R122 ;  /* 0x0000007a00a47202 */ /* 0x000fe20000000f00 */
[----:B------:R-:W-:Y:S01]  /*5e60*/  FFMA.FTZ R44, R2, R135, R44 ;  /* 0x00000087022c7223 */ /* 0x000fe2000001002c */
[----:B------:R-:W-:Y:S01]  /*5e70*/  FMUL.FTZ R122, R120, R121 ;  /* 0x00000079787a7220 */ /* 0x000fe20000410000 */
[----:B------:R-:W-:Y:S02]  /*5e80*/  FFMA.FTZ R45, R140, R45, R165 ;  /* 0x0000002d8c2d7223 */ /* 0x000fe400000100a5 */
[----:B------:R-:W-:-:S02]  /*5e90*/  FFMA.FTZ R44, R120, R121, R44 ;  /* 0x00000079782c7223 */ /* 0x000fc4000001002c */
[----:B------:R-:W-:-:S05]  /*5ea0*/  FFMA.FTZ R45, R161, R122, R45 ;  /* 0x0000007aa12d7223 */ /* 0x000fca000001002d */
[----:B------:R0:W-:Y:S02]  /*5eb0*/  STS.64 [R164], R44 ;  /* 0x0000002ca4007388 */ /* 0x0001e40000000a00 */
[----:B0-----:R-:W-:Y:S01]  /*5ec0*/  FFMA.FTZ R44, R151, R162, R43 ;  /* 0x000000a2972c7223 */ /* 0x001fe2000001002b */
[----:B------:R-:W-:Y:S01]  /*5ed0*/  FADD.FTZ R45, R46, R162 ;  /* 0x000000a22e2d7221 */ /* 0x000fe20000010000 */
[----:B------:R-:W2:Y:S04]  /*5ee0*/  LDL.LU R43, [R1+0x84] ;  /* 0x00008400012b7983 */ /* 0x000ea80000300800 */
[----:B------:R-:W4:Y:S04]  /*5ef0*/  LDL.LU R46, [R1+0x80] ;  /* 0x00008000012e7983 */ /* 0x000f280000300800 */
[----:B------:R-:W5:Y:S01]  /*5f00*/  LDL.LU R47, [R1+0x7c] ;  /* 0x00007c00012f7983 */ /* 0x000f620000300800 */
[----:B---3--:R-:W-:-:S04]  /*5f10*/  FFMA.FTZ R42, R148, R5, R42 ;  /* 0x00000005942a7223 */ /* 0x008fc8000001002a */
[----:B------:R-:W-:-:S04]  /*5f20*/  FFMA.FTZ R42, R146, R7, R42 ;  /* 0x00000007922a7223 */ /* 0x000fc8000001002a */
[----:B------:R-:W-:-:S04]  /*5f30*/  FFMA.FTZ R42, R144, R9, R42 ;  /* 0x00000009902a7223 */ /* 0x000fc8000001002a */
[----:B------:R-:W-:-:S04]  /*5f40*/  FFMA.FTZ R42, R142, R11, R42 ;  /* 0x0000000b8e2a7223 */ /* 0x000fc8000001002a */
[----:B------:R-:W-:-:S04]  /*5f50*/  FFMA.FTZ R42, R138, R14, R42 ;  /* 0x0000000e8a2a7223 */ /* 0x000fc8000001002a */
[----:B------:R-:W-:-:S04]  /*5f60*/  FFMA.FTZ R42, R136, R19, R42 ;  /* 0x00000013882a7223 */ /* 0x000fc8000001002a */
[----:B------:R-:W-:Y:S01]  /*5f70*/  FFMA.FTZ R42, R16, R22, R42 ;  /* 0x00000016102a7223 */ /* 0x000fe2000001002a */
[----:B------:R-:W0:Y:S01]  /*5f80*/  S2R R164, SR_TID.X ;  /* 0x0000000000a47919 */ /* 0x000e220000002100 */
[----:B------:R-:W-:Y:S02]  /*5f90*/  UIADD3 UR15, UP0, UR11, 0x24, URZ ;  /* 0x000000240b0f7890 */ /* 0x000fe4000ff1e03f */
[----:B------:R-:W-:Y:S02]  /*5fa0*/  FFMA.FTZ R42, R18, R27, R42 ;  /* 0x0000001b122a7223 */ /* 0x000fe4000001002a */
[----:B------:R-:W-:Y:S02]  /*5fb0*/  UIADD3.X UR16, URZ, UR5, URZ, UP0, !UPT ;  /* 0x000000053f107290 */ /* 0x000fe400087fe43f */
[----:B------:R-:W-:Y:S01]  /*5fc0*/  FFMA.FTZ R42, R24, R30, R42 ;  /* 0x0000001e182a7223 */ /* 0x000fe2000001002a */
[----:B------:R-:W-:-:S03]  /*5fd0*/  UISETP.GE.U32.AND UP0, UPT, UR15, UR21, UPT ;  /* 0x000000150f00728c */ /* 0x000fc6000bf06070 */
[----:B------:R-:W-:Y:S01]  /*5fe0*/  FFMA.FTZ R42, R26, R33, R42 ;  /* 0x000000211a2a7223 */ /* 0x000fe2000001002a */
[----:B------:R-:W-:-:S03]  /*5ff0*/  UISETP.GE.AND.EX UP0, UPT, UR16, UR10, UPT, UP0 ;  /* 0x0000000a1000728c */ /* 0x000fc6000bf06300 */
[----:B------:R-:W-:-:S03]  /*6000*/  FFMA.FTZ R42, R32, R38, R42 ;  /* 0x00000026202a7223 */ /* 0x000fc6000001002a */
[----:B------:R-:W-:Y:S01]  /*6010*/  PLOP3.LUT P0, PT, PT, PT, UP0, 0x80, 0x0 ;  /* 0x000000000000781c */ /* 0x000fe20003f0f008 */
[----:B------:R-:W-:-:S04]  /*6020*/  FFMA.FTZ R42, R36, R40, R42 ;  /* 0x00000028242a7223 */ /* 0x000fc8000001002a */
[----:B------:R-:W-:-:S04]  /*6030*/  FFMA.FTZ R42, R41, R125, R42 ;  /* 0x0000007d292a7223 */ /* 0x000fc8000001002a */
[----:B------:R-:W-:Y:S01]  /*6040*/  FFMA.FTZ R42, R3, R128, R42 ;  /* 0x00000080032a7223 */ /* 0x000fe2000001002a */
[----:B------:R-:W-:-:S03]  /*6050*/  FADD.FTZ R163, R48, R163 ;  /* 0x000000a330a37221 */ /* 0x000fc60000010000 */
[----:B------:R-:W-:Y:S01]  /*6060*/  FFMA.FTZ R42, R130, R132, R42 ;  /* 0x00000084822a7223 */ /* 0x000fe2000001002a */
[----:B------:R-:W-:Y:S01]  /*6070*/  FFMA.FTZ R48, R161, R121, R49 ;  /* 0x00000079a1307223 */ /* 0x000fe20000010031 */
[----:B------:R-:W-:Y:S01]  /*6080*/  FFMA.FTZ R44, R123, R160, R44 ;  /* 0x000000a07b2c7223 */ /* 0x000fe2000001002c */
[----:B------:R-:W-:Y:S01]  /*6090*/  FADD.FTZ R45, R45, R160 ;  /* 0x000000a02d2d7221 */ /* 0x000fe20000010000 */
[----:B------:R-:W-:Y:S01]  /*60a0*/  FADD.FTZ R49, R163, R121 ;  /* 0x00000079a3317221 */ /* 0x000fe20000010000 */
[----:B------:R-:W-:Y:S01]  /*60b0*/  BAR.SYNC.DEFER_BLOCKING 0x0 ;  /* 0x0000000000007b1d */ /* 0x000fe20000010000 */
[----:B0-----:R-:W-:Y:S01]  /*60c0*/  ISETP.GT.U32.AND P1, PT, R164, 0x1f, PT ;  /* 0x0000001fa400780c */ /* 0x001fe20003f24070 */
[----:B------:R-:W-:Y:S01]  /*60d0*/  FFMA.FTZ R42, R141, R134, R42 ;  /* 0x000000868d2a7223 */ /* 0x000fe2000001002a */
[----:B--2---:R-:W-:Y:S01]  /*60e0*/  FADD.FTZ R43, R5, R43 ;  /* 0x0000002b052b7221 */ /* 0x004fe20000010000 */
[----:B----4-:R-:W-:Y:S01]  /*60f0*/  FFMA.FTZ R46, R147, R6, R46 ;  /* 0x00000006932e7223 */ /* 0x010fe2000001002e */
[----:B-----5:R-:W-:-:S02]  /*6100*/  FADD.FTZ R47, R6, R47 ;  /* 0x0000002f062f7221 */ /* 0x020fc40000010000 */
[----:B------:R-:W-:Y:S01]  /*6110*/  FADD.FTZ R43, R43, R7 ;  /* 0x000000072b2b7221 */ /* 0x000fe20000010000 */
[----:B------:R-:W-:Y:S01]  /*6120*/  FFMA.FTZ R46, R145, R8, R46 ;  /* 0x00000008912e7223 */ /* 0x000fe2000001002e */
[----:B------:R-:W-:Y:S02]  /*6130*/  FADD.FTZ R47, R47, R8 ;  /* 0x000000082f2f7221 */ /* 0x000fe40000010000 */
[----:B------:R-:W-:Y:S01]  /*6140*/  FADD.FTZ R43, R43, R9 ;  /* 0x000000092b2b7221 */ /* 0x000fe20000010000 */
[----:B------:R-:W-:Y:S01]  /*6150*/  FFMA.FTZ R46, R143, R10, R46 ;  /* 0x0000000a8f2e7223 */ /* 0x000fe2000001002e */
[----:B------:R-:W-:Y:S02]  /*6160*/  FADD.FTZ R47, R47, R10 ;  /* 0x0000000a2f2f7221 */ /* 0x000fe40000010000 */
[----:B------:R-:W-:Y:S01]  /*6170*/  FADD.FTZ R43, R43, R11 ;  /* 0x0000000b2b2b7221 */ /* 0x000fe20000010000 */
[----:B------:R-:W-:Y:S01]  /*6180*/  FFMA.FTZ R46, R139, R12, R46 ;  /* 0x0000000c8b2e7223 */ /* 0x000fe2000001002e */
[----:B------:R-:W-:-:S02]  /*6190*/  FADD.FTZ R47, R47, R12 ;  /* 0x0000000c2f2f7221 */ /* 0x000fc40000010000 */
        /* <DEDUP_REMOVED lines=35> */
[----:B------:R-:W-:Y:S01]  /*63d0*/  FADD.FTZ R47, R47, R135 ;  /* 0x000000872f2f7221 */ /* 0x000fe20000010000 */
[----:B------:R-:W-:Y:S06]  /*63e0*/  @!P0 BRA `(.L_x_965) ;  /* 0x0000000000c08947 */ /* 0x000fec0003800000 */
[----:B------:R-:W2:Y:S04]  /*63f0*/  LDL R160, [R1+0x78] ;  /* 0x0000780001a07983 */ /* 0x000ea80000100800 */
[----:B------:R-:W3:Y:S04]  /*6400*/  LDL R121, [R1+0x74] ;  /* 0x0000740001797983 */ /* 0x000ee80000100800 */
[----:B------:R-:W4:Y:S04]  /*6410*/  LDL R123, [R1+0x70] ;  /* 0x00007000017b7983 */ /* 0x000f280000100800 */
[----:B------:R-:W5:Y:S01]  /*6420*/  LDL R122, [R1+0x6c] ;  /* 0x00006c00017a7983 */ /* 0x000f620000100800 */
[----:B------:R-:W0:Y:S03]  /*6430*/  S2R R120, SR_TID.X ;  /* 0x0000000000787919 */ /* 0x000e260000002100 */
[----:B------:R-:W5:Y:S01]  /*6440*/  LDL R161, [R1+0x68] ;  /* 0x0000680001a17983 */ /* 0x000f620000100800 */
[----:B------:R-:W1:Y:S01]  /*6450*/  S2R R162, SR_TID.X ;  /* 0x0000000000a27919 */ /* 0x000e620000002100 */
[----:B0-----:R-:W-:-:S02]  /*6460*/  SHF.L.U32 R165, R120, 0x1, RZ ;  /* 0x0000000178a57819 */ /* 0x001fc400000006ff */
[----:B------:R-:W-:Y:S02]  /*6470*/  LEA R120, R120, UR12, 0x5 ;  /* 0x0000000c78787c11 */ /* 0x000fe4000f8e28ff */
[----:B------:R-:W-:-:S04]  /*6480*/  LOP3.LUT R151, R165, 0x18, RZ, 0xc0, !PT ;  /* 0x00000018a5977812 */ /* 0x000fc800078ec0ff */
[----:B------:R-:W-:Y:S01]  /*6490*/  IADD3 R120, R120, R151, RZ ;  /* 0x0000009778787210 */ /* 0x000fe20007ffe0ff */
[----:B------:R-:W0:Y:S04]  /*64a0*/  S2R R165, SR_TID.X ;  /* 0x0000000000a57919 */ /* 0x000e280000002100 */
[----:B------:R-:W-:Y:S01]  /*64b0*/  STS.64 [R120], R42 ;  /* 0x0000002a78007388 */ /* 0x000fe20000000a00 */
[----:B-1----:R-:W-:Y:S02]  /*64c0*/  LEA R162, R162, UR12, 0x5 ;  /* 0x0000000ca2a27c11 */ /* 0x002fe4000f8e28ff */
[----:B0-----:R-:W-:-:S04]  /*64d0*/  SHF.R.S32.HI R151, RZ, 0x1f, R165 ;  /* 0x0000001fff977819 */ /* 0x001fc800000114a5 */
[----:B------:R-:W-:Y:S02]  /*64e0*/  LEA.HI R151, R151, R165, RZ, 0x2 ;  /* 0x000000a597977211 */ /* 0x000fe400078f10ff */
[----:B------:R-:W-:-:S04]  /*64f0*/  SHF.L.U32 R165, R165, 0x1, RZ ;  /* 0x00000001a5a57819 */ /* 0x000fc800000006ff */
[----:B------:R-:W-:-:S04]  /*6500*/  LOP3.LUT R165, R165, 0x18, RZ, 0xc, !PT ;  /* 0x00000018a5a57812 */ /* 0x000fc800078e0cff */
[----:B------:R-:W-:Y:S02]  /*6510*/  IADD3 R162, R162, R165, RZ ;  /* 0x000000a5a2a27210 */ /* 0x000fe40007ffe0ff */
[----:B------:R-:W-:Y:S01]  /*6520*/  SHF.R.S32.HI R151, RZ, 0x2, R151 ;  /* 0x00000002ff977819 */ /* 0x000fe20000011497 */
[----:B--2---:R0:W-:Y:S04]  /*6530*/  STS.64 [R160], R44 ;  /* 0x0000002ca0007388 */ /* 0x0041e80000000a00 */
[----:B0-----:R-:W2:Y:S04]  /*6540*/  LDL R160, [R1+0x64] ;  /* 0x0000640001a07983 */ /* 0x001ea80000100800 */
[----:B---3--:R-:W-:Y:S04]  /*6550*/  STS.64 [R121], R46 ;  /* 0x0000002e79007388 */ /* 0x008fe80000000a00 */
[----:B------:R0:W-:Y:S04]  /*6560*/  STS.64 [R162], R48 ;  /* 0x00000030a2007388 */ /* 0x0001e80000000a00 */
[----:B0-----:R-:W3:Y:S01]  /*6570*/  LDL R162, [R1+0x60] ;  /* 0x0000600001a27983 */ /* 0x001ee20000100800 */
[----:B------:R-:W-:-:S04]  /*6580*/  LEA R151, R151, UR12, 0x5 ;  /* 0x0000000c97977c11 */ /* 0x000fc8000f8e28ff */
[-C--:B----4-:R-:W-:Y:S01]  /*6590*/  LEA R120, R123, R151.reuse, 0x3 ;  /* 0x000000977b787211 */ /* 0x090fe200078e18ff */
[----:B------:R-:W-:Y:S01]  /*65a0*/  BAR.SYNC.DEFER_BLOCKING 0x0 ;  /* 0x0000000000007b1d */ /* 0x000fe20000010000 */
[----:B-----5:R-:W-:-:S05]  /*65b0*/  LEA R122, R122, R151, 0x3 ;  /* 0x000000977a7a7211 */ /* 0x020fca00078e18ff */
[----:B------:R-:W0:Y:S04]  /*65c0*/  LDS.64 R120, [R120] ;  /* 0x0000000078787984 */ /* 0x000e280000000a00 */
[----:B------:R-:W1:Y:S01]  /*65d0*/  LDS.64 R122, [R122+0xa00] ;  /* 0x000a00007a7a7984 */ /* 0x000e620000000a00 */
[----:B0-----:R-:W-:Y:S01]  /*65e0*/  FADD.FTZ R120, RZ, R120 ;  /* 0x00000078ff787221 */ /* 0x001fe20000010000 */
[----:B------:R-:W-:-:S03]  /*65f0*/  FADD.FTZ R121, RZ, R121 ;  /* 0x00000079ff797221 */ /* 0x000fc60000010000 */
[----:B-1----:R-:W-:Y:S01]  /*6600*/  FADD.FTZ R122, R120, R122 ;  /* 0x0000007a787a7221 */ /* 0x002fe20000010000 */
[----:B------:R-:W-:Y:S01]  /*6610*/  LEA R120, R161, R151, 0x3 ;  /* 0x00000097a1787211 */ /* 0x000fe200078e18ff */
[----:B------:R-:W-:-:S05]  /*6620*/  FADD.FTZ R123, R121, R123 ;  /* 0x0000007b797b7221 */ /* 0x000fca0000010000 */
[----:B------:R-:W0:Y:S02]  /*6630*/  LDS.64 R120, [R120+0x1400] ;  /* 0x0014000078787984 */ /* 0x000e240000000a00 */
[----:B0-----:R-:W-:Y:S01]  /*6640*/  FADD.FTZ R122, R122, R120 ;  /* 0x000000787a7a7221 */ /* 0x001fe20000010000 */
[----:B------:R-:W-:Y:S01]  /*6650*/  FADD.FTZ R123, R123, R121 ;  /* 0x000000797b7b7221 */ /* 0x000fe20000010000 */
[----:B--2---:R-:W-:Y:S02]  /*6660*/  LEA R120, R160, R151, 0x3 ;  /* 0x00000097a0787211 */ /* 0x004fe400078e18ff */
[----:B------:R-:W0:Y:S04]  /*6670*/  LDC.64 R160, c[0x0][0x260] ;  /* 0x00009800ffa07b82 */ /* 0x000e280000000a00 */
[----:B------:R-:W1:Y:S02]  /*6680*/  LDS.64 R120, [R120+0x1e00] ;  /* 0x001e000078787984 */ /* 0x000e640000000a00 */
[----:B-1----:R-:W-:Y:S01]  /*6690*/  FADD.FTZ R120, R122, R120 ;  /* 0x000000787a787221 */ /* 0x002fe20000010000 */
[----:B---3--:R-:W-:-:S04]  /*66a0*/  IADD3 R122, R162, UR17, RZ ;  /* 0x00000011a27a7c10 */ /* 0x008fc8000fffe0ff */
[----:B------:R-:W-:Y:S01]  /*66b0*/  SHF.L.U32 R122, R122, 0x1, RZ ;  /* 0x000000017a7a7819 */ /* 0x000fe200000006ff */
[----:B------:R-:W-:-:S04]  /*66c0*/  FADD.FTZ R121, R123, R121 ;  /* 0x000000797b797221 */ /* 0x000fc80000010000 */
[----:B0-----:R-:W-:-:S05]  /*66d0*/  IMAD.WIDE.U32 R122, R122, 0x4, R160 ;  /* 0x000000047a7a7825 */ /* 0x001fca00078e00a0 */
[----:B------:R0:W-:Y:S02]  /*66e0*/  STG.E.64 desc[UR18][R122.64+0x4800], R120 ;  /* 0x004800787a007986 */ /* 0x0001e4000c101b12 */
.L_x_965:
[----:B------:R-:W-:Y:S01]  /*66f0*/  BSSY B0, `(.L_x_966) ;  /* 0x000006d000007945 */ /* 0x000fe20003800000 */
[----:B0-----:R-:W-:-:S03]  /*6700*/  CS2R R120, SRZ ;  /* 0x0000000000787805 */ /* 0x001fc6000001ff00 */
[----:B------:R-:W-:Y:S05]  /*6710*/  @P1 BRA `(.L_x_967) ;  /* 0x0000000400a81947 */ /* 0x000fea0003800000 */
[----:B------:R-:W-:Y:S01]  /*6720*/  USHF.L.U32 UR5, UR11, 0x3, URZ ;  /* 0x000000030b057899 */ /* 0x000fe2000800063f */
[----:B------:R-:W-:Y:S01]  /*6730*/  HFMA2.MMA R120, -RZ, RZ, 0, 2.384185791015625e-06 ;  /* 0x00000028ff787435 */ /* 0x000fe200000001ff */
[----:B------:R-:W-:Y:S02]  /*6740*/  MOV R121, 0x28 ;  /* 0x0000002800797802 */ /* 0x000fe40000000f00 */
[----:B------:R-:W-:Y:S01]  /*6750*/  ULOP3.LUT UR5, UR5, 0x8, URZ, 0xc0, !UPT ;  /* 0x0000000805057892 */ /* 0x000fe2000f8ec03f */
[----:B------:R-:W-:-:S04]  /*6760*/  SHF.L.U32 R160, R164, 0x3, RZ ;  /* 0x00000003a4a07819 */ /* 0x000fc800000006ff */
        /* <DEDUP_REMOVED lines=91> */
[----:B------:R-:W-:Y:S01]  /*6d20*/  SHF.R.S32.HI R120, RZ, 0x1f, R151 ;  /* 0x0000001fff787819 */ /* 0x000fe20000011497 */
[----:B------:R-:W-:Y:S01]  /*6d30*/  FADD.FTZ R123, R123, R121 ;  /* 0x000000797b7b7221 */ /* 0x000fe20000010000 */
[----:B------:R-:W-:Y:S02]  /*6d40*/  HFMA2.MMA R121, -RZ, RZ, 0, 2.384185791015625e-06 ;  /* 0x00000028ff797435 */ /* 0x000fe400000001ff */
[----:B------:R-:W-:-:S04]  /*6d50*/  LEA.HI R120, R120, R151, RZ, 0x2 ;  /* 0x0000009778787211 */ /* 0x000fc800078f10ff */
[----:B------:R-:W-:-:S05]  /*6d60*/  SHF.R.S32.HI R120, RZ, 0x2, R120 ;  /* 0x00000002ff787819 */ /* 0x000fca0000011478 */
[----:B------:R-:W-:-:S05]  /*6d70*/  IMAD R120, R120, R121, UR14 ;  /* 0x0000000e78787e24 */ /* 0x000fca000f8e0279 */
[----:B------:R-:W-:-:S06]  /*6d80*/  IADD3 R120, R160, R120, RZ ;  /* 0x00000078a0787210 */ /* 0x000fcc0007ffe0ff */
[----:B------:R-:W0:Y:S02]  /*6d90*/  LDS.64 R120, [R120] ;  /* 0x0000000078787984 */ /* 0x000e240000000a00 */
[----:B0-----:R-:W-:Y:S01]  /*6da0*/  FADD.FTZ R120, R122, R120 ;  /* 0x000000787a787221 */ /* 0x001fe20000010000 */
[----:B------:R-:W-:-:S07]  /*6db0*/  FADD.FTZ R121, R123, R121 ;  /* 0x000000797b797221 */ /* 0x000fce0000010000 */
.L_x_967:
[----:B------:R-:W-:Y:S05]  /*6dc0*/  BSYNC B0 ;  /* 0x0000000000007941 */ /* 0x000fea0003800000 */
.L_x_966:
[----:B------:R-:W0:Y:S01]  /*6dd0*/  S2R R151, SR_TID.X ;  /* 0x0000000000977919 */ /* 0x000e220000002100 */
[----:B------:R-:W-:Y:S01]  /*6de0*/  LOP3.LUT P2, RZ, R164, 0xffffffe3, RZ, 0xc0, !PT ;  /* 0xffffffe3a4ff7812 */ /* 0x000fe2000784c0ff */
[----:B------:R-:W-:Y:S01]  /*6df0*/  ULOP3.LUT UR5, UR23, 0x3, URZ, 0xc0, !UPT ;  /* 0x0000000317057892 */ /* 0x000fe2000f8ec03f */
[----:B------:R-:W-:Y:S01]  /*6e00*/  MOV R162, UR4 ;  /* 0x0000000400a27c02 */ /* 0x000fe20008000f00 */
[----:B------:R-:W1:Y:S01]  /*6e10*/  SHFL.BFLY PT, R123, R120, 0x2, 0x1f ;  /* 0x0c401f00787b7f89 */ /* 0x000e6200000e0000 */
[----:B------:R-:W-:Y:S01]  /*6e20*/  UISETP.GE.U32.AND UP0, UPT, UR15, UR21, UPT ;  /* 0x000000150f00728c */ /* 0x000fe2000bf06070 */
[----:B------:R-:W-:Y:S02]  /*6e30*/  PRMT R52, R50, 0x7632, R52 ;  /* 0x0000763232347816 */ /* 0x000fe40000000034 */
[----:B------:R-:W2:Y:S01]  /*6e40*/  SHFL.BFLY PT, R122, R121, 0x2, 0x1f ;  /* 0x0c401f00797a7f89 */ /* 0x000ea200000e0000 */
[----:B------:R-:W-:Y:S01]  /*6e50*/  MOV R163, UR5 ;  /* 0x0000000500a37c02 */ /* 0x000fe20008000f00 */
[----:B------:R-:W-:Y:S01]  /*6e60*/  UISETP.GE.AND.EX UP0, UPT, UR16, UR10, UPT, UP0 ;  /* 0x0000000a1000728c */ /* 0x000fe2000bf06300 */
[----:B------:R-:W-:-:S02]  /*6e70*/  PRMT R53, R52, 0x7632, R53 ;  /* 0x0000763234357816 */ /* 0x000fc40000000035 */
[----:B------:R-:W-:Y:S01]  /*6e80*/  PRMT R56, R56, 0x7632, R56 ;  /* 0x0000763238387816 */ /* 0x000fe20000000038 */
[----:B------:R-:W3:Y:S01]  /*6e90*/  @!P2 LDC R161, c[0x0][0x10] ;  /* 0x00000400ffa1ab82 */ /* 0x000ee20000000800 */
[----:B------:R-:W-:Y:S02]  /*6ea0*/  PRMT R57, R57, 0x7632, R57 ;  /* 0x0000763239397816 */ /* 0x000fe40000000039 */
[----:B------:R-:W-:Y:S02]  /*6eb0*/  PLOP3.LUT P3, PT, PT, PT, UP0, 0x80, 0x0 ;  /* 0x000000000000781c */ /* 0x000fe40003f6f008 */
[----:B------:R-:W-:Y:S02]  /*6ec0*/  PRMT R60, R60, 0x7632, R60 ;  /* 0x000076323c3c7816 */ /* 0x000fe4000000003c */
[----:B------:R-:W-:Y:S02]  /*6ed0*/  PRMT R61, R61, 0x7632, R61 ;  /* 0x000076323d3d7816 */ /* 0x000fe4000000003d */
[----:B------:R-:W-:-:S02]  /*6ee0*/  PRMT R58, R58, 0x7632, R58 ;  /* 0x000076323a3a7816 */ /* 0x000fc4000000003a */
[----:B------:R-:W-:Y:S02]  /*6ef0*/  PRMT R59, R59, 0x7632, R59 ;  /* 0x000076323b3b7816 */ /* 0x000fe4000000003b */
[----:B------:R-:W-:Y:S01]  /*6f00*/  PRMT R66, R66, 0x7632, R66 ;  /* 0x0000763242427816 */ /* 0x000fe20000000042 */
[----:B-1----:R-:W-:Y:S01]  /*6f10*/  FADD.FTZ R120, R123, R120 ;  /* 0x000000787b787221 */ /* 0x002fe20000010000 */
[----:B------:R-:W-:Y:S02]  /*6f20*/  PRMT R67, R67, 0x7632, R67 ;  /* 0x0000763243437816 */ /* 0x000fe40000000043 */
[----:B------:R-:W-:Y:S01]  /*6f30*/  PRMT R62, R62, 0x7632, R62 ;  /* 0x000076323e3e7816 */ /* 0x000fe2000000003e */
[----:B--2---:R-:W-:Y:S01]  /*6f40*/  FADD.FTZ R121, R122, R121 ;  /* 0x000000797a797221 */ /* 0x004fe20000010000 */
[----:B0-----:R-:W-:Y:S01]  /*6f50*/  LOP3.LUT R163, R163, 0x7ffffffc, R151, 0xf8, !PT ;  /* 0x7ffffffca3a37812 */ /* 0x001fe200078ef897 */
[----:B------:R-:W0:Y:S01]  /*6f60*/  SHFL.BFLY PT, R160, R120, 0x1, 0x1f ;  /* 0x0c201f0078a07f89 */ /* 0x000e2200000e0000 */
[----:B------:R-:W1:Y:S01]  /*6f70*/  @!P2 LDC.64 R122, c[0x0][0x260] ;  /* 0x00009800ff7aab82 */ /* 0x000e620000000a00 */
[----:B------:R-:W-:-:S02]  /*6f80*/  PRMT R63, R63, 0x7632, R63 ;  /* 0x000076323f3f7816 */ /* 0x000fc4000000003f */
[----:B------:R-:W2:Y:S01]  /*6f90*/  SHFL.BFLY PT, R151, R121, 0x1, 0x1f ;  /* 0x0c201f0079977f89 */ /* 0x000ea200000e0000 */
[----:B---3--:R-:W-:Y:S01]  /*6fa0*/  @!P2 IMAD R161, R161, R162, UR13 ;  /* 0x0000000da1a1ae24 */ /* 0x008fe2000f8e02a2 */
[----:B------:R-:W-:Y:S02]  /*6fb0*/  PRMT R68, R68, 0x7632, R68 ;  /* 0x0000763244447816 */ /* 0x000fe40000000044 */
[----:B------:R-:W-:Y:S02]  /*6fc0*/  PRMT R69, R69, 0x7632, R69 ;  /* 0x0000763245457816 */ /* 0x000fe40000000045 */
[----:B------:R-:W-:Y:S02]  /*6fd0*/  @!P2 LEA R161, R161, R163, 0x5 ;  /* 0x000000a3a1a1a211 */ /* 0x000fe400078e28ff */
[----:B------:R-:W-:Y:S02]  /*6fe0*/  PRMT R64, R64, 0x7632, R64 ;  /* 0x0000763240407816 */ /* 0x000fe40000000040 */
[----:B------:R-:W-:-:S02]  /*6ff0*/  @!P2 SHF.L.U32 R161, R161, 0x1, RZ ;  /* 0x00000001a1a1a819 */ /* 0x000fc400000006ff */
[----:B------:R-:W-:Y:S02]  /*7000*/  PRMT R65, R65, 0x7632, R65 ;  /* 0x0000763241417816 */ /* 0x000fe40000000041 */
[----:B------:R-:W-:Y:S02]  /*7010*/  PRMT R74, R74, 0x7632, R74 ;  /* 0x000076324a4a7816 */ /* 0x000fe4000000004a */
[----:B------:R-:W-:Y:S02]  /*7020*/  PRMT R75, R75, 0x7632, R75 ;  /* 0x000076324b4b7816 */ /* 0x000fe4000000004b */
[----:B------:R-:W-:Y:S01]  /*7030*/  PRMT R70, R70, 0x7632, R70 ;  /* 0x0000763246467816 */ /* 0x000fe20000000046 */
[----:B0-----:R-:W-:Y:S01]  /*7040*/  FADD.FTZ R120, R120, R160 ;  /* 0x000000a078787221 */ /* 0x001fe20000010000 */
[----:B-1----:R-:W-:Y:S01]  /*7050*/  @!P2 IMAD.WIDE.U32 R122, R161, 0x4, R122 ;  /* 0x00000004a17aa825 */ /* 0x002fe200078e007a */
[----:B------:R-:W-:-:S03]  /*7060*/  PRMT R71, R71, 0x7632, R71 ;  /* 0x0000763247477816 */ /* 0x000fc60000000047 */
[----:B--2---:R-:W-:Y:S01]  /*7070*/  FADD.FTZ R121, R121, R151 ;  /* 0x0000009779797221 */ /* 0x004fe20000010000 */
[----:B------:R-:W-:Y:S02]  /*7080*/  PRMT R76, R76, 0x7632, R76 ;  /* 0x000076324c4c7816 */ /* 0x000fe4000000004c */
[----:B------:R-:W-:Y:S02]  /*7090*/  PRMT R77, R77, 0x7632, R77 ;  /* 0x000076324d4d7816 */ /* 0x000fe4000000004d */
[----:B------:R0:W-:Y:S01]  /*70a0*/  @!P2 STG.E.64 desc[UR18][R122.64], R120 ;  /* 0x000000787a00a986 */ /* 0x0001e2000c101b12 */
[----:B------:R-:W-:Y:S02]  /*70b0*/  PRMT R72, R72, 0x7632, R72 ;  /* 0x0000763248487816 */ /* 0x000fe40000000048 */
[----:B------:R-:W-:Y:S02]  /*70c0*/  PRMT R73, R73, 0x7632, R73 ;  /* 0x0000763249497816 */ /* 0x000fe40000000049 */
[----:B------:R-:W-:-:S02]  /*70d0*/  PRMT R82, R82, 0x7632, R82 ;  /* 0x0000763252527816 */ /* 0x000fc40000000052 */
[----:B------:R-:W-:Y:S02]  /*70e0*/  PRMT R83, R83, 0x7632, R83 ;  /* 0x0000763253537816 */ /* 0x000fe40000000053 */
[----:B------:R-:W-:Y:S02]  /*70f0*/  PRMT R78, R78, 0x7632, R78 ;  /* 0x000076324e4e7816 */ /* 0x000fe4000000004e */
[----:B------:R-:W-:Y:S02]  /*7100*/  PRMT R79, R79, 0x7632, R79 ;  /* 0x000076324f4f7816 */ /* 0x000fe4000000004f */
[----:B------:R-:W-:Y:S02]  /*7110*/  PRMT R84, R84, 0x7632, R84 ;  /* 0x0000763254547816 */ /* 0x000fe40000000054 */
[----:B0-----:R-:W-:Y:S02]  /*7120*/  PRMT R121, R51, 0x7632, R121 ;  /* 0x0000763233797816 */ /* 0x001fe40000000079 */
        /* <DEDUP_REMOVED lines=42> */
[----:B------:R-:W-:Y:S02]  /*73d0*/  ISETP.NE.AND P3, PT, RZ, UR23, PT ;  /* 0x00000017ff007c0c */ /* 0x000fe4000bf65270 */
[----:B------:R-:W-:Y:S02]  /*73e0*/  MOV R122, 0x7ffffffd ;  /* 0x7ffffffd007a7802 */ /* 0x000fe40000000f00 */
[----:B------:R-:W-:Y:S02]  /*73f0*/  MOV R50, UR6 ;  /* 0x0000000600327c02 */ /* 0x000fe40008000f00 */
[----:B------:R-:W-:Y:S02]  /*7400*/  SEL R122, R122, 0x1, !P3 ;  /* 0x000000017a7a7807 */ /* 0x000fe40005800000 */
[----:B------:R-:W-:Y:S01]  /*7410*/  MOV R51, UR7 ;  /* 0x0000000700337c02 */ /* 0x000fe20008000f00 */
[----:B------:R-:W-:Y:S06]  /*7420*/  MEMBAR.ALL.GPU ;  /* 0x0000000000007992 */ /* 0x000fec000000a000 */
[----:B------:R-:W-:-:S00]  /*7430*/  ERRBAR ;  /* 0x00000000000079ab */ /* 0x000fc00000000000 */
[----:B------:R-:W-:Y:S06]  /*7440*/  CGAERRBAR ;  /* 0x00000000000075ab */ /* 0x000fec0000000000 */
[----:B------:R0:W5:Y:S02]  /*7450*/  ATOM.E.ADD.STRONG.GPU PT, R122, desc[UR18][R50.64], R122 ;  /* 0x0000007a327a798a */ /* 0x00016400081ee1d2 */
.L_x_970:
[----:B0-----:R-:W-:Y:S02]  /*7460*/  MOV R50, UR6 ;  /* 0x0000000600327c02 */ /* 0x001fe40008000f00 */
[----:B------:R-:W-:-:S05]  /*7470*/  MOV R51, UR7 ;  /* 0x0000000700337c02 */ /* 0x000fca0008000f00 */
[----:B------:R-:W2:Y:S04]  /*7480*/  LD.E.STRONG.GPU R50, desc[UR18][R50.64] ;  /* 0x0000001232327980 */ /* 0x000ea8000c10f900 */
[----:B--2---:R-:W-:Y:S01]  /*7490*/  CCTL.IVALL ;  /* 0x00000000ff00798f */ /* 0x004fe20002000000 */
[----:B------:R-:W-:Y:S05]  /*74a0*/  YIELD ;  /* 0x0000000000007946 */ /* 0x000fea0003800000 */
[----:B-----5:R-:W-:-:S04]  /*74b0*/  LOP3.LUT R50, R50, R122, RZ, 0x3c, !PT ;  /* 0x0000007a32327212 */ /* 0x020fc800078e3cff */
[----:B------:R-:W-:-:S13]  /*74c0*/  ISETP.GT.AND P3, PT, R50, -0x1, PT ;  /* 0xffffffff3200780c */ /* 0x000fda0003f64270 */
[----:B------:R-:W-:Y:S05]  /*74d0*/  @P3 BRA `(.L_x_970) ;  /* 0xfffffffc00e03947 */ /* 0x000fea000383ffff */
.L_x_969:
[----:B------:R-:W-:Y:S05]  /*74e0*/  WARPSYNC.ALL ;  /* 0x0000000000007948 */ /* 0x000fea0003800000 */
[----:B------:R-:W-:Y:S06]  /*74f0*/  BAR.SYNC.DEFER_BLOCKING 0x0 ;  /* 0x0000000000007b1d */ /* 0x000fec0000010000 */
[----:B------:R-:W-:Y:S05]  /*7500*/  BRA `(.L_x_971) ;  /* 0x0000000000547947 */ /* 0x000fea0003800000 */
.L_x_968:
[----:B------:R-:W0:Y:S01]  /*7510*/  S2R R50, SR_TID.X ;  /* 0x0000000000327919 */ /* 0x000e220000002100 */
[----:B------:R-:W-:Y:S01]  /*7520*/  BAR.SYNC.DEFER_BLOCKING 0x0 ;  /* 0x0000000000007b1d */ /* 0x000fe20000010000 */
[----:B0-----:R-:W-:-:S13]  /*7530*/  ISETP.NE.AND P3, PT, R50, RZ, PT ;  /* 0x000000ff3200720c */ /* 0x001fda0003f65270 */
[----:B------:R-:W-:Y:S05]  /*7540*/  @P3 BRA `(.L_x_972) ;  /* 0x00000000003c3947 */ /* 0x000fea0003800000 */
[----:B------:R-:W-:Y:S02]  /*7550*/  MOV R122, UR20 ;  /* 0x00000014007a7c02 */ /* 0x000fe40008000f00 */
[----:B------:R-:W-:Y:S02]  /*7560*/  MOV R50, UR8 ;  /* 0x0000000800327c02 */ /* 0x000fe40008000f00 */
[----:B------:R-:W-:Y:S01]  /*7570*/  MOV R51, UR9 ;  /* 0x0000000900337c02 */ /* 0x000fe20008000f00 */
[----:B------:R-:W-:Y:S06]  /*7580*/  MEMBAR.ALL.GPU ;  /* 0x0000000000007992 */ /* 0x000fec000000a000 */
[----:B------:R-:W-:-:S00]  /*7590*/  ERRBAR ;  /* 0x00000000000079ab */ /* 0x000fc00000000000 */
[----:B------:R-:W-:Y:S06]  /*75a0*/  CGAERRBAR ;  /* 0x00000000000075ab */ /* 0x000fec0000000000 */
[----:B------:R0:W5:Y:S02]  /*75b0*/  ATOM.E.ADD.STRONG.GPU PT, R122, desc[UR18][R50.64], R122 ;  /* 0x0000007a327a798a */ /* 0x00016400081ee1d2 */
.L_x_973:
        /* <DEDUP_REMOVED lines=8> */
.L_x_972:
[----:B------:R-:W-:Y:S05]  /*7640*/  WARPSYNC.ALL ;  /* 0x0000000000007948 */ /* 0x000fea0003800000 */
[----:B------:R-:W-:Y:S06]  /*7650*/  BAR.SYNC.DEFER_BLOCKING 0x0 ;  /* 0x0000000000007b1d */ /* 0x000fec0000010000 */
.L_x_971:
[----:B------:R-:W0:Y:S01]  /*7660*/  S2R R50, SR_TID.X ;  /* 0x0000000000327919 */ /* 0x000e220000002100 */
[----:B------:R-:W-:Y:S01]  /*7670*/  VOTEU.ALL UP0, P1 ;  /* 0x00000000003f7886 */ /* 0x000fe20000800000 */
[----:B------:R-:W1:Y:S01]  /*7680*/  S2R R151, SR_TID.X ;  /* 0x0000000000977919 */ /* 0x000e620000002100 */
[----:B------:R-:W2:Y:S03]  /*7690*/  LDL.LU R123, [R1+0x28] ;  /* 0x00002800017b7983 */ /* 0x000ea60000300800 */
[----:B------:R-:W-:Y:S01]  /*76a0*/  @!UP0 ULDC UR5, c[0x0][0x10] ;  /* 0x0000040000058ab9 */ /* 0x000fe20000000800 */
[----:B------:R-:W3:Y:S01]  /*76b0*/  S2UR UR17, SR_CgaCtaId ;  /* 0x00000000001179c3 */ /* 0x000ee20000008800 */
[----:B------:R-:W-:Y:S01]  /*76c0*/  @!UP0 UIMAD UR5, UR5, UR4, UR13 ;  /* 0x00000004050582a4 */ /* 0x000fe2000f8e020d */
[----:B------:R-:W-:Y:S02]  /*76d0*/  SHF.L.U32 R56, R56, 0x10, RZ ;  /* 0x0000001038387819 */ /* 0x000fe400000006ff */
[----:B------:R-:W-:-:S02]  /*76e0*/  SHF.L.U32 R52, R52, 0x10, RZ ;  /* 0x0000001034347819 */ /* 0x000fc400000006ff */
[----:B------:R-:W-:Y:S01]  /*76f0*/  SHF.L.U32 R53, R53, 0x10, RZ ;  /* 0x0000001035357819 */ /* 0x000fe200000006ff */
[----:B------:R-:W-:Y:S01]  /*7700*/  USHF.L.U32 UR11, UR11, 0x3, URZ ;  /* 0x000000030b0b7899 */ /* 0x000fe2000800063f */
[----:B------:R-:W-:Y:S01]  /*7710*/  MOV R122, UR5 ;  /* 0x00000005007a7c02 */ /* 0x000fe20008000f00 */
[----:B------:R-:W-:Y:S01]  /*7720*/  ULDC.64 UR24, c[0x0][0x210] ;  /* 0x0000840000187ab9 */ /* 0x000fe20000000a00 */
[----:B0-----:R-:W-:-:S04]  /*7730*/  LOP3.LUT R50, R50, 0x7ffffffc, RZ, 0xc0, !PT ;  /* 0x7ffffffc32327812 */ /* 0x001fc800078ec0ff */
[----:B------:R-:W-:Y:S02]  /*7740*/  @!P1 LEA R122, R122, R50, 0x5 ;  /* 0x000000327a7a9211 */ /* 0x000fe400078e28ff */
[----:B-1----:R-:W-:-:S04]  /*7750*/  @!P1 LOP3.LUT R50, R151, 0x3, RZ, 0xc0, !PT ;  /* 0x0000000397329812 */ /* 0x002fc800078ec0ff */
[----:B------:R-:W-:Y:S02]  /*7760*/  @!P1 IADD3 R122, R122, R50, RZ ;  /* 0x000000327a7a9210 */ /* 0x000fe40007ffe0ff */
[----:B------:R-:W0:Y:S02]  /*7770*/  @!P1 LDC.64 R50, c[0x0][0x260] ;  /* 0x00009800ff329b82 */ /* 0x000e240000000a00 */
[----:B------:R-:W-:-:S05]  /*7780*/  @!P1 SHF.L.U32 R122, R122, 0x1, RZ ;  /* 0x000000017a7a9819 */ /* 0x000fca00000006ff */
[----:B0-----:R-:W-:-:S06]  /*7790*/  @!P1 IMAD.WIDE.U32 R50, R122, 0x4, R50 ;  /* 0x000000047a329825 */ /* 0x001fcc00078e0032 */
[----:B------:R-:W4:Y:S01]  /*77a0*/  @!P1 LDG.E.64 R50, desc[UR18][R50.64] ;  /* 0x0000001232329981 */ /* 0x000f22000c1e1b00 */
[----:B------:R-:W-:Y:S01]  /*77b0*/  HFMA2.MMA R122, -RZ, RZ, 0, 0 ;  /* 0x00000000ff7a7435 */ /* 0x000fe200000001ff */
[----:B------:R-:W-:Y:S02]  /*77c0*/  UMOV UR5, 0x400 ;  /* 0x0000040000057882 */ /* 0x000fe40000000000 */
[----:B------:R-:W-:Y:S01]  /*77d0*/  UIADD3 UR5, UR5, 0x3480, URZ ;  /* 0x0000348005057890 */ /* 0x000fe2000fffe03f */
[----:B------:R-:W-:Y:S01]  /*77e0*/  SHF.L.U32 R151, R151, 0x1, RZ ;  /* 0x0000000197977819 */ /* 0x000fe200000006ff */
[----:B------:R-:W-:Y:S02]  /*77f0*/  FADD.FTZ R56, -R54, R56 ;  /* 0x0000003836387221 */ /* 0x000fe40000010100 */
[----:B---3--:R-:W-:Y:S02]  /*7800*/  ULEA UR5, UR17, UR5, 0x18 ;  /* 0x0000000511057291 */ /* 0x008fe4000f8ec03f */
[----:B------:R-:W-:Y:S01]  /*7810*/  FMUL.FTZ R56, R4, R56 ;  /* 0x0000003804387220 */ /* 0x000fe20000410000 */
[----:B------:R-:W-:Y:S01]  /*7820*/  ULOP3.LUT UR11, UR11, 0x8, URZ, 0xc0, !UPT ;  /* 0x000000080b0b7892 */ /* 0x000fe2000f8ec03f */
[----:B------:R-:W-:-:S02]  /*7830*/  SHF.L.U32 R60, R60, 0x10, RZ ;  /* 0x000000103c3c7819 */ /* 0x000fc400000006ff */
[----:B------:R-:W-:Y:S02]  /*7840*/  SHF.L.U32 R57, R57, 0x10, RZ ;  /* 0x0000001039397819 */ /* 0x000fe400000006ff */
[----:B------:R-:W-:-:S03]  /*7850*/  SHF.L.U32 R121, R121, 0x10, RZ ;  /* 0x0000001079797819 */ /* 0x000fc600000006ff */
[----:B------:R-:W-:Y:S01]  /*7860*/  FADD.FTZ R57, -R54, R57 ;  /* 0x0000003936397221 */ /* 0x000fe20000010100 */
[----:B------:R-:W-:-:S03]  /*7870*/  SHF.L.U32 R120, R120, 0x10, RZ ;  /* 0x0000001078787819 */ /* 0x000fc600000006ff */
[----:B------:R-:W-:Y:S01]  /*7880*/  FMUL.FTZ R57, R4, R57 ;  /* 0x0000003904397220 */ /* 0x000fe20000410000 */
[----:B------:R-:W-:Y:S01]  /*7890*/  SHF.L.U32 R58, R58, 0x10, RZ ;  /* 0x000000103a3a7819 */ /* 0x000fe200000006ff */
[----:B----4-:R-:W-:Y:S01]  /*78a0*/  @!P1 FADD.FTZ R122, RZ, R50 ;  /* 0x00000032ff7a9221 */ /* 0x010fe20000010000 */
[----:B------:R-:W-:Y:S01]  /*78b0*/  MOV R50, RZ ;  /* 0x000000ff00327202 */ /* 0x000fe20000000f00 */
[----:B------:R-:W-:-:S03]  /*78c0*/  @!P1 FADD.FTZ R50, RZ, R51 ;  /* 0x00000033ff329221 */ /* 0x000fc60000010000 */
[----:B------:R-:W0:Y:S02]  /*78d0*/  SHFL.BFLY PT, R51, R122, 0x2, 0x1f ;  /* 0x0c401f007a337f89 */ /* 0x000e2400000e0000 */
[----:B0-----:R-:W-:Y:S02]  /*78e0*/  FADD.FTZ R51, R51, R122 ;  /* 0x0000007a33337221 */ /* 0x001fe40000010000 */
[----:B------:R-:W0:Y:S02]  /*78f0*/  SHFL.BFLY PT, R122, R50, 0x2, 0x1f ;  /* 0x0c401f00327a7f89 */ /* 0x000e2400000e0000 */
[----:B0-----:R-:W-:Y:S02]  /*7900*/  FADD.FTZ R122, R122, R50 ;  /* 0x000000327a7a7221 */ /* 0x001fe40000010000 */
[----:B------:R-:W0:Y:S02]  /*7910*/  SHFL.BFLY PT, R50, R51, 0x1, 0x1f ;  /* 0x0c201f0033327f89 */ /* 0x000e2400000e0000 */
[----:B0-----:R-:W-:-:S02]  /*7920*/  FADD.FTZ R50, R51, R50 ;  /* 0x0000003233327221 */ /* 0x001fc40000010000 */
[----:B------:R-:W0:Y:S02]  /*7930*/  SHFL.BFLY PT, R51, R122, 0x1, 0x1f ;  /* 0x0c201f007a337f89 */ /* 0x000e2400000e0000 */
[----:B------:R-:W-:Y:S01]  /*7940*/  @!P2 FMUL.FTZ R50, R50, 9.7656251455191522837e-05 ;  /* 0x38cccccd3232a820 */ /* 0x000fe20000410000 */
[----:B0-----:R-:W-:Y:S01]  /*7950*/  FADD.FTZ R51, R122, R51 ;  /* 0x000000337a337221 */ /* 0x001fe20000010000 */
[----:B------:R-:W-:-:S03]  /*7960*/  @!P2 LOP3.LUT R122, R151, 0xfffffff8, RZ, 0xc0, !PT ;  /* 0xfffffff8977aa812 */ /* 0x000fc600078ec0ff */
[----:B------:R-:W-:-:S05]  /*7970*/  @!P2 FMUL.FTZ R51, R51, 9.7656251455191522837e-05 ;  /* 0x38cccccd3333a820 */ /* 0x000fca0000410000 */
        /* <DEDUP_REMOVED lines=8> */
[----:B--2---:R-:W-:Y:S01]  /*7a00*/  IADD3 R50, R123, -UR11, RZ ;  /* 0x8000000b7b327c10 */ /* 0x004fe2000fffe0ff */
[----:B------:R-:W-:Y:S01]  /*7a10*/  FADD.FTZ R58, -R54, R58 ;  /* 0x0000003a363a7221 */ /* 0x000fe20000010100 */
[----:B------:R-:W-:Y:S01]  /*7a20*/  SHF.L.U32 R61, R61, 0x10, RZ ;  /* 0x000000103d3d7819 */ /* 0x000fe200000006ff */
[----:B------:R-:W-:Y:S01]  /*7a30*/  FMUL.FTZ R51, R51, R122 ;  /* 0x0000007a33337220 */ /* 0x000fe20000410000 */
[----:B------:R-:W-:Y:S01]  /*7a40*/  LEA R50, R50, UR5, 0x3 ;  /* 0x0000000532327c11 */ /* 0x000fe2000f8e18ff */
[----:B------:R-:W2:Y:S02]  /*7a50*/  LDL.LU R123, [R1+0x58] ;  /* 0x00005800017b7983 */ /* 0x000ea40000300800 */
[----:B------:R-:W-:Y:S01]  /*7a60*/  FMUL.FTZ R60, R60, R51 ;  /* 0x000000333c3c7220 */ /* 0x000fe20000410000 */
[----:B------:R-:W-:Y:S01]  /*7a70*/  BAR.SYNC.DEFER_BLOCKING 0x0 ;  /* 0x0000000000007b1d */ /* 0x000fe20000010000 */
[----:B------:R-:W-:-:S02]  /*7a80*/  SHF.L.U32 R59, R59, 0x10, RZ ;  /* 0x000000103b3b7819 */ /* 0x000fc400000006ff */
[----:B------:R-:W-:Y:S02]  /*7a90*/  SHF.L.U32 R66, R66, 0x10, RZ ;  /* 0x0000001042427819 */ /* 0x000fe400000006ff */
[----:B------:R-:W-:Y:S02]  /*7aa0*/  SHF.L.U32 R62, R62, 0x10, RZ ;  /* 0x000000103e3e7819 */ /* 0x000fe400000006ff */
[----:B------:R-:W-:Y:S01]  /*7ab0*/  SHF.L.U32 R67, R67, 0x10, RZ ;  /* 0x0000001043437819 */ /* 0x000fe200000006ff */
[----:B------:R-:W3:Y:S04]  /*7ac0*/  LDL.LU R122, [R1+0x5c] ;  /* 0x00005c00017a7983 */ /* 0x000ee80000300800 */
[----:B------:R-:W0:Y:S02]  /*7ad0*/  LDS.64 R50, [R50] ;  /* 0x0000000032327984 */ /* 0x000e240000000a00 */
[--C-:B0-----:R-:W-:Y:S01]  /*7ae0*/  FFMA.FTZ R5, R0, R5, -R50.reuse ;  /* 0x0000000500057223 */ /* 0x101fe20000010832 */
[----:B------:R-:W-:-:S03]  /*7af0*/  FFMA.FTZ R60, R52, R60, -R50 ;  /* 0x0000003c343c7223 */ /* 0x000fc60000010832 */
[----:B------:R-:W-:Y:S01]  /*7b00*/  FFMA.FTZ R148, R148, -R51, R5 ;  /* 0x8000003394947223 */ /* 0x000fe20000010005 */
[----:B------:R-:W-:Y:S01]  /*7b10*/  FFMA.FTZ R5, R57, R121, R120 ;  /* 0x0000007939057223 */ /* 0x000fe20000010078 */
[----:B------:R-:W-:-:S03]  /*7b20*/  FFMA.FTZ R56, -R51, R56, R60 ;  /* 0x0000003833387223 */ /* 0x000fc6000001013c */
        /* <DEDUP_REMOVED lines=37> */
[----:B------:R-:W-:Y:S01]  /*7d80*/  SHF.L.U32 R63, R63, 0x10, RZ ;  /* 0x000000103f3f7819 */ /* 0x000fe200000006ff */
[----:B------:R-:W-:-:S04]  /*7d90*/  FMUL.FTZ R61, R67, R61 ;  /* 0x0000003d433d7220 */ /* 0x000fc80000410000 */
        /* <DEDUP_REMOVED lines=274> */
[--C-:B------:R-:W-:Y:S01]  /*8ec0*/  FFMA.FTZ R60, R121, R60, -R50.reuse ;  /* 0x0000003c793c7223 */ /* 0x100fe20000010832 */
[--C-:B------:R-:W-:Y:S01]  /*8ed0*/  FFMA.FTZ R84, R52, R84, -R50.reuse ;  /* 0x0000005434547223 */ /* 0x100fe20000010832 */
[----:B0-----:R-:W-:Y:S01]  /*8ee0*/  FADD.FTZ R106, -R105, 1 ;  /* 0x3f800000696a7421 */ /* 0x001fe20000010100 */
[----:B------:R-:W-:-:S03]  /*8ef0*/  FFMA.FTZ R7, R0, R7, -R50 ;  /* 0x0000000700077223 */ /* 0x000fc60000010832 */
[----:B------:R-:W-:Y:S01]  /*8f00*/  FFMA.FTZ R106, R103, R106, 1 ;  /* 0x3f800000676a7423 */ /* 0x000fe2000001006a */
[----:B------:R-:W-:Y:S01]  /*8f10*/  FMUL.FTZ R103, R4, R108 ;  /* 0x0000006c04677220 */ /* 0x000fe20000410000 */
[C-C-:B------:R-:W-:Y:S01]  /*8f20*/  FFMA.FTZ R9, R0.reuse, R9, -R50.reuse ;  /* 0x0000000900097223 */ /* 0x140fe20000010832 */
        /* <DEDUP_REMOVED lines=12> */
[----:B------:R-:W-:Y:S01]  /*8ff0*/  FMUL.FTZ R105, R105, R106 ;  /* 0x0000006a69697220 */ /* 0x000fe20000410000 */
[--C-:B------:R-:W-:Y:S01]  /*9000*/  FFMA.FTZ R0, R0, R134, -R50.reuse ;  /* 0x0000008600007223 */ /* 0x100fe20000010832 */
[C---:B------:R-:W-:Y:S01]  /*9010*/  FFMA.FTZ R68, R52.reuse, R68, -R50 ;  /* 0x0000004434447223 */ /* 0x040fe20000010832 */
[C---:B------:R-:W-:Y:S01]  /*9020*/  FFMA.FTZ R106, R52.reuse, R103, R53 ;  /* 0x00000067346a7223 */ /* 0x040fe20000010035 */
[C---:B------:R-:W-:Y:S01]  /*9030*/  FFMA.FTZ R60, -R51.reuse, R57, R60 ;  /* 0x00000039333c7223 */ /* 0x040fe2000001013c */
[----:B------:R-:W-:Y:S01]  /*9040*/  FFMA.FTZ R74, R52, R74, -R50 ;  /* 0x0000004a344a7223 */ /* 0x000fe20000010832 */
[C---:B------:R-:W-:Y:S01]  /*9050*/  FFMA.FTZ R79, -R51.reuse, R79, R84 ;  /* 0x0000004f334f7223 */ /* 0x040fe20000010154 */
[----:B------:R-:W-:Y:S01]  /*9060*/  FFMA.FTZ R68, -R51, R63, R68 ;  /* 0x0000003f33447223 */ /* 0x000fe20000010144 */
[----:B------:R-:W-:Y:S01]  /*9070*/  FFMA.FTZ R141, R141, -R51, R0 ;  /* 0x800000338d8d7223 */ /* 0x000fe20000010000 */
[----:B------:R-:W4:Y:S01]  /*9080*/  LDL.LU R84, [R1+0x50] ;  /* 0x0000500001547983 */ /* 0x000f220000300800 */
[----:B------:R-:W-:Y:S01]  /*9090*/  FMUL.FTZ R108, R106, -1.4426950216293334961 ;  /* 0xbfb8aa3b6a6c7820 */ /* 0x000fe20000410000 */
[C---:B------:R-:W-:Y:S01]  /*90a0*/  FMUL.FTZ R0, R4.reuse, R147 ;  /* 0x0000009304007220 */ /* 0x040fe20000410000 */
[----:B------:R-:W-:Y:S01]  /*90b0*/  FMUL.FTZ R63, R4, R60 ;  /* 0x0000003c043f7220 */ /* 0x000fe20000410000 */
[----:B------:R-:W-:Y:S01]  /*90c0*/  FFMA.FTZ R74, -R51, R65, R74 ;  /* 0x00000041334a7223 */ /* 0x000fe2000001014a */
[C-C-:B------:R-:W-:Y:S01]  /*90d0*/  FFMA.FTZ R82, R52.reuse, R82, -R50.reuse ;  /* 0x0000005234527223 */ /* 0x140fe20000010832 */
[----:B------:R-:W5:Y:S01]  /*90e0*/  LDL.LU R65, [R1+0x54] ;  /* 0x0000540001417983 */ /* 0x000f620000300800 */
[----:B------:R-:W0:Y:S01]  /*90f0*/  MUFU.EX2 R108, R108 ;  /* 0x0000006c006c7308 */ /* 0x000e220000000800 */
[----:B------:R-:W-:Y:S01]  /*9100*/  F2FP.BF16.F32.PACK_AB R0, R63, R0 ;  /* 0x000000003f00723e */ /* 0x000fe200000010ff */
[C-C-:B------:R-:W-:Y:S01]  /*9110*/  FFMA.FTZ R76, R52.reuse, R76, -R50.reuse ;  /* 0x0000004c344c7223 */ /* 0x140fe20000010832 */
[----:B------:R-:W5:Y:S01]  /*9120*/  LDL.LU R63, [R1+0x48] ;  /* 0x00004800013f7983 */ /* 0x000f620000300800 */
[--C-:B------:R-:W-:Y:S01]  /*9130*/  FFMA.FTZ R85, R121, R85, -R50.reuse ;  /* 0x0000005579557223 */ /* 0x100fe20000010832 */
[----:B------:R-:W-:Y:S01]  /*9140*/  FFMA.FTZ R58, R52, R58, -R50 ;  /* 0x0000003a343a7223 */ /* 0x000fe20000010832 */
[C---:B------:R-:W-:Y:S01]  /*9150*/  FFMA.FTZ R73, -R51.reuse, R73, R82 ;  /* 0x0000004933497223 */ /* 0x040fe20000010152 */
[C---:B------:R-:W-:Y:S01]  /*9160*/  FFMA.FTZ R71, -R51.reuse, R71, R76 ;  /* 0x0000004733477223 */ /* 0x040fe2000001014c */
[----:B------:R-:W5:Y:S01]  /*9170*/  LDL.LU R82, [R1+0x4c] ;  /* 0x00004c0001527983 */ /* 0x000f620000300800 */
[C---:B------:R-:W-:Y:S01]  /*9180*/  FFMA.FTZ R85, -R51.reuse, R80, R85 ;  /* 0x0000005033557223 */ /* 0x040fe20000010155 */
[----:B------:R-:W-:-:S02]  /*9190*/  FFMA.FTZ R58, -R51, R5, R58 ;  /* 0x00000005333a7223 */ /* 0x000fc4000001013a */
[----:B------:R-:W5:Y:S01]  /*91a0*/  LDL.LU R80, [R1+0x40] ;  /* 0x0000400001507983 */ /* 0x000f620000300800 */
[----:B------:R-:W-:Y:S01]  /*91b0*/  FFMA.FTZ R5, R16, -R51, R22 ;  /* 0x8000003310057223 */ /* 0x000fe20000010016 */
[----:B------:R-:W-:Y:S02]  /*91c0*/  FMUL.FTZ R16, R4, R71 ;  /* 0x0000004704107220 */ /* 0x000fe40000410000 */
[----:B------:R-:W5:Y:S01]  /*91d0*/  LDL.LU R71, [R1+0x44] ;  /* 0x0000440001477983 */ /* 0x000f620000300800 */
        /* <DEDUP_REMOVED lines=65> */
[----:B------:R-:W-:-:S03]  /*95f0*/  SHF.L.U32 R117, R117, 0x10, RZ ;  /* 0x0000001075757819 */ /* 0x000fc600000006ff */
[----:B------:R-:W-:Y:S01]  /*9600*/  FFMA.FTZ R120, R53, R120, 1 ;  /* 0x3f80000035787423 */ /* 0x000fe20000010078 */
[----:B------:R-:W-:Y:S01]  /*9610*/  SHF.L.U32 R119, R119, 0x10, RZ ;  /* 0x0000001077777819 */ /* 0x000fe200000006ff */
[----:B------:R-:W-:Y:S01]  /*9620*/  FMUL.FTZ R113, R115, R113 ;  /* 0x0000007173717220 */ /* 0x000fe20000410000 */
[----:B------:R-:W-:Y:S01]  /*9630*/  SHF.L.U32 R118, R118, 0x10, RZ ;  /* 0x0000001076767819 */ /* 0x000fe200000006ff */
[----:B------:R-:W-:Y:S01]  /*9640*/  FMUL.FTZ R120, R116, R120 ;  /* 0x0000007874787220 */ /* 0x000fe20000410000 */
[--C-:B------:R-:W-:Y:S01]  /*9650*/  FFMA.FTZ R61, R121, R61, -R50.reuse ;  /* 0x0000003d793d7223 */ /* 0x100fe20000010832 */
[----:B------:R-:W-:Y:S01]  /*9660*/  FMUL.FTZ R111, R117, R111 ;  /* 0x0000006f756f7220 */ /* 0x000fe20000410000 */
[----:B------:R-:W-:Y:S01]  /*9670*/  FMUL.FTZ R113, R119, R113 ;  /* 0x0000007177717220 */ /* 0x000fe20000410000 */
[----:B------:R-:W-:Y:S01]  /*9680*/  FMUL.FTZ R118, R118, R120 ;  /* 0x0000007876767220 */ /* 0x000fe20000410000 */
[----:B------:R-:W-:Y:S01]  /*9690*/  FFMA.FTZ R125, R41, -R51, R125 ;  /* 0x80000033297d7223 */ /* 0x000fe2000001007d */
        /* <DEDUP_REMOVED lines=13> */
[C---:B------:R-:W-:Y:S01]  /*9770*/  FFMA.FTZ R133, R2.reuse, R133, -R50 ;  /* 0x0000008502857223 */ /* 0x040fe20000010832 */
[----:B------:R-:W-:Y:S01]  /*9780*/  FFMA.FTZ R61, -R51, R6, R61 ;  /* 0x00000006333d7223 */ /* 0x000fe2000001013d */
[----:B------:R-:W-:Y:S01]  /*9790*/  FFMA.FTZ R41, R3, -R51, R128 ;  /* 0x8000003303297223 */ /* 0x000fe20000010080 */
[--C-:B------:R-:W-:Y:S01]  /*97a0*/  FFMA.FTZ R2, R2, R135, -R50.reuse ;  /* 0x0000008702027223 */ /* 0x100fe20000010832 */
[C---:B------:R-:W-:Y:S01]  /*97b0*/  FMUL.FTZ R6, R4.reuse, R148 ;  /* 0x0000009404067220 */ /* 0x040fe20000410000 */
        /* <DEDUP_REMOVED lines=23> */
[-C--:B------:R-:W-:Y:S01]  /*9930*/  FFMA.FTZ R13, R13, -R51.reuse, R20 ;  /* 0x800000330d0d7223 */ /* 0x080fe20000010014 */
[-C--:B------:R-:W-:Y:S01]  /*9940*/  FFMA.FTZ R57, R140, -R51.reuse, R2 ;  /* 0x800000338c397223 */ /* 0x080fe20000010002 */
[----:B------:R-:W-:Y:S01]  /*9950*/  FFMA.FTZ R7, R146, -R51, R7 ;  /* 0x8000003392077223 */ /* 0x000fe20000010007 */
[----:B------:R-:W-:Y:S01]  /*9960*/  FFMA.FTZ R66, -R51, R59, R66 ;  /* 0x0000003b33427223 */ /* 0x000fe20000010142 */
[-C--:B------:R-:W-:Y:S01]  /*9970*/  FFMA.FTZ R23, R17, -R51.reuse, R23 ;  /* 0x8000003311177223 */ /* 0x080fe20000010017 */
[-C--:B------:R-:W-:Y:S01]  /*9980*/  FFMA.FTZ R31, R25, -R51.reuse, R31 ;  /* 0x80000033191f7223 */ /* 0x080fe2000001001f */
[-C--:B------:R-:W-:Y:S01]  /*9990*/  FFMA.FTZ R35, R29, -R51.reuse, R35 ;  /* 0x800000331d237223 */ /* 0x080fe20000010023 */
[----:B--2---:R-:W-:Y:S01]  /*99a0*/  IADD3 R2, P1, R123, UR24, RZ ;  /* 0x000000187b027c10 */ /* 0x004fe2000ff3e0ff */
[-C--:B------:R-:W-:Y:S01]  /*99b0*/  FFMA.FTZ R8, R145, -R51.reuse, R8 ;  /* 0x8000003391087223 */ /* 0x080fe20000010008 */
[----:B------:R-:W-:Y:S01]  /*99c0*/  F2FP.BF16.F32.PACK_AB R6, R3, R6 ;  /* 0x000000060306723e */ /* 0x000fe200000010ff */
[-C--:B------:R-:W-:Y:S01]  /*99d0*/  FFMA.FTZ R9, R144, -R51.reuse, R9 ;  /* 0x8000003390097223 */ /* 0x080fe20000010009 */
[-C--:B------:R-:W-:Y:S01]  /*99e0*/  FFMA.FTZ R10, R143, -R51.reuse, R10 ;  /* 0x800000338f0a7223 */ /* 0x080fe2000001000a */
[----:B------:R-:W-:Y:S01]  /*99f0*/  FFMA.FTZ R67, -R51, R62, R67 ;  /* 0x0000003e33437223 */ /* 0x000fe20000010143 */
[-C--:B------:R-:W-:Y:S01]  /*9a00*/  FFMA.FTZ R11, R142, -R51.reuse, R11 ;  /* 0x800000338e0b7223 */ /* 0x080fe2000001000b */
[-C--:B------:R-:W-:Y:S01]  /*9a10*/  FFMA.FTZ R12, R139, -R51.reuse, R12 ;  /* 0x800000338b0c7223 */ /* 0x080fe2000001000c */
[----:B------:R-:W-:Y:S01]  /*9a20*/  FFMA.FTZ R69, -R51, R64, R69 ;  /* 0x0000004033457223 */ /* 0x000fe20000010145 */
[-C--:B------:R-:W-:Y:S01]  /*9a30*/  FFMA.FTZ R14, R138, -R51.reuse, R14 ;  /* 0x800000338a0e7223 */ /* 0x080fe2000001000e */
[-C--:B------:R-:W-:Y:S01]  /*9a40*/  FFMA.FTZ R15, R137, -R51.reuse, R15 ;  /* 0x80000033890f7223 */ /* 0x080fe2000001000f */
[C---:B------:R-:W-:Y:S01]  /*9a50*/  FFMA.FTZ R75, -R51.reuse, R70, R75 ;  /* 0x00000046334b7223 */ /* 0x040fe2000001014b */
[-C--:B------:R-:W-:Y:S01]  /*9a60*/  FFMA.FTZ R19, R136, -R51.reuse, R19 ;  /* 0x8000003388137223 */ /* 0x080fe20000010013 */
[C---:B------:R-:W-:Y:S01]  /*9a70*/  FFMA.FTZ R77, -R51.reuse, R72, R77 ;  /* 0x00000048334d7223 */ /* 0x040fe2000001014d */
[----:B------:R-:W-:Y:S01]  /*9a80*/  FFMA.FTZ R83, -R51, R78, R83 ;  /* 0x0000004e33537223 */ /* 0x000fe20000010153 */
[-C--:B------:R-:W-:Y:S01]  /*9a90*/  FFMA.FTZ R27, R18, -R51.reuse, R27 ;  /* 0x80000033121b7223 */ /* 0x080fe2000001001b */
[-C--:B------:R-:W-:Y:S01]  /*9aa0*/  FFMA.FTZ R21, R21, -R51.reuse, R28 ;  /* 0x8000003315157223 */ /* 0x080fe2000001001c */
[----:B------:R-:W-:Y:S01]  /*9ab0*/  FFMA.FTZ R17, R24, -R51, R30 ;  /* 0x8000003318117223 */ /* 0x000fe2000001001e */
[C---:B------:R-:W-:Y:S01]  /*9ac0*/  FFMA.FTZ R81, -R51.reuse, R81, R90 ;  /* 0x0000005133517223 */ /* 0x040fe2000001015a */
[C---:B------:R-:W-:Y:S01]  /*9ad0*/  FFMA.FTZ R91, -R51.reuse, R86, R91 ;  /* 0x00000056335b7223 */ /* 0x040fe2000001015b */
[----:B------:R-:W-:Y:S01]  /*9ae0*/  FFMA.FTZ R33, R26, -R51, R33 ;  /* 0x800000331a217223 */ /* 0x000fe20000010021 */
[C---:B------:R-:W-:Y:S01]  /*9af0*/  FFMA.FTZ R87, -R51.reuse, R87, R92 ;  /* 0x0000005733577223 */ /* 0x040fe2000001015c */
[C---:B------:R-:W-:Y:S01]  /*9b00*/  FFMA.FTZ R93, -R51.reuse, R88, R93 ;  /* 0x00000058335d7223 */ /* 0x040fe2000001015d */
[----:B------:R-:W-:Y:S01]  /*9b10*/  FFMA.FTZ R25, R32, -R51, R38 ;  /* 0x8000003320197223 */ /* 0x000fe20000010026 */
[C---:B------:R-:W-:Y:S01]  /*9b20*/  FFMA.FTZ R89, -R51.reuse, R89, R96 ;  /* 0x0000005933597223 */ /* 0x040fe20000010160 */
[-C--:B------:R-:W-:Y:S01]  /*9b30*/  FFMA.FTZ R39, R34, -R51.reuse, R39 ;  /* 0x8000003322277223 */ /* 0x080fe20000010027 */
[C---:B------:R-:W-:Y:S01]  /*9b40*/  FFMA.FTZ R97, -R51.reuse, R94, R97 ;  /* 0x0000005e33617223 */ /* 0x040fe20000010161 */
[----:B------:R-:W-:Y:S01]  /*9b50*/  FFMA.FTZ R29, R36, -R51, R40 ;  /* 0x80000033241d7223 */ /* 0x000fe20000010028 */
[----:B------:R-:W-:Y:S01]  /*9b60*/  FFMA.FTZ R95, -R51, R95, R100 ;  /* 0x0000005f335f7223 */ /* 0x000fe20000010164 */
[----:B------:R-:W-:Y:S01]  /*9b70*/  FFMA.FTZ R37, R37, -R51, R124 ;  /* 0x8000003325257223 */ /* 0x000fe2000001007c */
[C---:B------:R-:W-:Y:S01]  /*9b80*/  FFMA.FTZ R101, -R51.reuse, R98, R101 ;  /* 0x0000006233657223 */ /* 0x040fe20000010165 */
[----:B------:R-:W-:Y:S01]  /*9b90*/  FFMA.FTZ R99, -R51, R99, R104 ;  /* 0x0000006333637223 */ /* 0x000fe20000010168 */
[----:B------:R-:W-:Y:S01]  /*9ba0*/  FFMA.FTZ R55, R55, -R51, R126 ;  /* 0x8000003337377223 */ /* 0x000fe2000001007e */
[C---:B------:R-:W-:Y:S01]  /*9bb0*/  FFMA.FTZ R105, -R51.reuse, R102, R105 ;  /* 0x0000006633697223 */ /* 0x040fe20000010169 */
[----:B------:R-:W-:Y:S01]  /*9bc0*/  FFMA.FTZ R103, -R51, R103, R108 ;  /* 0x0000006733677223 */ /* 0x000fe2000001016c */
[-C--:B------:R-:W-:Y:S01]  /*9bd0*/  FFMA.FTZ R129, R127, -R51.reuse, R129 ;  /* 0x800000337f817223 */ /* 0x080fe20000010081 */
[C---:B------:R-:W-:Y:S01]  /*9be0*/  FFMA.FTZ R109, -R51.reuse, R106, R109 ;  /* 0x0000006a336d7223 */ /* 0x040fe2000001016d */
[----:B------:R-:W-:Y:S01]  /*9bf0*/  FFMA.FTZ R53, R130, -R51, R132 ;  /* 0x8000003382357223 */ /* 0x000fe20000010084 */
[----:B------:R-:W-:Y:S01]  /*9c00*/  FFMA.FTZ R107, -R51, R107, R112 ;  /* 0x0000006b336b7223 */ /* 0x000fe20000010170 */
[----:B------:R-:W-:Y:S01]  /*9c10*/  FFMA.FTZ R133, R131, -R51, R133 ;  /* 0x8000003383857223 */ /* 0x000fe20000010085 */
[C---:B------:R-:W-:Y:S01]  /*9c20*/  FFMA.FTZ R111, -R51.reuse, R110, R111 ;  /* 0x0000006e336f7223 */ /* 0x040fe2000001016f */
[C---:B------:R-:W-:Y:S01]  /*9c30*/  FFMA.FTZ R59, -R51.reuse, R114, R118 ;  /* 0x00000072333b7223 */ /* 0x040fe20000010176 */
[----:B------:R-:W-:Y:S01]  /*9c40*/  FFMA.FTZ R113, -R51, R54, R113 ;  /* 0x0000003633717223 */ /* 0x000fe20000010171 */
[C---:B------:R-:W-:Y:S01]  /*9c50*/  FMUL.FTZ R20, R4.reuse, R13 ;  /* 0x0000000d04147220 */ /* 0x040fe20000410000 */
[----:B------:R-:W-:Y:S01]  /*9c60*/  FMUL.FTZ R13, R4, R5 ;  /* 0x00000005040d7220 */ /* 0x000fe20000410000 */
[----:B---3--:R-:W-:Y:S01]  /*9c70*/  IADD3.X R3, R122, UR25, RZ, P1, !PT ;  /* 0x000000197a037c10 */ /* 0x008fe20008ffe4ff */
[C---:B------:R-:W-:Y:S01]  /*9c80*/  FMUL.FTZ R7, R4.reuse, R7 ;  /* 0x0000000704077220 */ /* 0x040fe20000410000 */
[C---:B------:R-:W-:Y:S01]  /*9c90*/  FMUL.FTZ R58, R4.reuse, R58 ;  /* 0x0000003a043a7220 */ /* 0x040fe20000410000 */
[----:B------:R-:W-:Y:S01]  /*9ca0*/  FMUL.FTZ R51, R4, R74 ;  /* 0x0000004a04337220 */ /* 0x000fe20000410000 */
[----:B------:R-:W-:Y:S01]  /*9cb0*/  PRMT R5, R6, 0x7632, R5 ;  /* 0x0000763206057816 */ /* 0x000fe20000000005 */
        /* <DEDUP_REMOVED lines=54> */
[----:B----4-:R-:W-:Y:S01]  /*a020*/  IADD3 R4, P1, R84, UR24, RZ ;  /* 0x0000001854047c10 */ /* 0x010fe2000ff3e0ff */
[----:B------:R5:W-:Y:S01]  /*a030*/  STG.E.U16 desc[UR18][R2.64+0x2], R5 ;  /* 0x0000020502007986 */ /* 0x000be2000c101512 */
[----:B------:R-:W-:-:S02]  /*a040*/  F2FP.BF16.F32.PACK_AB R7, R58, R7 ;  /* 0x000000073a07723e */ /* 0x000fc400000010ff */
[----:B------:R-:W-:Y:S01]  /*a050*/  PRMT R58, R0, 0x7632, R58 ;  /* 0x00007632003a7816 */ /* 0x000fe2000000003a */
[----:B------:R0:W-:Y:S01]  /*a060*/  STG.E.U16 desc[UR18][R2.64], R6 ;  /* 0x0000000602007986 */ /* 0x0001e2000c101512 */
[----:B------:R-:W-:Y:S02]  /*a070*/  F2FP.BF16.F32.PACK_AB R8, R61, R8 ;  /* 0x000000083d08723e */ /* 0x000fe400000010ff */
[----:B------:R-:W-:Y:S02]  /*a080*/  F2FP.BF16.F32.PACK_AB R9, R66, R9 ;  /* 0x000000094209723e */ /* 0x000fe400000010ff */
[----:B-----5:R-:W-:Y:S02]  /*a090*/  IADD3.X R5, R65, UR25, RZ, P1, !PT ;  /* 0x0000001941057c10 */ /* 0x020fe40008ffe4ff */
[----:B------:R-:W2:Y:S01]  /*a0a0*/  LDL.LU R65, [R1+0x38] ;  /* 0x0000380001417983 */ /* 0x000ea20000300800 */
[----:B0-----:R-:W-:-:S03]  /*a0b0*/  IADD3 R6, P1, R63, UR24, RZ ;  /* 0x000000183f067c10 */ /* 0x001fc6000ff3e0ff */
[----:B------:R0:W-:Y:S01]  /*a0c0*/  STG.E.U16 desc[UR18][R2.64+0x4], R0 ;  /* 0x0000040002007986 */ /* 0x0001e2000c101512 */
[----:B------:R-:W-:-:S03]  /*a0d0*/  PRMT R59, R7, 0x7632, R59 ;  /* 0x00007632073b7816 */ /* 0x000fc6000000003b */
[----:B------:R1:W-:Y:S01]  /*a0e0*/  STG.E.U16 desc[UR18][R2.64+0x6], R58 ;  /* 0x0000063a02007986 */ /* 0x0003e2000c101512 */
[----:B------:R-:W-:-:S03]  /*a0f0*/  F2FP.BF16.F32.PACK_AB R10, R67, R10 ;  /* 0x0000000a430a723e */ /* 0x000fc600000010ff */
[----:B------:R-:W3:Y:S04]  /*a100*/  LDL.LU R63, [R1+0x3c] ;  /* 0x00003c00013f7983 */ /* 0x000ee80000300800 */
[----:B------:R4:W-:Y:S01]  /*a110*/  STG.E.U16 desc[UR18][R4.64], R7 ;  /* 0x0000000704007986 */ /* 0x0009e2000c101512 */
[----:B0-----:R-:W-:Y:S02]  /*a120*/  PRMT R0, R8, 0x7632, R0 ;  /* 0x0000763208007816 */ /* 0x001fe40000000000 */
[----:B-1----:R-:W-:Y:S01]  /*a130*/  PRMT R3, R9, 0x7632, R3 ;  /* 0x0000763209037816 */ /* 0x002fe20000000003 */
[----:B------:R-:W5:Y:S01]  /*a140*/  LDL.LU R61, [R1+0x30] ;  /* 0x00003000013d7983 */ /* 0x000f620000300800 */
[----:B------:R-:W-:Y:S02]  /*a150*/  F2FP.BF16.F32.PACK_AB R11, R68, R11 ;  /* 0x0000000b440b723e */ /* 0x000fe400000010ff */
[----:B----4-:R-:W-:-:S02]  /*a160*/  IADD3.X R7, R82, UR25, RZ, P1, !PT ;  /* 0x0000001952077c10 */ /* 0x010fc40008ffe4ff */
[----:B------:R-:W-:Y:S01]  /*a170*/  IADD3 R2, P1, R80, UR24, RZ ;  /* 0x0000001850027c10 */ /* 0x000fe2000ff3e0ff */
[----:B------:R0:W-:Y:S04]  /*a180*/  STG.E.U16 desc[UR18][R4.64+0x2], R59 ;  /* 0x0000023b04007986 */ /* 0x0001e8000c101512 */
[----:B------:R-:W-:Y:S04]  /*a190*/  STG.E.U16 desc[UR18][R4.64+0x4], R8 ;  /* 0x0000040804007986 */ /* 0x000fe8000c101512 */
[----:B------:R1:W-:Y:S04]  /*a1a0*/  STG.E.U16 desc[UR18][R4.64+0x6], R0 ;  /* 0x0000060004007986 */ /* 0x0003e8000c101512 */
[----:B------:R4:W-:Y:S04]  /*a1b0*/  STG.E.U16 desc[UR18][R6.64+0x2], R3 ;  /* 0x0000020306007986 */ /* 0x0009e8000c101512 */
[----:B0-----:R-:W5:Y:S01]  /*a1c0*/  LDL.LU R59, [R1+0x34] ;  /* 0x00003400013b7983 */ /* 0x001f620000300800 */
[----:B-1----:R-:W-:-:S03]  /*a1d0*/  PRMT R5, R10, 0x7632, R5 ;  /* 0x000076320a057816 */ /* 0x002fc60000000005 */
[----:B------:R-:W5:Y:S01]  /*a1e0*/  LDL.LU R58, [R1+0x20] ;  /* 0x00002000013a7983 */ /* 0x000f620000300800 */
[----:B----4-:R-:W-:-:S03]  /*a1f0*/  IADD3.X R3, R71, UR25, RZ, P1, !PT ;  /* 0x0000001947037c10 */ /* 0x010fc60008ffe4ff */
[----:B------:R-:W-:Y:S01]  /*a200*/  STG.E.U16 desc[UR18][R6.64], R9 ;  /* 0x0000000906007986 */ /* 0x000fe2000c101512 */
[----:B------:R-:W-:-:S03]  /*a210*/  PRMT R8, R11, 0x7632, R8 ;  /* 0x000076320b087816 */ /* 0x000fc60000000008 */
[----:B------:R-:W-:Y:S04]  /*a220*/  STG.E.U16 desc[UR18][R6.64+0x4], R10 ;  /* 0x0000040a06007986 */ /* 0x000fe8000c101512 */
[----:B------:R-:W-:Y:S04]  /*a230*/  STG.E.U16 desc[UR18][R6.64+0x6], R5 ;  /* 0x0000060506007986 */ /* 0x000fe8000c101512 */
[----:B------:R0:W-:Y:S04]  /*a240*/  STG.E.U16 desc[UR18][R2.64], R11 ;  /* 0x0000000b02007986 */ /* 0x0001e8000c101512 */
[----:B0-----:R-:W4:Y:S04]  /*a250*/  LDL.LU R11, [R1+0x2c] ;  /* 0x00002c00010b7983 */ /* 0x001f280000300800 */
[----:B------:R-:W4:Y:S04]  /*a260*/  LDL.LU R10, [R1+0x18] ;  /* 0x00001800010a7983 */ /* 0x000f280000300800 */
[----:B------:R-:W4:Y:S01]  /*a270*/  LDL.LU R9, [R1+0x1c] ;  /* 0x00001c0001097983 */ /* 0x000f220000300800 */
[----:B------:R-:W-:-:S02]  /*a280*/  F2FP.BF16.F32.PACK_AB R12, R69, R12 ;  /* 0x0000000c450c723e */ /* 0x000fc400000010ff */
[----:B------:R-:W-:Y:S02]  /*a290*/  F2FP.BF16.F32.PACK_AB R14, R51, R14 ;  /* 0x0000000e330e723e */ /* 0x000fe400000010ff */
[----:B------:R-:W-:Y:S02]  /*a2a0*/  PRMT R0, R12, 0x7632, R0 ;  /* 0x000076320c007816 */ /* 0x000fe40000000000 */
[----:B------:R-:W-:Y:S01]  /*a2b0*/  F2FP.BF16.F32.PACK_AB R15, R18, R15 ;  /* 0x0000000f120f723e */ /* 0x000fe200000010ff */
[----:B------:R-:W-:Y:S01]  /*a2c0*/  STG.E.U16 desc[UR18][R2.64+0x2], R8 ;  /* 0x0000020802007986 */ /* 0x000fe2000c101512 */
[----:B------:R-:W-:-:S03]  /*a2d0*/  PRMT R7, R14, 0x7632, R7 ;  /* 0x000076320e077816 */ /* 0x000fc60000000007 */
[----:B------:R-:W-:Y:S04]  /*a2e0*/  STG.E.U16 desc[UR18][R2.64+0x4], R12 ;  /* 0x0000040c02007986 */ /* 0x000fe8000c101512 */
[----:B------:R0:W-:Y:S01]  /*a2f0*/  STG.E.U16 desc[UR18][R2.64+0x6], R0 ;  /* 0x0000060002007986 */ /* 0x0001e2000c101512 */
[----:B------:R-:W-:Y:S02]  /*a300*/  F2FP.BF16.F32.PACK_AB R16, R16, R19 ;  /* 0x000000131010723e */ /* 0x000fe400000010ff */
[----:B------:R-:W-:Y:S02]  /*a310*/  F2FP.BF16.F32.PACK_AB R20, R77, R20 ;  /* 0x000000144d14723e */ /* 0x000fe400000010ff */
[----:B------:R-:W-:Y:S02]  /*a320*/  F2FP.BF16.F32.PACK_AB R13, R22, R13 ;  /* 0x0000000d160d723e */ /* 0x000fe400000010ff */
[----:B0-----:R-:W-:-:S02]  /*a330*/  PRMT R3, R15, 0x7632, R3 ;  /* 0x000076320f037816 */ /* 0x001fc40000000003 */
[----:B------:R-:W-:Y:S02]  /*a340*/  PRMT R8, R16, 0x7632, R8 ;  /* 0x0000763210087816 */ /* 0x000fe40000000008 */
[----:B------:R-:W-:Y:S02]  /*a350*/  PRMT R0, R20, 0x7632, R0 ;  /* 0x0000763214007816 */ /* 0x000fe40000000000 */
[----:B--2---:R-:W-:-:S04]  /*a360*/  IADD3 R4, P1, R65, UR24, RZ ;  /* 0x0000001841047c10 */ /* 0x004fc8000ff3e0ff */
[----:B---3--:R-:W-:-:S05]  /*a370*/  IADD3.X R5, R63, UR25, RZ, P1, !PT ;  /* 0x000000193f057c10 */ /* 0x008fca0008ffe4ff */
[----:B------:R0:W-:Y:S01]  /*a380*/  STG.E.U16 desc[UR18][R4.64+0x4], R15 ;  /* 0x0000040f04007986 */ /* 0x0001e2000c101512 */
[----:B-----5:R-:W-:-:S03]  /*a390*/  IADD3 R6, P1, R61, UR24, RZ ;  /* 0x000000183d067c10 */ /* 0x020fc6000ff3e0ff */
[----:B------:R-:W-:Y:S04]  /*a3a0*/  STG.E.U16 desc[UR18][R4.64+0x2], R7 ;  /* 0x0000020704007986 */ /* 0x000fe8000c101512 */
[----:B------:R1:W-:Y:S04]  /*a3b0*/  STG.E.U16 desc[UR18][R4.64], R14 ;  /* 0x0000000e04007986 */ /* 0x0003e8000c101512 */
[----:B0-----:R-:W2:Y:S04]  /*a3c0*/  LDL.LU R15, [R1+0x10] ;  /* 0x00001000010f7983 */ /* 0x001ea80000300800 */
[----:B------:R0:W-:Y:S04]  /*a3d0*/  STG.E.U16 desc[UR18][R4.64+0x6], R3 ;  /* 0x0000060304007986 */ /* 0x0001e8000c101512 */
[----:B-1----:R-:W3:Y:S04]  /*a3e0*/  LDL.LU R14, [R1+0x14] ;  /* 0x00001400010e7983 */ /* 0x002ee80000300800 */
[----:B------:R-:W5:Y:S01]  /*a3f0*/  LDL.LU R12, [R1+0x8] ;  /* 0x00000800010c7983 */ /* 0x000f620000300800 */
[----:B------:R-:W-:-:S02]  /*a400*/  IADD3.X R7, R59, UR25, RZ, P1, !PT ;  /* 0x000000193b077c10 */ /* 0x000fc40008ffe4ff */
[----:B------:R-:W-:Y:S02]  /*a410*/  IADD3 R2, P1, R58, UR24, RZ ;  /* 0x000000183a027c10 */ /* 0x000fe4000ff3e0ff */
[----:B0-----:R-:W-:Y:S01]  /*a420*/  PRMT R5, R13, 0x7632, R5 ;  /* 0x000076320d057816 */ /* 0x001fe20000000005 */
[----:B------:R-:W-:Y:S04]  /*a430*/  STG.E.U16 desc[UR18][R6.64], R16 ;  /* 0x0000001006007986 */ /* 0x000fe8000c101512 */
[----:B------:R-:W-:Y:S04]  /*a440*/  STG.E.U16 desc[UR18][R6.64+0x2], R8 ;  /* 0x0000020806007986 */ /* 0x000fe8000c101512 */
[----:B------:R-:W-:Y:S04]  /*a450*/  STG.E.U16 desc[UR18][R6.64+0x4], R20 ;  /* 0x0000041406007986 */ /* 0x000fe8000c101512 */
[----:B------:R-:W-:Y:S01]  /*a460*/  STG.E.U16 desc[UR18][R6.64+0x6], R0 ;  /* 0x0000060006007986 */ /* 0x000fe2000c101512 */
[----:B----4-:R-:W-:-:S03]  /*a470*/  IADD3.X R3, R11, UR25, RZ, P1, !PT ;  /* 0x000000190b037c10 */ /* 0x010fc60008ffe4ff */
[----:B------:R-:W4:Y:S01]  /*a480*/  LDL.LU R11, [R1+0xc] ;  /* 0x00000c00010b7983 */ /* 0x000f220000300800 */
[----:B------:R-:W-:-:S03]  /*a490*/  IADD3 R4, P1, R10, UR24, RZ ;  /* 0x000000180a047c10 */ /* 0x000fc6000ff3e0ff */
[----:B------:R-:W4:Y:S04]  /*a4a0*/  LDL.LU R10, [R1] ;  /* 0x00000000010a7983 */ /* 0x000f280000300800 */
[----:B------:R0:W-:Y:S02]  /*a4b0*/  STG.E.U16 desc[UR18][R2.64+0x2], R5 ;  /* 0x0000020502007986 */ /* 0x0001e4000c101512 */
[----:B0-----:R-:W-:Y:S02]  /*a4c0*/  IADD3.X R5, R9, UR25, RZ, P1, !PT ;  /* 0x0000001909057c10 */ /* 0x001fe40008ffe4ff */
[----:B------:R-:W4:Y:S01]  /*a4d0*/  LDL.LU R9, [R1+0x4] ;  /* 0x0000040001097983 */ /* 0x000f220000300800 */
[----:B------:R-:W-:Y:S02]  /*a4e0*/  F2FP.BF16.F32.PACK_AB R23, R24, R23 ;  /* 0x000000171817723e */ /* 0x000fe400000010ff */
[----:B------:R-:W-:-:S02]  /*a4f0*/  F2FP.BF16.F32.PACK_AB R26, R26, R27 ;  /* 0x0000001b1a1a723e */ /* 0x000fc400000010ff */
[----:B------:R-:W-:Y:S02]  /*a500*/  PRMT R7, R23, 0x7632, R7 ;  /* 0x0000763217077816 */ /* 0x000fe40000000007 */
[----:B------:R-:W-:Y:S02]  /*a510*/  F2FP.BF16.F32.PACK_AB R21, R30, R21 ;  /* 0x000000151e15723e */ /* 0x000fe400000010ff */
[----:B------:R-:W-:Y:S01]  /*a520*/  F2FP.BF16.F32.PACK_AB R17, R28, R17 ;  /* 0x000000111c11723e */ /* 0x000fe200000010ff */
[----:B------:R-:W-:Y:S01]  /*a530*/  STG.E.U16 desc[UR18][R2.64], R13 ;  /* 0x0000000d02007986 */ /* 0x000fe2000c101512 */
[----:B------:R-:W-:Y:S02]  /*a540*/  PRMT R8, R26, 0x7632, R8 ;  /* 0x000076321a087816 */ /* 0x000fe40000000008 */
[----:B------:R-:W-:Y:S01]  /*a550*/  PRMT R0, R21, 0x7632, R0 ;  /* 0x0000763215007816 */ /* 0x000fe20000000000 */
[----:B------:R-:W-:Y:S01]  /*a560*/  STG.E.U16 desc[UR18][R2.64+0x4], R23 ;  /* 0x0000041702007986 */ /* 0x000fe2000c101512 */
[----:B------:R-:W-:-:S03]  /*a570*/  F2FP.BF16.F32.PACK_AB R31, R34, R31 ;  /* 0x0000001f221f723e */ /* 0x000fc600000010ff */
[----:B------:R0:W-:Y:S04]  /*a580*/  STG.E.U16 desc[UR18][R2.64+0x6], R7 ;  /* 0x0000060702007986 */ /* 0x0001e8000c101512 */
[----:B------:R-:W-:Y:S04]  /*a590*/  STG.E.U16 desc[UR18][R4.64], R26 ;  /* 0x0000001a04007986 */ /* 0x000fe8000c101512 */
[----:B------:R-:W-:Y:S01]  /*a5a0*/  STG.E.U16 desc[UR18][R4.64+0x2], R8 ;  /* 0x0000020804007986 */ /* 0x000fe2000c101512 */
[----:B0-----:R-:W-:-:S03]  /*a5b0*/  PRMT R3, R17, 0x7632, R3 ;  /* 0x0000763211037816 */ /* 0x001fc60000000003 */
[----:B------:R-:W-:Y:S04]  /*a5c0*/  STG.E.U16 desc[UR18][R4.64+0x4], R21 ;  /* 0x0000041504007986 */ /* 0x000fe8000c101512 */
[----:B------:R0:W-:Y:S01]  /*a5d0*/  STG.E.U16 desc[UR18][R4.64+0x6], R0 ;  /* 0x0000060004007986 */ /* 0x0001e2000c101512 */
[----:B------:R-:W-:Y:S02]  /*a5e0*/  F2FP.BF16.F32.PACK_AB R32, R32, R33 ;  /* 0x000000212020723e */ /* 0x000fe400000010ff */
[----:B------:R-:W-:Y:S02]  /*a5f0*/  F2FP.BF16.F32.PACK_AB R35, R38, R35 ;  /* 0x000000232623723e */ /* 0x000fe400000010ff */
[----:B0-----:R-:W-:Y:S02]  /*a600*/  PRMT R5, R31, 0x7632, R5 ;  /* 0x000076321f057816 */ /* 0x001fe40000000005 */
[----:B------:R-:W-:-:S02]  /*a610*/  PRMT R8, R32, 0x7632, R8 ;  /* 0x0000763220087816 */ /* 0x000fc40000000008 */
[----:B------:R-:W-:Y:S02]  /*a620*/  PRMT R0, R35, 0x7632, R0 ;  /* 0x0000763223007816 */ /* 0x000fe40000000000 */
[----:B------:R-:W-:Y:S02]  /*a630*/  F2FP.BF16.F32.PACK_AB R25, R36, R25 ;  /* 0x000000192419723e */ /* 0x000fe400000010ff */
[----:B------:R-:W-:Y:S02]  /*a640*/  F2FP.BF16.F32.PACK_AB R39, R50, R39 ;  /* 0x000000273227723e */ /* 0x000fe400000010ff */
[----:B------:R-:W-:Y:S02]  /*a650*/  F2FP.BF16.F32.PACK_AB R37, R54, R37 ;  /* 0x000000253625723e */ /* 0x000fe400000010ff */
[----:B------:R-:W-:Y:S02]  /*a660*/  F2FP.BF16.F32.PACK_AB R29, R40, R29 ;  /* 0x0000001d281d723e */ /* 0x000fe400000010ff */
[----:B------:R-:W-:-:S02]  /*a670*/  F2FP.BF16.F32.PACK_AB R55, R60, R55 ;  /* 0x000000373c37723e */ /* 0x000fc400000010ff */
[----:B------:R-:W-:Y:S02]  /*a680*/  F2FP.BF16.F32.PACK_AB R52, R52, R125 ;  /* 0x0000007d3434723e */ /* 0x000fe400000010ff */
[----:B------:R-:W-:Y:S02]  /*a690*/  PRMT R79, R29, 0x7632, R79 ;  /* 0x000076321d4f7816 */ /* 0x000fe4000000004f */
[----:B------:R-:W-:Y:S02]  /*a6a0*/  F2FP.BF16.F32.PACK_AB R41, R56, R41 ;  /* 0x000000293829723e */ /* 0x000fe400000010ff */
[----:B------:R-:W-:Y:S02]  /*a6b0*/  F2FP.BF16.F32.PACK_AB R62, R62, R129 ;  /* 0x000000813e3e723e */ /* 0x000fe400000010ff */
[----:B------:R-:W-:Y:S02]  /*a6c0*/  F2FP.BF16.F32.PACK_AB R64, R64, R133 ;  /* 0x000000854040723e */ /* 0x000fe400000010ff */
[----:B------:R-:W-:-:S02]  /*a6d0*/  PRMT R78, R52, 0x7632, R78 ;  /* 0x00007632344e7816 */ /* 0x000fc4000000004e */
[----:B------:R-:W-:Y:S02]  /*a6e0*/  PRMT R77, R41, 0x7632, R77 ;  /* 0x00007632294d7816 */ /* 0x000fe4000000004d */
[----:B------:R-:W-:Y:S02]  /*a6f0*/  F2FP.BF16.F32.PACK_AB R53, R70, R53 ;  /* 0x000000354635723e */ /* 0x000fe400000010ff */
[----:B------:R-:W-:Y:S02]  /*a700*/  F2FP.BF16.F32.PACK_AB R72, R72, R141 ;  /* 0x0000008d4848723e */ /* 0x000fe400000010ff */
[----:B------:R-:W-:Y:S02]  /*a710*/  F2FP.BF16.F32.PACK_AB R57, R74, R57 ;  /* 0x000000394a39723e */ /* 0x000fe400000010ff */
[----:B------:R-:W-:Y:S01]  /*a720*/  PRMT R76, R53, 0x7632, R76 ;  /* 0x00007632354c7816 */ /* 0x000fe2000000004c */
[----:B------:R-:W-:Y:S01]  /*a730*/  ULOP3.LUT UR4, UR4, 0x1, URZ, 0x3c, !UPT ;  /* 0x0000000104047892 */ /* 0x000fe2000f8e3c3f */
[----:B------:R-:W-:Y:S01]  /*a740*/  UMOV UR5, UR16 ;  /* 0x0000001000057c82 */ /* 0x000fe20008000000 */
[----:B------:R-:W-:Y:S01]  /*a750*/  UMOV UR11, UR15 ;  /* 0x0000000f000b7c82 */ /* 0x000fe20008000000 */
[----:B--2---:R-:W-:-:S04]  /*a760*/  IADD3 R6, P1, R15, UR24, RZ ;  /* 0x000000180f067c10 */ /* 0x004fc8000ff3e0ff */
[----:B---3--:R-:W-:Y:S02]  /*a770*/  IADD3.X R7, R14, UR25, RZ, P1, !PT ;  /* 0x000000190e077c10 */ /* 0x008fe40008ffe4ff */
[----:B-----5:R-:W-:-:S03]  /*a780*/  IADD3 R2, P1, R12, UR24, RZ ;  /* 0x000000180c027c10 */ /* 0x020fc6000ff3e0ff */
[----:B------:R4:W-:Y:S04]  /*a790*/  STG.E.U16 desc[UR18][R6.64+0x2], R3 ;  /* 0x0000020306007986 */ /* 0x0009e8000c101512 */
[----:B------:R-:W-:Y:S04]  /*a7a0*/  STG.E.U16 desc[UR18][R6.64+0x6], R5 ;  /* 0x0000060506007986 */ /* 0x000fe8000c101512 */
[----:B------:R-:W-:Y:S04]  /*a7b0*/  STG.E.U16 desc[UR18][R6.64], R17 ;  /* 0x0000001106007986 */ /* 0x000fe8000c101512 */
[----:B------:R0:W-:Y:S01]  /*a7c0*/  STG.E.U16 desc[UR18][R6.64+0x4], R31 ;  /* 0x0000041f06007986 */ /* 0x0001e2000c101512 */
[----:B----4-:R-:W-:-:S02]  /*a7d0*/  IADD3.X R3, R11, UR25, RZ, P1, !PT ;  /* 0x000000190b037c10 */ /* 0x010fc40008ffe4ff */
[----:B------:R-:W-:-:S03]  /*a7e0*/  IADD3 R4, P1, R10, UR24, RZ ;  /* 0x000000180a047c10 */ /* 0x000fc6000ff3e0ff */
[----:B------:R-:W-:Y:S01]  /*a7f0*/  STG.E.U16 desc[UR18][R2.64], R32 ;  /* 0x0000002002007986 */ /* 0x000fe2000c101512 */
[----:B0-----:R-:W-:-:S03]  /*a800*/  PRMT R7, R25, 0x7632, R7 ;  /* 0x0000763219077816 */ /* 0x001fc60000000007 */
[----:B------:R-:W-:Y:S01]  /*a810*/  STG.E.U16 desc[UR18][R2.64+0x2], R8 ;  /* 0x0000020802007986 */ /* 0x000fe2000c101512 */
[----:B------:R-:W-:Y:S02]  /*a820*/  IADD3.X R5, R9, UR25, RZ, P1, !PT ;  /* 0x0000001909057c10 */ /* 0x000fe40008ffe4ff */
[----:B------:R-:W-:-:S04]  /*a830*/  IADD3 R158, P1, R158, UR24, RZ ;  /* 0x000000189e9e7c10 */ /* 0x000fc8000ff3e0ff */
[----:B------:R-:W-:Y:S02]  /*a840*/  IADD3.X R159, R159, UR25, RZ, P1, !PT ;  /* 0x000000199f9f7c10 */ /* 0x000fe40008ffe4ff */
[----:B------:R-:W-:Y:S01]  /*a850*/  IADD3 R156, P1, R156, UR24, RZ ;  /* 0x000000189c9c7c10 */ /* 0x000fe2000ff3e0ff */
[----:B------:R-:W-:Y:S03]  /*a860*/  STG.E.U16 desc[UR18][R2.64+0x4], R35 ;  /* 0x0000042302007986 */ /* 0x000fe6000c101512 */
[----:B------:R-:W-:Y:S01]  /*a870*/  IADD3.X R157, R157, UR25, RZ, P1, !PT ;  /* 0x000000199d9d7c10 */ /* 0x000fe20008ffe4ff */
[----:B------:R0:W-:Y:S01]  /*a880*/  STG.E.U16 desc[UR18][R2.64+0x6], R0 ;  /* 0x0000060002007986 */ /* 0x0001e2000c101512 */
[----:B------:R-:W-:-:S04]  /*a890*/  IADD3 R154, P1, R154, UR24, RZ ;  /* 0x000000189a9a7c10 */ /* 0x000fc8000ff3e0ff */
[----:B------:R-:W-:Y:S01]  /*a8a0*/  IADD3.X R155, R155, UR25, RZ, P1, !PT ;  /* 0x000000199b9b7c10 */ /* 0x000fe20008ffe4ff */
[----:B------:R-:W-:Y:S01]  /*a8b0*/  STG.E.U16 desc[UR18][R4.64], R25 ;  /* 0x0000001904007986 */ /* 0x000fe2000c101512 */
[----:B------:R-:W-:Y:S02]  /*a8c0*/  IADD3 R152, P1, R152, UR24, RZ ;  /* 0x0000001898987c10 */ /* 0x000fe4000ff3e0ff */
[----:B0-----:R-:W-:Y:S02]  /*a8d0*/  PRMT R3, R39, 0x7632, R3 ;  /* 0x0000763227037816 */ /* 0x001fe40000000003 */
[----:B------:R-:W-:Y:S01]  /*a8e0*/  PRMT R0, R37, 0x7632, R0 ;  /* 0x0000763225007816 */ /* 0x000fe20000000000 */
[----:B------:R-:W-:Y:S01]  /*a8f0*/  STG.E.U16 desc[UR18][R4.64+0x2], R7 ;  /* 0x0000020704007986 */ /* 0x000fe2000c101512 */
[----:B------:R-:W-:-:S03]  /*a900*/  PRMT R2, R55, 0x7632, R2 ;  /* 0x0000763237027816 */ /* 0x000fc60000000002 */
[----:B------:R-:W-:Y:S01]  /*a910*/  STG.E.U16 desc[UR18][R4.64+0x4], R39 ;  /* 0x0000042704007986 */ /* 0x000fe2000c101512 */
[----:B------:R-:W-:-:S03]  /*a920*/  IADD3.X R153, R153, UR25, RZ, P1, !PT ;  /* 0x0000001999997c10 */ /* 0x000fc60008ffe4ff */
[----:B------:R0:W-:Y:S04]  /*a930*/  STG.E.U16 desc[UR18][R4.64+0x6], R3 ;  /* 0x0000060304007986 */ /* 0x0001e8000c101512 */
[----:B------:R1:W-:Y:S04]  /*a940*/  STG.E.U16 desc[UR18][R158.64+0x6], R0 ;  /* 0x000006009e007986 */ /* 0x0003e8000c101512 */
[----:B------:R-:W-:Y:S04]  /*a950*/  STG.E.U16 desc[UR18][R158.64], R29 ;  /* 0x0000001d9e007986 */ /* 0x000fe8000c101512 */
[----:B------:R-:W-:Y:S01]  /*a960*/  STG.E.U16 desc[UR18][R158.64+0x2], R79 ;  /* 0x0000024f9e007986 */ /* 0x000fe2000c101512 */
[----:B0-----:R-:W-:-:S02]  /*a970*/  PRMT R3, R64, 0x7632, R3 ;  /* 0x0000763240037816 */ /* 0x001fc40000000003 */
[----:B-1----:R-:W-:Y:S01]  /*a980*/  PRMT R0, R62, 0x7632, R0 ;  /* 0x000076323e007816 */ /* 0x002fe20000000000 */
[----:B------:R-:W-:Y:S04]  /*a990*/  STG.E.U16 desc[UR18][R158.64+0x4], R37 ;  /* 0x000004259e007986 */ /* 0x000fe8000c101512 */
[----:B------:R0:W-:Y:S01]  /*a9a0*/  STG.E.U16 desc[UR18][R156.64+0x6], R2 ;  /* 0x000006029c007986 */ /* 0x0001e2000c101512 */
[----:B------:R-:W-:-:S03]  /*a9b0*/  PRMT R4, R57, 0x7632, R4 ;  /* 0x0000763239047816 */ /* 0x000fc60000000004 */
[----:B------:R-:W-:Y:S04]  /*a9c0*/  STG.E.U16 desc[UR18][R156.64], R52 ;  /* 0x000000349c007986 */ /* 0x000fe8000c101512 */
[----:B------:R-:W-:Y:S01]  /*a9d0*/  STG.E.U16 desc[UR18][R156.64+0x2], R78 ;  /* 0x0000024e9c007986 */ /* 0x000fe2000c101512 */
[----:B0-----:R-:W-:-:S03]  /*a9e0*/  IADD3 R2, P1, R149, UR24, RZ ;  /* 0x0000001895027c10 */ /* 0x001fc6000ff3e0ff */
[----:B------:R-:W-:Y:S04]  /*a9f0*/  STG.E.U16 desc[UR18][R156.64+0x4], R55 ;  /* 0x000004379c007986 */ /* 0x000fe8000c101512 */
[----:B------:R-:W-:Y:S04]  /*aa00*/  STG.E.U16 desc[UR18][R154.64], R41 ;  /* 0x000000299a007986 */ /* 0x000fe8000c101512 */
[----:B------:R-:W-:Y:S04]  /*aa10*/  STG.E.U16 desc[UR18][R154.64+0x2], R77 ;  /* 0x0000024d9a007986 */ /* 0x000fe8000c101512 */
[----:B------:R-:W-:Y:S04]  /*aa20*/  STG.E.U16 desc[UR18][R154.64+0x4], R62 ;  /* 0x0000043e9a007986 */ /* 0x000fe8000c101512 */
[----:B------:R0:W-:Y:S04]  /*aa30*/  STG.E.U16 desc[UR18][R154.64+0x6], R0 ;  /* 0x000006009a007986 */ /* 0x0001e8000c101512 */
[----:B------:R1:W-:Y:S04]  /*aa40*/  STG.E.U16 desc[UR18][R152.64+0x6], R3 ;  /* 0x0000060398007986 */ /* 0x0003e8000c101512 */
[----:B------:R2:W-:Y:S01]  /*aa50*/  STG.E.U16 desc[UR18][R152.64], R53 ;  /* 0x0000003598007986 */ /* 0x0005e2000c101512 */
[----:B0-----:R-:W-:-:S02]  /*aa60*/  PRMT R0, R72, 0x7632, R0 ;  /* 0x0000763248007816 */ /* 0x001fc40000000000 */
[----:B-1----:R-:W-:Y:S01]  /*aa70*/  IADD3.X R3, R150, UR25, RZ, P1, !PT ;  /* 0x0000001996037c10 */ /* 0x002fe20008ffe4ff */
[----:B------:R2:W-:Y:S04]  /*aa80*/  STG.E.U16 desc[UR18][R152.64+0x2], R76 ;  /* 0x0000024c98007986 */ /* 0x0005e8000c101512 */
[----:B------:R2:W-:Y:S04]  /*aa90*/  STG.E.U16 desc[UR18][R152.64+0x4], R64 ;  /* 0x0000044098007986 */ /* 0x0005e8000c101512 */
[----:B------:R2:W-:Y:S04]  /*aaa0*/  STG.E.U16 desc[UR18][R2.64], R72 ;  /* 0x0000004802007986 */ /* 0x0005e8000c101512 */
[----:B------:R2:W-:Y:S04]  /*aab0*/  STG.E.U16 desc[UR18][R2.64+0x2], R0 ;  /* 0x0000020002007986 */ /* 0x0005e8000c101512 */
[----:B------:R2:W-:Y:S04]  /*aac0*/  STG.E.U16 desc[UR18][R2.64+0x4], R57 ;  /* 0x0000043902007986 */ /* 0x0005e8000c101512 */
[----:B------:R2:W-:Y:S01]  /*aad0*/  STG.E.U16 desc[UR18][R2.64+0x6], R4 ;  /* 0x0000060402007986 */ /* 0x0005e2000c101512 */
[----:B------:R-:W-:Y:S05]  /*aae0*/  @!P0 BRA `(.L_x_974) ;  /* 0xffffff5800f88947 */ /* 0x000fea000383ffff */
.L_x_964:
[----:B------:R-:W1:Y:S02]  /*aaf0*/  S2UR UR16, SR_CTAID.Y ;  /* 0x00000000001079c3 */ /* 0x000e640000002600 */
[----:B-1----:R-:W-:Y:S02]  /*ab00*/  USHF.L.U32 UR15, UR16, 0x1, URZ ;  /* 0x00000001100f7899 */ /* 0x002fe4000800063f */
[----:B------:R-:W-:Y:S02]  /*ab10*/  ULOP3.LUT UR16, UR16, 0x1, URZ, 0xc0, !UPT ;  /* 0x0000000110107892 */ /* 0x000fe4000f8ec03f */
[----:B------:R-:W-:Y:S02]  /*ab20*/  ULOP3.LUT UR15, UR15, 0x7fffffc, URZ, 0xc0, !UPT ;  /* 0x07fffffc0f0f7892 */ /* 0x000fe4000f8ec03f */
[----:B------:R-:W-:Y:S02]  /*ab30*/  UIMAD UR16, UR16, 0x140, URZ ;  /* 0x00000140101078a4 */ /* 0x000fe4000f8e023f */
[----:B------:R-:W-:-:S02]  /*ab40*/  UIADD3 UR15, UR15, UR23, URZ ;  /* 0x000000170f0f7290 */ /* 0x000fc4000fffe03f */
[----:B------:R-:W-:Y:S02]  /*ab50*/  UIADD3 UR17, UR16, 0x140, URZ ;  /* 0x0000014010117890 */ /* 0x000fe4000fffe03f */
[----:B------:R-:W-:-:S04]  /*ab60*/  ULEA UR15, UR15, UR16, 0x5 ;  /* 0x000000100f0f7291 */ /* 0x000fc8000f8e283f */
[----:B------:R-:W-:-:S06]  /*ab70*/  UISETP.GE.AND UP0, UPT, UR15, UR17, UPT ;  /* 0x000000110f00728c */ /* 0x000fcc000bf06270 */
[----:B------:R-:W-:-:S13]  /*ab80*/  PLOP3.LUT P0, PT, PT, PT, UP0, 0x80, 0x0 ;  /* 0x000000000000781c */ /* 0x000fda0003f0f008 */
[----:B------:R-:W-:Y:S05]  /*ab90*/  @P0 EXIT ;  /* 0x000000000000094d */ /* 0x000fea0003800000 */
[----:B------:R-:W0:Y:S01]  /*aba0*/  LDC.64 R20, c[0x0][0x258] ;  /* 0x00009600ff147b82 */ /* 0x000e220000000a00 */
[----:B------:R-:W1:Y:S01]  /*abb0*/  S2R R6, SR_TID.X ;  /* 0x0000000000067919 */ /* 0x000e620000002100 */
[----:B------:R-:W-:Y:S01]  /*abc0*/  UMOV UR4, 0x400 ;  /* 0x0000040000047882 */ /* 0x000fe20000000000 */
[----:B------:R-:W-:-:S05]  /*abd0*/  MOV R22, UR15 ;  /* 0x0000000f00167c02 */ /* 0x000fca0008000f00 */
[----:B------:R-:W3:Y:S01]  /*abe0*/  S2UR UR5, SR_CgaCtaId ;  /* 0x00000000000579c3 */ /* 0x000ee20000008800 */
[----:B0-2---:R-:W-:Y:S02]  /*abf0*/  LOP3.LUT R3, RZ, R20, RZ, 0x33, !PT ;  /* 0x00000014ff037212 */ /* 0x005fe400078e33ff */
[----:B------:R-:W-:Y:S02]  /*ac00*/  LOP3.LUT R0, RZ, R21, RZ, 0x33, !PT ;  /* 0x00000015ff007212 */ /* 0x000fe400078e33ff */
[----:B------:R-:W-:-:S04]  /*ac10*/  ISETP.GT.U32.AND P0, PT, R3, -0x13, PT ;  /* 0xffffffed0300780c */ /* 0x000fc80003f04070 */
[C---:B------:R-:W-:Y:S01]  /*ac20*/  ISETP.GT.AND.EX P0, PT, R0.reuse, -0x1, PT, P0 ;  /* 0xffffffff0000780c */ /* 0x040fe20003f04300 */
[----:B---3--:R-:W-:Y:S01]  /*ac30*/  ULEA UR6, UR5, UR4, 0x18 ;  /* 0x0000000405067291 */ /* 0x008fe2000f8ec03f */
[----:B-1----:R-:W-:Y:S02]  /*ac40*/  SHF.R.U32.HI R5, RZ, 0x5, R6 ;  /* 0x00000005ff057819 */ /* 0x002fe40000011606 */
[----:B------:R-:W-:Y:S01]  /*ac50*/  SEL R3, R3, 0xffffffed, P0 ;  /* 0xffffffed03037807 */ /* 0x000fe20000000000 */
[----:B------:R-:W-:Y:S01]  /*ac60*/  ULDC.64 UR4, c[0x0][0x260] ;  /* 0x0000980000047ab9 */ /* 0x000fe20000000a00 */
[----:B------:R-:W-:Y:S01]  /*ac70*/  SEL R0, R0, 0xffffffff, P0 ;  /* 0xffffffff00007807 */ /* 0x000fe20000000000 */
[----:B------:R-:W-:Y:S01]  /*ac80*/  UIADD3 UR4, UP0, UR4, 0x1d800, URZ ;  /* 0x0001d80004047890 */ /* 0x000fe2000ff1e03f */
[C---:B------:R-:W-:Y:S02]  /*ac90*/  SHF.L.U32 R4, R3.reuse, 0x2, RZ ;  /* 0x0000000203047819 */ /* 0x040fe400000006ff */
[----:B------:R-:W-:Y:S01]  /*aca0*/  SHF.L.U64.HI R3, R3, 0x2, R0 ;  /* 0x0000000203037819 */ /* 0x000fe20000010200 */
[----:B------:R-:W-:Y:S01]  /*acb0*/  UIADD3.X UR5, URZ, UR5, URZ, UP0, !UPT ;  /* 0x000000053f057290 */ /* 0x000fe200087fe43f */
[----:B------:R-:W-:-:S02]  /*acc0*/  MOV R0, 0xffffffff ;  /* 0xffffffff00007802 */ /* 0x000fc40000000f00 */
[----:B------:R-:W-:Y:S02]  /*acd0*/  IADD3 R4, P0, P1, -R4, -0x5, -R5 ;  /* 0xfffffffb04047810 */ /* 0x000fe4000791e905 */
[----:B------:R-:W-:Y:S02]  /*ace0*/  SHF.R.U32.HI R2, RZ, 0x4, R6 ;  /* 0x00000004ff027819 */ /* 0x000fe40000011606 */
[----:B------:R-:W-:Y:S02]  /*acf0*/  IADD3.X R3, ~R3, -0x1, R0, P0, P1 ;  /* 0xffffffff03037810 */ /* 0x000fe400007e2500 */
[----:B------:R-:W-:Y:S02]  /*ad00*/  SHF.L.U32 R7, R5, 0x1, RZ ;  /* 0x0000000105077819 */ /* 0x000fe400000006ff */
[----:B------:R-:W-:Y:S01]  /*ad10*/  IADD3 R0, R2, 0x14, RZ ;  /* 0x0000001402007810 */ /* 0x000fe20007ffe0ff */
[----:B------:R-:W-:Y:S01]  /*ad20*/  IMAD.WIDE.U32 R8, R3, -0x33333333, RZ ;  /* 0xcccccccd03087825 */ /* 0x000fe200078e00ff */
[----:B------:R-:W-:-:S02]  /*ad30*/  LEA R12, R5, UR6, 0x7 ;  /* 0x00000006050c7c11 */ /* 0x000fc4000f8e38ff */
[----:B------:R-:W-:Y:S02]  /*ad40*/  LOP3.LUT R7, R7, 0x1f, R6, 0x78, !PT ;  /* 0x0000001f07077812 */ /* 0x000fe400078e7806 */
[----:B------:R-:W-:Y:S01]  /*ad50*/  LOP3.LUT R14, RZ, R2, RZ, 0x33, !PT ;  /* 0x00000002ff0e7212 */ /* 0x000fe200078e33ff */
[----:B------:R-:W-:Y:S01]  /*ad60*/  IMAD.WIDE.U32 R10, P0, R4, -0x33333334, R8 ;  /* 0xcccccccc040a7825 */ /* 0x000fe20007800008 */
[----:B------:R-:W-:Y:S02]  /*ad70*/  VIMNMX.U32 R13, R0, 0x20, !PT ;  /* 0x00000020000d7848 */ /* 0x000fe40007fe0000 */
[----:B------:R-:W-:Y:S01]  /*ad80*/  LEA R7, R7, R12, 0x2 ;  /* 0x0000000c07077211 */ /* 0x000fe200078e10ff */
[----:B------:R-:W-:Y:S01]  /*ad90*/  IMAD.WIDE.U32 R8, R4, -0x33333333, RZ ;  /* 0xcccccccd04087825 */ /* 0x000fe200078e00ff */
[----:B------:R-:W-:Y:S02]  /*ada0*/  IADD3.X R17, RZ, RZ, RZ, P0, !PT ;  /* 0x000000ffff117210 */ /* 0x000fe400007fe4ff */
[----:B------:R-:W-:-:S02]  /*adb0*/  MOV R16, R11 ;  /* 0x0000000b00107202 */ /* 0x000fc40000000f00 */
[----:B------:R-:W-:Y:S02]  /*adc0*/  IADD3 RZ, P1, R9, R10, RZ ;  /* 0x0000000a09ff7210 */ /* 0x000fe40007f3e0ff */
[----:B------:R-:W-:Y:S02]  /*add0*/  IADD3 R8, R13, R14, RZ ;  /* 0x0000000e0d087210 */ /* 0x000fe40007ffe0ff */
[C---:B------:R-:W-:Y:S01]  /*ade0*/  SHF.L.U32 R12, R6.reuse, 0x7, RZ ;  /* 0x00000007060c7819 */ /* 0x040fe200000006ff */
[----:B------:R-:W-:Y:S01]  /*adf0*/  IMAD.WIDE.U32.X R16, R3, -0x33333334, R16, P1 ;  /* 0xcccccccc03107825 */ /* 0x000fe200008e0410 */
[----:B------:R-:W-:Y:S02]  /*ae00*/  SHF.L.U32 R13, R6, 0x1, RZ ;  /* 0x00000001060d7819 */ /* 0x000fe400000006ff */
[----:B------:R-:W-:Y:S01]  /*ae10*/  ISETP.LT.U32.AND P0, PT, R20, 0x12, PT ;  /* 0x000000121400780c */ /* 0x000fe20003f01070 */
[----:B------:R-:W-:Y:S01]  /*ae20*/  IMAD.WIDE.U32 R14, R8, -0x33333333, RZ ;  /* 0xcccccccd080e7825 */ /* 0x000fe200078e00ff */
[----:B------:R-:W-:-:S02]  /*ae30*/  LOP3.LUT R12, R12, 0x780, RZ, 0xc0, !PT ;  /* 0x000007800c0c7812 */ /* 0x000fc400078ec0ff */
[----:B------:R-:W-:Y:S02]  /*ae40*/  LOP3.LUT R11, R13, 0x1e, RZ, 0xc0, !PT ;  /* 0x0000001e0d0b7812 */ /* 0x000fe400078ec0ff */
[----:B------:R-:W-:Y:S02]  /*ae50*/  IADD3 R9, R2, 0x28, RZ ;  /* 0x0000002802097810 */ /* 0x000fe40007ffe0ff */
[----:B------:R-:W-:Y:S02]  /*ae60*/  ISETP.LT.AND.EX P0, PT, R21, RZ, PT, P0 ;  /* 0x000000ff1500720c */ /* 0x000fe40003f01300 */
[----:B------:R-:W-:Y:S02]  /*ae70*/  SHF.R.U64 R23, R16, 0x3, R17 ;  /* 0x0000000310177819 */ /* 0x000fe40000001211 */
[----:B------:R-:W-:Y:S02]  /*ae80*/  IADD3 R13, R12, UR6, RZ ;  /* 0x000000060c0d7c10 */ /* 0x000fe4000fffe0ff */
[----:B------:R-:W-:-:S02]  /*ae90*/  LOP3.LUT R10, R2, R11, RZ, 0x3c, !PT ;  /* 0x0000000b020a7212 */ /* 0x000fc400078e3cff */
[-C--:B------:R-:W-:Y:S02]  /*aea0*/  LOP3.LUT R12, R0, R11.reuse, RZ, 0x3c, !PT ;  /* 0x0000000b000c7212 */ /* 0x080fe400078e3cff */
[----:B------:R-:W-:Y:S02]  /*aeb0*/  LEA.HI R24, R15, 0x1, RZ, 0x1c ;  /* 0x000000010f187811 */ /* 0x000fe400078fe0ff */
[----:B------:R-:W-:Y:S02]  /*aec0*/  LOP3.LUT R18, R9, R11, RZ, 0x3c, !PT ;  /* 0x0000000b09127212 */ /* 0x000fe400078e3cff */
[----:B------:R-:W-:Y:S02]  /*aed0*/  SEL R14, R20, 0x12, P0 ;  /* 0x00000012140e7807 */ /* 0x000fe40000000000 */
[----:B------:R-:W-:Y:S02]  /*aee0*/  SEL R15, R21, RZ, P0 ;  /* 0x000000ff150f7207 */ /* 0x000fe40000000000 */
[----:B------:R-:W-:-:S02]  /*aef0*/  IADD3 R20, P0, R5, 0xa, RZ ;  /* 0x0000000a05147810 */ /* 0x000fc40007f1e0ff */
[C---:B------:R-:W-:Y:S02]  /*af00*/  IADD3 R19, P1, R5.reuse, 0x14, RZ ;  /* 0x0000001405137810 */ /* 0x040fe40007f3e0ff */
[----:B------:R-:W-:Y:S02]  /*af10*/  IADD3 R39, P2, R5, 0x1e, RZ ;  /* 0x0000001e05277810 */ /* 0x000fe40007f5e0ff */
[----:B------:R-:W-:Y:S02]  /*af20*/  IADD3 R23, R23, 0x1, RZ ;  /* 0x0000000117177810 */ /* 0x000fe40007ffe0ff */
[-C--:B------:R-:W-:Y:S02]  /*af30*/  LEA R10, R10, R13.reuse, 0x2 ;  /* 0x0000000d0a0a7211 */ /* 0x080fe400078e10ff */
[-C--:B------:R-:W-:Y:S02]  /*af40*/  LEA R12, R12, R13.reuse, 0x2 ;  /* 0x0000000d0c0c7211 */ /* 0x080fe400078e10ff */
        /* <DEDUP_REMOVED lines=11> */
.L_x_991:
[----:B------:R-:W-:Y:S01]  /*b000*/  ISETP.GT.U32.AND P0, PT, R14, R5, PT ;  /* 0x000000050e00720c */ /* 0x000fe20003f04070 */
[----:B------:R-:W-:Y:S01]  /*b010*/  BSSY B0, `(.L_x_975) ;  /* 0x00000a7000007945 */ /* 0x000fe20003800000 */
[----:B0---4-:R-:W-:Y:S01]  /*b020*/  HFMA2.MMA R25, -RZ, RZ, 0, 0 ;  /* 0x00000000ff197435 */ /* 0x011fe200000001ff */
[----:B-123--:R-:W-:Y:S02]  /*b030*/  MOV R30, RZ ;  /* 0x000000ff001e7202 */ /* 0x00efe40000000f00 */
        /* <DEDUP_REMOVED lines=38> */
.L_x_978:
[----:B------:R-:W-:Y:S05]  /*b2a0*/  BSYNC B1 ;  /* 0x0000000000017941 */ /* 0x000fea0003800000 */
.L_x_977:
[----:B------:R-:W-:Y:S05]  /*b2b0*/  @!P0 BRA `(.L_x_976) ;  /* 0x0000000400f08947 */ /* 0x000fea0003800000 */
[----:B------:R-:W-:Y:S01]  /*b2c0*/  SHF.L.U64.HI R29, R26, 0x1, R27 ;  /* 0x000000011a1d7819 */ /* 0x000fe2000001021b */
[----:B------:R-:W-:Y:S01]  /*b2d0*/  IMAD R27, R66, 0x500, RZ ;  /* 0x00000500421b7824 */ /* 0x000fe200078e02ff */
[----:B------:R-:W-:Y:S01]  /*b2e0*/  SHF.L.U32 R28, R26, 0x1, RZ ;  /* 0x000000011a1c7819 */ /* 0x000fe200000006ff */
[----:B------:R-:W-:Y:S01]  /*b2f0*/  BSSY B1, `(.L_x_979) ;  /* 0x0000045000017945 */ /* 0x000fe20003800000 */
[----:B------:R-:W-:-:S03]  /*b300*/  IADD3 R26, P0, -R67, R14, RZ ;  /* 0x0000000e431a7210 */ /* 0x000fc60007f1e1ff */
[----:B------:R-:W-:Y:S01]  /*b310*/  IMAD.WIDE.U32 R28, R67, 0x500, R28 ;  /* 0x00000500431c7825 */ /* 0x000fe200078e001c */
[----:B------:R-:W-:Y:S02]  /*b320*/  ISETP.GT.U32.AND P1, PT, R26, 0x78, PT ;  /* 0x000000781a00780c */ /* 0x000fe40003f24070 */
[----:B------:R-:W-:Y:S02]  /*b330*/  IADD3.X R31, ~R66, R15, RZ, P0, !PT ;  /* 0x0000000f421f7210 */ /* 0x000fe400007fe5ff */
[----:B------:R-:W-:Y:S02]  /*b340*/  IADD3 R27, R29, R27, RZ ;  /* 0x0000001b1d1b7210 */ /* 0x000fe40007ffe0ff */
[----:B------:R-:W-:Y:S02]  /*b350*/  ISETP.GT.AND.EX P1, PT, R31, RZ, PT, P1 ;  /* 0x000000ff1f00720c */ /* 0x000fe40003f24310 */
[----:B------:R-:W-:-:S04]  /*b360*/  LEA R26, P0, R28, UR4, 0x2 ;  /* 0x000000041c1a7c11 */ /* 0x000fc8000f8010ff */
[----:B------:R-:W-:Y:S02]  /*b370*/  LEA.HI.X R27, R28, UR5, R27, 0x2, P0 ;  /* 0x000000051c1b7c11 */ /* 0x000fe400080f141b */
[----:B------:R-:W-:-:S05]  /*b380*/  PLOP3.LUT P0, PT, PT, PT, PT, 0x80, 0x0 ;  /* 0x000000000000781c */ /* 0x000fca0003f0f070 */
[----:B------:R-:W-:Y:S08]  /*b390*/  @!P1 BRA `(.L_x_980) ;  /* 0x0000000000e89947 */ /* 0x000ff00003800000 */
[----:B------:R-:W-:Y:S02]  /*b3a0*/  IADD3 R31, P1, R14, -0x78, RZ ;  /* 0xffffff880e1f7810 */ /* 0x000fe40007f3e0ff */
[----:B------:R-:W-:Y:S02]  /*b3b0*/  PLOP3.LUT P0, PT, PT, PT, PT, 0x8, 0x0 ;  /* 0x000000000000781c */ /* 0x000fe40003f0e170 */
[----:B------:R-:W-:-:S11]  /*b3c0*/  IADD3.X R41, R15, -0x1, RZ, P1, !PT ;  /* 0xffffffff0f297810 */ /* 0x000fd60000ffe4ff */
.L_x_981:
        /* <DEDUP_REMOVED lines=55> */
.L_x_980:
[----:B------:R-:W-:Y:S05]  /*b740*/  BSYNC B1 ;  /* 0x0000000000017941 */ /* 0x000fea0003800000 */
.L_x_979:
        /* <DEDUP_REMOVED lines=35> */
.L_x_983:
[----:B------:R-:W-:Y:S05]  /*b980*/  BSYNC B1 ;  /* 0x0000000000017941 */ /* 0x000fea0003800000 */
.L_x_982:
        /* <DEDUP_REMOVED lines=15> */
.L_x_976:
[----:B------:R-:W-:Y:S05]  /*ba80*/  BSYNC B0 ;  /* 0x0000000000007941 */ /* 0x000fea0003800000 */
.L_x_975:
        /* <DEDUP_REMOVED lines=10> */
[----:B------:R-:W-:Y:S01]  /*bb30*/  HFMA2.MMA R25, -RZ, RZ, 0, 0 ;  /* 0x00000000ff197435 */ /* 0x000fe200000001ff */
[----:B------:R-:W-:Y:S01]  /*bb40*/  MOV R26, RZ ;  /* 0x000000ff001a7202 */ /* 0x000fe20000000f00 */
[----:B------:R-:W-:-:S10]  /*bb50*/  UMOV UR7, 0xffff ;  /* 0x0000ffff00077882 */ /* 0x000fd40000000000 */
        /* <DEDUP_REMOVED lines=9> */
[----:B--2---:R-:W2:Y:S01]  /*bbf0*/  SHFL.BFLY PT, R27, R26, 0x8, 0x101f ;  /* 0x0d101f001a1b7f89 */ /* 0x004ea200000e0000 */
[----:B------:R-:W-:-:S02]  /*bc00*/  MOV R35, 0xffff ;  /* 0x0000ffff00237802 */ /* 0x000fc40000000f00 */
[----:B------:R-:W-:Y:S01]  /*bc10*/  MOV R37, 0xffff ;  /* 0x0000ffff00257802 */ /* 0x000fe20000000f00 */
[----:B-1----:R-:W-:Y:S01]  /*bc20*/  FADD.FTZ R28, R28, R25 ;  /* 0x000000191c1c7221 */ /* 0x002fe20000010000 */
[----:B--2---:R-:W-:-:S04]  /*bc30*/  FADD.FTZ R27, R27, R26 ;  /* 0x0000001a1b1b7221 */ /* 0x004fc80000010000 */
        /* <DEDUP_REMOVED lines=12> */
.L_x_1000:
[----:B------:R-:W1:Y:S01]  /*bd00*/  LDC.64 R26, c[0x0][0x218] ;  /* 0x00008600ff1a7b82 */ /* 0x000e620000000a00 */
[----:B------:R-:W-:Y:S01]  /*bd10*/  ISETP.NE.AND P2, PT, R40, RZ, PT ;  /* 0x000000ff2800720c */ /* 0x000fe20003f45270 */
[----:B---3--:R-:W-:Y:S01]  /*bd20*/  FADD.FTZ R34, R25, R34 ;  /* 0x0000002219227221 */ /* 0x008fe20000010000 */
[----:B------:R-:W-:Y:S02]  /*bd30*/  IADD3 R25, R2, R22, RZ ;  /* 0x0000001602197210 */ /* 0x000fe40007ffe0ff */
[----:B------:R-:W-:-:S03]  /*bd40*/  ISETP.NE.AND P0, PT, R24, 0x1, PT ;  /* 0x000000011800780c */ /* 0x000fc60003f05270 */
[----:B------:R-:W2:Y:S06]  /*bd50*/  LDC.64 R28, c[0x0][0x220] ;  /* 0x00008800ff1c7b82 */ /* 0x000eac0000000a00 */
[----:B------:R-:W-:Y:S02]  /*bd60*/  @!P2 F2FP.BF16.F32.PACK_AB R30, RZ, R31 ;  /* 0x0000001fff1ea23e */ /* 0x000fe400000010ff */
[----:B------:R-:W-:Y:S01]  /*bd70*/  @!P2 F2FP.BF16.F32.PACK_AB R31, RZ, R34 ;  /* 0x00000022ff1fa23e */ /* 0x000fe200000010ff */
[----:B-1----:R-:W-:-:S05]  /*bd80*/  IMAD.WIDE R26, R25, 0x2, R26 ;  /* 0x00000002191a7825 */ /* 0x002fca00078e021a */
[----:B------:R1:W-:Y:S01]  /*bd90*/  @!P2 STG.E.U16 desc[UR18][R26.64], R30 ;  /* 0x0000001e1a00a986 */ /* 0x0003e2000c101512 */
[----:B--2---:R-:W-:Y:S01]  /*bda0*/  IMAD.WIDE R28, R25, 0x2, R28 ;  /* 0x00000002191c7825 */ /* 0x004fe200078e021c */
[----:B------:R-:W-:-:S04]  /*bdb0*/  MOV R25, R0 ;  /* 0x0000000000197202 */ /* 0x000fc80000000f00 */
[----:B------:R1:W-:Y:S01]  /*bdc0*/  @!P2 STG.E.U16 desc[UR18][R28.64], R31 ;  /* 0x0000001f1c00a986 */ /* 0x0003e2000c101512 */
[----:B------:R-:W-:Y:S05]  /*bdd0*/  @!P0 BRA `(.L_x_986) ;  /* 0x0000000400288947 */ /* 0x000fea0003800000 */
[----:B------:R-:W-:Y:S01]  /*bde0*/  HFMA2.MMA R25, -RZ, RZ, 0, 0 ;  /* 0x00000000ff197435 */ /* 0x000fe200000001ff */
[----:B-1----:R-:W-:Y:S01]  /*bdf0*/  MOV R30, RZ ;  /* 0x000000ff001e7202 */ /* 0x002fe20000000f00 */
[----:B------:R-:W-:-:S05]  /*be00*/  UMOV UR7, 0xffff ;  /* 0x0000ffff00077882 */ /* 0x000fca0000000000 */
[----:B------:R1:W2:Y:S04]  /*be10*/  @!P1 LDS R30, [R12+0x500] ;  /* 0x000500000c1e9984 */ /* 0x0002a80000000800 */
[----:B------:R1:W3:Y:S01]  /*be20*/  @!P1 LDS R25, [R12] ;  /* 0x000000000c199984 */ /* 0x0002e20000000800 */
[----:B------:R-:W-:Y:S05]  /*be30*/  BRA.DIV UR7, `(.L_x_988) ;  /* 0x00000012075c7947 */ /* 0x000fea000b800000 */
[----:B------:R-:W-:Y:S02]  /*be40*/  MOV R36, 0xffff ;  /* 0x0000ffff00247802 */ /* 0x000fe40000000f00 */
[----:B------:R-:W-:Y:S02]  /*be50*/  MOV R35, 0xffff ;  /* 0x0000ffff00237802 */ /* 0x000fe40000000f00 */
[----:B------:R-:W-:Y:S01]  /*be60*/  MOV R37, 0xffff ;  /* 0x0000ffff00257802 */ /* 0x000fe20000000f00 */
[----:B---3--:R-:W3:Y:S01]  /*be70*/  SHFL.BFLY PT, R32, R25, 0x8, 0x101f ;  /* 0x0d101f0019207f89 */ /* 0x008ee200000e0000 */
[----:B------:R-:W-:Y:S02]  /*be80*/  MOV R42, 0xffff ;  /* 0x0000ffff002a7802 */ /* 0x000fe40000000f00 */
[----:B------:R-:W-:Y:S01]  /*be90*/  MOV R44, 0xffff ;  /* 0x0000ffff002c7802 */ /* 0x000fe20000000f00 */
[----:B--2---:R-:W2:Y:S01]  /*bea0*/  SHFL.BFLY PT, R31, R30, 0x8, 0x101f ;  /* 0x0d101f001e1f7f89 */ /* 0x004ea200000e0000 */
[----:B------:R-:W-:-:S02]  /*beb0*/  MOV R41, 0xffff ;  /* 0x0000ffff00297802 */ /* 0x000fc40000000f00 */
[----:B------:R-:W-:Y:S01]  /*bec0*/  MOV R43, 0xffff ;  /* 0x0000ffff002b7802 */ /* 0x000fe20000000f00 */
        /* <DEDUP_REMOVED lines=14> */
.L_x_1010:
[----:B----4-:R-:W-:Y:S01]  /*bfb0*/  FADD.FTZ R30, R25, R30 ;  /* 0x0000001e191e7221 */ /* 0x010fe20000010000 */
[----:B------:R-:W-:Y:S02]  /*bfc0*/  @!P2 F2FP.BF16.F32.PACK_AB R25, RZ, R35 ;  /* 0x00000023ff19a23e */ /* 0x000fe400000010ff */
[----:B------:R-:W-:Y:S02]  /*bfd0*/  ISETP.NE.AND P0, PT, R24, 0x2, PT ;  /* 0x000000021800780c */ /* 0x000fe40003f05270 */
[----:B------:R-:W-:Y:S02]  /*bfe0*/  PRMT R31, R25, 0x7610, R31 ;  /* 0x00007610191f7816 */ /* 0x000fe4000000001f */
[----:B------:R-:W-:Y:S02]  /*bff0*/  @!P2 F2FP.BF16.F32.PACK_AB R30, RZ, R30 ;  /* 0x0000001eff1ea23e */ /* 0x000fe400000010ff */
[----:B------:R-:W-:Y:S01]  /*c000*/  MOV R25, R9 ;  /* 0x0000000900197202 */ /* 0x000fe20000000f00 */
[----:B------:R2:W-:Y:S04]  /*c010*/  @!P2 STG.E.U16 desc[UR18][R26.64+0x28], R31 ;  /* 0x0000281f1a00a986 */ /* 0x0005e8000c101512 */
[----:B------:R2:W-:Y:S02]  /*c020*/  @!P2 STG.E.U16 desc[UR18][R28.64+0x28], R30 ;  /* 0x0000281e1c00a986 */ /* 0x0005e4000c101512 */
[----:B------:R-:W-:Y:S05]  /*c030*/  @!P0 BRA `(.L_x_986) ;  /* 0x0000000000908947 */ /* 0x000fea0003800000 */
[----:B------:R-:W-:Y:S01]  /*c040*/  HFMA2.MMA R25, -RZ, RZ, 0, 0 ;  /* 0x00000000ff197435 */ /* 0x000fe200000001ff */
[----:B--2---:R-:W-:Y:S01]  /*c050*/  MOV R30, RZ ;  /* 0x000000ff001e7202 */ /* 0x004fe20000000f00 */
[----:B------:R-:W-:-:S05]  /*c060*/  UMOV UR7, 0xffff ;  /* 0x0000ffff00077882 */ /* 0x000fca0000000000 */
[----:B------:R2:W3:Y:S04]  /*c070*/  @!P1 LDS R30, [R13+0x500] ;  /* 0x000500000d1e9984 */ /* 0x0004e80000000800 */
[----:B------:R2:W4:Y:S01]  /*c080*/  @!P1 LDS R25, [R13] ;  /* 0x000000000d199984 */ /* 0x0005220000000800 */
[----:B------:R-:W-:Y:S05]  /*c090*/  BRA.DIV UR7, `(.L_x_989) ;  /* 0x0000001207b07947 */ /* 0x000fea000b800000 */
[----:B------:R-:W-:Y:S02]  /*c0a0*/  MOV R36, 0xffff ;  /* 0x0000ffff00247802 */ /* 0x000fe40000000f00 */
[----:B------:R-:W-:Y:S02]  /*c0b0*/  MOV R35, 0xffff ;  /* 0x0000ffff00237802 */ /* 0x000fe40000000f00 */
[----:B------:R-:W-:Y:S01]  /*c0c0*/  MOV R37, 0xffff ;  /* 0x0000ffff00257802 */ /* 0x000fe20000000f00 */
[----:B----4-:R-:W4:Y:S01]  /*c0d0*/  SHFL.BFLY PT, R32, R25, 0x8, 0x101f ;  /* 0x0d101f0019207f89 */ /* 0x010f2200000e0000 */
[----:B------:R-:W-:Y:S02]  /*c0e0*/  MOV R42, 0xffff ;  /* 0x0000ffff002a7802 */ /* 0x000fe40000000f00 */
[----:B------:R-:W-:Y:S01]  /*c0f0*/  MOV R44, 0xffff ;  /* 0x0000ffff002c7802 */ /* 0x000fe20000000f00 */
[----:B---3--:R-:W3:Y:S01]  /*c100*/  SHFL.BFLY PT, R31, R30, 0x8, 0x101f ;  /* 0x0d101f001e1f7f89 */ /* 0x008ee200000e0000 */
[----:B------:R-:W-:-:S02]  /*c110*/  MOV R41, 0xffff ;  /* 0x0000ffff00297802 */ /* 0x000fc40000000f00 */
[----:B------:R-:W-:Y:S01]  /*c120*/  MOV R43, 0xffff ;  /* 0x0000ffff002b7802 */ /* 0x000fe20000000f00 */
[----:B----4-:R-:W-:Y:S01]  /*c130*/  FADD.FTZ R32, R32, R25 ;  /* 0x0000001920207221 */ /* 0x010fe20000010000 */
[----:B---3--:R-:W-:-:S04]  /*c140*/  FADD.FTZ R31, R31, R30 ;  /* 0x0000001e1f1f7221 */ /* 0x008fc80000010000 */
[----:B------:R-:W3:Y:S01]  /*c150*/  SHFL.BFLY PT, R33, R32, 0x4, 0x101f ;  /* 0x0c901f0020217f89 */ /* 0x000ee200000e0000 */
[----:B------:R-:W-:-:S03]  /*c160*/  MOV R30, 0xffff ;  /* 0x0000ffff001e7802 */ /* 0x000fc60000000f00 */
[----:B------:R-:W4:Y:S01]  /*c170*/  SHFL.BFLY PT, R34, R31, 0x4, 0x101f ;  /* 0x0c901f001f227f89 */ /* 0x000f2200000e0000 */
[----:B---3--:R-:W-:Y:S01]  /*c180*/  FADD.FTZ R33, R32, R33 ;  /* 0x0000002120217221 */ /* 0x008fe20000010000 */
[----:B----4-:R-:W-:-:S04]  /*c190*/  FADD.FTZ R34, R31, R34 ;  /* 0x000000221f227221 */ /* 0x010fc80000010000 */
[----:B------:R-:W3:Y:S04]  /*c1a0*/  SHFL.BFLY PT, R36, R33, 0x2, 0x101f ;  /* 0x0c501f0021247f89 */ /* 0x000ee800000e0000 */
[----:B------:R-:W4:Y:S01]  /*c1b0*/  SHFL.BFLY PT, R25, R34, 0x2, 0x101f ;  /* 0x0c501f0022197f89 */ /* 0x000f2200000e0000 */
[----:B---3--:R-:W-:Y:S01]  /*c1c0*/  FADD.FTZ R36, R33, R36 ;  /* 0x0000002421247221 */ /* 0x008fe20000010000 */
[----:B----4-:R-:W-:-:S04]  /*c1d0*/  FADD.FTZ R25, R34, R25 ;  /* 0x0000001922197221 */ /* 0x010fc80000010000 */
[----:B------:R-:W3:Y:S04]  /*c1e0*/  SHFL.BFLY PT, R35, R36, 0x1, 0x101f ;  /* 0x0c301f0024237f89 */ /* 0x000ee800000e0000 */
[----:B------:R4:W0:Y:S02]  /*c1f0*/  SHFL.BFLY PT, R30, R25, 0x1, 0x101f ;  /* 0x0c301f00191e7f89 */ /* 0x00082400000e0000 */
[----:B---34-:R-:W-:-:S07]  /*c200*/  FADD.FTZ R35, R36, R35 ;  /* 0x0000002324237221 */ /* 0x018fce0000010000 */
.L_x_1020:
[----:B0-----:R-:W-:Y:S01]  /*c210*/  FADD.FTZ R30, R25, R30 ;  /* 0x0000001e191e7221 */ /* 0x001fe20000010000 */
[----:B------:R-:W-:-:S04]  /*c220*/  @!P2 F2FP.BF16.F32.PACK_AB R25, RZ, R35 ;  /* 0x00000023ff19a23e */ /* 0x000fc800000010ff */
[----:B------:R-:W-:Y:S02]  /*c230*/  PRMT R31, R25, 0x7610, R31 ;  /* 0x00007610191f7816 */ /* 0x000fe4000000001f */
[----:B------:R-:W-:Y:S02]  /*c240*/  @!P2 F2FP.BF16.F32.PACK_AB R30, RZ, R30 ;  /* 0x0000001eff1ea23e */ /* 0x000fe400000010ff */
[----:B------:R-:W-:Y:S01]  /*c250*/  MOV R25, R18 ;  /* 0x0000001200197202 */ /* 0x000fe20000000f00 */
[----:B------:R3:W-:Y:S04]  /*c260*/  @!P2 STG.E.U16 desc[UR18][R26.64+0x50], R31 ;  /* 0x0000501f1a00a986 */ /* 0x0007e8000c101512 */
[----:B------:R3:W-:Y:S02]  /*c270*/  @!P2 STG.E.U16 desc[UR18][R28.64+0x50], R30 ;  /* 0x0000501e1c00a986 */ /* 0x0007e4000c101512 */
.L_x_986:
[----:B------:R-:W-:Y:S05]  /*c280*/  BSYNC B0 ;  /* 0x0000000000007941 */ /* 0x000fea0003800000 */
.L_x_985:
[----:B------:R-:W-:-:S13]  /*c290*/  ISETP.GE.U32.AND P0, PT, R8, 0x3c, PT ;  /* 0x0000003c0800780c */ /* 0x000fda0003f06070 */
[----:B------:R-:W-:Y:S05]  /*c2a0*/  @!P0 BRA `(.L_x_984) ;  /* 0x0000000800508947 */ /* 0x000fea0003800000 */
[----:B------:R-:W-:Y:S01]  /*c2b0*/  ISETP.GT.U32.AND P0, PT, R40, 0x9, PT ;  /* 0x000000092800780c */ /* 0x000fe20003f04070 */
[----:B------:R-:W-:-:S12]  /*c2c0*/  UMOV UR7, 0xffff ;  /* 0x0000ffff00077882 */ /* 0x000fd80000000000 */
[----:B-123--:R-:W-:Y:S02]  /*c2d0*/  @!P0 LOP3.LUT R27, R25, R11, RZ, 0x3c, !PT ;  /* 0x0000000b191b8212 */ /* 0x00efe400078e3cff */
[----:B------:R-:W-:-:S04]  /*c2e0*/  @!P0 LEA R28, R40, UR6, 0x7 ;  /* 0x00000006281c8c11 */ /* 0x000fc8000f8e38ff */
[----:B------:R-:W-:Y:S02]  /*c2f0*/  @!P0 LEA R28, R27, R28, 0x2 ;  /* 0x0000001c1b1c8211 */ /* 0x000fe400078e10ff */
[----:B------:R-:W-:-:S06]  /*c300*/  CS2R R26, SRZ ;  /* 0x00000000001a7805 */ /* 0x000fcc000001ff00 */
[----:B------:R1:W2:Y:S04]  /*c310*/  @!P0 LDS R26, [R28] ;  /* 0x000000001c1a8984 */ /* 0x0002a80000000800 */
[----:B------:R1:W3:Y:S01]  /*c320*/  @!P0 LDS R27, [R28+0x500] ;  /* 0x000500001c1b8984 */ /* 0x0002e20000000800 */
[----:B------:R-:W-:Y:S05]  /*c330*/  BRA.DIV UR7, `(.L_x_990) ;  /* 0x0000001207f47947 */ /* 0x000fea000b800000 */
[C---:B-1----:R-:W-:Y:S01]  /*c340*/  @!P0 IADD3 R28, R25.reuse, 0x28, RZ ;  /* 0x00000028191c8810 */ /* 0x042fe20007ffe0ff */
[----:B------:R-:W-:Y:S01]  /*c350*/  HFMA2.MMA R41, -RZ, RZ, 0, 0 ;  /* 0x00000000ff297435 */ /* 0x000fe200000001ff */
[----:B------:R-:W-:Y:S02]  /*c360*/  @!P0 IADD3 R30, R25, 0x14, RZ ;  /* 0x00000014191e8810 */ /* 0x000fe40007ffe0ff */
[----:B------:R-:W-:Y:S02]  /*c370*/  CS2R R34, SRZ ;  /* 0x0000000000227805 */ /* 0x000fe4000001ff00 */
[----:B------:R-:W-:Y:S02]  /*c380*/  @!P0 LEA R29, R40, UR6, 0x7 ;  /* 0x00000006281d8c11 */ /* 0x000fe4000f8e38ff */
[----:B------:R-:W-:Y:S02]  /*c390*/  @!P0 LOP3.LUT R28, R28, R11, RZ, 0x3c, !PT ;  /* 0x0000000b1c1c8212 */ /* 0x000fe400078e3cff */
[----:B------:R-:W-:-:S02]  /*c3a0*/  @!P0 LEA R31, R40, UR6, 0x7 ;  /* 0x00000006281f8c11 */ /* 0x000fc4000f8e38ff */
[----:B------:R-:W-:Y:S02]  /*c3b0*/  @!P0 LOP3.LUT R30, R30, R11, RZ, 0x3c, !PT ;  /* 0x0000000b1e1e8212 */ /* 0x000fe400078e3cff */
[----:B------:R-:W-:Y:S02]  /*c3c0*/  @!P0 LEA R28, R28, R29, 0x2 ;  /* 0x0000001d1c1c8211 */ /* 0x000fe400078e10ff */
[----:B------:R-:W-:Y:S02]  /*c3d0*/  @!P0 LEA R30, R30, R31, 0x2 ;  /* 0x0000001f1e1e8211 */ /* 0x000fe400078e10ff */
[----:B------:R-:W-:Y:S01]  /*c3e0*/  @!P0 IADD3 R46, R25, 0x3c, RZ ;  /* 0x0000003c192e8810 */ /* 0x000fe20007ffe0ff */
[----:B------:R-:W1:Y:S01]  /*c3f0*/  @!P0 LDS R29, [R28] ;  /* 0x000000001c1d8984 */ /* 0x000e620000000800 */
[----:B------:R-:W-:Y:S02]  /*c400*/  @!P0 LEA R45, R40, UR6, 0x7 ;  /* 0x00000006282d8c11 */ /* 0x000fe4000f8e38ff */
[----:B------:R-:W-:Y:S01]  /*c410*/  @!P0 LOP3.LUT R46, R46, R11, RZ, 0x3c, !PT ;  /* 0x0000000b2e2e8212 */ /* 0x000fe200078e3cff */
[----:B------:R-:W4:Y:S01]  /*c420*/  @!P0 LDS R33, [R30+0x500] ;  /* 0x000500001e218984 */ /* 0x000f220000000800 */
[----:B------:R-:W-:-:S02]  /*c430*/  MOV R31, 0xffff ;  /* 0x0000ffff001f7802 */ /* 0x000fc40000000f00 */
[----:B------:R-:W-:Y:S01]  /*c440*/  @!P0 LEA R46, R46, R45, 0x2 ;  /* 0x0000002d2e2e8211 */ /* 0x000fe200078e10ff */
[----:B------:R5:W0:Y:S01]  /*c450*/  @!P0 LDS R32, [R30] ;  /* 0x000000001e208984 */ /* 0x000a220000000800 */
[----:B------:R-:W-:Y:S01]  /*c460*/  MOV R42, RZ ;  /* 0x000000ff002a7202 */ /* 0x000fe20000000f00 */
[----:B------:R-:W-:Y:S01]  /*c470*/  HFMA2.MMA R45, -RZ, RZ, 0, 0 ;  /* 0x00000000ff2d7435 */ /* 0x000fe200000001ff */
[----:B------:R-:W-:Y:S01]  /*c480*/  MOV R49, 0xffff ;  /* 0x0000ffff00317802 */ /* 0x000fe20000000f00 */
[----:B------:R-:W-:Y:S01]  /*c490*/  @!P0 LDS R43, [R28+0x500] ;  /* 0x000500001c2b8984 */ /* 0x000fe20000000800 */
[----:B------:R-:W-:Y:S02]  /*c4a0*/  MOV R50, 0xffff ;  /* 0x0000ffff00327802 */ /* 0x000fe40000000f00 */
[----:B------:R-:W-:Y:S01]  /*c4b0*/  MOV R52, 0xffff ;  /* 0x0000ffff00347802 */ /* 0x000fe20000000f00 */
[----:B------:R-:W-:Y:S01]  /*c4c0*/  @!P0 LDS R48, [R46+0x500] ;  /* 0x000500002e308984 */ /* 0x000fe20000000800 */
[----:B-----5:R-:W-:-:S02]  /*c4d0*/  MOV R30, 0xffff ;  /* 0x0000ffff001e7802 */ /* 0x020fc40000000f00 */
[----:B------:R-:W-:Y:S01]  /*c4e0*/  MOV R51, 0xffff ;  /* 0x0000ffff00337802 */ /* 0x000fe20000000f00 */
[----:B------:R5:W-:Y:S01]  /*c4f0*/  @!P0 LDS R47, [R46] ;  /* 0x000000002e2f8984 */ /* 0x000be20000000800 */
[----:B------:R-:W-:-:S03]  /*c500*/  IADD3 R25, R25, R22, RZ ;  /* 0x0000001619197210 */ /* 0x000fc60007ffe0ff */
[----:B---3--:R-:W3:Y:S01]  /*c510*/  SHFL.BFLY PT, R28, R27, 0x8, 0x101f ;  /* 0x0d101f001b1c7f89 */ /* 0x008ee200000e0000 */
[----:B-----5:R-:W-:Y:S02]  /*c520*/  MOV R46, RZ ;  /* 0x000000ff002e7202 */ /* 0x020fe40000000f00 */
[----:B-1----:R-:W-:Y:S02]  /*c530*/  @!P0 MOV R41, R29 ;  /* 0x0000001d00298202 */ /* 0x002fe40000000f00 */
[----:B--2---:R-:W1:Y:S01]  /*c540*/  SHFL.BFLY PT, R29, R26, 0x8, 0x101f ;  /* 0x0d101f001a1d7f89 */ /* 0x004e6200000e0000 */
[----:B----4-:R-:W-:Y:S02]  /*c550*/  @!P0 MOV R35, R33 ;  /* 0x0000002100238202 */ /* 0x010fe40000000f00 */
[----:B------:R-:W-:Y:S01]  /*c560*/  MOV R33, 0xffff ;  /* 0x0000ffff00217802 */ /* 0x000fe20000000f00 */
[----:B------:R-:W2:Y:S01]  /*c570*/  SHFL.BFLY PT, R44, R41, 0x8, 0x101f ;  /* 0x0d101f00292c7f89 */ /* 0x000ea200000e0000 */
[----:B0-----:R-:W-:Y:S01]  /*c580*/  @!P0 MOV R34, R32 ;  /* 0x0000002000228202 */ /* 0x001fe20000000f00 */
[----:B---3--:R-:W-:Y:S01]  /*c590*/  FADD.FTZ R28, R28, R27 ;  /* 0x0000001b1c1c7221 */ /* 0x008fe20000010000 */
[----:B------:R-:W-:-:S02]  /*c5a0*/  MOV R32, 0xffff ;  /* 0x0000ffff00207802 */ /* 0x000fc40000000f00 */
[----:B------:R-:W-:Y:S01]  /*c5b0*/  @!P0 MOV R42, R43 ;  /* 0x0000002b002a8202 */ /* 0x000fe20000000f00 */
[----:B------:R-:W0:Y:S01]  /*c5c0*/  SHFL.BFLY PT, R37, R34, 0x8, 0x101f ;  /* 0x0d101f0022257f89 */ /* 0x000e2200000e0000 */
[----:B------:R-:W-:-:S03]  /*c5d0*/  @!P0 MOV R46, R48 ;  /* 0x00000030002e8202 */ /* 0x000fc60000000f00 */
[----:B------:R-:W3:Y:S01]  /*c5e0*/  SHFL.BFLY PT, R36, R35, 0x8, 0x101f ;  /* 0x0d101f0023247f89 */ /* 0x000ee200000e0000 */
[----:B------:R-:W-:Y:S02]  /*c5f0*/  MOV R48, 0xffff ;  /* 0x0000ffff00307802 */ /* 0x000fe40000000f00 */
[----:B------:R-:W-:Y:S01]  /*c600*/  @!P0 MOV R45, R47 ;  /* 0x0000002f002d8202 */ /* 0x000fe20000000f00 */
[----:B------:R-:W4:Y:S01]  /*c610*/  SHFL.BFLY PT, R43, R42, 0x8, 0x101f ;  /* 0x0d101f002a2b7f89 */ /* 0x000f2200000e0000 */
[----:B------:R-:W-:-:S03]  /*c620*/  ISETP.NE.AND P0, PT, R40, RZ, PT ;  /* 0x000000ff2800720c */ /* 0x000fc60003f05270 */
[----:B------:R-:W5:Y:S01]  /*c630*/  SHFL.BFLY PT, R27, R28, 0x4, 0x101f ;  /* 0x0c901f001c1b7f89 */ /* 0x000f6200000e0000 */
[----:B-1----:R-:W-:-:S03]  /*c640*/  FADD.FTZ R29, R29, R26 ;  /* 0x0000001a1d1d7221 */ /* 0x002fc60000010000 */
[----:B------:R-:W1:Y:S01]  /*c650*/  SHFL.BFLY PT, R50, R45, 0x8, 0x101f ;  /* 0x0d101f002d327f89 */ /* 0x000e6200000e0000 */
[----:B--2---:R-:W-:-:S03]  /*c660*/  FADD.FTZ R44, R44, R41 ;  /* 0x000000292c2c7221 */ /* 0x004fc60000010000 */
[----:B------:R-:W2:Y:S01]  /*c670*/  SHFL.BFLY PT, R26, R29, 0x4, 0x101f ;  /* 0x0c901f001d1a7f89 */ /* 0x000ea200000e0000 */
[----:B0-----:R-:W-:-:S03]  /*c680*/  FADD.FTZ R37, R37, R34 ;  /* 0x0000002225257221 */ /* 0x001fc60000010000 */
[----:B------:R-:W0:Y:S01]  /*c690*/  SHFL.BFLY PT, R41, R44, 0x4, 0x101f ;  /* 0x0c901f002c297f89 */ /* 0x000e2200000e0000 */
[----:B---3--:R-:W-:-:S03]  /*c6a0*/  FADD.FTZ R36, R36, R35 ;  /* 0x0000002324247221 */ /* 0x008fc60000010000 */
[----:B------:R-:W3:Y:S01]  /*c6b0*/  SHFL.BFLY PT, R34, R37, 0x4, 0x101f ;  /* 0x0c901f0025227f89 */ /* 0x000ee200000e0000 */
[----:B----4-:R-:W-:-:S03]  /*c6c0*/  FADD.FTZ R43, R43, R42 ;  /* 0x0000002a2b2b7221 */ /* 0x010fc60000010000 */
[----:B------:R-:W4:Y:S01]  /*c6d0*/  SHFL.BFLY PT, R35, R36, 0x4, 0x101f ;  /* 0x0c901f0024237f89 */ /* 0x000f2200000e0000 */
[----:B-----5:R-:W-:-:S03]  /*c6e0*/  FADD.FTZ R27, R28, R27 ;  /* 0x0000001b1c1b7221 */ /* 0x020fc60000010000 */
[----:B------:R-:W5:Y:S01]  /*c6f0*/  SHFL.BFLY PT, R42, R43, 0x4, 0x101f ;  /* 0x0c901f002b2a7f89 */ /* 0x000f6200000e0000 */
[----:B------:R-:W-:Y:S01]  /*c700*/  MOV R28, 0xffff ;  /* 0x0000ffff001c7802 */ /* 0x000fe20000000f00 */
[----:B-1----:R-:W-:Y:S02]  /*c710*/  FADD.FTZ R50, R50, R45 ;  /* 0x0000002d32327221 */ /* 0x002fe40000010000 */
[----:B------:R-:W1:Y:S01]  /*c720*/  SHFL.BFLY PT, R47, R46, 0x8, 0x101f ;  /* 0x0d101f002e2f7f89 */ /* 0x000e6200000e0000 */
[----:B------:R-:W-:Y:S01]  /*c730*/  MOV R45, 0xffff ;  /* 0x0000ffff002d7802 */ /* 0x000fe20000000f00 */
[----:B--2---:R-:W-:Y:S01]  /*c740*/  FADD.FTZ R26, R29, R26 ;  /* 0x0000001a1d1a7221 */ /* 0x004fe20000010000 */
[----:B------:R-:W-:Y:S01]  /*c750*/  MOV R29, 0xffff ;  /* 0x0000ffff001d7802 */ /* 0x000fe20000000f00 */
[----:B------:R-:W2:Y:S01]  /*c760*/  SHFL.BFLY PT, R28, R27, 0x2, 0x101f ;  /* 0x0c501f001b1c7f89 */ /* 0x000ea200000e0000 */
[----:B0-----:R-:W-:-:S03]  /*c770*/  FADD.FTZ R41, R44, R41 ;  /* 0x000000292c297221 */ /* 0x001fc60000010000 */
[----:B------:R-:W0:Y:S01]  /*c780*/  SHFL.BFLY PT, R45, R50, 0x4, 0x101f ;  /* 0x0c901f00322d7f89 */ /* 0x000e2200000e0000 */
[----:B---3--:R-:W-:-:S03]  /*c790*/  FADD.FTZ R34, R37, R34 ;  /* 0x0000002225227221 */ /* 0x008fc60000010000 */
[----:B------:R-:W3:Y:S01]  /*c7a0*/  SHFL.BFLY PT, R29, R26, 0x2, 0x101f ;  /* 0x0c501f001a1d7f89 */ /* 0x000ee200000e0000 */
[----:B----4-:R-:W-:-:S03]  /*c7b0*/  FADD.FTZ R35, R36, R35 ;  /* 0x0000002324237221 */ /* 0x010fc60000010000 */
[----:B------:R-:W4:Y:S01]  /*c7c0*/  SHFL.BFLY PT, R37, R34, 0x2, 0x101f ;  /* 0x0c501f0022257f89 */ /* 0x000f2200000e0000 */
[----:B-----5:R-:W-:Y:S01]  /*c7d0*/  FADD.FTZ R42, R43, R42 ;  /* 0x0000002a2b2a7221 */ /* 0x020fe20000010000 */
[----:B------:R-:W-:Y:S02]  /*c7e0*/  MOV R43, 0xffff ;  /* 0x0000ffff002b7802 */ /* 0x000fe40000000f00 */
[----:B------:R-:W5:Y:S01]  /*c7f0*/  SHFL.BFLY PT, R36, R35, 0x2, 0x101f ;  /* 0x0c501f0023247f89 */ /* 0x000f6200000e0000 */
[----:B-1----:R-:W-:Y:S01]  /*c800*/  FADD.FTZ R47, R47, R46 ;  /* 0x0000002e2f2f7221 */ /* 0x002fe20000010000 */
[----:B------:R-:W-:Y:S02]  /*c810*/  MOV R46, 0xffff ;  /* 0x0000ffff002e7802 */ /* 0x000fe40000000f00 */
[----:B------:R-:W1:Y:S01]  /*c820*/  SHFL.BFLY PT, R44, R41, 0x2, 0x101f ;  /* 0x0c501f00292c7f89 */ /* 0x000e6200000e0000 */
[----:B--2---:R-:W-:-:S03]  /*c830*/  FADD.FTZ R31, R27, R28 ;  /* 0x0000001c1b1f7221 */ /* 0x004fc60000010000 */
[----:B------:R-:W2:Y:S01]  /*c840*/  SHFL.BFLY PT, R43, R42, 0x2, 0x101f ;  /* 0x0c501f002a2b7f89 */ /* 0x000ea200000e0000 */
[----:B0-----:R-:W-:-:S03]  /*c850*/  FADD.FTZ R45, R50, R45 ;  /* 0x0000002d322d7221 */ /* 0x001fc60000010000 */
[----:B------:R-:W0:Y:S01]  /*c860*/  SHFL.BFLY PT, R46, R47, 0x4, 0x101f ;  /* 0x0c901f002f2e7f89 */ /* 0x000e2200000e0000 */
[----:B---3--:R-:W-:-:S03]  /*c870*/  FADD.FTZ R30, R26, R29 ;  /* 0x0000001d1a1e7221 */ /* 0x008fc60000010000 */
[----:B------:R-:W3:Y:S01]  /*c880*/  SHFL.BFLY PT, R32, R31, 0x1, 0x101f ;  /* 0x0c301f001f207f89 */ /* 0x000ee200000e0000 */
[----:B------:R-:W3:Y:S01]  /*c890*/  LDC.64 R26, c[0x0][0x218] ;  /* 0x00008600ff1a7b82 */ /* 0x000ee20000000a00 */
[----:B----4-:R-:W-:Y:S02]  /*c8a0*/  FADD.FTZ R37, R34, R37 ;  /* 0x0000002522257221 */ /* 0x010fe40000010000 */
[----:B------:R-:W4:Y:S01]  /*c8b0*/  SHFL.BFLY PT, R33, R30, 0x1, 0x101f ;  /* 0x0c301f001e217f89 */ /* 0x000f2200000e0000 */
[----:B------:R-:W-:Y:S01]  /*c8c0*/  MOV R34, 0xffff ;  /* 0x0000ffff00227802 */ /* 0x000fe20000000f00 */
[----:B-----5:R-:W-:Y:S01]  /*c8d0*/  FADD.FTZ R36, R35, R36 ;  /* 0x0000002423247221 */ /* 0x020fe20000010000 */
[----:B------:R-:W-:Y:S02]  /*c8e0*/  MOV R35, 0xffff ;  /* 0x0000ffff00237802 */ /* 0x000fe40000000f00 */
[----:B------:R-:W5:Y:S02]  /*c8f0*/  LDC.64 R28, c[0x0][0x220] ;  /* 0x00008800ff1c7b82 */ /* 0x000f640000000a00 */
[----:B------:R-:W5:Y:S01]  /*c900*/  SHFL.BFLY PT, R34, R37, 0x1, 0x101f ;  /* 0x0c301f0025227f89 */ /* 0x000f6200000e0000 */
[----:B-1----:R-:W-:Y:S01]  /*c910*/  FADD.FTZ R44, R41, R44 ;  /* 0x0000002c292c7221 */ /* 0x002fe20000010000 */
[----:B------:R-:W-:-:S02]  /*c920*/  MOV R41, 0xffff ;  /* 0x0000ffff00297802 */ /* 0x000fc40000000f00 */
[----:B------:R-:W1:Y:S01]  /*c930*/  SHFL.BFLY PT, R35, R36, 0x1, 0x101f ;  /* 0x0c301f0024237f89 */ /* 0x000e6200000e0000 */
[----:B--2---:R-:W-:Y:S01]  /*c940*/  FADD.FTZ R42, R42, R43 ;  /* 0x0000002b2a2a7221 */ /* 0x004fe20000010000 */
[----:B------:R-:W-:Y:S02]  /*c950*/  MOV R43, 0xffff ;  /* 0x0000ffff002b7802 */ /* 0x000fe40000000f00 */
[----:B------:R-:W2:Y:S01]  /*c960*/  SHFL.BFLY PT, R41, R44, 0x1, 0x101f ;  /* 0x0c301f002c297f89 */ /* 0x000ea200000e0000 */
[----:B0-----:R-:W-:Y:S01]  /*c970*/  FADD.FTZ R46, R47, R46 ;  /* 0x0000002e2f2e7221 */ /* 0x001fe20000010000 */
[----:B------:R-:W-:Y:S02]  /*c980*/  MOV R47, 0xffff ;  /* 0x0000ffff002f7802 */ /* 0x000fe40000000f00 */
[----:B------:R-:W0:Y:S01]  /*c990*/  SHFL.BFLY PT, R43, R42, 0x1, 0x101f ;  /* 0x0c301f002a2b7f89 */ /* 0x000e2200000e0000 */
[----:B---3--:R-:W-:Y:S01]  /*c9a0*/  FADD.FTZ R31, R31, R32 ;  /* 0x000000201f1f7221 */ /* 0x008fe20000010000 */
[----:B------:R-:W-:-:S02]  /*c9b0*/  IMAD.WIDE R26, R25, 0x2, R26 ;  /* 0x00000002191a7825 */ /* 0x000fc400078e021a */
[----:B------:R-:W3:Y:S02]  /*c9c0*/  SHFL.BFLY PT, R48, R45, 0x2, 0x101f ;  /* 0x0c501f002d307f89 */ /* 0x000ee400000e0000 */
[----:B----4-:R-:W-:Y:S01]  /*c9d0*/  FADD.FTZ R30, R30, R33 ;  /* 0x000000211e1e7221 */ /* 0x010fe20000010000 */
[----:B------:R-:W-:Y:S01]  /*c9e0*/  @!P0 F2FP.BF16.F32.PACK_AB R31, RZ, R31 ;  /* 0x0000001fff1f823e */ /* 0x000fe200000010ff */
[----:B------:R-:W4:Y:S03]  /*c9f0*/  SHFL.BFLY PT, R47, R46, 0x2, 0x101f ;  /* 0x0c501f002e2f7f89 */ /* 0x000f2600000e0000 */
[----:B------:R-:W-:Y:S01]  /*ca00*/  @!P0 F2FP.BF16.F32.PACK_AB R30, RZ, R30 ;  /* 0x0000001eff1e823e */ /* 0x000fe200000010ff */
[----:B-----5:R-:W-:-:S04]  /*ca10*/  IMAD.WIDE R28, R25, 0x2, R28 ;  /* 0x00000002191c7825 */ /* 0x020fc800078e021c */
[----:B------:R-:W-:Y:S01]  /*ca20*/  FADD.FTZ R25, R37, R34 ;  /* 0x0000002225197221 */ /* 0x000fe20000010000 */
[----:B------:R-:W-:Y:S02]  /*ca30*/  PRMT R49, R31, 0x7610, R49 ;  /* 0x000076101f317816 */ /* 0x000fe40000000031 */
[----:B------:R-:W-:Y:S01]  /*ca40*/  PRMT R33, R30, 0x7610, R33 ;  /* 0x000076101e217816 */ /* 0x000fe20000000021 */
[----:B-1----:R-:W-:Y:S01]  /*ca50*/  FADD.FTZ R30, R36, R35 ;  /* 0x00000023241e7221 */ /* 0x002fe20000010000 */
[----:B------:R-:W-:Y:S02]  /*ca60*/  @!P0 F2FP.BF16.F32.PACK_AB R25, RZ, R25 ;  /* 0x00000019ff19823e */ /* 0x000fe400000010ff */
[----:B------:R-:W-:Y:S01]  /*ca70*/  MOV R34, 0xffff ;  /* 0x0000ffff00227802 */ /* 0x000fe20000000f00 */
[----:B--2---:R-:W-:Y:S01]  /*ca80*/  FADD.FTZ R31, R44, R41 ;  /* 0x000000292c1f7221 */ /* 0x004fe20000010000 */
[----:B------:R1:W-:Y:S01]  /*ca90*/  @!P0 STG.E.U16 desc[UR18][R26.64], R33 ;  /* 0x000000211a008986 */ /* 0x0003e2000c101512 */
[----:B------:R-:W-:Y:S01]  /*caa0*/  @!P0 F2FP.BF16.F32.PACK_AB R30, RZ, R30 ;  /* 0x0000001eff1e823e */ /* 0x000fe200000010ff */
[----:B0-----:R-:W-:-:S02]  /*cab0*/  FADD.FTZ R32, R42, R43 ;  /* 0x0000002b2a207221 */ /* 0x001fc40000010000 */
[----:B------:R-:W-:Y:S01]  /*cac0*/  @!P0 F2FP.BF16.F32.PACK_AB R31, RZ, R31 ;  /* 0x0000001fff1f823e */ /* 0x000fe200000010ff */
[----:B------:R-:W-:Y:S01]  /*cad0*/  @!P0 STG.E.U16 desc[UR18][R28.64], R49 ;  /* 0x000000311c008986 */ /* 0x000fe2000c101512 */
[----:B---3--:R-:W-:Y:S01]  /*cae0*/  FADD.FTZ R45, R45, R48 ;  /* 0x000000302d2d7221 */ /* 0x008fe20000010000 */
[----:B------:R-:W-:Y:S01]  /*caf0*/  @!P0 F2FP.BF16.F32.PACK_AB R32, RZ, R32 ;  /* 0x00000020ff20823e */ /* 0x000fe200000010ff */
[----:B----4-:R-:W-:Y:S01]  /*cb00*/  FADD.FTZ R46, R46, R47 ;  /* 0x0000002f2e2e7221 */ /* 0x010fe20000010000 */
[----:B-1----:R-:W-:Y:S02]  /*cb10*/  PRMT R33, R25, 0x7610, R33 ;  /* 0x0000761019217816 */ /* 0x002fe40000000021 */
[----:B------:R-:W0:Y:S01]  /*cb20*/  SHFL.BFLY PT, R34, R45, 0x1, 0x101f ;  /* 0x0c301f002d227f89 */ /* 0x000e2200000e0000 */
[----:B------:R-:W-:-:S03]  /*cb30*/  MOV R25, 0xffff ;  /* 0x0000ffff00197802 */ /* 0x000fc60000000f00 */
[----:B------:R1:W-:Y:S04]  /*cb40*/  @!P0 STG.E.U16 desc[UR18][R26.64+0x28], R33 ;  /* 0x000028211a008986 */ /* 0x0003e8000c101512 */
[----:B------:R1:W-:Y:S04]  /*cb50*/  @!P0 STG.E.U16 desc[UR18][R28.64+0x28], R30 ;  /* 0x0000281e1c008986 */ /* 0x0003e8000c101512 */
[----:B------:R1:W-:Y:S04]  /*cb60*/  @!P0 STG.E.U16 desc[UR18][R26.64+0x50], R31 ;  /* 0x0000501f1a008986 */ /* 0x0003e8000c101512 */
[----:B------:R1:W2:Y:S04]  /*cb70*/  SHFL.BFLY PT, R25, R46, 0x1, 0x101f ;  /* 0x0c301f002e197f89 */ /* 0x0002a800000e0000 */
[----:B------:R1:W-:Y:S01]  /*cb80*/  @!P0 STG.E.U16 desc[UR18][R28.64+0x50], R32 ;  /* 0x000050201c008986 */ /* 0x0003e2000c101512 */
[----:B0-----:R-:W-:-:S07]  /*cb90*/  FADD.FTZ R34, R45, R34 ;  /* 0x000000222d227221 */ /* 0x001fce0000010000 */
.L_x_1054:
[----:B-12---:R-:W-:Y:S01]  /*cba0*/  FADD.FTZ R30, R46, R25 ;  /* 0x000000192e1e7221 */ /* 0x006fe20000010000 */
[----:B------:R-:W-:-:S04]  /*cbb0*/  @!P0 F2FP.BF16.F32.PACK_AB R25, RZ, R34 ;  /* 0x00000022ff19823e */ /* 0x000fc800000010ff */
[----:B------:R-:W-:Y:S01]  /*cbc0*/  @!P0 F2FP.BF16.F32.PACK_AB R30, RZ, R30 ;  /* 0x0000001eff1e823e */ /* 0x000fe200000010ff */
[----:B------:R4:W-:Y:S04]  /*cbd0*/  @!P0 STG.E.U16 desc[UR18][R26.64+0x78], R25 ;  /* 0x000078191a008986 */ /* 0x0009e8000c101512 */
[----:B------:R4:W-:Y:S02]  /*cbe0*/  @!P0 STG.E.U16 desc[UR18][R28.64+0x78], R30 ;  /* 0x0000781e1c008986 */ /* 0x0009e4000c101512 */
.L_x_984:
[----:B------:R-:W-:Y:S05]  /*cbf0*/  WARPSYNC.ALL ;  /* 0x0000000000007948 */ /* 0x000fea0003800000 */
[----:B------:R-:W-:Y:S01]  /*cc00*/  IADD3 R22, R22, 0x900, RZ ;  /* 0x0000090016167810 */ /* 0x000fe20007ffe0ff */
[----:B------:R-:W-:Y:S03]  /*cc10*/  BAR.SYNC.DEFER_BLOCKING 0x0 ;  /* 0x0000000000007b1d */ /* 0x000fe60000010000 */
[----:B------:R-:W-:-:S13]  /*cc20*/  ISETP.GE.AND P0, PT, R22, UR17, PT ;  /* 0x0000001116007c0c */ /* 0x000fda000bf06270 */
[----:B------:R-:W-:Y:S05]  /*cc30*/  @!P0 BRA `(.L_x_991) ;  /* 0xffffffe000f08947 */ /* 0x000fea000383ffff */
[----:B------:R-:W-:Y:S05]  /*cc40*/  EXIT ;  /* 0x000000000000794d */ /* 0x000fea0003800000 */
.L_x_987:
[----:B-1----:R-:W-:Y:S02]  /*cc50*/  MOV R52, R25 ;  /* 0x0000001900347202 */ /* 0x002fe40000000f00 */
[----:B------:R-:W-:Y:S02]  /*cc60*/  MOV R53, 0x8 ;  /* 0x0000000800357802 */ /* 0x000fe40000000f00 */
[----:B------:R-:W-:Y:S02]  /*cc70*/  MOV R54, 0x101f ;  /* 0x0000101f00367802 */ /* 0x000fe40000000f00 */
[----:B------:R-:W-:-:S07]  /*cc80*/  MOV R51, 0xffff ;  /* 0x0000ffff00337802 */ /* 0x000fce0000000f00 */
[----:B0-2---:R-:W-:Y:S05]  /*cc90*/  WARPSYNC.COLLECTIVE R51, `(.L_x_992) ;  /* 0x0000000033087348 */ /* 0x005fea0003c00000 */
[----:B------:R1:W3:Y:S02]  /*cca0*/  SHFL.BFLY P3, R49, R52, R53, R54 ;  /* 0x0c00003534317389 */ /* 0x0002e40000060036 */
[----:B0123--:R-:W-:Y:S01]  /*ccb0*/  ENDCOLLECTIVE ;  /* 0x000000000000791b */ /* 0x00ffe20003800000 */
.L_x_992:
[----:B------:R-:W-:Y:S02]  /*ccc0*/  MOV R52, R26 ;  /* 0x0000001a00347202 */ /* 0x000fe40000000f00 */
[----:B------:R-:W-:-:S07]  /*ccd0*/  MOV R28, R49 ;  /* 0x00000031001c7202 */ /* 0x000fce0000000f00 */
[----:B------:R-:W-:Y:S05]  /*cce0*/  WARPSYNC.COLLECTIVE R51, `(.L_x_993) ;  /* 0x0000000033087348 */ /* 0x000fea0003c00000 */
[----:B------:R0:W1:Y:S02]  /*ccf0*/  SHFL.BFLY P3, R49, R52, R53, R54 ;  /* 0x0c00003534317389 */ /* 0x0000640000060036 */
[----:B01----:R-:W-:Y:S01]  /*cd00*/  ENDCOLLECTIVE ;  /* 0x000000000000791b */ /* 0x003fe20003800000 */
.L_x_993:
[----:B------:R-:W-:-:S05]  /*cd10*/  FADD.FTZ R28, R28, R25 ;  /* 0x000000191c1c7221 */ /* 0x000fca0000010000 */
[----:B------:R-:W-:Y:S02]  /*cd20*/  MOV R52, R28 ;  /* 0x0000001c00347202 */ /* 0x000fe40000000f00 */
[----:B------:R-:W-:Y:S02]  /*cd30*/  MOV R53, 0x4 ;  /* 0x0000000400357802 */ /* 0x000fe40000000f00 */
[----:B------:R-:W-:-:S07]  /*cd40*/  MOV R27, R49 ;  /* 0x00000031001b7202 */ /* 0x000fce0000000f00 */
[----:B------:R-:W-:Y:S05]  /*cd50*/  WARPSYNC.COLLECTIVE R51, `(.L_x_994) ;  /* 0x0000000033087348 */ /* 0x000fea0003c00000 */
[----:B------:R0:W1:Y:S02]  /*cd60*/  SHFL.BFLY P3, R49, R52, R53, R54 ;  /* 0x0c00003534317389 */ /* 0x0000640000060036 */
[----:B01----:R-:W-:Y:S01]  /*cd70*/  ENDCOLLECTIVE ;  /* 0x000000000000791b */ /* 0x003fe20003800000 */
.L_x_994:
[----:B------:R-:W-:-:S05]  /*cd80*/  FADD.FTZ R27, R27, R26 ;  /* 0x0000001a1b1b7221 */ /* 0x000fca0000010000 */
[----:B------:R-:W-:Y:S02]  /*cd90*/  MOV R52, R27 ;  /* 0x0000001b00347202 */ /* 0x000fe40000000f00 */
[----:B------:R-:W-:-:S07]  /*cda0*/  MOV R29, R49 ;  /* 0x00000031001d7202 */ /* 0x000fce0000000f00 */
[----:B------:R-:W-:Y:S05]  /*cdb0*/  WARPSYNC.COLLECTIVE R51, `(.L_x_995) ;  /* 0x0000000033087348 */ /* 0x000fea0003c00000 */
[----:B------:R0:W1:Y:S02]  /*cdc0*/  SHFL.BFLY P3, R49, R52, R53, R54 ;  /* 0x0c00003534317389 */ /* 0x0000640000060036 */
[----:B01----:R-:W-:Y:S01]  /*cdd0*/  ENDCOLLECTIVE ;  /* 0x000000000000791b */ /* 0x003fe20003800000 */
.L_x_995:
[----:B------:R-:W-:-:S05]  /*cde0*/  FADD.FTZ R29, R28, R29 ;  /* 0x0000001d1c1d7221 */ /* 0x000fca0000010000 */
[----:B------:R-:W-:Y:S02]  /*cdf0*/  MOV R52, R29 ;  /* 0x0000001d00347202 */ /* 0x000fe40000000f00 */
[----:B------:R-:W-:Y:S02]  /*ce00*/  MOV R53, 0x2 ;  /* 0x0000000200357802 */ /* 0x000fe40000000f00 */
[----:B------:R-:W-:-:S07]  /*ce10*/  MOV R30, R49 ;  /* 0x00000031001e7202 */ /* 0x000fce0000000f00 */
[----:B------:R-:W-:Y:S05]  /*ce20*/  WARPSYNC.COLLECTIVE R51, `(.L_x_996) ;  /* 0x0000000033087348 */ /* 0x000fea0003c00000 */
[----:B------:R0:W1:Y:S02]  /*ce30*/  SHFL.BFLY P3, R49, R52, R53, R54 ;  /* 0x0c00003534317389 */ /* 0x0000640000060036 */
[----:B01----:R-:W-:Y:S01]  /*ce40*/  ENDCOLLECTIVE ;  /* 0x000000000000791b */ /* 0x003fe20003800000 */
.L_x_996:
[----:B------:R-:W-:-:S05]  /*ce50*/  FADD.FTZ R30, R27, R30 ;  /* 0x0000001e1b1e7221 */ /* 0x000fca0000010000 */
[----:B------:R-:W-:Y:S02]  /*ce60*/  MOV R52, R30 ;  /* 0x0000001e00347202 */ /* 0x000fe40000000f00 */
[----:B------:R-:W-:-:S07]  /*ce70*/  MOV R32, R49 ;  /* 0x0000003100207202 */ /* 0x000fce0000000f00 */
[----:B------:R-:W-:Y:S05]  /*ce80*/  WARPSYNC.COLLECTIVE R51, `(.L_x_997) ;  /* 0x0000000033087348 */ /* 0x000fea0003c00000 */
[----:B------:R0:W1:Y:S02]  /*ce90*/  SHFL.BFLY P3, R49, R52, R53, R54 ;  /* 0x0c00003534317389 */ /* 0x0000640000060036 */
[----:B01----:R-:W-:Y:S01]  /*cea0*/  ENDCOLLECTIVE ;  /* 0x000000000000791b */ /* 0x003fe20003800000 */
.L_x_997:
[----:B------:R-:W-:-:S05]  /*ceb0*/  FADD.FTZ R32, R29, R32 ;  /* 0x000000201d207221 */ /* 0x000fca0000010000 */
[----:B------:R-:W-:Y:S02]  /*cec0*/  MOV R52, R32 ;  /* 0x0000002000347202 */ /* 0x000fe40000000f00 */
[----:B------:R-:W-:Y:S02]  /*ced0*/  MOV R53, 0x1 ;  /* 0x0000000100357802 */ /* 0x000fe40000000f00 */
[----:B------:R-:W-:-:S07]  /*cee0*/  MOV R25, R49 ;  /* 0x0000003100197202 */ /* 0x000fce0000000f00 */
[----:B------:R-:W-:Y:S05]  /*cef0*/  WARPSYNC.COLLECTIVE R51, `(.L_x_998) ;  /* 0x0000000033087348 */ /* 0x000fea0003c00000 */
[----:B------:R0:W1:Y:S02]  /*cf00*/  SHFL.BFLY P3, R49, R52, R53, R54 ;  /* 0x0c00003534317389 */ /* 0x0000640000060036 */
[----:B01----:R-:W-:Y:S01]  /*cf10*/  ENDCOLLECTIVE ;  /* 0x000000000000791b */ /* 0x003fe20003800000 */
.L_x_998:
[----:B------:R-:W-:-:S05]  /*cf20*/  FADD.FTZ R25, R30, R25 ;  /* 0x000000191e197221 */ /* 0x000fca0000010000 */
[----:B------:R-:W-:Y:S02]  /*cf30*/  MOV R52, R25 ;  /* 0x0000001900347202 */ /* 0x000fe40000000f00 */
[----:B------:R-:W-:-:S07]  /*cf40*/  MOV R31, R49 ;  /* 0x00000031001f7202 */ /* 0x000fce0000000f00 */
[----:B------:R-:W-:Y:S05]  /*cf50*/  WARPSYNC.COLLECTIVE R51, `(.L_x_999) ;  /* 0x0000000033087348 */ /* 0x000fea0003c00000 */
[----:B------:R0:W1:Y:S02]  /*cf60*/  SHFL.BFLY P3, R49, R52, R53, R54 ;  /* 0x0c00003534317389 */ /* 0x0000640000060036 */
[----:B01----:R-:W-:Y:S01]  /*cf70*/  ENDCOLLECTIVE ;  /* 0x000000000000791b */ /* 0x003fe20003800000 */
.L_x_999:
[----:B------:R-:W-:Y:S01]  /*cf80*/  FADD.FTZ R31, R32, R31 ;  /* 0x0000001f201f7221 */ /* 0x000fe20000010000 */
[----:B------:R-:W-:Y:S01]  /*cf90*/  MOV R34, R49 ;  /* 0x0000003100227202 */ /* 0x000fe20000000f00 */
[----:B------:R-:W-:Y:S06]  /*cfa0*/  BRA `(.L_x_1000) ;  /* 0xffffffec00547947 */ /* 0x000fec000383ffff */
.L_x_988:
[----:B------:R-:W-:Y:S01]  /*cfb0*/  BSSY B1, `(.L_x_1001) ;  /* 0x0000008000017945 */ /* 0x000fe20003800000 */
[----:B---3--:R-:W-:Y:S02]  /*cfc0*/  MOV R52, R25 ;  /* 0x0000001900347202 */ /* 0x008fe40000000f00 */
[----:B------:R-:W-:Y:S02]  /*cfd0*/  MOV R53, 0x8 ;  /* 0x0000000800357802 */ /* 0x000fe40000000f00 */
[----:B------:R-:W-:Y:S02]  /*cfe0*/  MOV R54, 0x101f ;  /* 0x0000101f00367802 */ /* 0x000fe40000000f00 */
[----:B------:R-:W-:-:S07]  /*cff0*/  MOV R51, 0xffff ;  /* 0x0000ffff00337802 */ /* 0x000fce0000000f00 */
[----:B012---:R-:W-:Y:S05]  /*d000*/  WARPSYNC.COLLECTIVE R51, `(.L_x_1002) ;  /* 0x0000000033087348 */ /* 0x007fea0003c00000 */
[----:B------:R3:W4:Y:S02]  /*d010*/  SHFL.BFLY P3, R49, R52, R53, R54 ;  /* 0x0c00003534317389 */ /* 0x0007240000060036 */
[----:B01234-:R-:W-:Y:S01]  /*d020*/  ENDCOLLECTIVE ;  /* 0x000000000000791b */ /* 0x01ffe20003800000 */
.L_x_1002:
[----:B------:R-:W-:Y:S05]  /*d030*/  BSYNC B1 ;  /* 0x0000000000017941 */ /* 0x000fea0003800000 */
.L_x_1001:
        /* <DEDUP_REMOVED lines=8> */
.L_x_1003:
[----:B------:R-:W-:Y:S01]  /*d0c0*/  FADD.FTZ R32, R32, R25 ;  /* 0x0000001920207221 */ /* 0x000fe20000010000 */
[----:B------:R-:W-:-:S04]  /*d0d0*/  HFMA2.MMA R53, -RZ, RZ, 0, 2.384185791015625e-07 ;  /* 0x00000004ff357435 */ /* 0x000fc800000001ff */
[----:B------:R-:W-:Y:S02]  /*d0e0*/  MOV R52, R32 ;  /* 0x0000002000347202 */ /* 0x000fe40000000f00 */
[----:B------:R-:W-:-:S07]  /*d0f0*/  MOV R31, R49 ;  /* 0x00000031001f7202 */ /* 0x000fce0000000f00 */
[----:B------:R-:W-:Y:S05]  /*d100*/  WARPSYNC.COLLECTIVE R51, `(.L_x_1004) ;  /* 0x0000000033087348 */ /* 0x000fea0003c00000 */
[----:B------:R0:W1:Y:S02]  /*d110*/  SHFL.BFLY P3, R49, R52, R53, R54 ;  /* 0x0c00003534317389 */ /* 0x0000640000060036 */
[----:B01----:R-:W-:Y:S01]  /*d120*/  ENDCOLLECTIVE ;  /* 0x000000000000791b */ /* 0x003fe20003800000 */
.L_x_1004:
[----:B------:R-:W-:-:S05]  /*d130*/  FADD.FTZ R31, R31, R30 ;  /* 0x0000001e1f1f7221 */ /* 0x000fca0000010000 */
[----:B------:R-:W-:Y:S02]  /*d140*/  MOV R52, R31 ;  /* 0x0000001f00347202 */ /* 0x000fe40000000f00 */
[----:B------:R-:W-:-:S07]  /*d150*/  MOV R33, R49 ;  /* 0x0000003100217202 */ /* 0x000fce0000000f00 */
[----:B------:R-:W-:Y:S05]  /*d160*/  WARPSYNC.COLLECTIVE R51, `(.L_x_1005) ;  /* 0x0000000033087348 */ /* 0x000fea0003c00000 */
[----:B------:R0:W1:Y:S02]  /*d170*/  SHFL.BFLY P3, R49, R52, R53, R54 ;  /* 0x0c00003534317389 */ /* 0x0000640000060036 */
[----:B01----:R-:W-:Y:S01]  /*d180*/  ENDCOLLECTIVE ;  /* 0x000000000000791b */ /* 0x003fe20003800000 */
.L_x_1005:
[----:B------:R-:W-:Y:S01]  /*d190*/  FADD.FTZ R33, R32, R33 ;  /* 0x0000002120217221 */ /* 0x000fe20000010000 */
[----:B------:R-:W-:-:S04]  /*d1a0*/  HFMA2.MMA R53, -RZ, RZ, 0, 1.1920928955078125e-07 ;  /* 0x00000002ff357435 */ /* 0x000fc800000001ff */
[----:B------:R-:W-:Y:S02]  /*d1b0*/  MOV R52, R33 ;  /* 0x0000002100347202 */ /* 0x000fe40000000f00 */
[----:B------:R-:W-:-:S07]  /*d1c0*/  MOV R34, R49 ;  /* 0x0000003100227202 */ /* 0x000fce0000000f00 */
[----:B------:R-:W-:Y:S05]  /*d1d0*/  WARPSYNC.COLLECTIVE R51, `(.L_x_1006) ;  /* 0x0000000033087348 */ /* 0x000fea0003c00000 */
[----:B------:R0:W1:Y:S02]  /*d1e0*/  SHFL.BFLY P3, R49, R52, R53, R54 ;  /* 0x0c00003534317389 */ /* 0x0000640000060036 */
[----:B01----:R-:W-:Y:S01]  /*d1f0*/  ENDCOLLECTIVE ;  /* 0x000000000000791b */ /* 0x003fe20003800000 */
.L_x_1006:
[----:B------:R-:W-:-:S05]  /*d200*/  FADD.FTZ R34, R31, R34 ;  /* 0x000000221f227221 */ /* 0x000fca0000010000 */
[----:B------:R-:W-:Y:S02]  /*d210*/  MOV R52, R34 ;  /* 0x0000002200347202 */ /* 0x000fe40000000f00 */
[----:B------:R-:W-:-:S07]  /*d220*/  MOV R36, R49 ;  /* 0x0000003100247202 */ /* 0x000fce0000000f00 */
[----:B------:R-:W-:Y:S05]  /*d230*/  WARPSYNC.COLLECTIVE R51, `(.L_x_1007) ;  /* 0x0000000033087348 */ /* 0x000fea0003c00000 */
[----:B------:R0:W1:Y:S02]  /*d240*/  SHFL.BFLY P3, R49, R52, R53, R54 ;  /* 0x0c00003534317389 */ /* 0x0000640000060036 */
[----:B01----:R-:W-:Y:S01]  /*d250*/  ENDCOLLECTIVE ;  /* 0x000000000000791b */ /* 0x003fe20003800000 */
.L_x_1007:
[----:B------:R-:W-:Y:S01]  /*d260*/  FADD.FTZ R36, R33, R36 ;  /* 0x0000002421247221 */ /* 0x000fe20000010000 */
[----:B------:R-:W-:-:S04]  /*d270*/  HFMA2.MMA R53, -RZ, RZ, 0, 5.9604644775390625e-08 ;  /* 0x00000001ff357435 */ /* 0x000fc800000001ff */
[----:B------:R-:W-:Y:S02]  /*d280*/  MOV R52, R36 ;  /* 0x0000002400347202 */ /* 0x000fe40000000f00 */
[----:B------:R-:W-:-:S07]  /*d290*/  MOV R25, R49 ;  /* 0x0000003100197202 */ /* 0x000fce0000000f00 */
[----:B------:R-:W-:Y:S05]  /*d2a0*/  WARPSYNC.COLLECTIVE R51, `(.L_x_1008) ;  /* 0x0000000033087348 */ /* 0x000fea0003c00000 */
[----:B------:R0:W1:Y:S02]  /*d2b0*/  SHFL.BFLY P3, R49, R52, R53, R54 ;  /* 0x0c00003534317389 */ /* 0x0000640000060036 */
[----:B01----:R-:W-:Y:S01]  /*d2c0*/  ENDCOLLECTIVE ;  /* 0x000000000000791b */ /* 0x003fe20003800000 */
.L_x_1008:
[----:B------:R-:W-:-:S05]  /*d2d0*/  FADD.FTZ R25, R34, R25 ;  /* 0x0000001922197221 */ /* 0x000fca0000010000 */
[----:B------:R-:W-:Y:S02]  /*d2e0*/  MOV R52, R25 ;  /* 0x0000001900347202 */ /* 0x000fe40000000f00 */
[----:B------:R-:W-:-:S07]  /*d2f0*/  MOV R35, R49 ;  /* 0x0000003100237202 */ /* 0x000fce0000000f00 */
[----:B------:R-:W-:Y:S05]  /*d300*/  WARPSYNC.COLLECTIVE R51, `(.L_x_1009) ;  /* 0x0000000033087348 */ /* 0x000fea0003c00000 */
[----:B------:R0:W1:Y:S02]  /*d310*/  SHFL.BFLY P3, R49, R52, R53, R54 ;  /* 0x0c00003534317389 */ /* 0x0000640000060036 */
[----:B01----:R-:W-:Y:S01]  /*d320*/  ENDCOLLECTIVE ;  /* 0x000000000000791b */ /* 0x003fe20003800000 */
.L_x_1009:
[----:B------:R-:W-:Y:S01]  /*d330*/  FADD.FTZ R35, R36, R35 ;  /* 0x0000002324237221 */ /* 0x000fe20000010000 */
[----:B------:R-:W-:Y:S01]  /*d340*/  MOV R30, R49 ;  /* 0x00000031001e7202 */ /* 0x000fe20000000f00 */
[----:B------:R-:W-:Y:S06]  /*d350*/  BRA `(.L_x_1010) ;  /* 0xffffffec00147947 */ /* 0x000fec000383ffff */
.L_x_989:
[----:B------:R-:W-:Y:S01]  /*d360*/  BSSY B1, `(.L_x_1011) ;  /* 0x0000008000017945 */ /* 0x000fe20003800000 */
[----:B----4-:R-:W-:Y:S02]  /*d370*/  MOV R52, R25 ;  /* 0x0000001900347202 */ /* 0x010fe40000000f00 */
[----:B------:R-:W-:Y:S02]  /*d380*/  MOV R53, 0x8 ;  /* 0x0000000800357802 */ /* 0x000fe40000000f00 */
[----:B------:R-:W-:Y:S02]  /*d390*/  MOV R54, 0x101f ;  /* 0x0000101f00367802 */ /* 0x000fe40000000f00 */
[----:B------:R-:W-:-:S07]  /*d3a0*/  MOV R51, 0xffff ;  /* 0x0000ffff00337802 */ /* 0x000fce0000000f00 */
[----:B0123--:R-:W-:Y:S05]  /*d3b0*/  WARPSYNC.COLLECTIVE R51, `(.L_x_1012) ;  /* 0x0000000033087348 */ /* 0x00ffea0003c00000 */
[----:B------:R4:W0:Y:S02]  /*d3c0*/  SHFL.BFLY P3, R49, R52, R53, R54 ;  /* 0x0c00003534317389 */ /* 0x0008240000060036 */
[----:B01234-:R-:W-:Y:S01]  /*d3d0*/  ENDCOLLECTIVE ;  /* 0x000000000000791b */ /* 0x01ffe20003800000 */
.L_x_1012:
[----:B------:R-:W-:Y:S05]  /*d3e0*/  BSYNC B1 ;  /* 0x0000000000017941 */ /* 0x000fea0003800000 */
.L_x_1011:
        /* <DEDUP_REMOVED lines=8> */
.L_x_1013:
[----:B------:R-:W-:Y:S01]  /*d470*/  FADD.FTZ R32, R32, R25 ;  /* 0x0000001920207221 */ /* 0x000fe20000010000 */
[----:B------:R-:W-:-:S04]  /*d480*/  HFMA2.MMA R53, -RZ, RZ, 0, 2.384185791015625e-07 ;  /* 0x00000004ff357435 */ /* 0x000fc800000001ff */
[----:B------:R-:W-:Y:S02]  /*d490*/  MOV R52, R32 ;  /* 0x0000002000347202 */ /* 0x000fe40000000f00 */
[----:B------:R-:W-:-:S07]  /*d4a0*/  MOV R31, R49 ;  /* 0x00000031001f7202 */ /* 0x000fce0000000f00 */
[----:B------:R-:W-:Y:S05]  /*d4b0*/  WARPSYNC.COLLECTIVE R51, `(.L_x_1014) ;  /* 0x0000000033087348 */ /* 0x000fea0003c00000 */
[----:B------:R0:W1:Y:S02]  /*d4c0*/  SHFL.BFLY P3, R49, R52, R53, R54 ;  /* 0x0c00003534317389 */ /* 0x0000640000060036 */
[----:B01----:R-:W-:Y:S01]  /*d4d0*/  ENDCOLLECTIVE ;  /* 0x000000000000791b */ /* 0x003fe20003800000 */
.L_x_1014:
[----:B------:R-:W-:-:S05]  /*d4e0*/  FADD.FTZ R31, R31, R30 ;  /* 0x0000001e1f1f7221 */ /* 0x000fca0000010000 */
[----:B------:R-:W-:Y:S02]  /*d4f0*/  MOV R52, R31 ;  /* 0x0000001f00347202 */ /* 0x000fe40000000f00 */
[----:B------:R-:W-:-:S07]  /*d500*/  MOV R33, R49 ;  /* 0x0000003100217202 */ /* 0x000fce0000000f00 */
[----:B------:R-:W-:Y:S05]  /*d510*/  WARPSYNC.COLLECTIVE R51, `(.L_x_1015) ;  /* 0x0000000033087348 */ /* 0x000fea0003c00000 */
[----:B------:R0:W1:Y:S02]  /*d520*/  SHFL.BFLY P3, R49, R52, R53, R54 ;  /* 0x0c00003534317389 */ /* 0x0000640000060036 */
[----:B01----:R-:W-:Y:S01]  /*d530*/  ENDCOLLECTIVE ;  /* 0x000000000000791b */ /* 0x003fe20003800000 */
.L_x_1015:
[----:B------:R-:W-:Y:S01]  /*d540*/  FADD.FTZ R33, R32, R33 ;  /* 0x0000002120217221 */ /* 0x000fe20000010000 */
[----:B------:R-:W-:-:S04]  /*d550*/  HFMA2.MMA R53, -RZ, RZ, 0, 1.1920928955078125e-07 ;  /* 0x00000002ff357435 */ /* 0x000fc800000001ff */
[----:B------:R-:W-:Y:S02]  /*d560*/  MOV R52, R33 ;  /* 0x0000002100347202 */ /* 0x000fe40000000f00 */
[----:B------:R-:W-:-:S07]  /*d570*/  MOV R34, R49 ;  /* 0x0000003100227202 */ /* 0x000fce0000000f00 */
[----:B------:R-:W-:Y:S05]  /*d580*/  WARPSYNC.COLLECTIVE R51, `(.L_x_1016) ;  /* 0x0000000033087348 */ /* 0x000fea0003c00000 */
[----:B------:R0:W1:Y:S02]  /*d590*/  SHFL.BFLY P3, R49, R52, R53, R54 ;  /* 0x0c00003534317389 */ /* 0x0000640000060036 */
[----:B01----:R-:W-:Y:S01]  /*d5a0*/  ENDCOLLECTIVE ;  /* 0x000000000000791b */ /* 0x003fe20003800000 */
.L_x_1016:
[----:B------:R-:W-:-:S05]  /*d5b0*/  FADD.FTZ R34, R31, R34 ;  /* 0x000000221f227221 */ /* 0x000fca0000010000 */
[----:B------:R-:W-:Y:S02]  /*d5c0*/  MOV R52, R34 ;  /* 0x0000002200347202 */ /* 0x000fe40000000f00 */
[----:B------:R-:W-:-:S07]  /*d5d0*/  MOV R36, R49 ;  /* 0x0000003100247202 */ /* 0x000fce0000000f00 */
[----:B------:R-:W-:Y:S05]  /*d5e0*/  WARPSYNC.COLLECTIVE R51, `(.L_x_1017) ;  /* 0x0000000033087348 */ /* 0x000fea0003c00000 */
[----:B------:R0:W1:Y:S02]  /*d5f0*/  SHFL.BFLY P3, R49, R52, R53, R54 ;  /* 0x0c00003534317389 */ /* 0x0000640000060036 */
[----:B01----:R-:W-:Y:S01]  /*d600*/  ENDCOLLECTIVE ;  /* 0x000000000000791b */ /* 0x003fe20003800000 */
.L_x_1017:
[----:B------:R-:W-:Y:S01]  /*d610*/  FADD.FTZ R36, R33, R36 ;  /* 0x0000002421247221 */ /* 0x000fe20000010000 */
[----:B------:R-:W-:-:S04]  /*d620*/  HFMA2.MMA R53, -RZ, RZ, 0, 5.9604644775390625e-08 ;  /* 0x00000001ff357435 */ /* 0x000fc800000001ff */
[----:B------:R-:W-:Y:S02]  /*d630*/  MOV R52, R36 ;  /* 0x0000002400347202 */ /* 0x000fe40000000f00 */
[----:B------:R-:W-:-:S07]  /*d640*/  MOV R25, R49 ;  /* 0x0000003100197202 */ /* 0x000fce0000000f00 */
[----:B------:R-:W-:Y:S05]  /*d650*/  WARPSYNC.COLLECTIVE R51, `(.L_x_1018) ;  /* 0x0000000033087348 */ /* 0x000fea0003c00000 */
[----:B------:R0:W1:Y:S02]  /*d660*/  SHFL.BFLY P3, R49, R52, R53, R54 ;  /* 0x0c00003534317389 */ /* 0x0000640000060036 */
[----:B01----:R-:W-:Y:S01]  /*d670*/  ENDCOLLECTIVE ;  /* 0x000000000000791b */ /* 0x003fe20003800000 */
.L_x_1018:
[----:B------:R-:W-:-:S05]  /*d680*/  FADD.FTZ R25, R34, R25 ;  /* 0x0000001922197221 */ /* 0x000fca0000010000 */
[----:B------:R-:W-:Y:S02]  /*d690*/  MOV R52, R25 ;  /* 0x0000001900347202 */ /* 0x000fe40000000f00 */
[----:B------:R-:W-:-:S07]  /*d6a0*/  MOV R35, R49 ;  /* 0x0000003100237202 */ /* 0x000fce0000000f00 */
[----:B------:R-:W-:Y:S05]  /*d6b0*/  WARPSYNC.COLLECTIVE R51, `(.L_x_1019) ;  /* 0x0000000033087348 */ /* 0x000fea0003c00000 */
[----:B------:R0:W1:Y:S02]  /*d6c0*/  SHFL.BFLY P3, R49, R52, R53, R54 ;  /* 0x0c00003534317389 */ /* 0x0000640000060036 */
[----:B01----:R-:W-:Y:S01]  /*d6d0*/  ENDCOLLECTIVE ;  /* 0x000000000000791b */ /* 0x003fe20003800000 */
.L_x_1019:
[----:B------:R-:W-:Y:S01]  /*d6e0*/  FADD.FTZ R35, R36, R35 ;  /* 0x0000002324237221 */ /* 0x000fe20000010000 */
[----:B------:R-:W-:Y:S01]  /*d6f0*/  MOV R30, R49 ;  /* 0x00000031001e7202 */ /* 0x000fe20000000f00 */
[----:B------:R-:W-:Y:S06]  /*d700*/  BRA `(.L_x_1020) ;  /* 0xffffffe800c07947 */ /* 0x000fec000383ffff */
.L_x_990:
[----:B------:R-:W-:Y:S01]  /*d710*/  HFMA2.MMA R53, -RZ, RZ, 0, 4.76837158203125e-07 ;  /* 0x00000008ff357435 */ /* 0x000fe200000001ff */
[----:B------:R-:W-:Y:S01]  /*d720*/  BSSY B0, `(.L_x_1021) ;  /* 0x0000007000007945 */ /* 0x000fe20003800000 */
[----:B--2---:R-:W-:Y:S02]  /*d730*/  MOV R52, R26 ;  /* 0x0000001a00347202 */ /* 0x004fe40000000f00 */
[----:B------:R-:W-:Y:S02]  /*d740*/  MOV R54, 0x101f ;  /* 0x0000101f00367802 */ /* 0x000fe40000000f00 */
[----:B------:R-:W-:-:S07]  /*d750*/  MOV R51, 0xffff ;  /* 0x0000ffff00337802 */ /* 0x000fce0000000f00 */
[----:B01-3--:R-:W-:Y:S05]  /*d760*/  WARPSYNC.COLLECTIVE R51, `(.L_x_1022) ;  /* 0x0000000033087348 */ /* 0x00bfea0003c00000 */
[----:B------:R2:W4:Y:S02]  /*d770*/  SHFL.BFLY P3, R49, R52, R53, R54 ;  /* 0x0c00003534317389 */ /* 0x0005240000060036 */
[----:B01234-:R-:W-:Y:S01]  /*d780*/  ENDCOLLECTIVE ;  /* 0x000000000000791b */ /* 0x01ffe20003800000 */
.L_x_1022:
[----:B------:R-:W-:Y:S05]  /*d790*/  BSYNC B0 ;  /* 0x0000000000007941 */ /* 0x000fea0003800000 */
.L_x_1021:
[----:B------:R-:W-:Y:S01]  /*d7a0*/  HFMA2.MMA R53, -RZ, RZ, 0, 4.76837158203125e-07 ;  /* 0x00000008ff357435 */ /* 0x000fe200000001ff */
[----:B------:R-:W-:Y:S02]  /*d7b0*/  MOV R52, R27 ;  /* 0x0000001b00347202 */ /* 0x000fe40000000f00 */
[----:B------:R-:W-:Y:S02]  /*d7c0*/  CS2R R34, SRZ ;  /* 0x0000000000227805 */ /* 0x000fe4000001ff00 */
[----:B------:R-:W-:Y:S01]  /*d7d0*/  MOV R54, 0x101f ;  /* 0x0000101f00367802 */ /* 0x000fe20000000f00 */
[----:B------:R-:W-:Y:S01]  /*d7e0*/  HFMA2.MMA R41, -RZ, RZ, 0, 0 ;  /* 0x00000000ff297435 */ /* 0x000fe200000001ff */
[----:B------:R-:W-:Y:S02]  /*d7f0*/  MOV R51, 0xffff ;  /* 0x0000ffff00337802 */ /* 0x000fe40000000f00 */
[----:B------:R-:W-:Y:S02]  /*d800*/  MOV R29, R49 ;  /* 0x00000031001d7202 */ /* 0x000fe40000000f00 */
[----:B------:R-:W-:-:S07]  /*d810*/  @!P0 IADD3 R30, R25, 0x14, RZ ;  /* 0x00000014191e8810 */ /* 0x000fce0007ffe0ff */
[----:B------:R-:W-:Y:S05]  /*d820*/  WARPSYNC.COLLECTIVE R51, `(.L_x_1023) ;  /* 0x0000000033087348 */ /* 0x000fea0003c00000 */
[----:B------:R0:W1:Y:S02]  /*d830*/  SHFL.BFLY P3, R49, R52, R53, R54 ;  /* 0x0c00003534317389 */ /* 0x0000640000060036 */
[----:B01----:R-:W-:Y:S01]  /*d840*/  ENDCOLLECTIVE ;  /* 0x000000000000791b */ /* 0x003fe20003800000 */
.L_x_1023:
[----:B------:R-:W-:Y:S01]  /*d850*/  @!P0 LEA R31, R40, UR6, 0x7 ;  /* 0x00000006281f8c11 */ /* 0x000fe2000f8e38ff */
[----:B------:R-:W-:Y:S01]  /*d860*/  FADD.FTZ R29, R29, R26 ;  /* 0x0000001a1d1d7221 */ /* 0x000fe20000010000 */
[----:B------:R-:W-:Y:S02]  /*d870*/  @!P0 LOP3.LUT R30, R30, R11, RZ, 0x3c, !PT ;  /* 0x0000000b1e1e8212 */ /* 0x000fe400078e3cff */
[----:B------:R-:W-:Y:S02]  /*d880*/  MOV R42, RZ ;  /* 0x000000ff002a7202 */ /* 0x000fe40000000f00 */
[----:B------:R-:W-:Y:S02]  /*d890*/  @!P0 LEA R30, R30, R31, 0x2 ;  /* 0x0000001f1e1e8211 */ /* 0x000fe400078e10ff */
[----:B------:R-:W-:Y:S02]  /*d8a0*/  @!P0 IADD3 R46, R25, 0x3c, RZ ;  /* 0x0000003c192e8810 */ /* 0x000fe40007ffe0ff */
[----:B------:R-:W-:Y:S01]  /*d8b0*/  @!P0 LEA R45, R40, UR6, 0x7 ;  /* 0x00000006282d8c11 */ /* 0x000fe2000f8e38ff */
[----:B------:R0:W1:Y:S01]  /*d8c0*/  @!P0 LDS R33, [R30+0x500] ;  /* 0x000500001e218984 */ /* 0x0000620000000800 */
[----:B------:R-:W-:Y:S01]  /*d8d0*/  @!P0 LOP3.LUT R46, R46, R11, RZ, 0x3c, !PT ;  /* 0x0000000b2e2e8212 */ /* 0x000fe200078e3cff */
[----:B------:R-:W-:Y:S01]  /*d8e0*/  HFMA2.MMA R53, -RZ, RZ, 0, 2.384185791015625e-07 ;  /* 0x00000004ff357435 */ /* 0x000fe200000001ff */
[----:B------:R-:W-:Y:S01]  /*d8f0*/  MOV R52, R29 ;  /* 0x0000001d00347202 */ /* 0x000fe20000000f00 */
[----:B------:R0:W2:Y:S01]  /*d900*/  @!P0 LDS R32, [R30] ;  /* 0x000000001e208984 */ /* 0x0000a20000000800 */
[----:B------:R-:W-:Y:S01]  /*d910*/  @!P0 LEA R46, R46, R45, 0x2 ;  /* 0x0000002d2e2e8211 */ /* 0x000fe200078e10ff */
[----:B------:R-:W-:-:S04]  /*d920*/  HFMA2.MMA R45, -RZ, RZ, 0, 0 ;  /* 0x00000000ff2d7435 */ /* 0x000fc800000001ff */
[----:B------:R0:W3:Y:S01]  /*d930*/  @!P0 LDS R47, [R46] ;  /* 0x000000002e2f8984 */ /* 0x0000e20000000800 */
[----:B------:R-:W-:-:S07]  /*d940*/  MOV R28, R49 ;  /* 0x00000031001c7202 */ /* 0x000fce0000000f00 */
[----:B0123--:R-:W-:Y:S05]  /*d950*/  WARPSYNC.COLLECTIVE R51, `(.L_x_1024) ;  /* 0x0000000033087348 */ /* 0x00ffea0003c00000 */
[----:B------:R4:W0:Y:S02]  /*d960*/  SHFL.BFLY P3, R49, R52, R53, R54 ;  /* 0x0c00003534317389 */ /* 0x0008240000060036 */
[----:B01234-:R-:W-:Y:S01]  /*d970*/  ENDCOLLECTIVE ;  /* 0x000000000000791b */ /* 0x01ffe20003800000 */
.L_x_1024:
[----:B------:R-:W-:Y:S01]  /*d980*/  FADD.FTZ R28, R28, R27 ;  /* 0x0000001b1c1c7221 */ /* 0x000fe20000010000 */
[----:B------:R0:W1:Y:S02]  /*d990*/  @!P0 LDS R48, [R46+0x500] ;  /* 0x000500002e308984 */ /* 0x0000640000000800 */
[----:B0-----:R-:W-:Y:S02]  /*d9a0*/  HFMA2.MMA R46, -RZ, RZ, 0, 0 ;  /* 0x00000000ff2e7435 */ /* 0x001fe400000001ff */
[----:B------:R-:W-:Y:S02]  /*d9b0*/  MOV R52, R28 ;  /* 0x0000001c00347202 */ /* 0x000fe40000000f00 */
[----:B------:R-:W-:-:S07]  /*d9c0*/  MOV R26, R49 ;  /* 0x00000031001a7202 */ /* 0x000fce0000000f00 */
[----:B-1----:R-:W-:Y:S05]  /*d9d0*/  WARPSYNC.COLLECTIVE R51, `(.L_x_1025) ;  /* 0x0000000033087348 */ /* 0x002fea0003c00000 */
[----:B------:R0:W2:Y:S02]  /*d9e0*/  SHFL.BFLY P3, R49, R52, R53, R54 ;  /* 0x0c00003534317389 */ /* 0x0000a40000060036 */
[----:B012---:R-:W-:Y:S01]  /*d9f0*/  ENDCOLLECTIVE ;  /* 0x000000000000791b */ /* 0x007fe20003800000 */
.L_x_1025:
[----:B------:R-:W-:Y:S01]  /*da00*/  @!P0 MOV R35, R33 ;  /* 0x0000002100238202 */ /* 0x000fe20000000f00 */
[----:B------:R-:W-:Y:S01]  /*da10*/  FADD.FTZ R26, R29, R26 ;  /* 0x0000001a1d1a7221 */ /* 0x000fe20000010000 */
[----:B------:R-:W-:Y:S02]  /*da20*/  @!P0 MOV R34, R32 ;  /* 0x0000002000228202 */ /* 0x000fe40000000f00 */
[----:B------:R-:W-:Y:S01]  /*da30*/  @!P0 MOV R45, R47 ;  /* 0x0000002f002d8202 */ /* 0x000fe20000000f00 */
[----:B------:R-:W-:Y:S01]  /*da40*/  HFMA2.MMA R53, -RZ, RZ, 0, 1.1920928955078125e-07 ;  /* 0x00000002ff357435 */ /* 0x000fe200000001ff */
[----:B------:R-:W-:Y:S02]  /*da50*/  MOV R52, R26 ;  /* 0x0000001a00347202 */ /* 0x000fe40000000f00 */
[----:B------:R-:W-:Y:S02]  /*da60*/  @!P0 MOV R46, R48 ;  /* 0x00000030002e8202 */ /* 0x000fe40000000f00 */
[----:B------:R-:W-:-:S07]  /*da70*/  MOV R27, R49 ;  /* 0x00000031001b7202 */ /* 0x000fce0000000f00 */
[----:B------:R-:W-:Y:S05]  /*da80*/  WARPSYNC.COLLECTIVE R51, `(.L_x_1026) ;  /* 0x0000000033087348 */ /* 0x000fea0003c00000 */
[----:B------:R0:W1:Y:S02]  /*da90*/  SHFL.BFLY P3, R49, R52, R53, R54 ;  /* 0x0c00003534317389 */ /* 0x0000640000060036 */
[----:B01----:R-:W-:Y:S01]  /*daa0*/  ENDCOLLECTIVE ;  /* 0x000000000000791b */ /* 0x003fe20003800000 */
.L_x_1026:
[----:B------:R-:W-:-:S05]  /*dab0*/  FADD.FTZ R27, R28, R27 ;  /* 0x0000001b1c1b7221 */ /* 0x000fca0000010000 */
[----:B------:R-:W-:Y:S02]  /*dac0*/  MOV R52, R27 ;  /* 0x0000001b00347202 */ /* 0x000fe40000000f00 */
[----:B------:R-:W-:-:S07]  /*dad0*/  MOV R29, R49 ;  /* 0x00000031001d7202 */ /* 0x000fce0000000f00 */
[----:B------:R-:W-:Y:S05]  /*dae0*/  WARPSYNC.COLLECTIVE R51, `(.L_x_1027) ;  /* 0x0000000033087348 */ /* 0x000fea0003c00000 */
[----:B------:R0:W1:Y:S02]  /*daf0*/  SHFL.BFLY P3, R49, R52, R53, R54 ;  /* 0x0c00003534317389 */ /* 0x0000640000060036 */
[----:B01----:R-:W-:Y:S01]  /*db00*/  ENDCOLLECTIVE ;  /* 0x000000000000791b */ /* 0x003fe20003800000 */
.L_x_1027:
[----:B------:R-:W-:Y:S01]  /*db10*/  FADD.FTZ R30, R26, R29 ;  /* 0x0000001d1a1e7221 */ /* 0x000fe20000010000 */
[----:B------:R-:W-:Y:S01]  /*db20*/  @!P0 LEA R29, R40, UR6, 0x7 ;  /* 0x00000006281d8c11 */ /* 0x000fe2000f8e38ff */
[----:B------:R-:W-:-:S03]  /*db30*/  HFMA2.MMA R53, -RZ, RZ, 0, 5.9604644775390625e-08 ;  /* 0x00000001ff357435 */ /* 0x000fc600000001ff */
[----:B------:R-:W-:Y:S02]  /*db40*/  MOV R52, R30 ;  /* 0x0000001e00347202 */ /* 0x000fe40000000f00 */
[----:B------:R-:W-:-:S07]  /*db50*/  MOV R28, R49 ;  /* 0x00000031001c7202 */ /* 0x000fce0000000f00 */
[----:B------:R-:W-:Y:S05]  /*db60*/  WARPSYNC.COLLECTIVE R51, `(.L_x_1028) ;  /* 0x0000000033087348 */ /* 0x000fea0003c00000 */
[----:B------:R0:W1:Y:S02]  /*db70*/  SHFL.BFLY P3, R49, R52, R53, R54 ;  /* 0x0c00003534317389 */ /* 0x0000640000060036 */
[----:B01----:R-:W-:Y:S01]  /*db80*/  ENDCOLLECTIVE ;  /* 0x000000000000791b */ /* 0x003fe20003800000 */
.L_x_1028:
[----:B------:R-:W-:Y:S01]  /*db90*/  FADD.FTZ R31, R27, R28 ;  /* 0x0000001c1b1f7221 */ /* 0x000fe20000010000 */
[C---:B------:R-:W-:Y:S01]  /*dba0*/  @!P0 IADD3 R28, R25.reuse, 0x28, RZ ;  /* 0x00000028191c8810 */ /* 0x040fe20007ffe0ff */
[----:B------:R-:W0:Y:S01]  /*dbb0*/  LDC.64 R26, c[0x0][0x218] ;  /* 0x00008600ff1a7b82 */ /* 0x000e220000000a00 */
[----:B------:R-:W-:Y:S02]  /*dbc0*/  IADD3 R25, R25, R22, RZ ;  /* 0x0000001619197210 */ /* 0x000fe40007ffe0ff */
[----:B------:R-:W-:-:S04]  /*dbd0*/  @!P0 LOP3.LUT R28, R28, R11, RZ, 0x3c, !PT ;  /* 0x0000000b1c1c8212 */ /* 0x000fc800078e3cff */
[----:B------:R-:W-:Y:S02]  /*dbe0*/  @!P0 LEA R28, R28, R29, 0x2 ;  /* 0x0000001d1c1c8211 */ /* 0x000fe400078e10ff */
[----:B------:R-:W-:-:S03]  /*dbf0*/  MOV R52, R31 ;  /* 0x0000001f00347202 */ /* 0x000fc60000000f00 */
[----:B------:R1:W2:Y:S04]  /*dc00*/  @!P0 LDS R29, [R28] ;  /* 0x000000001c1d8984 */ /* 0x0002a80000000800 */
[----:B------:R1:W3:Y:S01]  /*dc10*/  @!P0 LDS R43, [R28+0x500] ;  /* 0x000500001c2b8984 */ /* 0x0002e20000000800 */
[----:B------:R-:W-:-:S07]  /*dc20*/  MOV R33, R49 ;  /* 0x0000003100217202 */ /* 0x000fce0000000f00 */
[----:B0123--:R-:W-:Y:S05]  /*dc30*/  WARPSYNC.COLLECTIVE R51, `(.L_x_1029) ;  /* 0x0000000033087348 */ /* 0x00ffea0003c00000 */
[----:B------:R4:W0:Y:S02]  /*dc40*/  SHFL.BFLY P3, R49, R52, R53, R54 ;  /* 0x0c00003534317389 */ /* 0x0008240000060036 */
[----:B01234-:R-:W-:Y:S01]  /*dc50*/  ENDCOLLECTIVE ;  /* 0x000000000000791b */ /* 0x01ffe20003800000 */
.L_x_1029:
[----:B------:R-:W-:Y:S01]  /*dc60*/  FADD.FTZ R30, R30, R33 ;  /* 0x000000211e1e7221 */ /* 0x000fe20000010000 */
[----:B------:R-:W-:Y:S01]  /*dc70*/  IMAD.WIDE R26, R25, 0x2, R26 ;  /* 0x00000002191a7825 */ /* 0x000fe200078e021a */
[----:B------:R-:W-:Y:S01]  /*dc80*/  HFMA2.MMA R53, -RZ, RZ, 0, 4.76837158203125e-07 ;  /* 0x00000008ff357435 */ /* 0x000fe200000001ff */
[----:B------:R-:W-:Y:S02]  /*dc90*/  MOV R52, R34 ;  /* 0x0000002200347202 */ /* 0x000fe40000000f00 */
[----:B------:R-:W-:-:S08]  /*dca0*/  MOV R32, R49 ;  /* 0x0000003100207202 */ /* 0x000fd00000000f00 */
[----:B------:R-:W-:Y:S05]  /*dcb0*/  WARPSYNC.COLLECTIVE R51, `(.L_x_1030) ;  /* 0x0000000033087348 */ /* 0x000fea0003c00000 */
[----:B------:R0:W1:Y:S02]  /*dcc0*/  SHFL.BFLY P3, R49, R52, R53, R54 ;  /* 0x0c00003534317389 */ /* 0x0000640000060036 */
[----:B01----:R-:W-:Y:S01]  /*dcd0*/  ENDCOLLECTIVE ;  /* 0x000000000000791b */ /* 0x003fe20003800000 */
.L_x_1030:
[----:B------:R-:W-:Y:S01]  /*dce0*/  FADD.FTZ R31, R31, R32 ;  /* 0x000000201f1f7221 */ /* 0x000fe20000010000 */
[----:B------:R-:W-:Y:S02]  /*dcf0*/  @!P0 MOV R41, R29 ;  /* 0x0000001d00298202 */ /* 0x000fe40000000f00 */
[----:B------:R-:W0:Y:S01]  /*dd00*/  LDC.64 R28, c[0x0][0x220] ;  /* 0x00008800ff1c7b82 */ /* 0x000e220000000a00 */
[----:B------:R-:W-:Y:S02]  /*dd10*/  @!P0 MOV R42, R43 ;  /* 0x0000002b002a8202 */ /* 0x000fe40000000f00 */
[----:B------:R-:W-:Y:S02]  /*dd20*/  ISETP.NE.AND P0, PT, R40, RZ, PT ;  /* 0x000000ff2800720c */ /* 0x000fe40003f05270 */
[----:B------:R-:W-:Y:S02]  /*dd30*/  MOV R52, R35 ;  /* 0x0000002300347202 */ /* 0x000fe40000000f00 */
[----:B------:R-:W-:-:S09]  /*dd40*/  MOV R37, R49 ;  /* 0x0000003100257202 */ /* 0x000fd20000000f00 */
[----:B0-----:R-:W-:Y:S05]  /*dd50*/  WARPSYNC.COLLECTIVE R51, `(.L_x_1031) ;  /* 0x0000000033087348 */ /* 0x001fea0003c00000 */
[----:B------:R1:W2:Y:S02]  /*dd60*/  SHFL.BFLY P3, R49, R52, R53, R54 ;  /* 0x0c00003534317389 */ /* 0x0002a40000060036 */
[----:B012---:R-:W-:Y:S01]  /*dd70*/  ENDCOLLECTIVE ;  /* 0x000000000000791b */ /* 0x007fe20003800000 */
.L_x_1031:
[----:B------:R-:W-:Y:S01]  /*dd80*/  @!P0 F2FP.BF16.F32.PACK_AB R30, RZ, R30 ;  /* 0x0000001eff1e823e */ /* 0x000fe200000010ff */
[----:B------:R-:W-:Y:S01]  /*dd90*/  FADD.FTZ R37, R37, R34 ;  /* 0x0000002225257221 */ /* 0x000fe20000010000 */
[----:B------:R-:W-:Y:S01]  /*dda0*/  @!P0 F2FP.BF16.F32.PACK_AB R31, RZ, R31 ;  /* 0x0000001fff1f823e */ /* 0x000fe200000010ff */
[----:B------:R-:W-:Y:S01]  /*ddb0*/  IMAD.WIDE R28, R25, 0x2, R28 ;  /* 0x00000002191c7825 */ /* 0x000fe200078e021c */
[----:B------:R-:W-:-:S05]  /*ddc0*/  PRMT R33, R30, 0x7610, R33 ;  /* 0x000076101e217816 */ /* 0x000fca0000000021 */
[----:B------:R0:W-:Y:S01]  /*ddd0*/  @!P0 STG.E.U16 desc[UR18][R26.64], R33 ;  /* 0x000000211a008986 */ /* 0x0001e2000c101512 */
[----:B------:R-:W-:Y:S01]  /*dde0*/  HFMA2.MMA R53, -RZ, RZ, 0, 2.384185791015625e-07 ;  /* 0x00000004ff357435 */ /* 0x000fe200000001ff */
[----:B------:R-:W-:Y:S02]  /*ddf0*/  MOV R52, R37 ;  /* 0x0000002500347202 */ /* 0x000fe40000000f00 */
[----:B------:R-:W-:-:S08]  /*de00*/  MOV R36, R49 ;  /* 0x0000003100247202 */ /* 0x000fd00000000f00 */
[----:B0-----:R-:W-:Y:S05]  /*de10*/  WARPSYNC.COLLECTIVE R51, `(.L_x_1032) ;  /* 0x0000000033087348 */ /* 0x001fea0003c00000 */
[----:B------:R1:W2:Y:S02]  /*de20*/  SHFL.BFLY P3, R49, R52, R53, R54 ;  /* 0x0c00003534317389 */ /* 0x0002a40000060036 */
[----:B012---:R-:W-:Y:S01]  /*de30*/  ENDCOLLECTIVE ;  /* 0x000000000000791b */ /* 0x007fe20003800000 */
.L_x_1032:
[----:B------:R-:W-:-:S05]  /*de40*/  FADD.FTZ R36, R36, R35 ;  /* 0x0000002324247221 */ /* 0x000fca0000010000 */
[----:B------:R-:W-:Y:S02]  /*de50*/  MOV R52, R36 ;  /* 0x0000002400347202 */ /* 0x000fe40000000f00 */
[----:B------:R-:W-:-:S07]  /*de60*/  MOV R34, R49 ;  /* 0x0000003100227202 */ /* 0x000fce0000000f00 */
[----:B------:R-:W-:Y:S05]  /*de70*/  WARPSYNC.COLLECTIVE R51, `(.L_x_1033) ;  /* 0x0000000033087348 */ /* 0x000fea0003c00000 */
[----:B------:R0:W1:Y:S02]  /*de80*/  SHFL.BFLY P3, R49, R52, R53, R54 ;  /* 0x0c00003534317389 */ /* 0x0000640000060036 */
[----:B01----:R-:W-:Y:S01]  /*de90*/  ENDCOLLECTIVE ;  /* 0x000000000000791b */ /* 0x003fe20003800000 */
.L_x_1033:
[----:B------:R-:W-:Y:S01]  /*dea0*/  FADD.FTZ R34, R37, R34 ;  /* 0x0000002225227221 */ /* 0x000fe20000010000 */
[----:B------:R-:W-:-:S04]  /*deb0*/  HFMA2.MMA R53, -RZ, RZ, 0, 1.1920928955078125e-07 ;  /* 0x00000002ff357435 */ /* 0x000fc800000001ff */
[----:B------:R-:W-:Y:S02]  /*dec0*/  MOV R52, R34 ;  /* 0x0000002200347202 */ /* 0x000fe40000000f00 */
[----:B------:R-:W-:-:S07]  /*ded0*/  MOV R35, R49 ;  /* 0x0000003100237202 */ /* 0x000fce0000000f00 */
[----:B------:R-:W-:Y:S05]  /*dee0*/  WARPSYNC.COLLECTIVE R51, `(.L_x_1034) ;  /* 0x0000000033087348 */ /* 0x000fea0003c00000 */
[----:B------:R0:W1:Y:S02]  /*def0*/  SHFL.BFLY P3, R49, R52, R53, R54 ;  /* 0x0c00003534317389 */ /* 0x0000640000060036 */
[----:B01----:R-:W-:Y:S01]  /*df00*/  ENDCOLLECTIVE ;  /* 0x000000000000791b */ /* 0x003fe20003800000 */
.L_x_1034:
[----:B------:R-:W-:-:S05]  /*df10*/  FADD.FTZ R35, R36, R35 ;  /* 0x0000002324237221 */ /* 0x000fca0000010000 */
[----:B------:R-:W-:Y:S02]  /*df20*/  MOV R52, R35 ;  /* 0x0000002300347202 */ /* 0x000fe40000000f00 */
[----:B------:R-:W-:-:S07]  /*df30*/  MOV R37, R49 ;  /* 0x0000003100257202 */ /* 0x000fce0000000f00 */
[----:B------:R-:W-:Y:S05]  /*df40*/  WARPSYNC.COLLECTIVE R51, `(.L_x_1035) ;  /* 0x0000000033087348 */ /* 0x000fea0003c00000 */
[----:B------:R0:W1:Y:S02]  /*df50*/  SHFL.BFLY P3, R49, R52, R53, R54 ;  /* 0x0c00003534317389 */ /* 0x0000640000060036 */
[----:B01----:R-:W-:Y:S01]  /*df60*/  ENDCOLLECTIVE ;  /* 0x000000000000791b */ /* 0x003fe20003800000 */
.L_x_1035:
[----:B------:R-:W-:Y:S01]  /*df70*/  FADD.FTZ R37, R34, R37 ;  /* 0x0000002522257221 */ /* 0x000fe20000010000 */
[----:B------:R-:W-:-:S04]  /*df80*/  HFMA2.MMA R53, -RZ, RZ, 0, 5.9604644775390625e-08 ;  /* 0x00000001ff357435 */ /* 0x000fc800000001ff */
[----:B------:R-:W-:Y:S02]  /*df90*/  MOV R52, R37 ;  /* 0x0000002500347202 */ /* 0x000fe40000000f00 */
[----:B------:R-:W-:-:S07]  /*dfa0*/  MOV R36, R49 ;  /* 0x0000003100247202 */ /* 0x000fce0000000f00 */
[----:B------:R-:W-:Y:S05]  /*dfb0*/  WARPSYNC.COLLECTIVE R51, `(.L_x_1036) ;  /* 0x0000000033087348 */ /* 0x000fea0003c00000 */
[----:B------:R0:W1:Y:S02]  /*dfc0*/  SHFL.BFLY P3, R49, R52, R53, R54 ;  /* 0x0c00003534317389 */ /* 0x0000640000060036 */
[----:B01----:R-:W-:Y:S01]  /*dfd0*/  ENDCOLLECTIVE ;  /* 0x000000000000791b */ /* 0x003fe20003800000 */
.L_x_1036:
[----:B------:R-:W-:-:S05]  /*dfe0*/  FADD.FTZ R36, R35, R36 ;  /* 0x0000002423247221 */ /* 0x000fca0000010000 */
[----:B------:R-:W-:Y:S02]  /*dff0*/  MOV R52, R36 ;  /* 0x0000002400347202 */ /* 0x000fe40000000f00 */
[----:B------:R-:W-:-:S07]  /*e000*/  MOV R34, R49 ;  /* 0x0000003100227202 */ /* 0x000fce0000000f00 */
[----:B------:R-:W-:Y:S05]  /*e010*/  WARPSYNC.COLLECTIVE R51, `(.L_x_1037) ;  /* 0x0000000033087348 */ /* 0x000fea0003c00000 */
[----:B------:R0:W1:Y:S02]  /*e020*/  SHFL.BFLY P3, R49, R52, R53, R54 ;  /* 0x0c00003534317389 */ /* 0x0000640000060036 */
[----:B01----:R-:W-:Y:S01]  /*e030*/  ENDCOLLECTIVE ;  /* 0x000000000000791b */ /* 0x003fe20003800000 */
.L_x_1037:
[----:B------:R-:W-:-:S05]  /*e040*/  FADD.FTZ R25, R37, R34 ;  /* 0x0000002225197221 */ /* 0x000fca0000010000 */
[----:B------:R-:W-:Y:S01]  /*e050*/  @!P0 F2FP.BF16.F32.PACK_AB R25, RZ, R25 ;  /* 0x00000019ff19823e */ /* 0x000fe200000010ff */
[----:B------:R-:W-:Y:S01]  /*e060*/  HFMA2.MMA R53, -RZ, RZ, 0, 4.76837158203125e-07 ;  /* 0x00000008ff357435 */ /* 0x000fe200000001ff */
[----:B------:R-:W-:Y:S02]  /*e070*/  MOV R52, R41 ;  /* 0x0000002900347202 */ /* 0x000fe40000000f00 */
[----:B------:R-:W-:-:S08]  /*e080*/  MOV R35, R49 ;  /* 0x0000003100237202 */ /* 0x000fd00000000f00 */
[----:B------:R-:W-:Y:S05]  /*e090*/  WARPSYNC.COLLECTIVE R51, `(.L_x_1038) ;  /* 0x0000000033087348 */ /* 0x000fea0003c00000 */
[----:B------:R0:W1:Y:S02]  /*e0a0*/  SHFL.BFLY P3, R49, R52, R53, R54 ;  /* 0x0c00003534317389 */ /* 0x0000640000060036 */
[----:B01----:R-:W-:Y:S01]  /*e0b0*/  ENDCOLLECTIVE ;  /* 0x000000000000791b */ /* 0x003fe20003800000 */
.L_x_1038:
[--C-:B------:R-:W-:Y:S01]  /*e0c0*/  FADD.FTZ R30, R36, R35.reuse ;  /* 0x00000023241e7221 */ /* 0x100fe20000010000 */
[----:B------:R-:W-:-:S04]  /*e0d0*/  PRMT R35, R25, 0x7610, R35 ;  /* 0x0000761019237816 */ /* 0x000fc80000000023 */
[----:B------:R-:W-:Y:S02]  /*e0e0*/  @!P0 F2FP.BF16.F32.PACK_AB R30, RZ, R30 ;  /* 0x0000001eff1e823e */ /* 0x000fe400000010ff */
[----:B------:R-:W-:Y:S02]  /*e0f0*/  MOV R52, R42 ;  /* 0x0000002a00347202 */ /* 0x000fe40000000f00 */
[----:B------:R-:W-:-:S07]  /*e100*/  MOV R44, R49 ;  /* 0x00000031002c7202 */ /* 0x000fce0000000f00 */
[----:B------:R-:W-:Y:S05]  /*e110*/  WARPSYNC.COLLECTIVE R51, `(.L_x_1039) ;  /* 0x0000000033087348 */ /* 0x000fea0003c00000 */
[----:B------:R0:W1:Y:S02]  /*e120*/  SHFL.BFLY P3, R49, R52, R53, R54 ;  /* 0x0c00003534317389 */ /* 0x0000640000060036 */
[----:B01----:R-:W-:Y:S01]  /*e130*/  ENDCOLLECTIVE ;  /* 0x000000000000791b */ /* 0x003fe20003800000 */
.L_x_1039:
[----:B------:R-:W-:Y:S01]  /*e140*/  FADD.FTZ R44, R44, R41 ;  /* 0x000000292c2c7221 */ /* 0x000fe20000010000 */
[----:B------:R-:W-:-:S04]  /*e150*/  HFMA2.MMA R53, -RZ, RZ, 0, 2.384185791015625e-07 ;  /* 0x00000004ff357435 */ /* 0x000fc800000001ff */
[----:B------:R-:W-:Y:S02]  /*e160*/  MOV R52, R44 ;  /* 0x0000002c00347202 */ /* 0x000fe40000000f00 */
[----:B------:R-:W-:-:S07]  /*e170*/  MOV R43, R49 ;  /* 0x00000031002b7202 */ /* 0x000fce0000000f00 */
[----:B------:R-:W-:Y:S05]  /*e180*/  WARPSYNC.COLLECTIVE R51, `(.L_x_1040) ;  /* 0x0000000033087348 */ /* 0x000fea0003c00000 */
[----:B------:R0:W1:Y:S02]  /*e190*/  SHFL.BFLY P3, R49, R52, R53, R54 ;  /* 0x0c00003534317389 */ /* 0x0000640000060036 */
[----:B01----:R-:W-:Y:S01]  /*e1a0*/  ENDCOLLECTIVE ;  /* 0x000000000000791b */ /* 0x003fe20003800000 */
.L_x_1040:
[----:B------:R-:W-:-:S05]  /*e1b0*/  FADD.FTZ R43, R43, R42 ;  /* 0x0000002a2b2b7221 */ /* 0x000fca0000010000 */
[----:B------:R-:W-:Y:S02]  /*e1c0*/  MOV R52, R43 ;  /* 0x0000002b00347202 */ /* 0x000fe40000000f00 */
[----:B------:R-:W-:-:S07]  /*e1d0*/  MOV R41, R49 ;  /* 0x0000003100297202 */ /* 0x000fce0000000f00 */
[----:B------:R-:W-:Y:S05]  /*e1e0*/  WARPSYNC.COLLECTIVE R51, `(.L_x_1041) ;  /* 0x0000000033087348 */ /* 0x000fea0003c00000 */
[----:B------:R0:W1:Y:S02]  /*e1f0*/  SHFL.BFLY P3, R49, R52, R53, R54 ;  /* 0x0c00003534317389 */ /* 0x0000640000060036 */
[----:B01----:R-:W-:Y:S01]  /*e200*/  ENDCOLLECTIVE ;  /* 0x000000000000791b */ /* 0x003fe20003800000 */
.L_x_1041:
[----:B------:R-:W-:Y:S01]  /*e210*/  FADD.FTZ R41, R44, R41 ;  /* 0x000000292c297221 */ /* 0x000fe20000010000 */
[----:B------:R-:W-:-:S04]  /*e220*/  HFMA2.MMA R53, -RZ, RZ, 0, 1.1920928955078125e-07 ;  /* 0x00000002ff357435 */ /* 0x000fc800000001ff */
[----:B------:R-:W-:Y:S02]  /*e230*/  MOV R52, R41 ;  /* 0x0000002900347202 */ /* 0x000fe40000000f00 */
[----:B------:R-:W-:-:S07]  /*e240*/  MOV R42, R49 ;  /* 0x00000031002a7202 */ /* 0x000fce0000000f00 */
[----:B------:R-:W-:Y:S05]  /*e250*/  WARPSYNC.COLLECTIVE R51, `(.L_x_1042) ;  /* 0x0000000033087348 */ /* 0x000fea0003c00000 */
[----:B------:R0:W1:Y:S02]  /*e260*/  SHFL.BFLY P3, R49, R52, R53, R54 ;  /* 0x0c00003534317389 */ /* 0x0000640000060036 */
[----:B01----:R-:W-:Y:S01]  /*e270*/  ENDCOLLECTIVE ;  /* 0x000000000000791b */ /* 0x003fe20003800000 */
.L_x_1042:
[----:B------:R-:W-:-:S05]  /*e280*/  FADD.FTZ R42, R43, R42 ;  /* 0x0000002a2b2a7221 */ /* 0x000fca0000010000 */
[----:B------:R-:W-:Y:S02]  /*e290*/  MOV R52, R42 ;  /* 0x0000002a00347202 */ /* 0x000fe40000000f00 */
[----:B------:R-:W-:-:S07]  /*e2a0*/  MOV R44, R49 ;  /* 0x00000031002c7202 */ /* 0x000fce0000000f00 */
[----:B------:R-:W-:Y:S05]  /*e2b0*/  WARPSYNC.COLLECTIVE R51, `(.L_x_1043) ;  /* 0x0000000033087348 */ /* 0x000fea0003c00000 */
[----:B------:R0:W1:Y:S02]  /*e2c0*/  SHFL.BFLY P3, R49, R52, R53, R54 ;  /* 0x0c00003534317389 */ /* 0x0000640000060036 */
[----:B01----:R-:W-:Y:S01]  /*e2d0*/  ENDCOLLECTIVE ;  /* 0x000000000000791b */ /* 0x003fe20003800000 */
.L_x_1043:
[----:B------:R-:W-:Y:S01]  /*e2e0*/  FADD.FTZ R44, R41, R44 ;  /* 0x0000002c292c7221 */ /* 0x000fe20000010000 */
[----:B------:R-:W-:-:S04]  /*e2f0*/  HFMA2.MMA R53, -RZ, RZ, 0, 5.9604644775390625e-08 ;  /* 0x00000001ff357435 */ /* 0x000fc800000001ff */
[----:B------:R-:W-:Y:S02]  /*e300*/  MOV R52, R44 ;  /* 0x0000002c00347202 */ /* 0x000fe40000000f00 */
[----:B------:R-:W-:-:S07]  /*e310*/  MOV R43, R49 ;  /* 0x00000031002b7202 */ /* 0x000fce0000000f00 */
[----:B------:R-:W-:Y:S05]  /*e320*/  WARPSYNC.COLLECTIVE R51, `(.L_x_1044) ;  /* 0x0000000033087348 */ /* 0x000fea0003c00000 */
[----:B------:R0:W1:Y:S02]  /*e330*/  SHFL.BFLY P3, R49, R52, R53, R54 ;  /* 0x0c00003534317389 */ /* 0x0000640000060036 */
[----:B01----:R-:W-:Y:S01]  /*e340*/  ENDCOLLECTIVE ;  /* 0x000000000000791b */ /* 0x003fe20003800000 */
.L_x_1044:
[----:B------:R-:W-:-:S05]  /*e350*/  FADD.FTZ R42, R42, R43 ;  /* 0x0000002b2a2a7221 */ /* 0x000fca0000010000 */
[----:B------:R-:W-:Y:S02]  /*e360*/  MOV R52, R42 ;  /* 0x0000002a00347202 */ /* 0x000fe40000000f00 */
[----:B------:R-:W-:-:S07]  /*e370*/  MOV R41, R49 ;  /* 0x0000003100297202 */ /* 0x000fce0000000f00 */
[----:B------:R-:W-:Y:S05]  /*e380*/  WARPSYNC.COLLECTIVE R51, `(.L_x_1045) ;  /* 0x0000000033087348 */ /* 0x000fea0003c00000 */
[----:B------:R0:W1:Y:S02]  /*e390*/  SHFL.BFLY P3, R49, R52, R53, R54 ;  /* 0x0c00003534317389 */ /* 0x0000640000060036 */
[----:B01----:R-:W-:Y:S01]  /*e3a0*/  ENDCOLLECTIVE ;  /* 0x000000000000791b */ /* 0x003fe20003800000 */
.L_x_1045:
[----:B------:R-:W-:Y:S01]  /*e3b0*/  HFMA2.MMA R53, -RZ, RZ, 0, 4.76837158203125e-07 ;  /* 0x00000008ff357435 */ /* 0x000fe200000001ff */
[----:B------:R-:W-:Y:S02]  /*e3c0*/  MOV R52, R45 ;  /* 0x0000002d00347202 */ /* 0x000fe40000000f00 */
[----:B------:R-:W-:-:S08]  /*e3d0*/  MOV R43, R49 ;  /* 0x00000031002b7202 */ /* 0x000fd00000000f00 */
[----:B------:R-:W-:Y:S05]  /*e3e0*/  WARPSYNC.COLLECTIVE R51, `(.L_x_1046) ;  /* 0x0000000033087348 */ /* 0x000fea0003c00000 */
[----:B------:R0:W1:Y:S02]  /*e3f0*/  SHFL.BFLY P3, R49, R52, R53, R54 ;  /* 0x0c00003534317389 */ /* 0x0000640000060036 */
[----:B01----:R-:W-:Y:S01]  /*e400*/  ENDCOLLECTIVE ;  /* 0x000000000000791b */ /* 0x003fe20003800000 */
.L_x_1046:
[----:B------:R-:W-:-:S05]  /*e410*/  FADD.FTZ R32, R42, R43 ;  /* 0x0000002b2a207221 */ /* 0x000fca0000010000 */
[----:B------:R-:W-:Y:S02]  /*e420*/  @!P0 F2FP.BF16.F32.PACK_AB R32, RZ, R32 ;  /* 0x00000020ff20823e */ /* 0x000fe400000010ff */
[----:B------:R-:W-:Y:S02]  /*e430*/  MOV R52, R46 ;  /* 0x0000002e00347202 */ /* 0x000fe40000000f00 */
[----:B------:R-:W-:-:S07]  /*e440*/  MOV R50, R49 ;  /* 0x0000003100327202 */ /* 0x000fce0000000f00 */
[----:B------:R-:W-:Y:S05]  /*e450*/  WARPSYNC.COLLECTIVE R51, `(.L_x_1047) ;  /* 0x0000000033087348 */ /* 0x000fea0003c00000 */
[----:B------:R0:W1:Y:S02]  /*e460*/  SHFL.BFLY P3, R49, R52, R53, R54 ;  /* 0x0c00003534317389 */ /* 0x0000640000060036 */
[----:B01----:R-:W-:Y:S01]  /*e470*/  ENDCOLLECTIVE ;  /* 0x000000000000791b */ /* 0x003fe20003800000 */
.L_x_1047:
[----:B------:R-:W-:Y:S01]  /*e480*/  FADD.FTZ R50, R50, R45 ;  /* 0x0000002d32327221 */ /* 0x000fe20000010000 */
[----:B------:R-:W-:-:S04]  /*e490*/  HFMA2.MMA R53, -RZ, RZ, 0, 2.384185791015625e-07 ;  /* 0x00000004ff357435 */ /* 0x000fc800000001ff */
[----:B------:R-:W-:Y:S02]  /*e4a0*/  MOV R52, R50 ;  /* 0x0000003200347202 */ /* 0x000fe40000000f00 */
[----:B------:R-:W-:-:S07]  /*e4b0*/  MOV R47, R49 ;  /* 0x00000031002f7202 */ /* 0x000fce0000000f00 */
[----:B------:R-:W-:Y:S05]  /*e4c0*/  WARPSYNC.COLLECTIVE R51, `(.L_x_1048) ;  /* 0x0000000033087348 */ /* 0x000fea0003c00000 */
[----:B------:R0:W1:Y:S02]  /*e4d0*/  SHFL.BFLY P3, R49, R52, R53, R54 ;  /* 0x0c00003534317389 */ /* 0x0000640000060036 */
[----:B01----:R-:W-:Y:S01]  /*e4e0*/  ENDCOLLECTIVE ;  /* 0x000000000000791b */ /* 0x003fe20003800000 */
.L_x_1048:
[----:B------:R-:W-:-:S05]  /*e4f0*/  FADD.FTZ R47, R47, R46 ;  /* 0x0000002e2f2f7221 */ /* 0x000fca0000010000 */
[----:B------:R-:W-:Y:S02]  /*e500*/  MOV R52, R47 ;  /* 0x0000002f00347202 */ /* 0x000fe40000000f00 */
[----:B------:R-:W-:-:S07]  /*e510*/  MOV R45, R49 ;  /* 0x00000031002d7202 */ /* 0x000fce0000000f00 */
[----:B------:R-:W-:Y:S05]  /*e520*/  WARPSYNC.COLLECTIVE R51, `(.L_x_1049) ;  /* 0x0000000033087348 */ /* 0x000fea0003c00000 */
[----:B------:R0:W1:Y:S02]  /*e530*/  SHFL.BFLY P3, R49, R52, R53, R54 ;  /* 0x0c00003534317389 */ /* 0x0000640000060036 */
[----:B01----:R-:W-:Y:S01]  /*e540*/  ENDCOLLECTIVE ;  /* 0x000000000000791b */ /* 0x003fe20003800000 */
.L_x_1049:
[----:B------:R-:W-:Y:S01]  /*e550*/  FADD.FTZ R45, R50, R45 ;  /* 0x0000002d322d7221 */ /* 0x000fe20000010000 */
[----:B------:R-:W-:-:S04]  /*e560*/  HFMA2.MMA R53, -RZ, RZ, 0, 1.1920928955078125e-07 ;  /* 0x00000002ff357435 */ /* 0x000fc800000001ff */
[----:B------:R-:W-:Y:S02]  /*e570*/  MOV R52, R45 ;  /* 0x0000002d00347202 */ /* 0x000fe40000000f00 */
[----:B------:R-:W-:-:S07]  /*e580*/  MOV R46, R49 ;  /* 0x00000031002e7202 */ /* 0x000fce0000000f00 */
[----:B------:R-:W-:Y:S05]  /*e590*/  WARPSYNC.COLLECTIVE R51, `(.L_x_1050) ;  /* 0x0000000033087348 */ /* 0x000fea0003c00000 */
[----:B------:R0:W1:Y:S02]  /*e5a0*/  SHFL.BFLY P3, R49, R52, R53, R54 ;  /* 0x0c00003534317389 */ /* 0x0000640000060036 */
[----:B01----:R-:W-:Y:S01]  /*e5b0*/  ENDCOLLECTIVE ;  /* 0x000000000000791b */ /* 0x003fe20003800000 */
.L_x_1050:
[----:B------:R-:W-:-:S05]  /*e5c0*/  FADD.FTZ R46, R47, R46 ;  /* 0x0000002e2f2e7221 */ /* 0x000fca0000010000 */
[----:B------:R-:W-:Y:S02]  /*e5d0*/  MOV R52, R46 ;  /* 0x0000002e00347202 */ /* 0x000fe40000000f00 */
[----:B------:R-:W-:-:S07]  /*e5e0*/  MOV R48, R49 ;  /* 0x0000003100307202 */ /* 0x000fce0000000f00 */
[----:B------:R-:W-:Y:S05]  /*e5f0*/  WARPSYNC.COLLECTIVE R51, `(.L_x_1051) ;  /* 0x0000000033087348 */ /* 0x000fea0003c00000 */
[----:B------:R0:W1:Y:S02]  /*e600*/  SHFL.BFLY P3, R49, R52, R53, R54 ;  /* 0x0c00003534317389 */ /* 0x0000640000060036 */
[----:B01----:R-:W-:Y:S01]  /*e610*/  ENDCOLLECTIVE ;  /* 0x000000000000791b */ /* 0x003fe20003800000 */
.L_x_1051:
[----:B------:R-:W-:Y:S01]  /*e620*/  FADD.FTZ R45, R45, R48 ;  /* 0x000000302d2d7221 */ /* 0x000fe20000010000 */
[----:B------:R-:W-:-:S04]  /*e630*/  HFMA2.MMA R53, -RZ, RZ, 0, 5.9604644775390625e-08 ;  /* 0x00000001ff357435 */ /* 0x000fc800000001ff */
[----:B------:R-:W-:Y:S02]  /*e640*/  MOV R52, R45 ;  /* 0x0000002d00347202 */ /* 0x000fe40000000f00 */
[----:B------:R-:W-:Y:S02]  /*e650*/  MOV R47, R49 ;  /* 0x00000031002f7202 */ /* 0x000fe40000000f00 */
[----:B------:R-:W-:Y:S01]  /*e660*/  PRMT R49, R31, 0x7610, R49 ;  /* 0x000076101f317816 */ /* 0x000fe20000000031 */
[----:B------:R-:W-:Y:S02]  /*e670*/  FADD.FTZ R31, R44, R41 ;  /* 0x000000292c1f7221 */ /* 0x000fe40000010000 */
[----:B------:R-:W-:Y:S02]  /*e680*/  FADD.FTZ R46, R46, R47 ;  /* 0x0000002f2e2e7221 */ /* 0x000fe40000010000 */
[----:B------:R0:W-:Y:S01]  /*e690*/  @!P0 STG.E.U16 desc[UR18][R28.64], R49 ;  /* 0x000000311c008986 */ /* 0x0001e2000c101512 */
[----:B------:R-:W-:-:S07]  /*e6a0*/  @!P0 F2FP.BF16.F32.PACK_AB R31, RZ, R31 ;  /* 0x0000001fff1f823e */ /* 0x000fce00000010ff */
[----:B0-----:R-:W-:Y:S05]  /*e6b0*/  WARPSYNC.COLLECTIVE R51, `(.L_x_1052) ;  /* 0x0000000033087348 */ /* 0x001fea0003c00000 */
[----:B0-----:R0:W1:Y:S02]  /*e6c0*/  SHFL.BFLY P3, R49, R52, R53, R54 ;  /* 0x0c00003534317389 */ /* 0x0010640000060036 */
[----:B01----:R-:W-:Y:S01]  /*e6d0*/  ENDCOLLECTIVE ;  /* 0x000000000000791b */ /* 0x003fe20003800000 */
.L_x_1052:
        /* <DEDUP_REMOVED lines=9> */
.L_x_1053:
[----:B------:R-:W-:Y:S01]  /*e770*/  FADD.FTZ R34, R45, R34 ;  /* 0x000000222d227221 */ /* 0x000fe20000010000 */
[----:B------:R-:W-:Y:S01]  /*e780*/  MOV R25, R49 ;  /* 0x0000003100197202 */ /* 0x000fe20000000f00 */
[----:B------:R-:W-:Y:S06]  /*e790*/  BRA `(.L_x_1054) ;  /* 0xffffffe400007947 */ /* 0x000fec000383ffff */
.L_x_1055:
        /* <DEDUP_REMOVED lines=14> */
.L_x_2235:


//--------------------- .text._ZN13group_norm_v214gn_cuda_kernelI13__nv_bfloat16Li320ELi1ELi32ELi20ELi256ELb0ELi256ELi20ELi20ELi4ELb0ELi116ELb0ELb0ENS_16CompileConditionILi900EEEEEvPT_PKS4_S7_S7_flPfS8_Pj --------------------------
	.section	.text._ZN13group_norm_v214gn_cuda_kernelI13__nv_bfloat16Li320ELi1ELi32ELi20ELi256ELb0ELi256ELi20ELi20ELi4ELb0ELi116ELb0ELb0ENS_16CompileConditionILi900EEEEEvPT_PKS4_S7_S7_flPfS8_Pj,"ax",@progbits
	.align	128
        .global         _ZN13group_norm_v214gn_cuda_kernelI13__nv_bfloat16Li320ELi1ELi32ELi20ELi256ELb0ELi256ELi20ELi20ELi4ELb0ELi116ELb0ELb0ENS_16CompileConditionILi900EEEEEvPT_PKS4_S7_S7_flPfS8_Pj
        .type           _ZN13group_norm_v214gn_cuda_kernelI13__nv_bfloat16Li320ELi1ELi32ELi20ELi256ELb0ELi256ELi20ELi20ELi4ELb0ELi116ELb0ELb0ENS_16CompileConditionILi900EEEEEvPT_PKS4_S7_S7_flPfS8_Pj,@function
        .size           _ZN13group_norm_v214gn_cuda_kernelI13__nv_bfloat16Li320ELi1ELi32ELi20ELi256ELb0ELi256ELi20ELi20ELi4ELb0ELi116ELb0ELb0ENS_16CompileConditionILi900EEEEEvPT_PKS4_S7_S7_flPfS8_Pj,(.L_x_2236 - _ZN13group_norm_v214gn_cuda_kernelI13__nv_bfloat16Li320ELi1ELi32ELi20ELi256ELb0ELi256ELi20ELi20ELi4ELb0ELi116ELb0ELb0ENS_16CompileConditionILi900EEEEEvPT_PKS4_S7_S7_flPfS8_Pj)
        .other          _ZN13group_norm_v214gn_cuda_kernelI13__nv_bfloat16Li320ELi1ELi32ELi20ELi256ELb0ELi256ELi20ELi20ELi4ELb0ELi116ELb0ELb0ENS_16CompileConditionILi900EEEEEvPT_PKS4_S7_S7_flPfS8_Pj,@"STO_CUDA_ENTRY STV_DEFAULT"
_ZN13group_norm_v214gn_cuda_kernelI13__nv_bfloat16Li320ELi1ELi32ELi20ELi256ELb0ELi256ELi20ELi20ELi4ELb0ELi116ELb0ELb0ENS_16CompileConditionILi900EEEEEvPT_PKS4_S7_S7_flPfS8_Pj:
.text._ZN13group_norm_v214gn_cuda_kernelI13__nv_bfloat16Li320ELi1ELi32ELi20ELi256ELb0ELi256ELi20ELi20ELi4ELb0ELi116ELb0ELb0ENS_16CompileConditionILi900EEEEEvPT_PKS4_S7_S7_flPfS8_Pj:
[----:B------:R-:W-:Y:S01]  /*0000*/  LDC R1, c[0x0][0x28] ;  /* 0x00000a00ff017b82 */ /* 0x000fe20000000800 */
[----:B------:R-:W0:Y:S01]  /*0010*/  S2R R14, SR_TID.X ;  /* 0x00000000000e7919 */ /* 0x000e220000002100 */
[----:B------:R-:W-:Y:S01]  /*0020*/  ULDC.64 UR4, c[0x0][0x218] ;  /* 0x0000860000047ab9 */ /* 0x000fe20000000a00 */
[----:B------:R-:W-:Y:S01]  /*0030*/  ULDC.64 UR6, c[0x0][0x208] ;  /* 0x0000820000067ab9 */ /* 0x000fe20000000a00 */
[----:B------:R-:W-:Y:S01]  /*0040*/  ULDC.64 UR8, c[0x0][0x228] ;  /* 0x00008a0000087ab9 */ /* 0x000fe20000000a00 */
[----:B------:R-:W1:Y:S01]  /*0050*/  S2R R8, SR_CTAID.Y ;  /* 0x0000000000087919 */ /* 0x000e620000002600 */
[----:B0-----:R-:W-:Y:S01]  /*0060*/  IMAD.WIDE.U32 R2, R14, -0x33333333, RZ ;  /* 0xcccccccd0e027825 */ /* 0x001fe200078e00ff */
[----:B-1----:R-:W-:-:S04]  /*0070*/  LOP3.LUT R6, R8, 0x1f, RZ, 0xc0, !PT ;  /* 0x0000001f08067812 */ /* 0x002fc800078ec0ff */
[----:B------:R-:W-:Y:S02]  /*0080*/  SHF.R.U32.HI R5, RZ, 0x2, R3 ;  /* 0x00000002ff057819 */ /* 0x000fe40000011603 */
[----:B------:R-:W-:-:S03]  /*0090*/  SHF.R.U32.HI R2, RZ, 0x5, R8 ;  /* 0x00000005ff027819 */ /* 0x000fc60000011608 */
[C---:B------:R-:W-:Y:S02]  /*00a0*/  IMAD R3, R5.reuse, -0x5, R14 ;  /* 0xfffffffb05037824 */ /* 0x040fe400078e020e */
[----:B------:R-:W-:Y:S02]  /*00b0*/  IMAD R5, R5, 0x280, RZ ;  /* 0x0000028005057824 */ /* 0x000fe400078e02ff */
[----:B------:R-:W-:Y:S02]  /*00c0*/  IMAD R4, R6, 0x5, R3 ;  /* 0x0000000506047824 */ /* 0x000fe400078e0203 */
[----:B------:R-:W-:-:S03]  /*00d0*/  IMAD.WIDE.U32 R2, R2, 0x28000, RZ ;  /* 0x0002800002027825 */ /* 0x000fc600078e00ff */
[----:B------:R-:W-:-:S04]  /*00e0*/  SHF.L.U32 R4, R4, 0x2, RZ ;  /* 0x0000000204047819 */ /* 0x000fc800000006ff */
[----:B------:R-:W-:-:S04]  /*00f0*/  LOP3.LUT R0, R2, R4, RZ, 0xfc, !PT ;  /* 0x0000000402007212 */ /* 0x000fc800078efcff */
[----:B------:R-:W-:-:S04]  /*0100*/  IADD3 R0, P0, R5, R0, RZ ;  /* 0x0000000005007210 */ /* 0x000fc80007f1e0ff */
[----:B------:R-:W-:Y:S02]  /*0110*/  IADD3.X R3, RZ, R3, RZ, P0, !PT ;  /* 0x00000003ff037210 */ /* 0x000fe400007fe4ff */
[C---:B------:R-:W-:Y:S02]  /*0120*/  SHF.L.U32 R2, R0.reuse, 0x1, RZ ;  /* 0x0000000100027819 */ /* 0x040fe400000006ff */
[----:B------:R-:W-:Y:S02]  /*0130*/  SHF.L.U64.HI R0, R0, 0x1, R3 ;  /* 0x0000000100007819 */ /* 0x000fe40000010203 */
[----:B------:R-:W-:-:S04]  /*0140*/  IADD3 R16, P0, R2, UR4, RZ ;  /* 0x0000000402107c10 */ /* 0x000fc8000ff1e0ff */
[----:B------:R-:W-:Y:S01]  /*0150*/  IADD3.X R17, R0, UR5, RZ, P0, !PT ;  /* 0x0000000500117c10 */ /* 0x000fe200087fe4ff */
[----:B------:R-:W-:-:S04]  /*0160*/  ULDC.64 UR4, c[0x0][0x220] ;  /* 0x0000880000047ab9 */ /* 0x000fc80000000a00 */
[----:B------:R-:W2:Y:S04]  /*0170*/  LDG.E.64.CONSTANT R10, desc[UR6][R16.64] ;  /* 0x00000006100a7981 */ /* 0x000ea8000c1e9b00 */
[----:B------:R-:W3:Y:S04]  /*0180*/  LDG.E.64.CONSTANT R12, desc[UR6][R16.64+0x14000] ;  /* 0x01400006100c7981 */ /* 0x000ee8000c1e9b00 */
[----:B------:R-:W4:Y:S04]  /*0190*/  LDG.E.64.CONSTANT R24, desc[UR6][R16.64+0x28000] ;  /* 0x0280000610187981 */ /* 0x000f28000c1e9b00 */
[----:B------:R0:W4:Y:S01]  /*01a0*/  LDG.E.64.CONSTANT R26, desc[UR6][R16.64+0x3c000] ;  /* 0x03c00006101a7981 */ /* 0x000122000c1e9b00 */
[----:B------:R-:W-:-:S02]  /*01b0*/  SHF.L.U32 R22, R4, 0x1, RZ ;  /* 0x0000000104167819 */ /* 0x000fc400000006ff */
[----:B------:R-:W-:Y:S02]  /*01c0*/  SHF.R.U32.HI R3, RZ, 0x1f, R4 ;  /* 0x0000001fff037819 */ /* 0x000fe40000011604 */
[C---:B------:R-:W-:Y:S02]  /*01d0*/  IADD3 R20, P0, R22.reuse, UR4, RZ ;  /* 0x0000000416147c10 */ /* 0x040fe4000ff1e0ff */
[----:B------:R-:W-:Y:S02]  /*01e0*/  IADD3 R22, P1, R22, UR8, RZ ;  /* 0x0000000816167c10 */ /* 0x000fe4000ff3e0ff */
[C---:B------:R-:W-:Y:S02]  /*01f0*/  IADD3.X R21, R3.reuse, UR5, RZ, P0, !PT ;  /* 0x0000000503157c10 */ /* 0x040fe400087fe4ff */
[----:B------:R-:W-:-:S04]  /*0200*/  IADD3.X R23, R3, UR9, RZ, P1, !PT ;  /* 0x0000000903177c10 */ /* 0x000fc80008ffe4ff */
[----:B------:R-:W5:Y:S04]  /*0210*/  LDG.E.64.CONSTANT R20, desc[UR6][R20.64] ;  /* 0x0000000614147981 */ /* 0x000f68000c1e9b00 */
[----:B------:R-:W5:Y:S01]  /*0220*/  LDG.E.64.CONSTANT R22, desc[UR6][R22.64] ;  /* 0x0000000616167981 */ /* 0x000f62000c1e9b00 */
[----:B------:R-:W-:-:S13]  /*0230*/  LOP3.LUT P0, RZ, R14, 0x1f, RZ, 0xc0, !PT ;  /* 0x0000001f0eff7812 */ /* 0x000fda000780c0ff */
[----:B------:R-:W1:Y:S01]  /*0240*/  @!P0 S2R R32, SR_CgaCtaId ;  /* 0x0000000000208919 */ /* 0x000e620000008800 */
[C---:B--2---:R-:W-:Y:S02]  /*0250*/  PRMT R9, R10.reuse, 0x7632, R9 ;  /* 0x000076320a097816 */ /* 0x044fe40000000009 */
[----:B------:R-:W-:Y:S02]  /*0260*/  SHF.L.U32 R3, R10, 0x10, RZ ;  /* 0x000000100a037819 */ /* 0x000fe400000006ff */
[----:B------:R-:W-:Y:S02]  /*0270*/  SHF.L.U32 R9, R9, 0x10, RZ ;  /* 0x0000001009097819 */ /* 0x000fe400000006ff */
[----:B------:R-:W-:Y:S01]  /*0280*/  PRMT R5, R11, 0x7632, R5 ;  /* 0x000076320b057816 */ /* 0x000fe20000000005 */
[----:B------:R-:W-:Y:S01]  /*0290*/  FADD.FTZ R10, RZ, R3 ;  /* 0x00000003ff0a7221 */ /* 0x000fe20000010000 */
[----:B0-----:R-:W-:Y:S01]  /*02a0*/  FFMA.FTZ R16, R3, R3, RZ ;  /* 0x0000000303107223 */ /* 0x001fe200000100ff */
[----:B------:R-:W-:-:S02]  /*02b0*/  SHF.L.U32 R11, R11, 0x10, RZ ;  /* 0x000000100b0b7819 */ /* 0x000fc400000006ff */
[----:B------:R-:W-:Y:S01]  /*02c0*/  FADD.FTZ R10, R10, R9 ;  /* 0x000000090a0a7221 */ /* 0x000fe20000010000 */
[----:B------:R-:W-:Y:S01]  /*02d0*/  FFMA.FTZ R16, R9, R9, R16 ;  /* 0x0000000909107223 */ /* 0x000fe20000010010 */
[----:B------:R-:W-:Y:S02]  /*02e0*/  SHF.L.U32 R5, R5, 0x10, RZ ;  /* 0x0000001005057819 */ /* 0x000fe400000006ff */
[----:B------:R-:W-:Y:S01]  /*02f0*/  FADD.FTZ R10, R10, R11 ;  /* 0x0000000b0a0a7221 */ /* 0x000fe20000010000 */
[----:B------:R-:W-:Y:S01]  /*0300*/  FFMA.FTZ R16, R11, R11, R16 ;  /* 0x0000000b0b107223 */ /* 0x000fe20000010010 */
[C---:B---3--:R-:W-:Y:S02]  /*0310*/  PRMT R7, R12.reuse, 0x7632, R7 ;  /* 0x000076320c077816 */ /* 0x048fe40000000007 */
[----:B------:R-:W-:Y:S01]  /*0320*/  SHF.L.U32 R17, R12, 0x10, RZ ;  /* 0x000000100c117819 */ /* 0x000fe200000006ff */
[----:B------:R-:W-:Y:S01]  /*0330*/  FADD.FTZ R10, R10, R5 ;  /* 0x000000050a0a7221 */ /* 0x000fe20000010000 */
[----:B------:R-:W-:Y:S01]  /*0340*/  FFMA.FTZ R16, R5, R5, R16 ;  /* 0x0000000505107223 */ /* 0x000fe20000010010 */
[----:B------:R-:W-:-:S02]  /*0350*/  SHF.L.U32 R7, R7, 0x10, RZ ;  /* 0x0000001007077819 */ /* 0x000fc400000006ff */
[----:B------:R-:W-:Y:S01]  /*0360*/  FADD.FTZ R10, R10, R17 ;  /* 0x000000110a0a7221 */ /* 0x000fe20000010000 */
[----:B------:R-:W-:Y:S01]  /*0370*/  FFMA.FTZ R16, R17, R17, R16 ;  /* 0x0000001111107223 */ /* 0x000fe20000010010 */
[C---:B------:R-:W-:Y:S02]  /*0380*/  PRMT R15, R13.reuse, 0x7632, R15 ;  /* 0x000076320d0f7816 */ /* 0x040fe4000000000f */
[----:B------:R-:W-:Y:S01]  /*0390*/  SHF.L.U32 R13, R13, 0x10, RZ ;  /* 0x000000100d0d7819 */ /* 0x000fe200000006ff */
[----:B------:R-:W-:Y:S01]  /*03a0*/  FADD.FTZ R10, R10, R7 ;  /* 0x000000070a0a7221 */ /* 0x000fe20000010000 */
[----:B------:R-:W-:Y:S01]  /*03b0*/  FFMA.FTZ R16, R7, R7, R16 ;  /* 0x0000000707107223 */ /* 0x000fe20000010010 */
[----:B------:R-:W-:Y:S02]  /*03c0*/  SHF.L.U32 R15, R15, 0x10, RZ ;  /* 0x000000100f0f7819 */ /* 0x000fe400000006ff */
[----:B------:R-:W-:Y:S01]  /*03d0*/  FADD.FTZ R10, R10, R13 ;  /* 0x0000000d0a0a7221 */ /* 0x000fe20000010000 */
[----:B------:R-:W-:Y:S01]  /*03e0*/  FFMA.FTZ R16, R13, R13, R16 ;  /* 0x0000000d0d107223 */ /* 0x000fe20000010010 */
[----:B----4-:R-:W-:-:S02]  /*03f0*/  PRMT R19, R24, 0x7632, R19 ;  /* 0x0000763218137816 */ /* 0x010fc40000000013 */
[----:B------:R-:W-:Y:S01]  /*0400*/  SHF.L.U32 R29, R24, 0x10, RZ ;  /* 0x00000010181d7819 */ /* 0x000fe200000006ff */
[----:B------:R-:W-:Y:S01]  /*0410*/  FADD.FTZ R10, R10, R15 ;  /* 0x0000000f0a0a7221 */ /* 0x000fe20000010000 */
[----:B------:R-:W-:Y:S01]  /*0420*/  FFMA.FTZ R16, R15, R15, R16 ;  /* 0x0000000f0f107223 */ /* 0x000fe20000010010 */
[----:B------:R-:W-:Y:S02]  /*0430*/  SHF.L.U32 R19, R19, 0x10, RZ ;  /* 0x0000001013137819 */ /* 0x000fe400000006ff */
[----:B------:R-:W-:Y:S01]  /*0440*/  FADD.FTZ R10, R10, R29 ;  /* 0x0000001d0a0a7221 */ /* 0x000fe20000010000 */
[----:B------:R-:W-:Y:S01]  /*0450*/  FFMA.FTZ R16, R29, R29, R16 ;  /* 0x0000001d1d107223 */ /* 0x000fe20000010010 */
[C---:B------:R-:W-:Y:S02]  /*0460*/  PRMT R31, R25.reuse, 0x7632, R31 ;  /* 0x00007632191f7816 */ /* 0x040fe4000000001f */
        /* <DEDUP_REMOVED lines=13> */
[----:B------:R-:W-:-:S02]  /*0540*/  PRMT R12, R27, 0x7632, R12 ;  /* 0x000076321b0c7816 */ /* 0x000fc4000000000c */
[----:B------:R-:W-:Y:S01]  /*0550*/  SHF.L.U32 R10, R27, 0x10, RZ ;  /* 0x000000101b0a7819 */ /* 0x000fe200000006ff */
[----:B------:R-:W-:Y:S01]  /*0560*/  FADD.FTZ R25, R18, R35 ;  /* 0x0000002312197221 */ /* 0x000fe20000010000 */
[----:B------:R-:W-:Y:S01]  /*0570*/  FFMA.FTZ R27, R35, R35, R16 ;  /* 0x00000023231b7223 */ /* 0x000fe20000010010 */
[----:B------:R-:W-:Y:S02]  /*0580*/  SHF.L.U32 R12, R12, 0x10, RZ ;  /* 0x000000100c0c7819 */ /* 0x000fe400000006ff */
[----:B------:R-:W-:Y:S01]  /*0590*/  FADD.FTZ R25, R25, R10 ;  /* 0x0000000a19197221 */ /* 0x000fe20000010000 */
[----:B------:R-:W-:-:S03]  /*05a0*/  FFMA.FTZ R27, R10, R10, R27 ;  /* 0x0000000a0a1b7223 */ /* 0x000fc6000001001b */
[----:B------:R-:W-:Y:S01]  /*05b0*/  FADD.FTZ R25, R25, R12 ;  /* 0x0000000c19197221 */ /* 0x000fe20000010000 */
[----:B------:R-:W-:-:S04]  /*05c0*/  FFMA.FTZ R27, R12, R12, R27 ;  /* 0x0000000c0c1b7223 */ /* 0x000fc8000001001b */
        /* <DEDUP_REMOVED lines=9> */
[----:B------:R-:W2:Y:S01]  /*0660*/  SHFL.BFLY PT, R30, R26, 0x4, 0x1f ;  /* 0x0c801f001a1e7f89 */ /* 0x000ea200000e0000 */
[----:B0-----:R-:W-:Y:S01]  /*0670*/  FADD.FTZ R28, R24, R28 ;  /* 0x0000001c181c7221 */ /* 0x001fe20000010000 */
[----:B------:R-:W-:Y:S01]  /*0680*/  @!P0 SHF.R.U32.HI R24, RZ, 0x2, R14 ;  /* 0x00000002ff188819 */ /* 0x000fe2000001160e */
[----:B--2---:R-:W-:-:S03]  /*0690*/  FADD.FTZ R30, R26, R30 ;  /* 0x0000001e1a1e7221 */ /* 0x004fc60000010000 */
[----:B------:R-:W0:Y:S01]  /*06a0*/  SHFL.BFLY PT, R25, R28, 0x2, 0x1f ;  /* 0x0c401f001c197f89 */ /* 0x000e2200000e0000 */
[----:B------:R-:W-:Y:S02]  /*06b0*/  @!P0 MOV R26, 0x400 ;  /* 0x00000400001a8802 */ /* 0x000fe40000000f00 */
[----:B------:R-:W-:Y:S01]  /*06c0*/  @!P0 LOP3.LUT R24, R24, 0x3ffffff8, RZ, 0xc0, !PT ;  /* 0x3ffffff818188812 */ /* 0x000fe200078ec0ff */
[----:B------:R-:W2:Y:S01]  /*06d0*/  SHFL.BFLY PT, R27, R30, 0x2, 0x1f ;  /* 0x0c401f001e1b7f89 */ /* 0x000ea200000e0000 */
[----:B-1----:R-:W-:-:S04]  /*06e0*/  @!P0 LEA R26, R32, R26, 0x18 ;  /* 0x0000001a201a8211 */ /* 0x002fc800078ec0ff */
[----:B------:R-:W-:Y:S01]  /*06f0*/  @!P0 IADD3 R26, R24, R26, RZ ;  /* 0x0000001a181a8210 */ /* 0x000fe20007ffe0ff */
[----:B0-----:R-:W-:Y:S01]  /*0700*/  FADD.FTZ R16, R28, R25 ;  /* 0x000000191c107221 */ /* 0x001fe20000010000 */
[----:B--2---:R-:W-:-:S04]  /*0710*/  FADD.FTZ R27, R30, R27 ;  /* 0x0000001b1e1b7221 */ /* 0x004fc80000010000 */
[----:B------:R-:W0:Y:S04]  /*0720*/  SHFL.BFLY PT, R25, R16, 0x1, 0x1f ;  /* 0x0c201f0010197f89 */ /* 0x000e2800000e0000 */
[----:B------:R-:W1:Y:S01]  /*0730*/  SHFL.BFLY PT, R18, R27, 0x1, 0x1f ;  /* 0x0c201f001b127f89 */ /* 0x000e6200000e0000 */
[----:B0-----:R-:W-:Y:S01]  /*0740*/  @!P0 FADD.FTZ R24, R16, R25 ;  /* 0x0000001910188221 */ /* 0x001fe20000010000 */
[----:B-1----:R-:W-:-:S05]  /*0750*/  @!P0 FADD.FTZ R25, R27, R18 ;  /* 0x000000121b198221 */ /* 0x002fca0000010000 */
[----:B------:R0:W-:Y:S01]  /*0760*/  @!P0 STS.64 [R26], R24 ;  /* 0x000000181a008388 */ /* 0x0001e20000000a00 */
[----:B------:R-:W-:Y:S01]  /*0770*/  BAR.SYNC.DEFER_BLOCKING 0x0 ;  /* 0x0000000000007b1d */ /* 0x000fe20000010000 */
[----:B------:R-:W-:-:S13]  /*0780*/  ISETP.GT.U32.AND P0, PT, R14, 0x1f, PT ;  /* 0x0000001f0e00780c */ /* 0x000fda0003f04070 */
[----:B0-----:R-:W-:Y:S05]  /*0790*/  @P0 BRA `(.L_x_1056) ;  /* 0x0000000000880947 */ /* 0x001fea0003800000 */
[----:B------:R-:W-:Y:S01]  /*07a0*/  ISETP.GT.U32.AND P0, PT, R14, 0x9, PT ;  /* 0x000000090e00780c */ /* 0x000fe20003f04070 */
[----:B------:R-:W-:-:S12]  /*07b0*/  UMOV UR4, 0xffffffff ;  /* 0xffffffff00047882 */ /* 0x000fd80000000000 */
[----:B------:R-:W0:Y:S01]  /*07c0*/  @!P0 S2R R25, SR_CgaCtaId ;  /* 0x0000000000198919 */ /* 0x000e220000008800 */
[----:B------:R-:W-:-:S04]  /*07d0*/  @!P0 MOV R16, 0x400 ;  /* 0x0000040000108802 */ /* 0x000fc80000000f00 */
[----:B0-----:R-:W-:Y:S02]  /*07e0*/  @!P0 LEA R27, R25, R16, 0x18 ;  /* 0x00000010191b8211 */ /* 0x001fe400078ec0ff */
[----:B------:R-:W-:Y:S02]  /*07f0*/  CS2R R24, SRZ ;  /* 0x0000000000187805 */ /* 0x000fe4000001ff00 */
[----:B------:R-:W-:-:S05]  /*0800*/  @!P0 LEA R16, R14, R27, 0x3 ;  /* 0x0000001b0e108211 */ /* 0x000fca00078e18ff */
        /* <DEDUP_REMOVED lines=17> */
.L_x_1068:
[----:B------:R-:W-:Y:S01]  /*0920*/  ISETP.NE.AND P0, PT, R14, RZ, PT ;  /* 0x000000ff0e00720c */ /* 0x000fe20003f05270 */
[----:B---3--:R-:W-:-:S12]  /*0930*/  FADD.FTZ R25, R36, R28 ;  /* 0x0000001c24197221 */ /* 0x008fd80000010000 */
[----:B------:R-:W1:Y:S01]  /*0940*/  @!P0 S2R R27, SR_CgaCtaId ;  /* 0x00000000001b8919 */ /* 0x000e620000008800 */
[----:B------:R-:W-:Y:S01]  /*0950*/  @!P0 FMUL.FTZ R24, R24, 0.00019531250291038304567 ;  /* 0x394ccccd18188820 */ /* 0x000fe20000410000 */
[----:B------:R-:W-:-:S03]  /*0960*/  @!P0 MOV R18, 0x400 ;  /* 0x0000040000128802 */ /* 0x000fc60000000f00 */
[----:B0-----:R-:W-:-:S04]  /*0970*/  @!P0 FMUL.FTZ R16, R24, R24 ;  /* 0x0000001818108220 */ /* 0x001fc80000410000 */
[----:B------:R-:W-:-:S05]  /*0980*/  @!P0 FFMA.FTZ R16, R25, 0.00019531250291038304567, -R16 ;  /* 0x394ccccd19108823 */ /* 0x000fca0000010810 */
[----:B------:R-:W-:Y:S02]  /*0990*/  @!P0 FMNMX.FTZ R25, RZ, R16, !PT ;  /* 0x00000010ff198209 */ /* 0x000fe40007810000 */
[----:B-1----:R-:W-:-:S05]  /*09a0*/  @!P0 LEA R18, R27, R18, 0x18 ;  /* 0x000000121b128211 */ /* 0x002fca00078ec0ff */
[----:B------:R0:W-:Y:S02]  /*09b0*/  @!P0 STS.64 [R18+0x50], R24 ;  /* 0x0000501812008388 */ /* 0x0001e40000000a00 */
.L_x_1056:
[----:B------:R-:W-:Y:S05]  /*09c0*/  WARPSYNC.ALL ;  /* 0x0000000000007948 */ /* 0x000fea0003800000 */
[----:B------:R-:W-:Y:S01]  /*09d0*/  ULDC.64 UR4, c[0x0][0x240] ;  /* 0x0000900000047ab9 */ /* 0x000fe20000000a00 */
[----:B------:R-:W-:Y:S01]  /*09e0*/  BSSY B0, `(.L_x_1058) ;  /* 0x000000f000007945 */ /* 0x000fe20003800000 */
[----:B------:R-:W-:Y:S01]  /*09f0*/  BAR.SYNC.DEFER_BLOCKING 0x0 ;  /* 0x0000000000007b1d */ /* 0x000fe20000010000 */
[----:B------:R-:W-:-:S04]  /*0a00*/  ISETP.NE.U32.AND P0, PT, RZ, UR4, PT ;  /* 0x00000004ff007c0c */ /* 0x000fc8000bf05070 */
[----:B------:R-:W-:-:S04]  /*0a10*/  ISETP.NE.AND.EX P0, PT, RZ, UR5, PT, P0 ;  /* 0x00000005ff007c0c */ /* 0x000fc8000bf05300 */
[----:B------:R-:W-:-:S13]  /*0a20*/  ISETP.NE.OR P0, PT, R14, RZ, !P0 ;  /* 0x000000ff0e00720c */ /* 0x000fda0004705670 */
[----:B------:R-:W-:Y:S05]  /*0a30*/  @P0 BRA `(.L_x_1059) ;  /* 0x0000000000240947 */ /* 0x000fea0003800000 */
[----:B------:R-:W1:Y:S01]  /*0a40*/  S2UR UR5, SR_CgaCtaId ;  /* 0x00000000000579c3 */ /* 0x000e620000008800 */
[----:B------:R-:W-:Y:S01]  /*0a50*/  UMOV UR4, 0x400 ;  /* 0x0000040000047882 */ /* 0x000fe20000000000 */
[----:B------:R-:W-:-:S04]  /*0a60*/  LOP3.LUT R14, R8, 0xffffffe0, RZ, 0xc0, !PT ;  /* 0xffffffe0080e7812 */ /* 0x000fc800078ec0ff */
[----:B------:R-:W-:Y:S02]  /*0a70*/  LOP3.LUT R14, R14, 0x1f, R8, 0xf8, !PT ;  /* 0x0000001f0e0e7812 */ /* 0x000fe400078ef808 */
[----:B------:R-:W2:Y:S01]  /*0a80*/  LDC.64 R26, c[0x0][0x240] ;  /* 0x00009000ff1a7b82 */ /* 0x000ea20000000a00 */
[----:B-1----:R-:W-:Y:S02]  /*0a90*/  ULEA UR4, UR5, UR4, 0x18 ;  /* 0x0000000405047291 */ /* 0x002fe4000f8ec03f */
[----:B--2---:R-:W-:-:S07]  /*0aa0*/  IMAD.WIDE.U32 R26, R14, 0x8, R26 ;  /* 0x000000080e1a7825 */ /* 0x004fce00078e001a */
[----:B0-----:R-:W0:Y:S04]  /*0ab0*/  LDS.64 R24, [UR4+0x50] ;  /* 0x00005004ff187984 */ /* 0x001e280008000a00 */
[----:B0-----:R1:W-:Y:S02]  /*0ac0*/  STG.E.64 desc[UR6][R26.64], R24 ;  /* 0x000000181a007986 */ /* 0x0013e4000c101b06 */
.L_x_1059:
[----:B------:R-:W-:Y:S05]  /*0ad0*/  BSYNC B0 ;  /* 0x0000000000007941 */ /* 0x000fea0003800000 */
.L_x_1058:
[----:B------:R-:W2:Y:S01]  /*0ae0*/  S2UR UR5, SR_CgaCtaId ;  /* 0x00000000000579c3 */ /* 0x000ea20000008800 */
[----:B------:R-:W-:Y:S01]  /*0af0*/  IADD3 R6, RZ, -R6, RZ ;  /* 0x80000006ff067210 */ /* 0x000fe20007ffe0ff */
[----:B------:R-:W-:Y:S01]  /*0b00*/  UMOV UR4, 0x400 ;  /* 0x0000040000047882 */ /* 0x000fe20000000000 */
[----:B01----:R-:W-:Y:S01]  /*0b10*/  IMAD.WIDE.U32 R24, R4, -0x33333333, RZ ;  /* 0xcccccccd04187825 */ /* 0x003fe200078e00ff */
[----:B------:R-:W-:Y:S01]  /*0b20*/  UIADD3 UR4, UR4, 0x50, URZ ;  /* 0x0000005004047890 */ /* 0x000fe2000fffe03f */
[----:B------:R-:W-:Y:S02]  /*0b30*/  MOV R24, R6 ;  /* 0x0000000600187202 */ /* 0x000fe40000000f00 */
[----:B-----5:R-:W-:Y:S02]  /*0b40*/  PRMT R6, R20, 0x7632, R6 ;  /* 0x0000763214067816 */ /* 0x020fe40000000006 */
[----:B------:R-:W-:Y:S02]  /*0b50*/  LEA.HI R24, R25, R24, RZ, 0x1c ;  /* 0x0000001819187211 */ /* 0x000fe400078fe0ff */
[----:B------:R-:W-:-:S02]  /*0b60*/  PRMT R8, R22, 0x7632, R8 ;  /* 0x0000763216087816 */ /* 0x000fc40000000008 */
[----:B------:R-:W-:Y:S02]  /*0b70*/  SHF.L.U32 R20, R20, 0x10, RZ ;  /* 0x0000001014147819 */ /* 0x000fe400000006ff */
[----:B------:R-:W-:Y:S02]  /*0b80*/  SHF.L.U32 R27, R22, 0x10, RZ ;  /* 0x00000010161b7819 */ /* 0x000fe400000006ff */
[----:B------:R-:W-:Y:S02]  /*0b90*/  SHF.L.U32 R14, R6, 0x10, RZ ;  /* 0x00000010060e7819 */ /* 0x000fe400000006ff */
[----:B------:R-:W-:Y:S01]  /*0ba0*/  SHF.L.U32 R8, R8, 0x10, RZ ;  /* 0x0000001008087819 */ /* 0x000fe200000006ff */
[----:B--2---:R-:W-:-:S06]  /*0bb0*/  ULEA UR4, UR5, UR4, 0x18 ;  /* 0x0000000405047291 */ /* 0x004fcc000f8ec03f */
[----:B------:R-:W-:Y:S01]  /*0bc0*/  LEA R24, R24, UR4, 0x3 ;  /* 0x0000000418187c11 */ /* 0x000fe2000f8e18ff */
[----:B------:R-:W-:-:S05]  /*0bd0*/  ULDC UR4, c[0x0][0x230] ;  /* 0x00008c0000047ab9 */ /* 0x000fca0000000800 */
[----:B------:R-:W0:Y:S02]  /*0be0*/  LDS.64 R24, [R24] ;  /* 0x0000000018187984 */ /* 0x000e240000000a00 */
[----:B0-----:R-:W-:Y:S01]  /*0bf0*/  FADD.FTZ R4, R25, UR4 ;  /* 0x0000000419047e21 */ /* 0x001fe20008010000 */
[--C-:B------:R-:W-:Y:S01]  /*0c00*/  FADD.FTZ R17, R17, -R24.reuse ;  /* 0x8000001811117221 */ /* 0x100fe20000010000 */
[--C-:B------:R-:W-:Y:S01]  /*0c10*/  FADD.FTZ R7, R7, -R24.reuse ;  /* 0x8000001807077221 */ /* 0x100fe20000010000 */
[--C-:B------:R-:W-:Y:S01]  /*0c20*/  FADD.FTZ R29, R29, -R24.reuse ;  /* 0x800000181d1d7221 */ /* 0x100fe20000010000 */
[--C-:B------:R-:W-:Y:S01]  /*0c30*/  FADD.FTZ R19, R19, -R24.reuse ;  /* 0x8000001813137221 */ /* 0x100fe20000010000 */
[--C-:B------:R-:W-:Y:S01]  /*0c40*/  FADD.FTZ R3, R3, -R24.reuse ;  /* 0x8000001803037221 */ /* 0x100fe20000010000 */
[----:B------:R-:W0:Y:S01]  /*0c50*/  MUFU.RSQ R4, R4 ;  /* 0x0000000400047308 */ /* 0x000e220000001400 */
[--C-:B------:R-:W-:Y:S01]  /*0c60*/  FADD.FTZ R37, R37, -R24.reuse ;  /* 0x8000001825257221 */ /* 0x100fe20000010000 */
        /* <DEDUP_REMOVED lines=9> */
[----:B------:R-:W-:Y:S01]  /*0d00*/  FADD.FTZ R12, R12, -R24 ;  /* 0x800000180c0c7221 */ /* 0x000fe20000010000 */
[----:B------:R-:W-:-:S02]  /*0d10*/  ULDC.64 UR4, c[0x0][0x210] ;  /* 0x0000840000047ab9 */ /* 0x000fc40000000a00 */
[----:B------:R-:W-:Y:S01]  /*0d20*/  IADD3 R2, P0, R2, UR4, RZ ;  /* 0x0000000402027c10 */ /* 0x000fe2000ff1e0ff */
[C---:B0-----:R-:W-:Y:S01]  /*0d30*/  FMUL.FTZ R17, R4.reuse, R17 ;  /* 0x0000001104117220 */ /* 0x041fe20000410000 */
[C---:B------:R-:W-:Y:S01]  /*0d40*/  FMUL.FTZ R7, R4.reuse, R7 ;  /* 0x0000000704077220 */ /* 0x040fe20000410000 */
[C---:B------:R-:W-:Y:S01]  /*0d50*/  FMUL.FTZ R16, R4.reuse, R29 ;  /* 0x0000001d04107220 */ /* 0x040fe20000410000 */
[C---:B------:R-:W-:Y:S01]  /*0d60*/  FMUL.FTZ R19, R4.reuse, R19 ;  /* 0x0000001304137220 */ /* 0x040fe20000410000 */
[----:B------:R-:W-:Y:S01]  /*0d70*/  FMUL.FTZ R10, R3, R4 ;  /* 0x00000004030a7220 */ /* 0x000fe20000410000 */
[----:B------:R-:W-:Y:S01]  /*0d80*/  FMUL.FTZ R18, R4, R37 ;  /* 0x0000002504127220 */ /* 0x000fe20000410000 */
[--C-:B------:R-:W-:Y:S01]  /*0d90*/  FFMA.FTZ R6, R20, R17, R27.reuse ;  /* 0x0000001114067223 */ /* 0x100fe2000001001b */
        /* <DEDUP_REMOVED lines=10> */
[--C-:B------:R-:W-:Y:S01]  /*0e40*/  FFMA.FTZ R17, R14, R7, R8.reuse ;  /* 0x000000070e117223 */ /* 0x100fe20000010008 */
[--C-:B------:R-:W-:Y:S01]  /*0e50*/  FFMA.FTZ R4, R20, R16, R27.reuse ;  /* 0x0000001014047223 */ /* 0x100fe2000001001b */
[----:B------:R-:W-:Y:S01]  /*0e60*/  FFMA.FTZ R7, R14, R19, R8 ;  /* 0x000000130e077223 */ /* 0x000fe20000010008 */
[--C-:B------:R-:W-:Y:S01]  /*0e70*/  FFMA.FTZ R10, R10, R20, R27.reuse ;  /* 0x000000140a0a7223 */ /* 0x100fe2000001001b */
[----:B------:R-:W-:Y:S01]  /*0e80*/  PRMT R16, R21, 0x7632, R16 ;  /* 0x0000763215107816 */ /* 0x000fe20000000010 */
[----:B------:R-:W-:Y:S01]  /*0e90*/  FFMA.FTZ R20, R20, R18, R27 ;  /* 0x0000001214147223 */ /* 0x000fe2000001001b */
[----:B------:R-:W-:Y:S01]  /*0ea0*/  PRMT R19, R23, 0x7632, R19 ;  /* 0x0000763217137816 */ /* 0x000fe20000000013 */
[--C-:B------:R-:W-:Y:S01]  /*0eb0*/  FFMA.FTZ R27, R9, R14, R8.reuse ;  /* 0x0000000e091b7223 */ /* 0x100fe20000010008 */
[----:B------:R-:W-:Y:S01]  /*0ec0*/  FFMA.FTZ R9, R14, R35, R8 ;  /* 0x000000230e097223 */ /* 0x000fe20000010008 */
[----:B------:R-:W-:-:S02]  /*0ed0*/  SHF.L.U32 R8, R21, 0x10, RZ ;  /* 0x0000001015087819 */ /* 0x000fc400000006ff */
[----:B------:R-:W-:Y:S02]  /*0ee0*/  SHF.L.U32 R14, R23, 0x10, RZ ;  /* 0x00000010170e7819 */ /* 0x000fe400000006ff */
[----:B------:R-:W-:Y:S02]  /*0ef0*/  SHF.L.U32 R16, R16, 0x10, RZ ;  /* 0x0000001010107819 */ /* 0x000fe400000006ff */
[----:B------:R-:W-:Y:S01]  /*0f00*/  SHF.L.U32 R19, R19, 0x10, RZ ;  /* 0x0000001013137819 */ /* 0x000fe200000006ff */
[--C-:B------:R-:W-:Y:S01]  /*0f10*/  FFMA.FTZ R11, R11, R8, R14.reuse ;  /* 0x000000080b0b7223 */ /* 0x100fe2000001000e */
[----:B------:R-:W-:Y:S01]  /*0f20*/  IADD3.X R3, R0, UR5, RZ, P0, !PT ;  /* 0x0000000500037c10 */ /* 0x000fe200087fe4ff */
[C-C-:B------:R-:W-:Y:S01]  /*0f30*/  FFMA.FTZ R13, R8.reuse, R13, R14.reuse ;  /* 0x0000000d080d7223 */ /* 0x140fe2000001000e */
[C-C-:B------:R-:W-:Y:S01]  /*0f40*/  FFMA.FTZ R33, R8.reuse, R33, R14.reuse ;  /* 0x0000002108217223 */ /* 0x140fe2000001000e */
[--C-:B------:R-:W-:Y:S01]  /*0f50*/  FFMA.FTZ R0, R5, R16, R19.reuse ;  /* 0x0000001005007223 */ /* 0x100fe20000010013 */
[----:B------:R-:W-:Y:S01]  /*0f60*/  FFMA.FTZ R25, R8, R25, R14 ;  /* 0x0000001908197223 */ /* 0x000fe2000001000e */
[----:B------:R-:W-:Y:S01]  /*0f70*/  F2FP.BF16.F32.PACK_AB R10, R27, R10 ;  /* 0x0000000a1b0a723e */ /* 0x000fe200000010ff */
[C-C-:B------:R-:W-:Y:S01]  /*0f80*/  FFMA.FTZ R8, R16.reuse, R15, R19.reuse ;  /* 0x0000000f10087223 */ /* 0x140fe20000010013 */
[--C-:B------:R-:W-:Y:S01]  /*0f90*/  FFMA.FTZ R14, R16, R31, R19.reuse ;  /* 0x0000001f100e7223 */ /* 0x100fe20000010013 */
[----:B------:R-:W-:Y:S01]  /*0fa0*/  F2FP.BF16.F32.PACK_AB R11, R0, R11 ;  /* 0x0000000b000b723e */ /* 0x000fe200000010ff */
[----:B------:R-:W-:Y:S01]  /*0fb0*/  FFMA.FTZ R12, R16, R12, R19 ;  /* 0x0000000c100c7223 */ /* 0x000fe20000010013 */
[----:B------:R-:W-:Y:S01]  /*0fc0*/  PRMT R0, R10, 0x7632, R0 ;  /* 0x000076320a007816 */ /* 0x000fe20000000000 */
[----:B------:R-:W-:Y:S01]  /*0fd0*/  STG.E.U16 desc[UR6][R2.64], R10 ;  /* 0x0000000a02007986 */ /* 0x000fe2000c101506 */
[----:B------:R-:W-:-:S02]  /*0fe0*/  F2FP.BF16.F32.PACK_AB R6, R17, R6 ;  /* 0x000000061106723e */ /* 0x000fc400000010ff */
[----:B------:R-:W-:Y:S01]  /*0ff0*/  PRMT R5, R11, 0x7632, R5 ;  /* 0x000076320b057816 */ /* 0x000fe20000000005 */
[----:B------:R0:W-:Y:S01]  /*1000*/  STG.E.U16 desc[UR6][R2.64+0x2], R0 ;  /* 0x0000020002007986 */ /* 0x0001e2000c101506 */
[----:B------:R-:W-:Y:S02]  /*1010*/  F2FP.BF16.F32.PACK_AB R13, R8, R13 ;  /* 0x0000000d080d723e */ /* 0x000fe400000010ff */
[----:B------:R-:W-:Y:S01]  /*1020*/  F2FP.BF16.F32.PACK_AB R4, R7, R4 ;  /* 0x000000040704723e */ /* 0x000fe200000010ff */
[----:B------:R1:W-:Y:S01]  /*1030*/  STG.E.U16 desc[UR6][R2.64+0x6], R5 ;  /* 0x0000060502007986 */ /* 0x0003e2000c101506 */
[----:B------:R-:W-:Y:S02]  /*1040*/  F2FP.BF16.F32.PACK_AB R33, R14, R33 ;  /* 0x000000210e21723e */ /* 0x000fe400000010ff */
[----:B------:R-:W-:Y:S01]  /*1050*/  F2FP.BF16.F32.PACK_AB R9, R9, R20 ;  /* 0x000000140909723e */ /* 0x000fe200000010ff */
[----:B------:R2:W-:Y:S01]  /*1060*/  STG.E.U16 desc[UR6][R2.64+0x14000], R6 ;  /* 0x0140000602007986 */ /* 0x0005e2000c101506 */
[----:B------:R-:W-:-:S02]  /*1070*/  F2FP.BF16.F32.PACK_AB R25, R12, R25 ;  /* 0x000000190c19723e */ /* 0x000fc400000010ff */
[----:B------:R-:W-:Y:S01]  /*1080*/  PRMT R15, R6, 0x7632, R15 ;  /* 0x00007632060f7816 */ /* 0x000fe2000000000f */
[----:B------:R-:W-:Y:S01]  /*1090*/  STG.E.U16 desc[UR6][R2.64+0x4], R11 ;  /* 0x0000040b02007986 */ /* 0x000fe2000c101506 */
[----:B0-----:R-:W-:Y:S02]  /*10a0*/  PRMT R0, R13, 0x7632, R0 ;  /* 0x000076320d007816 */ /* 0x001fe40000000000 */
[----:B------:R-:W-:Y:S01]  /*10b0*/  PRMT R7, R4, 0x7632, R7 ;  /* 0x0000763204077816 */ /* 0x000fe20000000007 */
[----:B------:R-:W-:Y:S01]  /*10c0*/  STG.E.U16 desc[UR6][R2.64+0x14002], R15 ;  /* 0x0140020f02007986 */ /* 0x000fe2000c101506 */
[----:B-1----:R-:W-:Y:S02]  /*10d0*/  PRMT R5, R33, 0x7632, R5 ;  /* 0x0000763221057816 */ /* 0x002fe40000000005 */
[----:B------:R-:W-:Y:S01]  /*10e0*/  PRMT R8, R25, 0x7632, R8 ;  /* 0x0000763219087816 */ /* 0x000fe20000000008 */
[----:B------:R-:W-:Y:S01]  /*10f0*/  STG.E.U16 desc[UR6][R2.64+0x14004], R13 ;  /* 0x0140040d02007986 */ /* 0x000fe2000c101506 */
[----:B--2---:R-:W-:-:S03]  /*1100*/  PRMT R6, R9, 0x7632, R6 ;  /* 0x0000763209067816 */ /* 0x004fc60000000006 */
[----:B------:R-:W-:Y:S04]  /*1110*/  STG.E.U16 desc[UR6][R2.64+0x14006], R0 ;  /* 0x0140060002007986 */ /* 0x000fe8000c101506 */
[----:B------:R-:W-:Y:S04]  /*1120*/  STG.E.U16 desc[UR6][R2.64+0x28000], R4 ;  /* 0x0280000402007986 */ /* 0x000fe8000c101506 */
[----:B------:R-:W-:Y:S04]  /*1130*/  STG.E.U16 desc[UR6][R2.64+0x28002], R7 ;  /* 0x0280020702007986 */ /* 0x000fe8000c101506 */
[----:B------:R-:W-:Y:S04]  /*1140*/  STG.E.U16 desc[UR6][R2.64+0x28004], R33 ;  /* 0x0280042102007986 */ /* 0x000fe8000c101506 */
[----:B------:R-:W-:Y:S04]  /*1150*/  STG.E.U16 desc[UR6][R2.64+0x28006], R5 ;  /* 0x0280060502007986 */ /* 0x000fe8000c101506 */
[----:B------:R-:W-:Y:S04]  /*1160*/  STG.E.U16 desc[UR6][R2.64+0x3c000], R9 ;  /* 0x03c0000902007986 */ /* 0x000fe8000c101506 */
[----:B------:R-:W-:Y:S04]  /*1170*/  STG.E.U16 desc[UR6][R2.64+0x3c002], R6 ;  /* 0x03c0020602007986 */ /* 0x000fe8000c101506 */
[----:B------:R-:W-:Y:S04]  /*1180*/  STG.E.U16 desc[UR6][R2.64+0x3c004], R25 ;  /* 0x03c0041902007986 */ /* 0x000fe8000c101506 */
[----:B------:R-:W-:Y:S01]  /*1190*/  STG.E.U16 desc[UR6][R2.64+0x3c006], R8 ;  /* 0x03c0060802007986 */ /* 0x000fe2000c101506 */
[----:B------:R-:W-:Y:S05]  /*11a0*/  EXIT ;  /* 0x000000000000794d */ /* 0x000fea0003800000 */
.L_x_1057:
[----:B------:R-:W-:Y:S01]  /*11b0*/  HFMA2.MMA R18, -RZ, RZ, 0, 4.76837158203125e-07 ;  /* 0x00000008ff127435 */ /* 0x000fe200000001ff */
[----:B-1----:R-:W-:Y:S02]  /*11c0*/  MOV R26, R24 ;  /* 0x00000018001a7202 */ /* 0x002fe40000000f00 */
[----:B------:R-:W-:Y:S02]  /*11d0*/  MOV R27, 0x1f ;  /* 0x0000001f001b7802 */ /* 0x000fe40000000f00 */
[----:B0-----:R-:W-:-:S07]  /*11e0*/  MOV R16, 0xffffffff ;  /* 0xffffffff00107802 */ /* 0x001fce0000000f00 */
[----:B-----5:R-:W-:Y:S05]  /*11f0*/  WARPSYNC.COLLECTIVE R16, `(.L_x_1060) ;  /* 0x0000000010087348 */ /* 0x020fea0003c00000 */
[----:B------:R0:W1:Y:S02]  /*1200*/  SHFL.BFLY P0, R28, R26, R18, R27 ;  /* 0x0c0000121a1c7389 */ /* 0x000064000000001b */
[----:B01---5:R-:W-:Y:S01]  /*1210*/  ENDCOLLECTIVE ;  /* 0x000000000000791b */ /* 0x023fe20003800000 */
.L_x_1060:
[----:B------:R-:W-:Y:S02]  /*1220*/  MOV R26, R25 ;  /* 0x00000019001a7202 */ /* 0x000fe40000000f00 */
[----:B------:R-:W-:-:S07]  /*1230*/  MOV R30, R28 ;  /* 0x0000001c001e7202 */ /* 0x000fce0000000f00 */
[----:B------:R-:W-:Y:S05]  /*1240*/  WARPSYNC.COLLECTIVE R16, `(.L_x_1061) ;  /* 0x0000000010087348 */ /* 0x000fea0003c00000 */
[----:B------:R0:W1:Y:S02]  /*1250*/  SHFL.BFLY P0, R28, R26, R18, R27 ;  /* 0x0c0000121a1c7389 */ /* 0x000064000000001b */
[----:B01----:R-:W-:Y:S01]  /*1260*/  ENDCOLLECTIVE ;  /* 0x000000000000791b */ /* 0x003fe20003800000 */
.L_x_1061:
[----:B------:R-:W-:Y:S01]  /*1270*/  FADD.FTZ R30, R30, R24 ;  /* 0x000000181e1e7221 */ /* 0x000fe20000010000 */
[----:B------:R-:W-:-:S04]  /*1280*/  HFMA2.MMA R18, -RZ, RZ, 0, 2.384185791015625e-07 ;  /* 0x00000004ff127435 */ /* 0x000fc800000001ff */
[----:B------:R-:W-:Y:S02]  /*1290*/  MOV R26, R30 ;  /* 0x0000001e001a7202 */ /* 0x000fe40000000f00 */
[----:B------:R-:W-:-:S07]  /*12a0*/  MOV R32, R28 ;  /* 0x0000001c00207202 */ /* 0x000fce0000000f00 */
[----:B------:R-:W-:Y:S05]  /*12b0*/  WARPSYNC.COLLECTIVE R16, `(.L_x_1062) ;  /* 0x0000000010087348 */ /* 0x000fea0003c00000 */
[----:B------:R0:W1:Y:S02]  /*12c0*/  SHFL.BFLY P0, R28, R26, R18, R27 ;  /* 0x0c0000121a1c7389 */ /* 0x000064000000001b */
[----:B01----:R-:W-:Y:S01]  /*12d0*/  ENDCOLLECTIVE ;  /* 0x000000000000791b */ /* 0x003fe20003800000 */
.L_x_1062:
[----:B------:R-:W-:-:S05]  /*12e0*/  FADD.FTZ R32, R32, R25 ;  /* 0x0000001920207221 */ /* 0x000fca0000010000 */
[----:B------:R-:W-:Y:S02]  /*12f0*/  MOV R26, R32 ;  /* 0x00000020001a7202 */ /* 0x000fe40000000f00 */
[----:B------:R-:W-:-:S07]  /*1300*/  MOV R34, R28 ;  /* 0x0000001c00227202 */ /* 0x000fce0000000f00 */
[----:B------:R-:W-:Y:S05]  /*1310*/  WARPSYNC.COLLECTIVE R16, `(.L_x_1063) ;  /* 0x0000000010087348 */ /* 0x000fea0003c00000 */
[----:B------:R0:W1:Y:S02]  /*1320*/  SHFL.BFLY P0, R28, R26, R18, R27 ;  /* 0x0c0000121a1c7389 */ /* 0x000064000000001b */
[----:B01----:R-:W-:Y:S01]  /*1330*/  ENDCOLLECTIVE ;  /* 0x000000000000791b */ /* 0x003fe20003800000 */
.L_x_1063:
[----:B------:R-:W-:Y:S01]  /*1340*/  FADD.FTZ R34, R30, R34 ;  /* 0x000000221e227221 */ /* 0x000fe20000010000 */
[----:B------:R-:W-:-:S04]  /*1350*/  HFMA2.MMA R18, -RZ, RZ, 0, 1.1920928955078125e-07 ;  /* 0x00000002ff127435 */ /* 0x000fc800000001ff */
[----:B------:R-:W-:Y:S02]  /*1360*/  MOV R26, R34 ;  /* 0x00000022001a7202 */ /* 0x000fe40000000f00 */
[----:B------:R-:W-:-:S07]  /*1370*/  MOV R36, R28 ;  /* 0x0000001c00247202 */ /* 0x000fce0000000f00 */
[----:B------:R-:W-:Y:S05]  /*1380*/  WARPSYNC.COLLECTIVE R16, `(.L_x_1064) ;  /* 0x0000000010087348 */ /* 0x000fea0003c00000 */
[----:B------:R0:W1:Y:S02]  /*1390*/  SHFL.BFLY P0, R28, R26, R18, R27 ;  /* 0x0c0000121a1c7389 */ /* 0x000064000000001b */
[----:B01----:R-:W-:Y:S01]  /*13a0*/  ENDCOLLECTIVE ;  /* 0x000000000000791b */ /* 0x003fe20003800000 */
.L_x_1064:
[----:B------:R-:W-:-:S05]  /*13b0*/  FADD.FTZ R36, R32, R36 ;  /* 0x0000002420247221 */ /* 0x000fca0000010000 */
[----:B------:R-:W-:Y:S02]  /*13c0*/  MOV R26, R36 ;  /* 0x00000024001a7202 */ /* 0x000fe40000000f00 */
[----:B------:R-:W-:-:S07]  /*13d0*/  MOV R25, R28 ;  /* 0x0000001c00197202 */ /* 0x000fce0000000f00 */
[----:B------:R-:W-:Y:S05]  /*13e0*/  WARPSYNC.COLLECTIVE R16, `(.L_x_1065) ;  /* 0x0000000010087348 */ /* 0x000fea0003c00000 */
[----:B------:R0:W1:Y:S02]  /*13f0*/  SHFL.BFLY P0, R28, R26, R18, R27 ;  /* 0x0c0000121a1c7389 */ /* 0x000064000000001b */
[----:B01----:R-:W-:Y:S01]  /*1400*/  ENDCOLLECTIVE ;  /* 0x000000000000791b */ /* 0x003fe20003800000 */
.L_x_1065:
[----:B------:R-:W-:Y:S01]  /*1410*/  FADD.FTZ R25, R34, R25 ;  /* 0x0000001922197221 */ /* 0x000fe20000010000 */
[----:B------:R-:W-:-:S04]  /*1420*/  HFMA2.MMA R18, -RZ, RZ, 0, 5.9604644775390625e-08 ;  /* 0x00000001ff127435 */ /* 0x000fc800000001ff */
[----:B------:R-:W-:Y:S02]  /*1430*/  MOV R26, R25 ;  /* 0x00000019001a7202 */ /* 0x000fe40000000f00 */
[----:B------:R-:W-:-:S07]  /*1440*/  MOV R24, R28 ;  /* 0x0000001c00187202 */ /* 0x000fce0000000f00 */
[----:B------:R-:W-:Y:S05]  /*1450*/  WARPSYNC.COLLECTIVE R16, `(.L_x_1066) ;  /* 0x0000000010087348 */ /* 0x000fea0003c00000 */
[----:B------:R0:W1:Y:S02]  /*1460*/  SHFL.BFLY P0, R28, R26, R18, R27 ;  /* 0x0c0000121a1c7389 */ /* 0x000064000000001b */
[----:B01----:R-:W-:Y:S01]  /*1470*/  ENDCOLLECTIVE ;  /* 0x000000000000791b */ /* 0x003fe20003800000 */
.L_x_1066:
[----:B------:R-:W-:-:S05]  /*1480*/  FADD.FTZ R36, R36, R24 ;  /* 0x0000001824247221 */ /* 0x000fca0000010000 */
[----:B------:R-:W-:Y:S02]  /*1490*/  MOV R26, R36 ;  /* 0x00000024001a7202 */ /* 0x000fe40000000f00 */
[----:B------:R-:W-:-:S07]  /*14a0*/  MOV R30, R28 ;  /* 0x0000001c001e7202 */ /* 0x000fce0000000f00 */
[----:B------:R-:W-:Y:S05]  /*14b0*/  WARPSYNC.COLLECTIVE R16, `(.L_x_1067) ;  /* 0x0000000010087348 */ /* 0x000fea0003c00000 */
[----:B------:R0:W1:Y:S02]  /*14c0*/  SHFL.BFLY P0, R28, R26, R18, R27 ;  /* 0x0c0000121a1c7389 */ /* 0x000064000000001b */
[----:B01----:R-:W-:Y:S01]  /*14d0*/  ENDCOLLECTIVE ;  /* 0x000000000000791b */ /* 0x003fe20003800000 */
.L_x_1067:
[----:B------:R-:W-:Y:S01]  /*14e0*/  FADD.FTZ R24, R25, R30 ;  /* 0x0000001e19187221 */ /* 0x000fe20000010000 */
[----:B------:R-:W-:Y:S06]  /*14f0*/  BRA `(.L_x_1068) ;  /* 0xfffffff400087947 */ /* 0x000fec000383ffff */
.L_x_1069:
        /* <DEDUP_REMOVED lines=16> */
.L_x_2236:


//--------------------- .text._ZN13group_norm_v214gn_cuda_kernelI13__nv_bfloat16Li320ELi1ELi32ELi20ELi256ELb0ELi256ELi20ELi20ELi4ELb0ELi148ELb0ELb0ENS_16CompileConditionILi900EEEEEvPT_PKS4_S7_S7_flPfS8_Pj --------------------------
	.section	.text._ZN13group_norm_v214gn_cuda_kernelI13__nv_bfloat16Li320ELi1ELi32ELi20ELi256ELb0ELi256ELi20ELi20ELi4ELb0ELi148ELb0ELb0ENS_16CompileConditionILi900EEEEEvPT_PKS4_S7_S7_flPfS8_Pj,"ax",@progbits
	.align	128
        .global         _ZN13group_norm_v214gn_cuda_kernelI13__nv_bfloat16Li320ELi1ELi32ELi20ELi256ELb0ELi256ELi20ELi20ELi4ELb0ELi148ELb0ELb0ENS_16CompileConditionILi900EEEEEvPT_PKS4_S7_S7_flPfS8_Pj
        .type           _ZN13group_norm_v214gn_cuda_kernelI13__nv_bfloat16Li320ELi1ELi32ELi20ELi256ELb0ELi256ELi20ELi20ELi4ELb0ELi148ELb0ELb0ENS_16CompileConditionILi900EEEEEvPT_PKS4_S7_S7_flPfS8_Pj,@function
        .size           _ZN13group_norm_v214gn_cuda_kernelI13__nv_bfloat16Li320ELi1ELi32ELi20ELi256ELb0ELi256ELi20ELi20ELi4ELb0ELi148ELb0ELb0ENS_16CompileConditionILi900EEEEEvPT_PKS4_S7_S7_flPfS8_Pj,(.L_x_2237 - _ZN13group_norm_v214gn_cuda_kernelI13__nv_bfloat16Li320ELi1ELi32ELi20ELi256ELb0ELi256ELi20ELi20ELi4ELb0ELi148ELb0ELb0ENS_16CompileConditionILi900EEEEEvPT_PKS4_S7_S7_flPfS8_Pj)
        .other          _ZN13group_norm_v214gn_cuda_kernelI13__nv_bfloat16Li320ELi1ELi32ELi20ELi256ELb0ELi256ELi20ELi20ELi4ELb0ELi148ELb0ELb0ENS_16CompileConditionILi900EEEEEvPT_PKS4_S7_S7_flPfS8_Pj,@"STO_CUDA_ENTRY STV_DEFAULT"
_ZN13group_norm_v214gn_cuda_kernelI13__nv_bfloat16Li320ELi1ELi32ELi20ELi256ELb0ELi256ELi20ELi20ELi4ELb0ELi148ELb0ELb0ENS_16CompileConditionILi900EEEEEvPT_PKS4_S7_S7_flPfS8_Pj:
.text._ZN13group_norm_v214gn_cuda_kernelI13__nv_bfloat16Li320ELi1ELi32ELi20ELi256ELb0ELi256ELi20ELi20ELi4ELb0ELi148ELb0ELb0ENS_16CompileConditionILi900EEEEEvPT_PKS4_S7_S7_flPfS8_Pj:
        /* <DEDUP_REMOVED lines=146> */
.L_x_1082:
        /* <DEDUP_REMOVED lines=10> */
.L_x_1070:
        /* <DEDUP_REMOVED lines=17> */
.L_x_1073:
[----:B------:R-:W-:Y:S05]  /*0ad0*/  BSYNC B0 ;  /* 0x0000000000007941 */ /* 0x000fea0003800000 */
.L_x_1072:
        /* <DEDUP_REMOVED lines=109> */
.L_x_1071:
[----:B------:R-:W-:Y:S01]  /*11b0*/  HFMA2.MMA R18, -RZ, RZ, 0, 4.76837158203125e-07 ;  /* 0x00000008ff127435 */ /* 0x000fe200000001ff */
[----:B-1----:R-:W-:Y:S02]  /*11c0*/  MOV R26, R24 ;  /* 0x00000018001a7202 */ /* 0x002fe40000000f00 */
[----:B------:R-:W-:Y:S02]  /*11d0*/  MOV R27, 0x1f ;  /* 0x0000001f001b7802 */ /* 0x000fe40000000f00 */
[----:B0-----:R-:W-:-:S07]  /*11e0*/  MOV R16, 0xffffffff ;  /* 0xffffffff00107802 */ /* 0x001fce0000000f00 */
[----:B-----5:R-:W-:Y:S05]  /*11f0*/  WARPSYNC.COLLECTIVE R16, `(.L_x_1074) ;  /* 0x0000000010087348 */ /* 0x020fea0003c00000 */
[----:B------:R0:W1:Y:S02]  /*1200*/  SHFL.BFLY P0, R28, R26, R18, R27 ;  /* 0x0c0000121a1c7389 */ /* 0x000064000000001b */
[----:B01---5:R-:W-:Y:S01]  /*1210*/  ENDCOLLECTIVE ;  /* 0x000000000000791b */ /* 0x023fe20003800000 */
.L_x_1074:
[----:B------:R-:W-:Y:S02]  /*1220*/  MOV R26, R25 ;  /* 0x00000019001a7202 */ /* 0x000fe40000000f00 */
[----:B------:R-:W-:-:S07]  /*1230*/  MOV R30, R28 ;  /* 0x0000001c001e7202 */ /* 0x000fce0000000f00 */
[----:B------:R-:W-:Y:S05]  /*1240*/  WARPSYNC.COLLECTIVE R16, `(.L_x_1075) ;  /* 0x0000000010087348 */ /* 0x000fea0003c00000 */
[----:B------:R0:W1:Y:S02]  /*1250*/  SHFL.BFLY P0, R28, R26, R18, R27 ;  /* 0x0c0000121a1c7389 */ /* 0x000064000000001b */
[----:B01----:R-:W-:Y:S01]  /*1260*/  ENDCOLLECTIVE ;  /* 0x000000000000791b */ /* 0x003fe20003800000 */
.L_x_1075:
[----:B------:R-:W-:Y:S01]  /*1270*/  FADD.FTZ R30, R30, R24 ;  /* 0x000000181e1e7221 */ /* 0x000fe20000010000 */
[----:B------:R-:W-:-:S04]  /*1280*/  HFMA2.MMA R18, -RZ, RZ, 0, 2.384185791015625e-07 ;  /* 0x00000004ff127435 */ /* 0x000fc800000001ff */
[----:B------:R-:W-:Y:S02]  /*1290*/  MOV R26, R30 ;  /* 0x0000001e001a7202 */ /* 0x000fe40000000f00 */
[----:B------:R-:W-:-:S07]  /*12a0*/  MOV R32, R28 ;  /* 0x0000001c00207202 */ /* 0x000fce0000000f00 */
[----:B------:R-:W-:Y:S05]  /*12b0*/  WARPSYNC.COLLECTIVE R16, `(.L_x_1076) ;  /* 0x0000000010087348 */ /* 0x000fea0003c00000 */
[----:B------:R0:W1:Y:S02]  /*12c0*/  SHFL.BFLY P0, R28, R26, R18, R27 ;  /* 0x0c0000121a1c7389 */ /* 0x000064000000001b */
[----:B01----:R-:W-:Y:S01]  /*12d0*/  ENDCOLLECTIVE ;  /* 0x000000000000791b */ /* 0x003fe20003800000 */
.L_x_1076:
[----:B------:R-:W-:-:S05]  /*12e0*/  FADD.FTZ R32, R32, R25 ;  /* 0x0000001920207221 */ /* 0x000fca0000010000 */
[----:B------:R-:W-:Y:S02]  /*12f0*/  MOV R26, R32 ;  /* 0x00000020001a7202 */ /* 0x000fe40000000f00 */
[----:B------:R-:W-:-:S07]  /*1300*/  MOV R34, R28 ;  /* 0x0000001c00227202 */ /* 0x000fce0000000f00 */
[----:B------:R-:W-:Y:S05]  /*1310*/  WARPSYNC.COLLECTIVE R16, `(.L_x_1077) ;  /* 0x0000000010087348 */ /* 0x000fea0003c00000 */
[----:B------:R0:W1:Y:S02]  /*1320*/  SHFL.BFLY P0, R28, R26, R18, R27 ;  /* 0x0c0000121a1c7389 */ /* 0x000064000000001b */
[----:B01----:R-:W-:Y:S01]  /*1330*/  ENDCOLLECTIVE ;  /* 0x000000000000791b */ /* 0x003fe20003800000 */
.L_x_1077:
[----:B------:R-:W-:Y:S01]  /*1340*/  FADD.FTZ R34, R30, R34 ;  /* 0x000000221e227221 */ /* 0x000fe20000010000 */
[----:B------:R-:W-:-:S04]  /*1350*/  HFMA2.MMA R18, -RZ, RZ, 0, 1.1920928955078125e-07 ;  /* 0x00000002ff127435 */ /* 0x000fc800000001ff */
[----:B------:R-:W-:Y:S02]  /*1360*/  MOV R26, R34 ;  /* 0x00000022001a7202 */ /* 0x000fe40000000f00 */
[----:B------:R-:W-:-:S07]  /*1370*/  MOV R36, R28 ;  /* 0x0000001c00247202 */ /* 0x000fce0000000f00 */
[----:B------:R-:W-:Y:S05]  /*1380*/  WARPSYNC.COLLECTIVE R16, `(.L_x_1078) ;  /* 0x0000000010087348 */ /* 0x000fea0003c00000 */
[----:B------:R0:W1:Y:S02]  /*1390*/  SHFL.BFLY P0, R28, R26, R18, R27 ;  /* 0x0c0000121a1c7389 */ /* 0x000064000000001b */
[----:B01----:R-:W-:Y:S01]  /*13a0*/  ENDCOLLECTIVE ;  /* 0x000000000000791b */ /* 0x003fe20003800000 */
.L_x_1078:
[----:B------:R-:W-:-:S05]  /*13b0*/  FADD.FTZ R36, R32, R36 ;  /* 0x0000002420247221 */ /* 0x000fca0000010000 */
[----:B------:R-:W-:Y:S02]  /*13c0*/  MOV R26, R36 ;  /* 0x00000024001a7202 */ /* 0x000fe40000000f00 */
[----:B------:R-:W-:-:S07]  /*13d0*/  MOV R25, R28 ;  /* 0x0000001c00197202 */ /* 0x000fce0000000f00 */
[----:B------:R-:W-:Y:S05]  /*13e0*/  WARPSYNC.COLLECTIVE R16, `(.L_x_1079) ;  /* 0x0000000010087348 */ /* 0x000fea0003c00000 */
[----:B------:R0:W1:Y:S02]  /*13f0*/  SHFL.BFLY P0, R28, R26, R18, R27 ;  /* 0x0c0000121a1c7389 */ /* 0x000064000000001b */
[----:B01----:R-:W-:Y:S01]  /*1400*/  ENDCOLLECTIVE ;  /* 0x000000000000791b */ /* 0x003fe20003800000 */
.L_x_1079:
[----:B------:R-:W-:Y:S01]  /*1410*/  FADD.FTZ R25, R34, R25 ;  /* 0x0000001922197221 */ /* 0x000fe20000010000 */
[----:B------:R-:W-:-:S04]  /*1420*/  HFMA2.MMA R18, -RZ, RZ, 0, 5.9604644775390625e-08 ;  /* 0x00000001ff127435 */ /* 0x000fc800000001ff */
[----:B------:R-:W-:Y:S02]  /*1430*/  MOV R26, R25 ;  /* 0x00000019001a7202 */ /* 0x000fe40000000f00 */
[----:B------:R-:W-:-:S07]  /*1440*/  MOV R24, R28 ;  /* 0x0000001c00187202 */ /* 0x000fce0000000f00 */
[----:B------:R-:W-:Y:S05]  /*1450*/  WARPSYNC.COLLECTIVE R16, `(.L_x_1080) ;  /* 0x0000000010087348 */ /* 0x000fea0003c00000 */
[----:B------:R0:W1:Y:S02]  /*1460*/  SHFL.BFLY P0, R28, R26, R18, R27 ;  /* 0x0c0000121a1c7389 */ /* 0x000064000000001b */
[----:B01----:R-:W-:Y:S01]  /*1470*/  ENDCOLLECTIVE ;  /* 0x000000000000791b */ /* 0x003fe20003800000 */
.L_x_1080:
[----:B------:R-:W-:-:S05]  /*1480*/  FADD.FTZ R36, R36, R24 ;  /* 0x0000001824247221 */ /* 0x000fca0000010000 */
[----:B------:R-:W-:Y:S02]  /*1490*/  MOV R26, R36 ;  /* 0x00000024001a7202 */ /* 0x000fe40000000f00 */
[----:B------:R-:W-:-:S07]  /*14a0*/  MOV R30, R28 ;  /* 0x0000001c001e7202 */ /* 0x000fce0000000f00 */
[----:B------:R-:W-:Y:S05]  /*14b0*/  WARPSYNC.COLLECTIVE R16, `(.L_x_1081) ;  /* 0x0000000010087348 */ /* 0x000fea0003c00000 */
[----:B------:R0:W1:Y:S02]  /*14c0*/  SHFL.BFLY P0, R28, R26, R18, R27 ;  /* 0x0c0000121a1c7389 */ /* 0x000064000000001b */
[----:B01----:R-:W-:Y:S01]  /*14d0*/  ENDCOLLECTIVE ;  /* 0x000000000000791b */ /* 0x003fe20003800000 */
.L_x_1081:
[----:B------:R-:W-:Y:S01]  /*14e0*/  FADD.FTZ R24, R25, R30 ;  /* 0x0000001e19187221 */ /* 0x000fe20000010000 */
[----:B------:R-:W-:Y:S06]  /*14f0*/  BRA `(.L_x_1082) ;  /* 0xfffffff400087947 */ /* 0x000fec000383ffff */
.L_x_1083:
        /* <DEDUP_REMOVED lines=16> */
.L_x_2237:


//--------------------- .text._ZN13group_norm_v214gn_cuda_kernelI13__nv_bfloat16Li320ELi1ELi16ELi40ELi256ELb1ELi256ELi40ELi40ELi4ELb0ELi116ELb0ELb0ENS_16CompileConditionILi900EEEEEvPT_PKS4_S7_S7_flPfS8_Pj --------------------------
	.section	.text._ZN13group_norm_v214gn_cuda_kernelI13__nv_bfloat16Li320ELi1ELi16ELi40ELi256ELb1ELi256ELi40ELi40ELi4ELb0ELi116ELb0ELb0ENS_16CompileConditionILi900EEEEEvPT_PKS4_S7_S7_flPfS8_Pj,"ax",@progbits
	.align	128
        .global         _ZN13group_norm_v214gn_cuda_kernelI13__nv_bfloat16Li320ELi1ELi16ELi40ELi256ELb1ELi256ELi40ELi40ELi4ELb0ELi116ELb0ELb0ENS_16CompileConditionILi900EEEEEvPT_PKS4_S7_S7_flPfS8_Pj
        .type           _ZN13group_norm_v214gn_cuda_kernelI13__nv_bfloat16Li320ELi1ELi16ELi40ELi256ELb1ELi256ELi40ELi40ELi4ELb0ELi116ELb0ELb0ENS_16CompileConditionILi900EEEEEvPT_PKS4_S7_S7_flPfS8_Pj,@function
        .size           _ZN13group_norm_v214gn_cuda_kernelI13__nv_bfloat16Li320ELi1ELi16ELi40ELi256ELb1ELi256ELi40ELi40ELi4ELb0ELi116ELb0ELb0ENS_16CompileConditionILi900EEEEEvPT_PKS4_S7_S7_flPfS8_Pj,(.L_x_2238 - _ZN13group_norm_v214gn_cuda_kernelI13__nv_bfloat16Li320ELi1ELi16ELi40ELi256ELb1ELi256ELi40ELi40ELi4ELb0ELi116ELb0ELb0ENS_16CompileConditionILi900EEEEEvPT_PKS4_S7_S7_flPfS8_Pj)
        .other          _ZN13group_norm_v214gn_cuda_kernelI13__nv_bfloat16Li320ELi1ELi16ELi40ELi256ELb1ELi256ELi40ELi40ELi4ELb0ELi116ELb0ELb0ENS_16CompileConditionILi900EEEEEvPT_PKS4_S7_S7_flPfS8_Pj,@"STO_CUDA_ENTRY STV_DEFAULT"
_ZN13group_norm_v214gn_cuda_kernelI13__nv_bfloat16Li320ELi1ELi16ELi40ELi256ELb1ELi256ELi40ELi40ELi4ELb0ELi116ELb0ELb0ENS_16CompileConditionILi900EEEEEvPT_PKS4_S7_S7_flPfS8_Pj:
.text._ZN13group_norm_v214gn_cuda_kernelI13__nv_bfloat16Li320ELi1ELi16ELi40ELi256ELb1ELi256ELi40ELi40ELi4ELb0ELi116ELb0ELb0ENS_16CompileConditionILi900EEEEEvPT_PKS4_S7_S7_flPfS8_Pj:
        /* <DEDUP_REMOVED lines=10> */
[----:B------:R-:W-:Y:S02]  /*00a0*/  IMAD R3, R7, -0xa, R12 ;  /* 0xfffffff607037824 */ /* 0x000fe400078e020c */
[----:B------:R-:W-:-:S04]  /*00b0*/  IMAD.WIDE.U32 R4, R4, 0x28000, RZ ;  /* 0x0002800004047825 */ /* 0x000fc800078e00ff */
[----:B------:R-:W-:Y:S02]  /*00c0*/  IMAD R3, R6, 0xa, R3 ;  /* 0x0000000a06037824 */ /* 0x000fe400078e0203 */
[----:B------:R-:W-:-:S03]  /*00d0*/  IMAD R7, R7, 0x280, RZ ;  /* 0x0000028007077824 */ /* 0x000fc600078e02ff */
[----:B------:R-:W-:-:S04]  /*00e0*/  SHF.L.U32 R10, R3, 0x2, RZ ;  /* 0x00000002030a7819 */ /* 0x000fc800000006ff */
[----:B------:R-:W-:-:S04]  /*00f0*/  LOP3.LUT R0, R4, R10, RZ, 0xfc, !PT ;  /* 0x0000000a04007212 */ /* 0x000fc800078efcff */
[----:B------:R-:W-:-:S04]  /*0100*/  IADD3 R0, P0, R7, R0, RZ ;  /* 0x0000000007007210 */ /* 0x000fc80007f1e0ff */
[----:B------:R-:W-:Y:S02]  /*0110*/  IADD3.X R7, RZ, R5, RZ, P0, !PT ;  /* 0x00000005ff077210 */ /* 0x000fe400007fe4ff */
[----:B------:R-:W-:-:S04]  /*0120*/  LEA R8, P0, R0, UR4, 0x1 ;  /* 0x0000000400087c11 */ /* 0x000fc8000f8008ff */
[----:B------:R-:W-:Y:S01]  /*0130*/  LEA.HI.X R9, R0, UR5, R7, 0x1, P0 ;  /* 0x0000000500097c11 */ /* 0x000fe200080f0c07 */
[----:B------:R-:W-:-:S04]  /*0140*/  ULDC.64 UR4, c[0x0][0x220] ;  /* 0x0000880000047ab9 */ /* 0x000fc80000000a00 */
[----:B------:R-:W2:Y:S04]  /*0150*/  LDG.E.64.CONSTANT R76, desc[UR6][R8.64] ;  /* 0x00000006084c7981 */ /* 0x000ea8000c1e9b00 */
[----:B------:R-:W3:Y:S04]  /*0160*/  LDG.E.64.CONSTANT R54, desc[UR6][R8.64+0xa000] ;  /* 0x00a0000608367981 */ /* 0x000ee8000c1e9b00 */
[----:B------:R-:W4:Y:S04]  /*0170*/  LDG.E.64.CONSTANT R4, desc[UR6][R8.64+0x14000] ;  /* 0x0140000608047981 */ /* 0x000f28000c1e9b00 */
[----:B------:R-:W4:Y:S04]  /*0180*/  LDG.E.64.CONSTANT R16, desc[UR6][R8.64+0x1e000] ;  /* 0x01e0000608107981 */ /* 0x000f28000c1e9b00 */
[----:B------:R-:W4:Y:S04]  /*0190*/  LDG.E.64.CONSTANT R20, desc[UR6][R8.64+0x28000] ;  /* 0x0280000608147981 */ /* 0x000f28000c1e9b00 */
[----:B------:R-:W4:Y:S04]  /*01a0*/  LDG.E.64.CONSTANT R24, desc[UR6][R8.64+0x32000] ;  /* 0x0320000608187981 */ /* 0x000f28000c1e9b00 */
[----:B------:R-:W4:Y:S04]  /*01b0*/  LDG.E.64.CONSTANT R28, desc[UR6][R8.64+0x3c000] ;  /* 0x03c00006081c7981 */ /* 0x000f28000c1e9b00 */
[----:B------:R-:W4:Y:S01]  /*01c0*/  LDG.E.64.CONSTANT R62, desc[UR6][R8.64+0x46000] ;  /* 0x04600006083e7981 */ /* 0x000f22000c1e9b00 */
[----:B------:R-:W-:-:S02]  /*01d0*/  SHF.L.U32 R68, R10, 0x1, RZ ;  /* 0x000000010a447819 */ /* 0x000fc400000006ff */
[----:B------:R-:W-:Y:S02]  /*01e0*/  SHF.R.U32.HI R3, RZ, 0x1f, R10 ;  /* 0x0000001fff037819 */ /* 0x000fe4000001160a */
[C---:B------:R-:W-:Y:S02]  /*01f0*/  IADD3 R14, P0, R68.reuse, UR4, RZ ;  /* 0x00000004440e7c10 */ /* 0x040fe4000ff1e0ff */
[----:B------:R-:W-:Y:S02]  /*0200*/  IADD3 R68, P1, R68, UR8, RZ ;  /* 0x0000000844447c10 */ /* 0x000fe4000ff3e0ff */
[C---:B------:R-:W-:Y:S02]  /*0210*/  IADD3.X R15, R3.reuse, UR5, RZ, P0, !PT ;  /* 0x00000005030f7c10 */ /* 0x040fe400087fe4ff */
[----:B------:R-:W-:-:S03]  /*0220*/  IADD3.X R69, R3, UR9, RZ, P1, !PT ;  /* 0x0000000903457c10 */ /* 0x000fc60008ffe4ff */
[----:B------:R0:W5:Y:S04]  /*0230*/  LDG.E.64.CONSTANT R8, desc[UR6][R14.64] ;  /* 0x000000060e087981 */ /* 0x000168000c1e9b00 */
[----:B------:R-:W5:Y:S01]  /*0240*/  LDG.E.64.CONSTANT R68, desc[UR6][R68.64] ;  /* 0x0000000644447981 */ /* 0x000f62000c1e9b00 */
[----:B------:R-:W-:Y:S02]  /*0250*/  LOP3.LUT P0, RZ, R12, 0x1f, RZ, 0xc0, !PT ;  /* 0x0000001f0cff7812 */ /* 0x000fe4000780c0ff */
[C---:B--2---:R-:W-:Y:S02]  /*0260*/  PRMT R71, R76.reuse, 0x7632, R71 ;  /* 0x000076324c477816 */ /* 0x044fe40000000047 */
[----:B------:R-:W-:Y:S02]  /*0270*/  SHF.L.U32 R3, R76, 0x10, RZ ;  /* 0x000000104c037819 */ /* 0x000fe400000006ff */
[----:B------:R-:W-:-:S03]  /*0280*/  SHF.L.U32 R71, R71, 0x10, RZ ;  /* 0x0000001047477819 */ /* 0x000fc600000006ff */
[----:B------:R-:W-:Y:S01]  /*0290*/  FADD.FTZ R18, RZ, R3 ;  /* 0x00000003ff127221 */ /* 0x000fe20000010000 */
[----:B------:R-:W-:Y:S01]  /*02a0*/  FFMA.FTZ R22, R3, R3, RZ ;  /* 0x0000000303167223 */ /* 0x000fe200000100ff */
[C---:B------:R-:W-:Y:S02]  /*02b0*/  PRMT R67, R77.reuse, 0x7632, R67 ;  /* 0x000076324d437816 */ /* 0x040fe40000000043 */
[----:B------:R-:W-:Y:S01]  /*02c0*/  SHF.L.U32 R77, R77, 0x10, RZ ;  /* 0x000000104d4d7819 */ /* 0x000fe200000006ff */
[----:B------:R-:W-:Y:S01]  /*02d0*/  FADD.FTZ R18, R18, R71 ;  /* 0x0000004712127221 */ /* 0x000fe20000010000 */
[----:B------:R-:W-:Y:S01]  /*02e0*/  FFMA.FTZ R22, R71, R71, R22 ;  /* 0x0000004747167223 */ /* 0x000fe20000010016 */
[----:B------:R-:W-:Y:S02]  /*02f0*/  SHF.L.U32 R67, R67, 0x10, RZ ;  /* 0x0000001043437819 */ /* 0x000fe400000006ff */
[----:B------:R-:W-:Y:S01]  /*0300*/  FADD.FTZ R18, R18, R77 ;  /* 0x0000004d12127221 */ /* 0x000fe20000010000 */
[----:B------:R-:W-:Y:S01]  /*0310*/  FFMA.FTZ R22, R77, R77, R22 ;  /* 0x0000004d4d167223 */ /* 0x000fe20000010016 */
[----:B---3--:R-:W-:-:S02]  /*0320*/  PRMT R39, R54, 0x7632, R39 ;  /* 0x0000763236277816 */ /* 0x008fc40000000027 */
        /* <DEDUP_REMOVED lines=13> */
[C---:B----4-:R-:W-:Y:S02]  /*0400*/  PRMT R37, R4.reuse, 0x7632, R37 ;  /* 0x0000763204257816 */ /* 0x050fe40000000025 */
        /* <DEDUP_REMOVED lines=12> */
[----:B------:R-:W-:Y:S01]  /*04d0*/  FFMA.FTZ R22, R13, R13, R22 ;  /* 0x0000000d0d167223 */ /* 0x000fe20000010016 */
[C---:B------:R-:W-:Y:S02]  /*04e0*/  PRMT R53, R16.reuse, 0x7632, R53 ;  /* 0x0000763210357816 */ /* 0x040fe40000000035 */
[----:B0-----:R-:W-:Y:S01]  /*04f0*/  SHF.L.U32 R15, R16, 0x10, RZ ;  /* 0x00000010100f7819 */ /* 0x001fe200000006ff */
        /* <DEDUP_REMOVED lines=67> */
[----:B------:R-:W-:-:S03]  /*0930*/  FFMA.FTZ R22, R63, R63, R22 ;  /* 0x0000003f3f167223 */ /* 0x000fc60000010016 */
[----:B------:R-:W-:Y:S01]  /*0940*/  FADD.FTZ R18, R18, R65 ;  /* 0x0000004112127221 */ /* 0x000fe20000010000 */
[----:B------:R-:W-:-:S04]  /*0950*/  FFMA.FTZ R22, R65, R65, R22 ;  /* 0x0000004141167223 */ /* 0x000fc80000010016 */
        /* <DEDUP_REMOVED lines=19> */
[----:B------:R-:W-:Y:S02]  /*0a90*/  @!P0 MOV R14, 0x400 ;  /* 0x00000400000e8802 */ /* 0x000fe40000000f00 */
[----:B------:R-:W-:Y:S02]  /*0aa0*/  @!P0 SHF.R.U32.HI R4, RZ, 0x2, R12 ;  /* 0x00000002ff048819 */ /* 0x000fe4000001160c */
[----:B--2---:R-:W-:Y:S02]  /*0ab0*/  @!P0 LEA R14, R22, R14, 0x18 ;  /* 0x0000000e160e8211 */ /* 0x004fe400078ec0ff */
[----:B------:R-:W-:-:S04]  /*0ac0*/  @!P0 LOP3.LUT R4, R4, 0x3ffffff8, RZ, 0xc0, !PT ;  /* 0x3ffffff804048812 */ /* 0x000fc800078ec0ff */
[----:B------:R-:W-:Y:S01]  /*0ad0*/  @!P0 IADD3 R14, R4, R14, RZ ;  /* 0x0000000e040e8210 */ /* 0x000fe20007ffe0ff */
[----:B0-----:R-:W-:Y:S01]  /*0ae0*/  FADD.FTZ R4, R18, R5 ;  /* 0x0000000512047221 */ /* 0x001fe20000010000 */
[----:B-1----:R-:W-:-:S05]  /*0af0*/  FADD.FTZ R5, R20, R31 ;  /* 0x0000001f14057221 */ /* 0x002fca0000010000 */
        /* <DEDUP_REMOVED lines=14> */
[----:B0-----:R-:W0:Y:S01]  /*0be0*/  SHFL.BFLY PT, R14, R5, 0x8, 0x1f ;  /* 0x0d001f00050e7f89 */ /* 0x001e2200000e0000 */
        /* <DEDUP_REMOVED lines=13> */
.L_x_1096:
[----:B------:R-:W-:Y:S01]  /*0cc0*/  ISETP.NE.AND P0, PT, R12, RZ, PT ;  /* 0x000000ff0c00720c */ /* 0x000fe20003f05270 */
[----:B--2---:R-:W-:-:S12]  /*0cd0*/  FADD.FTZ R20, R20, R5 ;  /* 0x0000000514147221 */ /* 0x004fd80000010000 */
[----:B------:R-:W0:Y:S01]  /*0ce0*/  @!P0 S2R R31, SR_CgaCtaId ;  /* 0x00000000001f8919 */ /* 0x000e220000008800 */
[----:B------:R-:W-:Y:S01]  /*0cf0*/  @!P0 FMUL.FTZ R4, R4, 9.7656251455191522837e-05 ;  /* 0x38cccccd04048820 */ /* 0x000fe20000410000 */
[----:B------:R-:W-:-:S03]  /*0d00*/  @!P0 MOV R14, 0x400 ;  /* 0x00000400000e8802 */ /* 0x000fc60000000f00 */
[----:B------:R-:W-:-:S04]  /*0d10*/  @!P0 FMUL.FTZ R5, R4, R4 ;  /* 0x0000000404058220 */ /* 0x000fc80000410000 */
[----:B------:R-:W-:-:S05]  /*0d20*/  @!P0 FFMA.FTZ R5, R20, 9.7656251455191522837e-05, -R5 ;  /* 0x38cccccd14058823 */ /* 0x000fca0000010805 */
[----:B------:R-:W-:Y:S02]  /*0d30*/  @!P0 FMNMX.FTZ R5, RZ, R5, !PT ;  /* 0x00000005ff058209 */ /* 0x000fe40007810000 */
[----:B0-----:R-:W-:-:S05]  /*0d40*/  @!P0 LEA R14, R31, R14, 0x18 ;  /* 0x0000000e1f0e8211 */ /* 0x001fca00078ec0ff */
[----:B------:R0:W-:Y:S02]  /*0d50*/  @!P0 STS.64 [R14+0x50], R4 ;  /* 0x000050040e008388 */ /* 0x0001e40000000a00 */
.L_x_1084:
        /* <DEDUP_REMOVED lines=17> */
.L_x_1087:
[----:B------:R-:W-:Y:S05]  /*0e70*/  BSYNC B0 ;  /* 0x0000000000007941 */ /* 0x000fea0003800000 */
.L_x_1086:
[----:B------:R-:W2:Y:S01]  /*0e80*/  S2UR UR5, SR_CgaCtaId ;  /* 0x00000000000579c3 */ /* 0x000ea20000008800 */
[----:B------:R-:W-:Y:S01]  /*0e90*/  IADD3 R6, RZ, -R6, RZ ;  /* 0x80000006ff067210 */ /* 0x000fe20007ffe0ff */
[----:B------:R-:W-:Y:S01]  /*0ea0*/  UMOV UR4, 0x400 ;  /* 0x0000040000047882 */ /* 0x000fe20000000000 */
[----:B01----:R-:W-:Y:S01]  /*0eb0*/  IMAD.WIDE.U32 R4, R10, -0x33333333, RZ ;  /* 0xcccccccd0a047825 */ /* 0x003fe200078e00ff */
[----:B------:R-:W-:Y:S01]  /*0ec0*/  UIADD3 UR4, UR4, 0x50, URZ ;  /* 0x0000005004047890 */ /* 0x000fe2000fffe03f */
[----:B------:R-:W-:Y:S02]  /*0ed0*/  MOV R4, R6 ;  /* 0x0000000600047202 */ /* 0x000fe40000000f00 */
[----:B-----5:R-:W-:Y:S02]  /*0ee0*/  SHF.L.U32 R73, R68, 0x10, RZ ;  /* 0x0000001044497819 */ /* 0x020fe400000006ff */
[----:B------:R-:W-:Y:S02]  /*0ef0*/  LEA.HI R4, R5, R4, RZ, 0x1b ;  /* 0x0000000405047211 */ /* 0x000fe400078fd8ff */
[----:B------:R-:W-:-:S02]  /*0f00*/  PRMT R62, R8, 0x7632, R62 ;  /* 0x00007632083e7816 */ /* 0x000fc4000000003e */
[----:B------:R-:W-:Y:S02]  /*0f10*/  PRMT R68, R68, 0x7632, R68 ;  /* 0x0000763244447816 */ /* 0x000fe40000000044 */
[----:B------:R-:W-:Y:S02]  /*0f20*/  SHF.L.U32 R60, R8, 0x10, RZ ;  /* 0x00000010083c7819 */ /* 0x000fe400000006ff */
[C---:B------:R-:W-:Y:S02]  /*0f30*/  PRMT R66, R9.reuse, 0x7632, R66 ;  /* 0x0000763209427816 */ /* 0x040fe40000000042 */
[----:B------:R-:W-:Y:S02]  /*0f40*/  SHF.L.U32 R64, R9, 0x10, RZ ;  /* 0x0000001009407819 */ /* 0x000fe400000006ff */
[----:B------:R-:W-:Y:S02]  /*0f50*/  SHF.L.U32 R62, R62, 0x10, RZ ;  /* 0x000000103e3e7819 */ /* 0x000fe400000006ff */
[C---:B------:R-:W-:Y:S01]  /*0f60*/  PRMT R9, R69.reuse, 0x7632, R9 ;  /* 0x0000763245097816 */ /* 0x040fe20000000009 */
[----:B--2---:R-:W-:Y:S01]  /*0f70*/  ULEA UR4, UR5, UR4, 0x18 ;  /* 0x0000000405047291 */ /* 0x004fe2000f8ec03f */
[----:B------:R-:W-:-:S02]  /*0f80*/  SHF.L.U32 R69, R69, 0x10, RZ ;  /* 0x0000001045457819 */ /* 0x000fc400000006ff */
[----:B------:R-:W-:-:S03]  /*0f90*/  SHF.L.U32 R66, R66, 0x10, RZ ;  /* 0x0000001042427819 */ /* 0x000fc600000006ff */
[----:B------:R-:W-:Y:S01]  /*0fa0*/  LEA R4, R4, UR4, 0x3 ;  /* 0x0000000404047c11 */ /* 0x000fe2000f8e18ff */
[----:B------:R-:W-:-:S05]  /*0fb0*/  ULDC UR4, c[0x0][0x230] ;  /* 0x00008c0000047ab9 */ /* 0x000fca0000000800 */
[----:B------:R-:W0:Y:S02]  /*0fc0*/  LDS.64 R4, [R4] ;  /* 0x0000000004047984 */ /* 0x000e240000000a00 */
[----:B0-----:R-:W-:Y:S01]  /*0fd0*/  FADD.FTZ R5, R5, UR4 ;  /* 0x0000000405057e21 */ /* 0x001fe20008010000 */
[--C-:B------:R-:W-:Y:S01]  /*0fe0*/  FADD.FTZ R6, R71, -R4.reuse ;  /* 0x8000000447067221 */ /* 0x100fe20000010000 */
[--C-:B------:R-:W-:Y:S01]  /*0ff0*/  FADD.FTZ R8, R77, -R4.reuse ;  /* 0x800000044d087221 */ /* 0x100fe20000010000 */
[----:B------:R-:W-:Y:S01]  /*1000*/  SHF.L.U32 R71, R68, 0x10, RZ ;  /* 0x0000001044477819 */ /* 0x000fe200000006ff */
        /* <DEDUP_REMOVED lines=14> */
[----:B------:R-:W-:Y:S01]  /*10f0*/  ULDC.64 UR4, c[0x0][0x210] ;  /* 0x0000840000047ab9 */ /* 0x000fe20000000a00 */
[C---:B0-----:R-:W-:Y:S01]  /*1100*/  FMUL.FTZ R6, R31.reuse, R6 ;  /* 0x000000061f067220 */ /* 0x041fe20000410000 */
[C---:B------:R-:W-:Y:S01]  /*1110*/  FMUL.FTZ R8, R31.reuse, R8 ;  /* 0x000000081f087220 */ /* 0x040fe20000410000 */
[C---:B------:R-:W-:Y:S01]  /*1120*/  FMUL.FTZ R20, R31.reuse, R20 ;  /* 0x000000141f147220 */ /* 0x040fe20000410000 */
[----:B------:R-:W-:Y:S01]  /*1130*/  FMUL.FTZ R22, R31, R22 ;  /* 0x000000161f167220 */ /* 0x000fe20000410000 */
[----:B------:R-:W-:Y:S01]  /*1140*/  FFMA.FTZ R3, R6, R62, R71 ;  /* 0x0000003e06037223 */ /* 0x000fe20000010047 */
[--C-:B------:R-:W-:Y:S01]  /*1150*/  FADD.FTZ R6, R67, -R4.reuse ;  /* 0x8000000443067221 */ /* 0x100fe20000010000 */
[----:B------:R-:W-:Y:S01]  /*1160*/  FFMA.FTZ R5, R8, R64, R69 ;  /* 0x0000004008057223 */ /* 0x000fe20000010045 */
[----:B------:R-:W-:Y:S01]  /*1170*/  SHF.L.U32 R67, R9, 0x10, RZ ;  /* 0x0000001009437819 */ /* 0x000fe200000006ff */
[C---:B------:R-:W-:Y:S01]  /*1180*/  FMUL.FTZ R9, R31.reuse, R14 ;  /* 0x0000000e1f097220 */ /* 0x040fe20000410000 */
[----:B------:R-:W-:Y:S01]  /*1190*/  FMUL.FTZ R6, R31, R6 ;  /* 0x000000061f067220 */ /* 0x000fe20000410000 */
[----:B------:R-:W-:Y:S01]  /*11a0*/  FMUL.FTZ R10, R5, -1.4426950216293334961 ;  /* 0xbfb8aa3b050a7820 */ /* 0x000fe20000410000 */
[--C-:B------:R-:W-:Y:S01]  /*11b0*/  FADD.FTZ R14, R55, -R4.reuse ;  /* 0x80000004370e7221 */ /* 0x100fe20000010000 */
[--C-:B------:R-:W-:Y:S01]  /*11c0*/  FADD.FTZ R8, R57, -R4.reuse ;  /* 0x8000000439087221 */ /* 0x100fe20000010000 */
[----:B------:R-:W-:Y:S01]  /*11d0*/  FFMA.FTZ R6, R6, R66, R67 ;  /* 0x0000004206067223 */ /* 0x000fe20000010043 */
[----:B------:R0:W-:Y:S01]  /*11e0*/  MUFU.EX2 R57, R10 ;  /* 0x0000000a00397308 */ /* 0x0001e20000000800 */
[----:B------:R-:W-:Y:S01]  /*11f0*/  FMUL.FTZ R2, R2, R31 ;  /* 0x0000001f02027220 */ /* 0x000fe20000410000 */
[----:B------:R-:W-:Y:S01]  /*1200*/  FMUL.FTZ R8, R31, R8 ;  /* 0x000000081f087220 */ /* 0x000fe20000410000 */
[----:B------:R-:W-:Y:S01]  /*1210*/  FMUL.FTZ R12, R6, -1.4426950216293334961 ;  /* 0xbfb8aa3b060c7820 */ /* 0x000fe20000410000 */
[----:B------:R-:W-:Y:S01]  /*1220*/  FFMA.FTZ R9, R62, R9, R71 ;  /* 0x000000093e097223 */ /* 0x000fe20000010047 */
[--C-:B------:R-:W-:Y:S01]  /*1230*/  FFMA.FTZ R2, R2, R60, R73.reuse ;  /* 0x0000003c02027223 */ /* 0x100fe20000010049 */
[----:B------:R-:W-:Y:S01]  /*1240*/  FFMA.FTZ R8, R60, R8, R73 ;  /* 0x000000083c087223 */ /* 0x000fe20000010049 */
[----:B------:R-:W-:Y:S01]  /*1250*/  FMUL.FTZ R36, R3, -1.4426950216293334961 ;  /* 0xbfb8aa3b03247820 */ /* 0x000fe20000410000 */
[----:B------:R1:W2:Y:S01]  /*1260*/  MUFU.EX2 R39, R12 ;  /* 0x0000000c00277308 */ /* 0x0002a20000000800 */
[----:B0-----:R-:W-:Y:S01]  /*1270*/  FMUL.FTZ R10, R31, R14 ;  /* 0x0000000e1f0a7220 */ /* 0x001fe20000410000 */
[--C-:B------:R-:W-:Y:S01]  /*1280*/  FADD.FTZ R14, R51, -R4.reuse ;  /* 0x80000004330e7221 */ /* 0x100fe20000010000 */
[----:B------:R-:W-:Y:S01]  /*1290*/  FMUL.FTZ R58, R2, -1.4426950216293334961 ;  /* 0xbfb8aa3b023a7820 */ /* 0x000fe20000410000 */
[----:B------:R-:W-:Y:S01]  /*12a0*/  FMUL.FTZ R56, R8, -1.4426950216293334961 ;  /* 0xbfb8aa3b08387820 */ /* 0x000fe20000410000 */
[C---:B------:R-:W-:Y:S01]  /*12b0*/  FMUL.FTZ R74, R31.reuse, R72 ;  /* 0x000000481f4a7220 */ /* 0x040fe20000410000 */
[----:B------:R-:W-:Y:S01]  /*12c0*/  FMUL.FTZ R14, R31, R14 ;  /* 0x0000000e1f0e7220 */ /* 0x000fe20000410000 */
[----:B------:R-:W-:Y:S01]  /*12d0*/  FMUL.FTZ R34, R9, -1.4426950216293334961 ;  /* 0xbfb8aa3b09227820 */ /* 0x000fe20000410000 */
[----:B------:R-:W-:Y:S01]  /*12e0*/  FFMA.FTZ R10, R64, R10, R69 ;  /* 0x0000000a400a7223 */ /* 0x000fe20000010045 */
[--C-:B-1----:R-:W-:Y:S01]  /*12f0*/  FADD.FTZ R12, R11, -R4.reuse ;  /* 0x800000040b0c7221 */ /* 0x102fe20000010000 */
[----:B------:R-:W-:Y:S01]  /*1300*/  FFMA.FTZ R11, R66, R14, R67 ;  /* 0x0000000e420b7223 */ /* 0x000fe20000010043 */
[----:B------:R-:W-:Y:S01]  /*1310*/  FADD.FTZ R14, R37, -R4 ;  /* 0x80000004250e7221 */ /* 0x000fe20000010000 */
[C---:B------:R-:W-:Y:S01]  /*1320*/  FMUL.FTZ R76, R31.reuse, R76 ;  /* 0x0000004c1f4c7220 */ /* 0x040fe20000410000 */
[----:B------:R-:W-:Y:S01]  /*1330*/  FMUL.FTZ R12, R31, R12 ;  /* 0x0000000c1f0c7220 */ /* 0x000fe20000410000 */
[----:B------:R-:W-:Y:S01]  /*1340*/  FMUL.FTZ R16, R11, -1.4426950216293334961 ;  /* 0xbfb8aa3b0b107820 */ /* 0x000fe20000410000 */
[C---:B------:R-:W-:Y:S01]  /*1350*/  FMUL.FTZ R14, R31.reuse, R14 ;  /* 0x0000000e1f0e7220 */ /* 0x040fe20000410000 */
[----:B------:R-:W-:Y:S01]  /*1360*/  MUFU.EX2 R58, R58 ;  /* 0x0000003a003a7308 */ /* 0x000fe20000000800 */
[----:B------:R-:W-:Y:S01]  /*1370*/  FFMA.FTZ R12, R60, R12, R73 ;  /* 0x0000000c3c0c7223 */ /* 0x000fe20000010049 */
[----:B------:R-:W-:Y:S01]  /*1380*/  FMUL.FTZ R55, R10, -1.4426950216293334961 ;  /* 0xbfb8aa3b0a377820 */ /* 0x000fe20000410000 */
[----:B------:R-:W-:Y:S01]  /*1390*/  FFMA.FTZ R13, R62, R14, R71 ;  /* 0x0000000e3e0d7223 */ /* 0x000fe20000010047 */
[----:B------:R-:W-:Y:S01]  /*13a0*/  FMUL.FTZ R14, R31, R18 ;  /* 0x000000121f0e7220 */ /* 0x000fe20000410000 */
[----:B------:R-:W-:Y:S01]  /*13b0*/  FMUL.FTZ R51, R12, -1.4426950216293334961 ;  /* 0xbfb8aa3b0c337820 */ /* 0x000fe20000410000 */
[----:B--2---:R-:W-:Y:S01]  /*13c0*/  FADD.FTZ R39, R39, 1 ;  /* 0x3f80000027277421 */ /* 0x004fe20000010000 */
[----:B------:R-:W-:Y:S01]  /*13d0*/  FMUL.FTZ R18, R13, -1.4426950216293334961 ;  /* 0xbfb8aa3b0d127820 */ /* 0x000fe20000410000 */
[----:B------:R0:W-:Y:S01]  /*13e0*/  MUFU.EX2 R37, R16 ;  /* 0x0000001000257308 */ /* 0x0001e20000000800 */
[----:B------:R-:W-:-:S04]  /*13f0*/  FFMA.FTZ R14, R64, R14, R69 ;  /* 0x0000000e400e7223 */ /* 0x000fc80000010045 */
[----:B------:R-:W-:-:S03]  /*1400*/  FMUL.FTZ R46, R14, -1.4426950216293334961 ;  /* 0xbfb8aa3b0e2e7820 */ /* 0x000fc60000410000 */
[----:B------:R1:W-:Y:S01]  /*1410*/  MUFU.EX2 R47, R18 ;  /* 0x00000012002f7308 */ /* 0x0003e20000000800 */
[----:B0-----:R-:W-:Y:S01]  /*1420*/  FADD.FTZ R16, R15, -R4 ;  /* 0x800000040f107221 */ /* 0x001fe20000010000 */
[----:B------:R-:W-:-:S03]  /*1430*/  FFMA.FTZ R15, R66, R20, R67 ;  /* 0x00000014420f7223 */ /* 0x000fc60000010043 */
[----:B------:R-:W-:Y:S01]  /*1440*/  FMUL.FTZ R16, R31, R16 ;  /* 0x000000101f107220 */ /* 0x000fe20000410000 */
[----:B------:R-:W-:Y:S02]  /*1450*/  FMUL.FTZ R20, R15, -1.4426950216293334961 ;  /* 0xbfb8aa3b0f147820 */ /* 0x000fe40000410000 */
[----:B------:R-:W0:Y:S01]  /*1460*/  MUFU.EX2 R36, R36 ;  /* 0x0000002400247308 */ /* 0x000e220000000800 */
[--C-:B-1----:R-:W-:Y:S01]  /*1470*/  FADD.FTZ R18, R17, -R4.reuse ;  /* 0x8000000411127221 */ /* 0x102fe20000010000 */
[----:B------:R-:W-:Y:S01]  /*1480*/  FFMA.FTZ R17, R62, R22, R71 ;  /* 0x000000163e117223 */ /* 0x000fe20000010047 */
[----:B------:R-:W-:Y:S01]  /*1490*/  FADD.FTZ R22, R49, -R4 ;  /* 0x8000000431167221 */ /* 0x000fe20000010000 */
[----:B------:R-:W-:Y:S01]  /*14a0*/  FFMA.FTZ R16, R60, R16, R73 ;  /* 0x000000103c107223 */ /* 0x000fe20000010049 */
[----:B------:R-:W-:Y:S01]  /*14b0*/  FMUL.FTZ R18, R31, R18 ;  /* 0x000000121f127220 */ /* 0x000fe20000410000 */
[----:B------:R-:W-:Y:S01]  /*14c0*/  FMUL.FTZ R38, R17, -1.4426950216293334961 ;  /* 0xbfb8aa3b11267820 */ /* 0x000fe20000410000 */
[----:B------:R-:W-:Y:S01]  /*14d0*/  FMUL.FTZ R22, R31, R22 ;  /* 0x000000161f167220 */ /* 0x000fe20000410000 */
[----:B------:R1:W-:Y:S01]  /*14e0*/  MUFU.EX2 R53, R20 ;  /* 0x0000001400357308 */ /* 0x0003e20000000800 */
[----:B------:R-:W-:Y:S01]  /*14f0*/  FMUL.FTZ R52, R16, -1.4426950216293334961 ;  /* 0xbfb8aa3b10347820 */ /* 0x000fe20000410000 */
[----:B------:R-:W-:-:S04]  /*1500*/  FFMA.FTZ R18, R64, R18, R69 ;  /* 0x0000001240127223 */ /* 0x000fc80000010045 */
[----:B------:R-:W-:Y:S02]  /*1510*/  FMUL.FTZ R49, R18, -1.4426950216293334961 ;  /* 0xbfb8aa3b12317820 */ /* 0x000fe40000410000 */
[----:B------:R-:W-:Y:S01]  /*1520*/  MUFU.EX2 R56, R56 ;  /* 0x0000003800387308 */ /* 0x000fe20000000800 */
[--C-:B-1----:R-:W-:Y:S01]  /*1530*/  FADD.FTZ R20, R19, -R4.reuse ;  /* 0x8000000413147221 */ /* 0x102fe20000010000 */
[----:B------:R-:W-:Y:S01]  /*1540*/  FFMA.FTZ R19, R66, R22, R67 ;  /* 0x0000001642137223 */ /* 0x000fe20000010043 */
[----:B------:R-:W-:Y:S01]  /*1550*/  FADD.FTZ R22, R33, -R4 ;  /* 0x8000000421167221 */ /* 0x000fe20000010000 */
[----:B0-----:R-:W-:Y:S01]  /*1560*/  FADD.FTZ R36, R36, 1 ;  /* 0x3f80000024247421 */ /* 0x001fe20000010000 */
[----:B------:R-:W-:Y:S01]  /*1570*/  FMUL.FTZ R20, R31, R20 ;  /* 0x000000141f147220 */ /* 0x000fe20000410000 */
[----:B------:R-:W-:Y:S01]  /*1580*/  FMUL.FTZ R50, R19, -1.4426950216293334961 ;  /* 0xbfb8aa3b13327820 */ /* 0x000fe20000410000 */
[----:B------:R-:W-:Y:S01]  /*1590*/  FMUL.FTZ R22, R31, R22 ;  /* 0x000000161f167220 */ /* 0x000fe20000410000 */
[----:B------:R-:W0:Y:S01]  /*15a0*/  MUFU.EX2 R34, R34 ;  /* 0x0000002200227308 */ /* 0x000e220000000800 */
[----:B------:R-:W-:-:S02]  /*15b0*/  FFMA.FTZ R20, R60, R20, R73 ;  /* 0x000000143c147223 */ /* 0x000fc40000010049 */
[----:B------:R-:W-:Y:S01]  /*15c0*/  FFMA.FTZ R21, R62, R22, R71 ;  /* 0x000000163e157223 */ /* 0x000fe20000010047 */
[----:B------:R-:W-:Y:S01]  /*15d0*/  FMUL.FTZ R22, R31, R24 ;  /* 0x000000181f167220 */ /* 0x000fe20000410000 */
[----:B------:R-:W-:Y:S01]  /*15e0*/  FADD.FTZ R24, R75, -R4 ;  /* 0x800000044b187221 */ /* 0x000fe20000010000 */
[----:B------:R-:W-:Y:S01]  /*15f0*/  FMUL.FTZ R33, R20, -1.4426950216293334961 ;  /* 0xbfb8aa3b14217820 */ /* 0x000fe20000410000 */
[----:B------:R-:W-:Y:S01]  /*1600*/  FMUL.FTZ R48, R21, -1.4426950216293334961 ;  /* 0xbfb8aa3b15307820 */ /* 0x000fe20000410000 */
[----:B------:R-:W-:Y:S01]  /*1610*/  MUFU.EX2 R51, R51 ;  /* 0x0000003300337308 */ /* 0x000fe20000000800 */
[----:B------:R-:W-:Y:S01]  /*1620*/  FMUL.FTZ R24, R31, R24 ;  /* 0x000000181f187220 */ /* 0x000fe20000410000 */
[----:B------:R-:W-:-:S03]  /*1630*/  FFMA.FTZ R22, R64, R22, R69 ;  /* 0x0000001640167223 */ /* 0x000fc60000010045 */
[----:B------:R-:W-:Y:S01]  /*1640*/  FFMA.FTZ R23, R66, R24, R67 ;  /* 0x0000001842177223 */ /* 0x000fe20000010043 */
[----:B------:R-:W-:Y:S01]  /*1650*/  FMUL.FTZ R24, R31, R26 ;  /* 0x0000001a1f187220 */ /* 0x000fe20000410000 */
[--C-:B------:R-:W-:Y:S01]  /*1660*/  FADD.FTZ R26, R45, -R4.reuse ;  /* 0x800000042d1a7221 */ /* 0x100fe20000010000 */
[----:B------:R-:W-:Y:S01]  /*1670*/  MUFU.EX2 R46, R46 ;  /* 0x0000002e002e7308 */ /* 0x000fe20000000800 */
[----:B------:R-:W-:Y:S01]  /*1680*/  FMUL.FTZ R42, R22, -1.4426950216293334961 ;  /* 0xbfb8aa3b162a7820 */ /* 0x000fe20000410000 */
[----:B------:R-:W-:Y:S01]  /*1690*/  FFMA.FTZ R24, R60, R24, R73 ;  /* 0x000000183c187223 */ /* 0x000fe20000010049 */
[----:B------:R-:W-:Y:S01]  /*16a0*/  FMUL.FTZ R26, R31, R26 ;  /* 0x0000001a1f1a7220 */ /* 0x000fe20000410000 */
[----:B------:R-:W-:Y:S01]  /*16b0*/  FMUL.FTZ R54, R23, -1.4426950216293334961 ;  /* 0xbfb8aa3b17367820 */ /* 0x000fe20000410000 */
[----:B0-----:R-:W-:Y:S01]  /*16c0*/  FADD.FTZ R34, R34, 1 ;  /* 0x3f80000022227421 */ /* 0x001fe20000010000 */
[----:B------:R-:W-:Y:S01]  /*16d0*/  FMUL.FTZ R44, R24, -1.4426950216293334961 ;  /* 0xbfb8aa3b182c7820 */ /* 0x000fe20000410000 */
[----:B------:R-:W-:Y:S01]  /*16e0*/  FFMA.FTZ R25, R62, R26, R71 ;  /* 0x0000001a3e197223 */ /* 0x000fe20000010047 */
[----:B------:R-:W-:Y:S01]  /*16f0*/  FMUL.FTZ R26, R31, R28 ;  /* 0x0000001c1f1a7220 */ /* 0x000fe20000410000 */
[----:B------:R-:W-:Y:S01]  /*1700*/  FADD.FTZ R28, R43, -R4 ;  /* 0x800000042b1c7221 */ /* 0x000fe20000010000 */
[----:B------:R-:W0:Y:S01]  /*1710*/  MUFU.EX2 R55, R55 ;  /* 0x0000003700377308 */ /* 0x000e220000000800 */
[----:B------:R-:W-:Y:S01]  /*1720*/  FMUL.FTZ R45, R25, -1.4426950216293334961 ;  /* 0xbfb8aa3b192d7820 */ /* 0x000fe20000410000 */
[----:B------:R-:W-:Y:S01]  /*1730*/  FFMA.FTZ R26, R64, R26, R69 ;  /* 0x0000001a401a7223 */ /* 0x000fe20000010045 */
[----:B------:R-:W-:-:S03]  /*1740*/  FMUL.FTZ R28, R31, R28 ;  /* 0x0000001c1f1c7220 */ /* 0x000fc60000410000 */
[----:B------:R-:W-:Y:S01]  /*1750*/  FMUL.FTZ R43, R26, -1.4426950216293334961 ;  /* 0xbfb8aa3b1a2b7820 */ /* 0x000fe20000410000 */
[----:B------:R-:W-:Y:S01]  /*1760*/  FFMA.FTZ R27, R66, R28, R67 ;  /* 0x0000001c421b7223 */ /* 0x000fe20000010043 */
[----:B------:R-:W-:Y:S01]  /*1770*/  FMUL.FTZ R28, R31, R30 ;  /* 0x0000001e1f1c7220 */ /* 0x000fe20000410000 */
[--C-:B------:R-:W-:Y:S01]  /*1780*/  FADD.FTZ R30, R35, -R4.reuse ;  /* 0x80000004231e7221 */ /* 0x100fe20000010000 */
[----:B------:R-:W-:Y:S01]  /*1790*/  MUFU.EX2 R52, R52 ;  /* 0x0000003400347308 */ /* 0x000fe20000000800 */
[----:B------:R-:W-:Y:S01]  /*17a0*/  FMUL.FTZ R32, R27, -1.4426950216293334961 ;  /* 0xbfb8aa3b1b207820 */ /* 0x000fe20000410000 */
[C-C-:B------:R-:W-:Y:S01]  /*17b0*/  FFMA.FTZ R28, R60.reuse, R28, R73.reuse ;  /* 0x0000001c3c1c7223 */ /* 0x140fe20000010049 */
[----:B------:R-:W-:Y:S01]  /*17c0*/  FMUL.FTZ R30, R31, R30 ;  /* 0x0000001e1f1e7220 */ /* 0x000fe20000410000 */
[----:B------:R-:W-:Y:S01]  /*17d0*/  FFMA.FTZ R60, R60, R74, R73 ;  /* 0x0000004a3c3c7223 */ /* 0x000fe20000010049 */
[--C-:B------:R-:W-:Y:S01]  /*17e0*/  FADD.FTZ R74, R63, -R4.reuse ;  /* 0x800000043f4a7221 */ /* 0x100fe20000010000 */
[C-C-:B------:R-:W-:Y:S01]  /*17f0*/  FFMA.FTZ R63, R62.reuse, R76, R71.reuse ;  /* 0x0000004c3e3f7223 */ /* 0x140fe20000010047 */
[----:B------:R-:W-:Y:S01]  /*1800*/  FFMA.FTZ R29, R62, R30, R71 ;  /* 0x0000001e3e1d7223 */ /* 0x000fe20000010047 */
[----:B------:R-:W-:Y:S01]  /*1810*/  FMUL.FTZ R30, R31, R68 ;  /* 0x000000441f1e7220 */ /* 0x000fe20000410000 */
[----:B------:R-:W-:Y:S01]  /*1820*/  FADD.FTZ R76, R65, -R4 ;  /* 0x80000004414c7221 */ /* 0x000fe20000010000 */
[----:B------:R1:W-:Y:S01]  /*1830*/  MUFU.EX2 R35, R32 ;  /* 0x0000002000237308 */ /* 0x0003e20000000800 */
[C---:B------:R-:W-:Y:S01]  /*1840*/  FMUL.FTZ R74, R31.reuse, R74 ;  /* 0x0000004a1f4a7220 */ /* 0x040fe20000410000 */
[--C-:B------:R-:W-:Y:S01]  /*1850*/  FFMA.FTZ R30, R64, R30, R69.reuse ;  /* 0x0000001e401e7223 */ /* 0x100fe20000010045 */
[----:B------:R-:W-:Y:S01]  /*1860*/  FMUL.FTZ R76, R31, R76 ;  /* 0x0000004c1f4c7220 */ /* 0x000fe20000410000 */
[----:B------:R-:W-:Y:S01]  /*1870*/  FMUL.FTZ R40, R28, -1.4426950216293334961 ;  /* 0xbfb8aa3b1c287820 */ /* 0x000fe20000410000 */
[----:B------:R-:W-:Y:S01]  /*1880*/  FFMA.FTZ R64, R64, R74, R69 ;  /* 0x0000004a40407223 */ /* 0x000fe20000010045 */
[----:B------:R-:W-:Y:S01]  /*1890*/  FMUL.FTZ R68, R29, -1.4426950216293334961 ;  /* 0xbfb8aa3b1d447820 */ /* 0x000fe20000410000 */
[----:B0-----:R-:W-:Y:S01]  /*18a0*/  FADD.FTZ R55, R55, 1 ;  /* 0x3f80000037377421 */ /* 0x001fe20000010000 */
[----:B------:R-:W0:Y:S01]  /*18b0*/  MUFU.EX2 R38, R38 ;  /* 0x0000002600267308 */ /* 0x000e220000000800 */
[----:B-1----:R-:W-:Y:S01]  /*18c0*/  FMUL.FTZ R32, R31, R70 ;  /* 0x000000461f207220 */ /* 0x002fe20000410000 */
[----:B------:R-:W-:Y:S01]  /*18d0*/  FMUL.FTZ R70, R30, -1.4426950216293334961 ;  /* 0xbfb8aa3b1e467820 */ /* 0x000fe20000410000 */
[----:B------:R-:W-:-:S02]  /*18e0*/  FMUL.FTZ R65, R64, -1.4426950216293334961 ;  /* 0xbfb8aa3b40417820 */ /* 0x000fc40000410000 */
[C-C-:B------:R-:W-:Y:S01]  /*18f0*/  FFMA.FTZ R32, R66.reuse, R32, R67.reuse ;  /* 0x0000002042207223 */ /* 0x140fe20000010043 */
[----:B------:R-:W-:Y:S01]  /*1900*/  FFMA.FTZ R66, R66, R76, R67 ;  /* 0x0000004c42427223 */ /* 0x000fe20000010043 */
[----:B------:R-:W-:Y:S01]  /*1910*/  FADD.FTZ R67, R58, 1 ;  /* 0x3f8000003a437421 */ /* 0x000fe20000010000 */
[----:B------:R-:W1:Y:S01]  /*1920*/  MUFU.EX2 R44, R44 ;  /* 0x0000002c002c7308 */ /* 0x000e620000000800 */
[----:B------:R-:W-:Y:S01]  /*1930*/  FMUL.FTZ R72, R32, -1.4426950216293334961 ;  /* 0xbfb8aa3b20487820 */ /* 0x000fe20000410000 */
[----:B------:R-:W-:Y:S01]  /*1940*/  FMUL.FTZ R31, R66, -1.4426950216293334961 ;  /* 0xbfb8aa3b421f7820 */ /* 0x000fe20000410000 */
[----:B------:R-:W-:Y:S01]  /*1950*/  FADD.FTZ R58, R57, 1 ;  /* 0x3f800000393a7421 */ /* 0x000fe20000010000 */
[----:B------:R-:W-:-:S04]  /*1960*/  FADD.FTZ R57, R56, 1 ;  /* 0x3f80000038397421 */ /* 0x000fc80000010000 */
[----:B------:R-:W2:Y:S01]  /*1970*/  MUFU.EX2 R49, R49 ;  /* 0x0000003100317308 */ /* 0x000ea20000000800 */
[----:B0-----:R-:W-:-:S07]  /*1980*/  FADD.FTZ R38, R38, 1 ;  /* 0x3f80000026267421 */ /* 0x001fce0000010000 */
[----:B------:R-:W0:Y:S01]  /*1990*/  MUFU.EX2 R50, R50 ;  /* 0x0000003200327308 */ /* 0x000e220000000800 */
[----:B-1----:R-:W-:-:S07]  /*19a0*/  FADD.FTZ R69, R44, 1 ;  /* 0x3f8000002c457421 */ /* 0x002fce0000010000 */
[----:B------:R-:W1:Y:S01]  /*19b0*/  MUFU.EX2 R33, R33 ;  /* 0x0000002100217308 */ /* 0x000e620000000800 */
[----:B--2---:R-:W-:-:S07]  /*19c0*/  FADD.FTZ R49, R49, 1 ;  /* 0x3f80000031317421 */ /* 0x004fce0000010000 */
[----:B------:R-:W2:Y:S01]  /*19d0*/  MUFU.EX2 R48, R48 ;  /* 0x0000003000307308 */ /* 0x000ea20000000800 */
[----:B0-----:R-:W-:-:S07]  /*19e0*/  FADD.FTZ R50, R50, 1 ;  /* 0x3f80000032327421 */ /* 0x001fce0000010000 */
[----:B------:R-:W0:Y:S01]  /*19f0*/  MUFU.EX2 R45, R45 ;  /* 0x0000002d002d7308 */ /* 0x000e220000000800 */
[----:B-1----:R-:W-:-:S07]  /*1a00*/  FADD.FTZ R33, R33, 1 ;  /* 0x3f80000021217421 */ /* 0x002fce0000010000 */
[----:B------:R1:W-:Y:S01]  /*1a10*/  MUFU.EX2 R59, R70 ;  /* 0x00000046003b7308 */ /* 0x0003e20000000800 */
[----:B--2---:R-:W-:-:S07]  /*1a20*/  FADD.FTZ R48, R48, 1 ;  /* 0x3f80000030307421 */ /* 0x004fce0000010000 */
[----:B------:R-:W2:Y:S01]  /*1a30*/  MUFU.EX2 R40, R40 ;  /* 0x0000002800287308 */ /* 0x000ea20000000800 */
[----:B-1----:R-:W-:Y:S01]  /*1a40*/  FMUL.FTZ R70, R63, -1.4426950216293334961 ;  /* 0xbfb8aa3b3f467820 */ /* 0x002fe20000410000 */
[----:B0-----:R-:W-:-:S06]  /*1a50*/  FADD.FTZ R44, R45, 1 ;  /* 0x3f8000002d2c7421 */ /* 0x001fcc0000010000 */
[----:B------:R0:W1:Y:S08]  /*1a60*/  MUFU.EX2 R41, R68 ;  /* 0x0000004400297308 */ /* 0x0000700000000800 */
[----:B------:R-:W-:Y:S01]  /*1a70*/  MUFU.EX2 R42, R42 ;  /* 0x0000002a002a7308 */ /* 0x000fe20000000800 */
[----:B0-----:R-:W-:Y:S01]  /*1a80*/  FMUL.FTZ R68, R60, -1.4426950216293334961 ;  /* 0xbfb8aa3b3c447820 */ /* 0x001fe20000410000 */
[----:B--2---:R-:W-:-:S06]  /*1a90*/  FADD.FTZ R45, R40, 1 ;  /* 0x3f800000282d7421 */ /* 0x004fcc0000010000 */
[----:B------:R-:W-:Y:S01]  /*1aa0*/  MUFU.EX2 R54, R54 ;  /* 0x0000003600367308 */ /* 0x000fe20000000800 */
[----:B-1----:R-:W-:Y:S01]  /*1ab0*/  FADD.FTZ R40, R41, 1 ;  /* 0x3f80000029287421 */ /* 0x002fe20000010000 */
[----:B------:R-:W-:-:S06]  /*1ac0*/  FADD.FTZ R41, R59, 1 ;  /* 0x3f8000003b297421 */ /* 0x000fcc0000010000 */
[----:B------:R-:W0:Y:S08]  /*1ad0*/  MUFU.EX2 R43, R43 ;  /* 0x0000002b002b7308 */ /* 0x000e300000000800 */
[----:B------:R-:W1:Y:S08]  /*1ae0*/  MUFU.EX2 R61, R72 ;  /* 0x00000048003d7308 */ /* 0x000e700000000800 */
[----:B------:R2:W-:Y:S01]  /*1af0*/  MUFU.EX2 R4, R70 ;  /* 0x0000004600047308 */ /* 0x0005e20000000800 */
[----:B0-----:R-:W-:-:S07]  /*1b00*/  FADD.FTZ R43, R43, 1 ;  /* 0x3f8000002b2b7421 */ /* 0x001fce0000010000 */
[----:B------:R-:W0:Y:S01]  /*1b10*/  MUFU.EX2 R65, R65 ;  /* 0x0000004100417308 */ /* 0x000e220000000800 */
[----:B--2---:R-:W-:Y:S01]  /*1b20*/  FADD.FTZ R70, R47, 1 ;  /* 0x3f8000002f467421 */ /* 0x004fe20000010000 */
[----:B------:R-:W-:Y:S01]  /*1b30*/  FADD.FTZ R47, R46, 1 ;  /* 0x3f8000002e2f7421 */ /* 0x000fe20000010000 */
[----:B------:R-:W-:Y:S01]  /*1b40*/  FADD.FTZ R46, R53, 1 ;  /* 0x3f800000352e7421 */ /* 0x000fe20000010000 */
[----:B------:R-:W-:Y:S01]  /*1b50*/  FADD.FTZ R53, R42, 1 ;  /* 0x3f8000002a357421 */ /* 0x000fe20000010000 */
[----:B------:R-:W-:Y:S01]  /*1b60*/  FADD.FTZ R42, R54, 1 ;  /* 0x3f800000362a7421 */ /* 0x000fe20000010000 */
[----:B-1----:R-:W-:Y:S02]  /*1b70*/  FADD.FTZ R59, R61, 1 ;  /* 0x3f8000003d3b7421 */ /* 0x002fe40000010000 */
[----:B------:R1:W2:Y:S08]  /*1b80*/  MUFU.EX2 R62, R68 ;  /* 0x00000044003e7308 */ /* 0x0002b00000000800 */
[----:B------:R-:W3:Y:S01]  /*1b90*/  MUFU.EX2 R31, R31 ;  /* 0x0000001f001f7308 */ /* 0x000ee20000000800 */
[----:B-1----:R-:W-:Y:S01]  /*1ba0*/  FADD.FTZ R68, R37, 1 ;  /* 0x3f80000025447421 */ /* 0x002fe20000010000 */
[----:B------:R-:W-:Y:S01]  /*1bb0*/  FADD.FTZ R37, R51, 1 ;  /* 0x3f80000033257421 */ /* 0x000fe20000010000 */
[----:B------:R-:W-:Y:S01]  /*1bc0*/  FADD.FTZ R51, R52, 1 ;  /* 0x3f80000034337421 */ /* 0x000fe20000010000 */
[----:B------:R-:W-:Y:S01]  /*1bd0*/  FADD.FTZ R52, R35, 1 ;  /* 0x3f80000023347421 */ /* 0x000fe20000010000 */
[----:B0-----:R-:W-:-:S03]  /*1be0*/  FADD.FTZ R65, R65, 1 ;  /* 0x3f80000041417421 */ /* 0x001fc60000010000 */
[----:B------:R-:W0:Y:S01]  /*1bf0*/  MUFU.RCP R67, R67 ;  /* 0x0000004300437308 */ /* 0x000e220000001000 */
[----:B--2---:R-:W-:-:S07]  /*1c00*/  FADD.FTZ R62, R62, 1 ;  /* 0x3f8000003e3e7421 */ /* 0x004fce0000010000 */
[----:B------:R-:W1:Y:S01]  /*1c10*/  MUFU.RCP R36, R36 ;  /* 0x0000002400247308 */ /* 0x000e620000001000 */
[----:B---3--:R-:W-:-:S07]  /*1c20*/  FADD.FTZ R31, R31, 1 ;  /* 0x3f8000001f1f7421 */ /* 0x008fce0000010000 */
[----:B------:R-:W2:Y:S01]  /*1c30*/  MUFU.RCP R58, R58 ;  /* 0x0000003a003a7308 */ /* 0x000ea20000001000 */
[----:B0-----:R-:W-:-:S07]  /*1c40*/  FMUL.FTZ R67, R2, R67 ;  /* 0x0000004302437220 */ /* 0x001fce0000410000 */
[----:B------:R-:W0:Y:S01]  /*1c50*/  MUFU.RCP R39, R39 ;  /* 0x0000002700277308 */ /* 0x000e220000001000 */
[----:B-1----:R-:W-:-:S05]  /*1c60*/  FMUL.FTZ R36, R3, R36 ;  /* 0x0000002403247220 */ /* 0x002fca0000410000 */
[----:B------:R-:W-:Y:S02]  /*1c70*/  F2FP.BF16.F32.PACK_AB R36, R36, R67 ;  /* 0x000000432424723e */ /* 0x000fe400000010ff */
[----:B------:R-:W1:Y:S01]  /*1c80*/  MUFU.RCP R57, R57 ;  /* 0x0000003900397308 */ /* 0x000e620000001000 */
[----:B--2---:R-:W-:-:S07]  /*1c90*/  FMUL.FTZ R58, R5, R58 ;  /* 0x0000003a053a7220 */ /* 0x004fce0000410000 */
[----:B------:R2:W3:Y:S01]  /*1ca0*/  MUFU.RCP R56, R34 ;  /* 0x0000002200387308 */ /* 0x0004e20000001000 */
[----:B0-----:R-:W-:-:S05]  /*1cb0*/  FMUL.FTZ R39, R6, R39 ;  /* 0x0000002706277220 */ /* 0x001fca0000410000 */
[----:B------:R-:W-:Y:S02]  /*1cc0*/  F2FP.BF16.F32.PACK_AB R39, R39, R58 ;  /* 0x0000003a2727723e */ /* 0x000fe400000010ff */
[----:B------:R-:W0:Y:S01]  /*1cd0*/  MUFU.RCP R55, R55 ;  /* 0x0000003700377308 */ /* 0x000e220000001000 */
[----:B--2---:R-:W-:Y:S01]  /*1ce0*/  LEA R34, P0, R0, UR4, 0x1 ;  /* 0x0000000400227c11 */ /* 0x004fe2000f8008ff */
[----:B-1----:R-:W-:Y:S01]  /*1cf0*/  FMUL.FTZ R57, R8, R57 ;  /* 0x0000003908397220 */ /* 0x002fe20000410000 */
[----:B------:R-:W-:Y:S02]  /*1d00*/  PRMT R2, R39, 0x7632, R2 ;  /* 0x0000763227027816 */ /* 0x000fe40000000002 */
[----:B------:R-:W-:Y:S01]  /*1d10*/  LEA.HI.X R35, R0, UR5, R7, 0x1, P0 ;  /* 0x0000000500237c11 */ /* 0x000fe200080f0c07 */
[----:B------:R-:W-:Y:S02]  /*1d20*/  FADD.FTZ R0, R4, 1 ;  /* 0x3f80000004007421 */ /* 0x000fe40000010000 */
[----:B------:R-:W1:Y:S01]  /*1d30*/  MUFU.RCP R68, R68 ;  /* 0x0000004400447308 */ /* 0x000e620000001000 */
[----:B---3--:R-:W-:Y:S01]  /*1d40*/  FMUL.FTZ R56, R9, R56 ;  /* 0x0000003809387220 */ /* 0x008fe20000410000 */
[----:B------:R2:W-:Y:S04]  /*1d50*/  STG.E.U16 desc[UR6][R34.64+0x6], R2 ;  /* 0x0000060222007986 */ /* 0x0005e8000c101506 */
[----:B------:R-:W-:Y:S01]  /*1d60*/  F2FP.BF16.F32.PACK_AB R56, R56, R57 ;  /* 0x000000393838723e */ /* 0x000fe200000010ff */
[----:B------:R-:W-:Y:S01]  /*1d70*/  STG.E.U16 desc[UR6][R34.64], R36 ;  /* 0x0000002422007986 */ /* 0x000fe2000c101506 */
[----:B------:R-:W3:Y:S01]  /*1d80*/  MUFU.RCP R47, R47 ;  /* 0x0000002f002f7308 */ /* 0x000ee20000001000 */
[----:B0-----:R-:W-:Y:S01]  /*1d90*/  FMUL.FTZ R55, R10, R55 ;  /* 0x000000370a377220 */ /* 0x001fe20000410000 */
[----:B------:R-:W-:Y:S01]  /*1da0*/  PRMT R4, R56, 0x7632, R4 ;  /* 0x0000763238047816 */ /* 0x000fe20000000004 */
[----:B------:R-:W-:Y:S04]  /*1db0*/  STG.E.U16 desc[UR6][R34.64+0x4], R39 ;  /* 0x0000042722007986 */ /* 0x000fe8000c101506 */
[----:B------:R0:W-:Y:S01]  /*1dc0*/  STG.E.U16 desc[UR6][R34.64+0xa002], R4 ;  /* 0x00a0020422007986 */ /* 0x0001e2000c101506 */
[----:B------:R-:W4:Y:S01]  /*1dd0*/  MUFU.RCP R46, R46 ;  /* 0x0000002e002e7308 */ /* 0x000f220000001000 */
[----:B-1----:R-:W-:-:S02]  /*1de0*/  FMUL.FTZ R68, R11, R68 ;  /* 0x000000440b447220 */ /* 0x002fc40000410000 */
[----:B------:R-:W-:Y:S03]  /*1df0*/  STG.E.U16 desc[UR6][R34.64+0xa000], R56 ;  /* 0x00a0003822007986 */ /* 0x000fe6000c101506 */
[----:B------:R-:W-:Y:S02]  /*1e00*/  F2FP.BF16.F32.PACK_AB R55, R68, R55 ;  /* 0x000000374437723e */ /* 0x000fe400000010ff */
[----:B------:R-:W1:Y:S01]  /*1e10*/  MUFU.RCP R51, R51 ;  /* 0x0000003300337308 */ /* 0x000e620000001000 */
[----:B---3--:R-:W-:Y:S02]  /*1e20*/  FMUL.FTZ R47, R14, R47 ;  /* 0x0000002f0e2f7220 */ /* 0x008fe40000410000 */
[----:B------:R-:W-:Y:S05]  /*1e30*/  STG.E.U16 desc[UR6][R34.64+0xa004], R55 ;  /* 0x00a0043722007986 */ /* 0x000fea000c101506 */
[----:B------:R-:W3:Y:S01]  /*1e40*/  MUFU.RCP R38, R38 ;  /* 0x0000002600267308 */ /* 0x000ee20000001000 */
[----:B----4-:R-:W-:-:S05]  /*1e50*/  FMUL.FTZ R46, R15, R46 ;  /* 0x0000002e0f2e7220 */ /* 0x010fca0000410000 */
[----:B------:R-:W-:Y:S02]  /*1e60*/  F2FP.BF16.F32.PACK_AB R46, R46, R47 ;  /* 0x0000002f2e2e723e */ /* 0x000fe400000010ff */
[----:B------:R-:W4:Y:S01]  /*1e70*/  MUFU.RCP R37, R37 ;  /* 0x0000002500257308 */ /* 0x000f220000001000 */
[----:B-1----:R-:W-:Y:S01]  /*1e80*/  FMUL.FTZ R51, R16, R51 ;  /* 0x0000003310337220 */ /* 0x002fe20000410000 */
[----:B--2---:R-:W-:Y:S01]  /*1e90*/  PRMT R2, R46, 0x7632, R2 ;  /* 0x000076322e027816 */ /* 0x004fe20000000002 */
[----:B------:R-:W-:Y:S04]  /*1ea0*/  STG.E.U16 desc[UR6][R34.64+0x14004], R46 ;  /* 0x0140042e22007986 */ /* 0x000fe8000c101506 */
[----:B------:R-:W-:Y:S01]  /*1eb0*/  STG.E.U16 desc[UR6][R34.64+0x14006], R2 ;  /* 0x0140060222007986 */ /* 0x000fe2000c101506 */
[----:B------:R-:W1:Y:S01]  /*1ec0*/  MUFU.RCP R70, R70 ;  /* 0x0000004600467308 */ /* 0x000e620000001000 */
[----:B---3--:R-:W-:Y:S01]  /*1ed0*/  FMUL.FTZ R38, R17, R38 ;  /* 0x0000002611267220 */ /* 0x008fe20000410000 */
[----:B------:R-:W-:-:S04]  /*1ee0*/  PRMT R17, R36, 0x7632, R17 ;  /* 0x0000763224117816 */ /* 0x000fc80000000011 */
[----:B------:R-:W-:Y:S01]  /*1ef0*/  F2FP.BF16.F32.PACK_AB R38, R38, R51 ;  /* 0x000000332626723e */ /* 0x000fe200000010ff */
[----:B------:R2:W-:Y:S01]  /*1f00*/  STG.E.U16 desc[UR6][R34.64+0x2], R17 ;  /* 0x0000021122007986 */ /* 0x0005e2000c101506 */
[----:B------:R-:W3:Y:S01]  /*1f10*/  MUFU.RCP R49, R49 ;  /* 0x0000003100317308 */ /* 0x000ee20000001000 */
[----:B----4-:R-:W-:Y:S01]  /*1f20*/  FMUL.FTZ R37, R12, R37 ;  /* 0x000000250c257220 */ /* 0x010fe20000410000 */
[----:B0-----:R-:W-:Y:S01]  /*1f30*/  PRMT R4, R38, 0x7632, R4 ;  /* 0x0000763226047816 */ /* 0x001fe20000000004 */
[----:B------:R-:W-:Y:S04]  /*1f40*/  STG.E.U16 desc[UR6][R34.64+0x1e000], R38 ;  /* 0x01e0002622007986 */ /* 0x000fe8000c101506 */
[----:B------:R-:W-:Y:S01]  /*1f50*/  STG.E.U16 desc[UR6][R34.64+0x1e002], R4 ;  /* 0x01e0020422007986 */ /* 0x000fe2000c101506 */
[----:B------:R-:W0:Y:S01]  /*1f60*/  MUFU.RCP R50, R50 ;  /* 0x0000003200327308 */ /* 0x000e220000001000 */
[----:B-1----:R-:W-:Y:S01]  /*1f70*/  FMUL.FTZ R70, R13, R70 ;  /* 0x000000460d467220 */ /* 0x002fe20000410000 */
[----:B--2---:R-:W-:-:S04]  /*1f80*/  PRMT R17, R55, 0x7632, R17 ;  /* 0x0000763237117816 */ /* 0x004fc80000000011 */
[----:B------:R-:W-:Y:S02]  /*1f90*/  F2FP.BF16.F32.PACK_AB R37, R70, R37 ;  /* 0x000000254625723e */ /* 0x000fe400000010ff */
[----:B------:R-:W1:Y:S01]  /*1fa0*/  MUFU.RCP R33, R33 ;  /* 0x0000002100217308 */ /* 0x000e620000001000 */
[----:B---3--:R-:W-:Y:S01]  /*1fb0*/  FMUL.FTZ R49, R18, R49 ;  /* 0x0000003112317220 */ /* 0x008fe20000410000 */
[----:B------:R2:W-:Y:S01]  /*1fc0*/  STG.E.U16 desc[UR6][R34.64+0xa006], R17 ;  /* 0x00a0061122007986 */ /* 0x0005e2000c101506 */
[----:B------:R-:W-:-:S03]  /*1fd0*/  PRMT R5, R37, 0x7632, R5 ;  /* 0x0000763225057816 */ /* 0x000fc60000000005 */
[----:B------:R-:W-:Y:S02]  /*1fe0*/  STG.E.U16 desc[UR6][R34.64+0x14000], R37 ;  /* 0x0140002522007986 */ /* 0x000fe4000c101506 */
[----:B------:R-:W3:Y:S01]  /*1ff0*/  MUFU.RCP R48, R48 ;  /* 0x0000003000307308 */ /* 0x000ee20000001000 */
[----:B0-----:R-:W-:Y:S01]  /*2000*/  FMUL.FTZ R50, R19, R50 ;  /* 0x0000003213327220 */ /* 0x001fe20000410000 */
[----:B------:R0:W-:Y:S04]  /*2010*/  STG.E.U16 desc[UR6][R34.64+0x14002], R5 ;  /* 0x0140020522007986 */ /* 0x0001e8000c101506 */
[----:B------:R-:W-:Y:S02]  /*2020*/  F2FP.BF16.F32.PACK_AB R49, R50, R49 ;  /* 0x000000313231723e */ /* 0x000fe400000010ff */
[----:B------:R-:W4:Y:S01]  /*2030*/  MUFU.RCP R69, R69 ;  /* 0x0000004500457308 */ /* 0x000f220000001000 */
[----:B-1----:R-:W-:Y:S01]  /*2040*/  FMUL.FTZ R33, R20, R33 ;  /* 0x0000002114217220 */ /* 0x002fe20000410000 */
[----:B--2---:R-:W-:Y:S01]  /*2050*/  PRMT R17, R49, 0x7632, R17 ;  /* 0x0000763231117816 */ /* 0x004fe20000000011 */
[----:B------:R-:W-:Y:S04]  /*2060*/  STG.E.U16 desc[UR6][R34.64+0x1e004], R49 ;  /* 0x01e0043122007986 */ /* 0x000fe8000c101506 */
[----:B------:R1:W-:Y:S01]  /*2070*/  STG.E.U16 desc[UR6][R34.64+0x1e006], R17 ;  /* 0x01e0061122007986 */ /* 0x0003e2000c101506 */
[----:B------:R-:W2:Y:S01]  /*2080*/  MUFU.RCP R44, R44 ;  /* 0x0000002c002c7308 */ /* 0x000ea20000001000 */
[----:B---3--:R-:W-:-:S05]  /*2090*/  FMUL.FTZ R48, R21, R48 ;  /* 0x0000003015307220 */ /* 0x008fca0000410000 */
[----:B------:R-:W-:Y:S02]  /*20a0*/  F2FP.BF16.F32.PACK_AB R33, R48, R33 ;  /* 0x000000213021723e */ /* 0x000fe400000010ff */
[----:B------:R-:W3:Y:S01]  /*20b0*/  MUFU.RCP R53, R53 ;  /* 0x0000003500357308 */ /* 0x000ee20000001000 */
[----:B----4-:R-:W-:Y:S01]  /*20c0*/  FMUL.FTZ R69, R24, R69 ;  /* 0x0000004518457220 */ /* 0x010fe20000410000 */
[----:B------:R-:W-:Y:S01]  /*20d0*/  PRMT R2, R33, 0x7632, R2 ;  /* 0x0000763221027816 */ /* 0x000fe20000000002 */
[----:B------:R-:W-:Y:S04]  /*20e0*/  STG.E.U16 desc[UR6][R34.64+0x28000], R33 ;  /* 0x0280002122007986 */ /* 0x000fe8000c101506 */
[----:B------:R4:W-:Y:S01]  /*20f0*/  STG.E.U16 desc[UR6][R34.64+0x28002], R2 ;  /* 0x0280020222007986 */ /* 0x0009e2000c101506 */
[----:B------:R-:W0:Y:S01]  /*2100*/  MUFU.RCP R42, R42 ;  /* 0x0000002a002a7308 */ /* 0x000e220000001000 */
[----:B--2---:R-:W-:-:S05]  /*2110*/  FMUL.FTZ R44, R25, R44 ;  /* 0x0000002c192c7220 */ /* 0x004fca0000410000 */
[----:B------:R-:W-:Y:S02]  /*2120*/  F2FP.BF16.F32.PACK_AB R44, R44, R69 ;  /* 0x000000452c2c723e */ /* 0x000fe400000010ff */
[----:B------:R-:W2:Y:S01]  /*2130*/  MUFU.RCP R43, R43 ;  /* 0x0000002b002b7308 */ /* 0x000ea20000001000 */
[----:B---3--:R-:W-:Y:S01]  /*2140*/  FMUL.FTZ R53, R22, R53 ;  /* 0x0000003516357220 */ /* 0x008fe20000410000 */
[----:B------:R-:W-:Y:S01]  /*2150*/  PRMT R4, R44, 0x7632, R4 ;  /* 0x000076322c047816 */ /* 0x000fe20000000004 */
[----:B------:R-:W-:Y:S04]  /*2160*/  STG.E.U16 desc[UR6][R34.64+0x32000], R44 ;  /* 0x0320002c22007986 */ /* 0x000fe8000c101506 */
[----:B------:R3:W-:Y:S01]  /*2170*/  STG.E.U16 desc[UR6][R34.64+0x32002], R4 ;  /* 0x0320020422007986 */ /* 0x0007e2000c101506 */
[----:B------:R-:W1:Y:S01]  /*2180*/  MUFU.RCP R52, R52 ;  /* 0x0000003400347308 */ /* 0x000e620000001000 */
[----:B0-----:R-:W-:-:S05]  /*2190*/  FMUL.FTZ R42, R23, R42 ;  /* 0x0000002a172a7220 */ /* 0x001fca0000410000 */
[----:B------:R-:W-:Y:S02]  /*21a0*/  F2FP.BF16.F32.PACK_AB R42, R42, R53 ;  /* 0x000000352a2a723e */ /* 0x000fe400000010ff */
[----:B------:R-:W0:Y:S01]  /*21b0*/  MUFU.RCP R45, R45 ;  /* 0x0000002d002d7308 */ /* 0x000e220000001000 */
[----:B--2---:R-:W-:Y:S01]  /*21c0*/  FMUL.FTZ R43, R26, R43 ;  /* 0x0000002b1a2b7220 */ /* 0x004fe20000410000 */
[----:B------:R-:W-:Y:S01]  /*21d0*/  PRMT R5, R42, 0x7632, R5 ;  /* 0x000076322a057816 */ /* 0x000fe20000000005 */
[----:B------:R-:W-:Y:S04]  /*21e0*/  STG.E.U16 desc[UR6][R34.64+0x28004], R42 ;  /* 0x0280042a22007986 */ /* 0x000fe8000c101506 */
[----:B------:R-:W-:Y:S01]  /*21f0*/  STG.E.U16 desc[UR6][R34.64+0x28006], R5 ;  /* 0x0280060522007986 */ /* 0x000fe2000c101506 */
[----:B------:R-:W2:Y:S01]  /*2200*/  MUFU.RCP R40, R40 ;  /* 0x0000002800287308 */ /* 0x000ea20000001000 */
[----:B-1----:R-:W-:-:S05]  /*2210*/  FMUL.FTZ R52, R27, R52 ;  /* 0x000000341b347220 */ /* 0x002fca0000410000 */
[----:B------:R-:W-:Y:S02]  /*2220*/  F2FP.BF16.F32.PACK_AB R43, R52, R43 ;  /* 0x0000002b342b723e */ /* 0x000fe400000010ff */
[----:B------:R-:W1:Y:S01]  /*2230*/  MUFU.RCP R41, R41 ;  /* 0x0000002900297308 */ /* 0x000e620000001000 */
[----:B0-----:R-:W-:Y:S01]  /*2240*/  FMUL.FTZ R45, R28, R45 ;  /* 0x0000002d1c2d7220 */ /* 0x001fe20000410000 */
[----:B------:R-:W-:Y:S01]  /*2250*/  PRMT R17, R43, 0x7632, R17 ;  /* 0x000076322b117816 */ /* 0x000fe20000000011 */
[----:B------:R-:W-:Y:S04]  /*2260*/  STG.E.U16 desc[UR6][R34.64+0x32004], R43 ;  /* 0x0320042b22007986 */ /* 0x000fe8000c101506 */
[----:B------:R-:W-:Y:S01]  /*2270*/  STG.E.U16 desc[UR6][R34.64+0x32006], R17 ;  /* 0x0320061122007986 */ /* 0x000fe2000c101506 */
[----:B------:R-:W0:Y:S01]  /*2280*/  MUFU.RCP R59, R59 ;  /* 0x0000003b003b7308 */ /* 0x000e220000001000 */
[----:B--2---:R-:W-:-:S05]  /*2290*/  FMUL.FTZ R40, R29, R40 ;  /* 0x000000281d287220 */ /* 0x004fca0000410000 */
[----:B------:R-:W-:Y:S02]  /*22a0*/  F2FP.BF16.F32.PACK_AB R40, R40, R45 ;  /* 0x0000002d2828723e */ /* 0x000fe400000010ff */
[----:B------:R-:W2:Y:S01]  /*22b0*/  MUFU.RCP R7, R62 ;  /* 0x0000003e00077308 */ /* 0x000ea20000001000 */
[----:B-1----:R-:W-:Y:S01]  /*22c0*/  FMUL.FTZ R41, R30, R41 ;  /* 0x000000291e297220 */ /* 0x002fe20000410000 */
[----:B----4-:R-:W-:Y:S01]  /*22d0*/  PRMT R2, R40, 0x7632, R2 ;  /* 0x0000763228027816 */ /* 0x010fe20000000002 */
[----:B------:R-:W-:Y:S04]  /*22e0*/  STG.E.U16 desc[UR6][R34.64+0x3c000], R40 ;  /* 0x03c0002822007986 */ /* 0x000fe8000c101506 */
[----:B------:R-:W-:Y:S01]  /*22f0*/  STG.E.U16 desc[UR6][R34.64+0x3c002], R2 ;  /* 0x03c0020222007986 */ /* 0x000fe2000c101506 */
[----:B------:R-:W1:Y:S01]  /*2300*/  MUFU.RCP R0, R0 ;  /* 0x0000000000007308 */ /* 0x000e620000001000 */
[----:B0-----:R-:W-:-:S05]  /*2310*/  FMUL.FTZ R32, R32, R59 ;  /* 0x0000003b20207220 */ /* 0x001fca0000410000 */
[----:B------:R-:W-:Y:S02]  /*2320*/  F2FP.BF16.F32.PACK_AB R32, R32, R41 ;  /* 0x000000292020723e */ /* 0x000fe400000010ff */
[----:B------:R-:W0:Y:S01]  /*2330*/  MUFU.RCP R65, R65 ;  /* 0x0000004100417308 */ /* 0x000e220000001000 */
[----:B--2---:R-:W-:Y:S02]  /*2340*/  FMUL.FTZ R7, R60, R7 ;  /* 0x000000073c077220 */ /* 0x004fe40000410000 */
[----:B------:R-:W-:Y:S05]  /*2350*/  STG.E.U16 desc[UR6][R34.64+0x3c004], R32 ;  /* 0x03c0042022007986 */ /* 0x000fea000c101506 */
[----:B------:R-:W2:Y:S01]  /*2360*/  MUFU.RCP R3, R31 ;  /* 0x0000001f00037308 */ /* 0x000ea20000001000 */
[----:B-1----:R-:W-:-:S05]  /*2370*/  FMUL.FTZ R0, R63, R0 ;  /* 0x000000003f007220 */ /* 0x002fca0000410000 */
[----:B------:R-:W-:Y:S02]  /*2380*/  F2FP.BF16.F32.PACK_AB R7, R0, R7 ;  /* 0x000000070007723e */ /* 0x000fe400000010ff */
[----:B------:R-:W-:Y:S01]  /*2390*/  PRMT R0, R32, 0x7632, R0 ;  /* 0x0000763220007816 */ /* 0x000fe20000000000 */
[----:B0-----:R-:W-:Y:S02]  /*23a0*/  FMUL.FTZ R64, R64, R65 ;  /* 0x0000004140407220 */ /* 0x001fe40000410000 */
[----:B------:R-:W-:Y:S04]  /*23b0*/  STG.E.U16 desc[UR6][R34.64+0x46000], R7 ;  /* 0x0460000722007986 */ /* 0x000fe8000c101506 */
[----:B------:R-:W-:Y:S01]  /*23c0*/  STG.E.U16 desc[UR6][R34.64+0x3c006], R0 ;  /* 0x03c0060022007986 */ /* 0x000fe2000c101506 */
[----:B--2---:R-:W-:-:S05]  /*23d0*/  FMUL.FTZ R3, R66, R3 ;  /* 0x0000000342037220 */ /* 0x004fca0000410000 */
[----:B------:R-:W-:Y:S02]  /*23e0*/  F2FP.BF16.F32.PACK_AB R64, R3, R64 ;  /* 0x000000400340723e */ /* 0x000fe400000010ff */
[----:B------:R-:W-:Y:S02]  /*23f0*/  PRMT R3, R7, 0x7632, R3 ;  /* 0x0000763207037816 */ /* 0x000fe40000000003 */
[----:B---3--:R-:W-:Y:S01]  /*2400*/  PRMT R4, R64, 0x7632, R4 ;  /* 0x0000763240047816 */ /* 0x008fe20000000004 */
[----:B------:R-:W-:Y:S04]  /*2410*/  STG.E.U16 desc[UR6][R34.64+0x46004], R64 ;  /* 0x0460044022007986 */ /* 0x000fe8000c101506 */
[----:B------:R-:W-:Y:S04]  /*2420*/  STG.E.U16 desc[UR6][R34.64+0x46002], R3 ;  /* 0x0460020322007986 */ /* 0x000fe8000c101506 */
[----:B------:R-:W-:Y:S01]  /*2430*/  STG.E.U16 desc[UR6][R34.64+0x46006], R4 ;  /* 0x0460060422007986 */ /* 0x000fe2000c101506 */
[----:B------:R-:W-:Y:S05]  /*2440*/  EXIT ;  /* 0x000000000000794d */ /* 0x000fea0003800000 */
.L_x_1085:
[----:B------:R-:W-:Y:S01]  /*2450*/  HFMA2.MMA R28, -RZ, RZ, 0, 4.76837158203125e-07 ;  /* 0x00000008ff1c7435 */ /* 0x000fe200000001ff */
[----:B-1----:R-:W-:Y:S02]  /*2460*/  MOV R26, R4 ;  /* 0x00000004001a7202 */ /* 0x002fe40000000f00 */
[----:B------:R-:W-:Y:S02]  /*2470*/  MOV R30, 0x1f ;  /* 0x0000001f001e7802 */ /* 0x000fe40000000f00 */
[----:B------:R-:W-:-:S07]  /*2480*/  MOV R22, 0xffffffff ;  /* 0xffffffff00167802 */ /* 0x000fce0000000f00 */
[----:B0----5:R-:W-:Y:S05]  /*2490*/  WARPSYNC.COLLECTIVE R22, `(.L_x_1088) ;  /* 0x0000000016087348 */ /* 0x021fea0003c00000 */
[----:B------:R1:W2:Y:S02]  /*24a0*/  SHFL.BFLY P0, R24, R26, R28, R30 ;  /* 0x0c00001c1a187389 */ /* 0x0002a4000000001e */
[----:B012--5:R-:W-:Y:S01]  /*24b0*/  ENDCOLLECTIVE ;  /* 0x000000000000791b */ /* 0x027fe20003800000 */
.L_x_1088:
[----:B------:R-:W-:Y:S02]  /*24c0*/  MOV R26, R5 ;  /* 0x00000005001a7202 */ /* 0x000fe40000000f00 */
[----:B------:R-:W-:-:S07]  /*24d0*/  MOV R31, R24 ;  /* 0x00000018001f7202 */ /* 0x000fce0000000f00 */
[----:B------:R-:W-:Y:S05]  /*24e0*/  WARPSYNC.COLLECTIVE R22, `(.L_x_1089) ;  /* 0x0000000016087348 */ /* 0x000fea0003c00000 */
[----:B------:R0:W1:Y:S02]  /*24f0*/  SHFL.BFLY P0, R24, R26, R28, R30 ;  /* 0x0c00001c1a187389 */ /* 0x000064000000001e */
[----:B01----:R-:W-:Y:S01]  /*2500*/  ENDCOLLECTIVE ;  /* 0x000000000000791b */ /* 0x003fe20003800000 */
.L_x_1089:
[----:B------:R-:W-:Y:S01]  /*2510*/  FADD.FTZ R31, R31, R4 ;  /* 0x000000041f1f7221 */ /* 0x000fe20000010000 */
[----:B------:R-:W-:-:S04]  /*2520*/  HFMA2.MMA R28, -RZ, RZ, 0, 2.384185791015625e-07 ;  /* 0x00000004ff1c7435 */ /* 0x000fc800000001ff */
[----:B------:R-:W-:Y:S02]  /*2530*/  MOV R26, R31 ;  /* 0x0000001f001a7202 */ /* 0x000fe40000000f00 */
[----:B------:R-:W-:-:S07]  /*2540*/  MOV R14, R24 ;  /* 0x00000018000e7202 */ /* 0x000fce0000000f00 */
[----:B------:R-:W-:Y:S05]  /*2550*/  WARPSYNC.COLLECTIVE R22, `(.L_x_1090) ;  /* 0x0000000016087348 */ /* 0x000fea0003c00000 */
[----:B------:R0:W1:Y:S02]  /*2560*/  SHFL.BFLY P0, R24, R26, R28, R30 ;  /* 0x0c00001c1a187389 */ /* 0x000064000000001e */
[----:B01----:R-:W-:Y:S01]  /*2570*/  ENDCOLLECTIVE ;  /* 0x000000000000791b */ /* 0x003fe20003800000 */
.L_x_1090:
[----:B------:R-:W-:-:S05]  /*2580*/  FADD.FTZ R14, R14, R5 ;  /* 0x000000050e0e7221 */ /* 0x000fca0000010000 */
[----:B------:R-:W-:Y:S02]  /*2590*/  MOV R26, R14 ;  /* 0x0000000e001a7202 */ /* 0x000fe40000000f00 */
[----:B------:R-:W-:-:S07]  /*25a0*/  MOV R16, R24 ;  /* 0x0000001800107202 */ /* 0x000fce0000000f00 */
[----:B------:R-:W-:Y:S05]  /*25b0*/  WARPSYNC.COLLECTIVE R22, `(.L_x_1091) ;  /* 0x0000000016087348 */ /* 0x000fea0003c00000 */
[----:B------:R0:W1:Y:S02]  /*25c0*/  SHFL.BFLY P0, R24, R26, R28, R30 ;  /* 0x0c00001c1a187389 */ /* 0x000064000000001e */
[----:B01----:R-:W-:Y:S01]  /*25d0*/  ENDCOLLECTIVE ;  /* 0x000000000000791b */ /* 0x003fe20003800000 */
.L_x_1091:
[----:B------:R-:W-:Y:S01]  /*25e0*/  FADD.FTZ R16, R31, R16 ;  /* 0x000000101f107221 */ /* 0x000fe20000010000 */
[----:B------:R-:W-:-:S04]  /*25f0*/  HFMA2.MMA R28, -RZ, RZ, 0, 1.1920928955078125e-07 ;  /* 0x00000002ff1c7435 */ /* 0x000fc800000001ff */
[----:B------:R-:W-:Y:S02]  /*2600*/  MOV R26, R16 ;  /* 0x00000010001a7202 */ /* 0x000fe40000000f00 */
[----:B------:R-:W-:-:S07]  /*2610*/  MOV R73, R24 ;  /* 0x0000001800497202 */ /* 0x000fce0000000f00 */
[----:B------:R-:W-:Y:S05]  /*2620*/  WARPSYNC.COLLECTIVE R22, `(.L_x_1092) ;  /* 0x0000000016087348 */ /* 0x000fea0003c00000 */
[----:B------:R0:W1:Y:S02]  /*2630*/  SHFL.BFLY P0, R24, R26, R28, R30 ;  /* 0x0c00001c1a187389 */ /* 0x000064000000001e */
[----:B01----:R-:W-:Y:S01]  /*2640*/  ENDCOLLECTIVE ;  /* 0x000000000000791b */ /* 0x003fe20003800000 */
.L_x_1092:
[----:B------:R-:W-:-:S05]  /*2650*/  FADD.FTZ R73, R14, R73 ;  /* 0x000000490e497221 */ /* 0x000fca0000010000 */
[----:B------:R-:W-:Y:S02]  /*2660*/  MOV R26, R73 ;  /* 0x00000049001a7202 */ /* 0x000fe40000000f00 */
[----:B------:R-:W-:-:S07]  /*2670*/  MOV R18, R24 ;  /* 0x0000001800127202 */ /* 0x000fce0000000f00 */
[----:B------:R-:W-:Y:S05]  /*2680*/  WARPSYNC.COLLECTIVE R22, `(.L_x_1093) ;  /* 0x0000000016087348 */ /* 0x000fea0003c00000 */
[----:B------:R0:W1:Y:S02]  /*2690*/  SHFL.BFLY P0, R24, R26, R28, R30 ;  /* 0x0c00001c1a187389 */ /* 0x000064000000001e */
[----:B01----:R-:W-:Y:S01]  /*26a0*/  ENDCOLLECTIVE ;  /* 0x000000000000791b */ /* 0x003fe20003800000 */
.L_x_1093:
[----:B------:R-:W-:Y:S01]  /*26b0*/  FADD.FTZ R18, R16, R18 ;  /* 0x0000001210127221 */ /* 0x000fe20000010000 */
[----:B------:R-:W-:-:S04]  /*26c0*/  HFMA2.MMA R28, -RZ, RZ, 0, 5.9604644775390625e-08 ;  /* 0x00000001ff1c7435 */ /* 0x000fc800000001ff */
[----:B------:R-:W-:Y:S02]  /*26d0*/  MOV R26, R18 ;  /* 0x00000012001a7202 */ /* 0x000fe40000000f00 */
[----:B------:R-:W-:-:S07]  /*26e0*/  MOV R20, R24 ;  /* 0x0000001800147202 */ /* 0x000fce0000000f00 */
[----:B------:R-:W-:Y:S05]  /*26f0*/  WARPSYNC.COLLECTIVE R22, `(.L_x_1094) ;  /* 0x0000000016087348 */ /* 0x000fea0003c00000 */
[----:B------:R0:W1:Y:S02]  /*2700*/  SHFL.BFLY P0, R24, R26, R28, R30 ;  /* 0x0c00001c1a187389 */ /* 0x000064000000001e */
[----:B01----:R-:W-:Y:S01]  /*2710*/  ENDCOLLECTIVE ;  /* 0x000000000000791b */ /* 0x003fe20003800000 */
.L_x_1094:
[----:B------:R-:W-:-:S05]  /*2720*/  FADD.FTZ R20, R73, R20 ;  /* 0x0000001449147221 */ /* 0x000fca0000010000 */
[----:B------:R-:W-:Y:S02]  /*2730*/  MOV R26, R20 ;  /* 0x00000014001a7202 */ /* 0x000fe40000000f00 */
[----:B------:R-:W-:-:S07]  /*2740*/  MOV R4, R24 ;  /* 0x0000001800047202 */ /* 0x000fce0000000f00 */
[----:B------:R-:W-:Y:S05]  /*2750*/  WARPSYNC.COLLECTIVE R22, `(.L_x_1095) ;  /* 0x0000000016087348 */ /* 0x000fea0003c00000 */
[----:B------:R0:W1:Y:S02]  /*2760*/  SHFL.BFLY P0, R24, R26, R28, R30 ;  /* 0x0c00001c1a187389 */ /* 0x000064000000001e */
[----:B01----:R-:W-:Y:S01]  /*2770*/  ENDCOLLECTIVE ;  /* 0x000000000000791b */ /* 0x003fe20003800000 */
.L_x_1095:
[----:B------:R-:W-:Y:S01]  /*2780*/  FADD.FTZ R4, R18, R4 ;  /* 0x0000000412047221 */ /* 0x000fe20000010000 */
[----:B------:R-:W-:Y:S01]  /*2790*/  MOV R5, R24 ;  /* 0x0000001800057202 */ /* 0x000fe20000000f00 */
[----:B------:R-:W-:Y:S06]  /*27a0*/  BRA `(.L_x_1096) ;  /* 0xffffffe400447947 */ /* 0x000fec000383ffff */
.L_x_1097:
        /* <DEDUP_REMOVED lines=13> */
.L_x_2238:


//--------------------- .text._ZN13group_norm_v214gn_cuda_kernelI13__nv_bfloat16Li320ELi1ELi16ELi40ELi256ELb1ELi256ELi40ELi40ELi4ELb0ELi148ELb0ELb0ENS_16CompileConditionILi900EEEEEvPT_PKS4_S7_S7_flPfS8_Pj --------------------------
	.section	.text._ZN13group_norm_v214gn_cuda_kernelI13__nv_bfloat16Li320ELi1ELi16ELi40ELi256ELb1ELi256ELi40ELi40ELi4ELb0ELi148ELb0ELb0ENS_16CompileConditionILi900EEEEEvPT_PKS4_S7_S7_flPfS8_Pj,"ax",@progbits
	.align	128
        .global         _ZN13group_norm_v214gn_cuda_kernelI13__nv_bfloat16Li320ELi1ELi16ELi40ELi256ELb1ELi256ELi40ELi40ELi4ELb0ELi148ELb0ELb0ENS_16CompileConditionILi900EEEEEvPT_PKS4_S7_S7_flPfS8_Pj
        .type           _ZN13group_norm_v214gn_cuda_kernelI13__nv_bfloat16Li320ELi1ELi16ELi40ELi256ELb1ELi256ELi40ELi40ELi4ELb0ELi148ELb0ELb0ENS_16CompileConditionILi900EEEEEvPT_PKS4_S7_S7_flPfS8_Pj,@function
        .size           _ZN13group_norm_v214gn_cuda_kernelI13__nv_bfloat16Li320ELi1ELi16ELi40ELi256ELb1ELi256ELi40ELi40ELi4ELb0ELi148ELb0ELb0ENS_16CompileConditionILi900EEEEEvPT_PKS4_S7_S7_flPfS8_Pj,(.L_x_2239 - _ZN13group_norm_v214gn_cuda_kernelI13__nv_bfloat16Li320ELi1ELi16ELi40ELi256ELb1ELi256ELi40ELi40ELi4ELb0ELi148ELb0ELb0ENS_16CompileConditionILi900EEEEEvPT_PKS4_S7_S7_flPfS8_Pj)
        .other          _ZN13group_norm_v214gn_cuda_kernelI13__nv_bfloat16Li320ELi1ELi16ELi40ELi256ELb1ELi256ELi40ELi40ELi4ELb0ELi148ELb0ELb0ENS_16CompileConditionILi900EEEEEvPT_PKS4_S7_S7_flPfS8_Pj,@"STO_CUDA_ENTRY STV_DEFAULT"
_ZN13group_norm_v214gn_cuda_kernelI13__nv_bfloat16Li320ELi1ELi16ELi40ELi256ELb1ELi256ELi40ELi40ELi4ELb0ELi148ELb0ELb0ENS_16CompileConditionILi900EEEEEvPT_PKS4_S7_S7_flPfS8_Pj:
.text._ZN13group_norm_v214gn_cuda_kernelI13__nv_bfloat16Li320ELi1ELi16ELi40ELi256ELb1ELi256ELi40ELi40ELi4ELb0ELi148ELb0ELb0ENS_16CompileConditionILi900EEEEEvPT_PKS4_S7_S7_flPfS8_Pj:
        /* <DEDUP_REMOVED lines=204> */
.L_x_1110:
        /* <DEDUP_REMOVED lines=10> */
.L_x_1098:
        /* <DEDUP_REMOVED lines=17> */
.L_x_1101:
[----:B------:R-:W-:Y:S05]  /*0e70*/  BSYNC B0 ;  /* 0x0000000000007941 */ /* 0x000fea0003800000 */
.L_x_1100:
        /* <DEDUP_REMOVED lines=349> */
.L_x_1099:
[----:B------:R-:W-:Y:S01]  /*2450*/  HFMA2.MMA R28, -RZ, RZ, 0, 4.76837158203125e-07 ;  /* 0x00000008ff1c7435 */ /* 0x000fe200000001ff */
[----:B-1----:R-:W-:Y:S02]  /*2460*/  MOV R26, R4 ;  /* 0x00000004001a7202 */ /* 0x002fe40000000f00 */
[----:B------:R-:W-:Y:S02]  /*2470*/  MOV R30, 0x1f ;  /* 0x0000001f001e7802 */ /* 0x000fe40000000f00 */
[----:B------:R-:W-:-:S07]  /*2480*/  MOV R22, 0xffffffff ;  /* 0xffffffff00167802 */ /* 0x000fce0000000f00 */
[----:B0----5:R-:W-:Y:S05]  /*2490*/  WARPSYNC.COLLECTIVE R22, `(.L_x_1102) ;  /* 0x0000000016087348 */ /* 0x021fea0003c00000 */
[----:B------:R1:W2:Y:S02]  /*24a0*/  SHFL.BFLY P0, R24, R26, R28, R30 ;  /* 0x0c00001c1a187389 */ /* 0x0002a4000000001e */
[----:B012--5:R-:W-:Y:S01]  /*24b0*/  ENDCOLLECTIVE ;  /* 0x000000000000791b */ /* 0x027fe20003800000 */
.L_x_1102:
[----:B------:R-:W-:Y:S02]  /*24c0*/  MOV R26, R5 ;  /* 0x00000005001a7202 */ /* 0x000fe40000000f00 */
[----:B------:R-:W-:-:S07]  /*24d0*/  MOV R31, R24 ;  /* 0x00000018001f7202 */ /* 0x000fce0000000f00 */
[----:B------:R-:W-:Y:S05]  /*24e0*/  WARPSYNC.COLLECTIVE R22, `(.L_x_1103) ;  /* 0x0000000016087348 */ /* 0x000fea0003c00000 */
[----:B------:R0:W1:Y:S02]  /*24f0*/  SHFL.BFLY P0, R24, R26, R28, R30 ;  /* 0x0c00001c1a187389 */ /* 0x000064000000001e */
[----:B01----:R-:W-:Y:S01]  /*2500*/  ENDCOLLECTIVE ;  /* 0x000000000000791b */ /* 0x003fe20003800000 */
.L_x_1103:
[----:B------:R-:W-:Y:S01]  /*2510*/  FADD.FTZ R31, R31, R4 ;  /* 0x000000041f1f7221 */ /* 0x000fe20000010000 */
[----:B------:R-:W-:-:S04]  /*2520*/  HFMA2.MMA R28, -RZ, RZ, 0, 2.384185791015625e-07 ;  /* 0x00000004ff1c7435 */ /* 0x000fc800000001ff */
[----:B------:R-:W-:Y:S02]  /*2530*/  MOV R26, R31 ;  /* 0x0000001f001a7202 */ /* 0x000fe40000000f00 */
[----:B------:R-:W-:-:S07]  /*2540*/  MOV R14, R24 ;  /* 0x00000018000e7202 */ /* 0x000fce0000000f00 */
[----:B------:R-:W-:Y:S05]  /*2550*/  WARPSYNC.COLLECTIVE R22, `(.L_x_1104) ;  /* 0x0000000016087348 */ /* 0x000fea0003c00000 */
[----:B------:R0:W1:Y:S02]  /*2560*/  SHFL.BFLY P0, R24, R26, R28, R30 ;  /* 0x0c00001c1a187389 */ /* 0x000064000000001e */
[----:B01----:R-:W-:Y:S01]  /*2570*/  ENDCOLLECTIVE ;  /* 0x000000000000791b */ /* 0x003fe20003800000 */
.L_x_1104:
[----:B------:R-:W-:-:S05]  /*2580*/  FADD.FTZ R14, R14, R5 ;  /* 0x000000050e0e7221 */ /* 0x000fca0000010000 */
[----:B------:R-:W-:Y:S02]  /*2590*/  MOV R26, R14 ;  /* 0x0000000e001a7202 */ /* 0x000fe40000000f00 */
[----:B------:R-:W-:-:S07]  /*25a0*/  MOV R16, R24 ;  /* 0x0000001800107202 */ /* 0x000fce0000000f00 */
[----:B------:R-:W-:Y:S05]  /*25b0*/  WARPSYNC.COLLECTIVE R22, `(.L_x_1105) ;  /* 0x0000000016087348 */ /* 0x000fea0003c00000 */
[----:B------:R0:W1:Y:S02]  /*25c0*/  SHFL.BFLY P0, R24, R26, R28, R30 ;  /* 0x0c00001c1a187389 */ /* 0x000064000000001e */
[----:B01----:R-:W-:Y:S01]  /*25d0*/  ENDCOLLECTIVE ;  /* 0x000000000000791b */ /* 0x003fe20003800000 */
.L_x_1105:
[----:B------:R-:W-:Y:S01]  /*25e0*/  FADD.FTZ R16, R31, R16 ;  /* 0x000000101f107221 */ /* 0x000fe20000010000 */
[----:B------:R-:W-:-:S04]  /*25f0*/  HFMA2.MMA R28, -RZ, RZ, 0, 1.1920928955078125e-07 ;  /* 0x00000002ff1c7435 */ /* 0x000fc800000001ff */
[----:B------:R-:W-:Y:S02]  /*2600*/  MOV R26, R16 ;  /* 0x00000010001a7202 */ /* 0x000fe40000000f00 */
[----:B------:R-:W-:-:S07]  /*2610*/  MOV R73, R24 ;  /* 0x0000001800497202 */ /* 0x000fce0000000f00 */
[----:B------:R-:W-:Y:S05]  /*2620*/  WARPSYNC.COLLECTIVE R22, `(.L_x_1106) ;  /* 0x0000000016087348 */ /* 0x000fea0003c00000 */
[----:B------:R0:W1:Y:S02]  /*2630*/  SHFL.BFLY P0, R24, R26, R28, R30 ;  /* 0x0c00001c1a187389 */ /* 0x000064000000001e */
[----:B01----:R-:W-:Y:S01]  /*2640*/  ENDCOLLECTIVE ;  /* 0x000000000000791b */ /* 0x003fe20003800000 */
.L_x_1106:
[----:B------:R-:W-:-:S05]  /*2650*/  FADD.FTZ R73, R14, R73 ;  /* 0x000000490e497221 */ /* 0x000fca0000010000 */
[----:B------:R-:W-:Y:S02]  /*2660*/  MOV R26, R73 ;  /* 0x00000049001a7202 */ /* 0x000fe40000000f00 */
[----:B------:R-:W-:-:S07]  /*2670*/  MOV R18, R24 ;  /* 0x0000001800127202 */ /* 0x000fce0000000f00 */
[----:B------:R-:W-:Y:S05]  /*2680*/  WARPSYNC.COLLECTIVE R22, `(.L_x_1107) ;  /* 0x0000000016087348 */ /* 0x000fea0003c00000 */
[----:B------:R0:W1:Y:S02]  /*2690*/  SHFL.BFLY P0, R24, R26, R28, R30 ;  /* 0x0c00001c1a187389 */ /* 0x000064000000001e */
[----:B01----:R-:W-:Y:S01]  /*26a0*/  ENDCOLLECTIVE ;  /* 0x000000000000791b */ /* 0x003fe20003800000 */
.L_x_1107:
[----:B------:R-:W-:Y:S01]  /*26b0*/  FADD.FTZ R18, R16, R18 ;  /* 0x0000001210127221 */ /* 0x000fe20000010000 */
[----:B------:R-:W-:-:S04]  /*26c0*/  HFMA2.MMA R28, -RZ, RZ, 0, 5.9604644775390625e-08 ;  /* 0x00000001ff1c7435 */ /* 0x000fc800000001ff */
[----:B------:R-:W-:Y:S02]  /*26d0*/  MOV R26, R18 ;  /* 0x00000012001a7202 */ /* 0x000fe40000000f00 */
[----:B------:R-:W-:-:S07]  /*26e0*/  MOV R20, R24 ;  /* 0x0000001800147202 */ /* 0x000fce0000000f00 */
[----:B------:R-:W-:Y:S05]  /*26f0*/  WARPSYNC.COLLECTIVE R22, `(.L_x_1108) ;  /* 0x0000000016087348 */ /* 0x000fea0003c00000 */
[----:B------:R0:W1:Y:S02]  /*2700*/  SHFL.BFLY P0, R24, R26, R28, R30 ;  /* 0x0c00001c1a187389 */ /* 0x000064000000001e */
[----:B01----:R-:W-:Y:S01]  /*2710*/  ENDCOLLECTIVE ;  /* 0x000000000000791b */ /* 0x003fe20003800000 */
.L_x_1108:
[----:B------:R-:W-:-:S05]  /*2720*/  FADD.FTZ R20, R73, R20 ;  /* 0x0000001449147221 */ /* 0x000fca0000010000 */
[----:B------:R-:W-:Y:S02]  /*2730*/  MOV R26, R20 ;  /* 0x00000014001a7202 */ /* 0x000fe40000000f00 */
[----:B------:R-:W-:-:S07]  /*2740*/  MOV R4, R24 ;  /* 0x0000001800047202 */ /* 0x000fce0000000f00 */
[----:B------:R-:W-:Y:S05]  /*2750*/  WARPSYNC.COLLECTIVE R22, `(.L_x_1109) ;  /* 0x0000000016087348 */ /* 0x000fea0003c00000 */
[----:B------:R0:W1:Y:S02]  /*2760*/  SHFL.BFLY P0, R24, R26, R28, R30 ;  /* 0x0c00001c1a187389 */ /* 0x000064000000001e */
[----:B01----:R-:W-:Y:S01]  /*2770*/  ENDCOLLECTIVE ;  /* 0x000000000000791b */ /* 0x003fe20003800000 */
.L_x_1109:
[----:B------:R-:W-:Y:S01]  /*2780*/  FADD.FTZ R4, R18, R4 ;  /* 0x0000000412047221 */ /* 0x000fe20000010000 */
[----:B------:R-:W-:Y:S01]  /*2790*/  MOV R5, R24 ;  /* 0x0000001800057202 */ /* 0x000fe20000000f00 */
[----:B------:R-:W-:Y:S06]  /*27a0*/  BRA `(.L_x_1110) ;  /* 0xffffffe400447947 */ /* 0x000fec000383ffff */
.L_x_1111:
        /* <DEDUP_REMOVED lines=13> */
.L_x_2239:


//--------------------- .text._ZN13group_norm_v218gn_bwd_cuda_kernelI6__halfLi320ELi1ELi32ELi20ELi256ELb0ELb1ELi256ELi20ELi20ELi4ELb1ELi96ELb0ELb0ELNS_15WgradSyncMethodE3ENS_16CompileConditionILi900EEEEEvPT_S6_S6_PKS5_S8_S8_S8_PKfflPfPj --------------------------
	.section	.text._ZN13group_norm_v218gn_bwd_cuda_kernelI6__halfLi320ELi1ELi32ELi20ELi256ELb0ELb1ELi256ELi20ELi20ELi4ELb1ELi96ELb0ELb0ELNS_15WgradSyncMethodE3ENS_16CompileConditionILi900EEEEEvPT_S6_S6_PKS5_S8_S8_S8_PKfflPfPj,"ax",@progbits
	.align	128
        .global         _ZN13group_norm_v218gn_bwd_cuda_kernelI6__halfLi320ELi1ELi32ELi20ELi256ELb0ELb1ELi256ELi20ELi20ELi4ELb1ELi96ELb0ELb0ELNS_15WgradSyncMethodE3ENS_16CompileConditionILi900EEEEEvPT_S6_S6_PKS5_S8_S8_S8_PKfflPfPj
        .type           _ZN13group_norm_v218gn_bwd_cuda_kernelI6__halfLi320ELi1ELi32ELi20ELi256ELb0ELb1ELi256ELi20ELi20ELi4ELb1ELi96ELb0ELb0ELNS_15WgradSyncMethodE3ENS_16CompileConditionILi900EEEEEvPT_S6_S6_PKS5_S8_S8_S8_PKfflPfPj,@function
        .size           _ZN13group_norm_v218gn_bwd_cuda_kernelI6__halfLi320ELi1ELi32ELi20ELi256ELb0ELb1ELi256ELi20ELi20ELi4ELb1ELi96ELb0ELb0ELNS_15WgradSyncMethodE3ENS_16CompileConditionILi900EEEEEvPT_S6_S6_PKS5_S8_S8_S8_PKfflPfPj,(.L_x_2240 - _ZN13group_norm_v218gn_bwd_cuda_kernelI6__halfLi320ELi1ELi32ELi20ELi256ELb0ELb1ELi256ELi20ELi20ELi4ELb1ELi96ELb0ELb0ELNS_15WgradSyncMethodE3ENS_16CompileConditionILi900EEEEEvPT_S6_S6_PKS5_S8_S8_S8_PKfflPfPj)
        .other          _ZN13group_norm_v218gn_bwd_cuda_kernelI6__halfLi320ELi1ELi32ELi20ELi256ELb0ELb1ELi256ELi20ELi20ELi4ELb1ELi96ELb0ELb0ELNS_15WgradSyncMethodE3ENS_16CompileConditionILi900EEEEEvPT_S6_S6_PKS5_S8_S8_S8_PKfflPfPj,@"STO_CUDA_ENTRY STV_DEFAULT"
_ZN13group_norm_v218gn_bwd_cuda_kernelI6__halfLi320ELi1ELi32ELi20ELi256ELb0ELb1ELi256ELi20ELi20ELi4ELb1ELi96ELb0ELb0ELNS_15WgradSyncMethodE3ENS_16CompileConditionILi900EEEEEvPT_S6_S6_PKS5_S8_S8_S8_PKfflPfPj:
.text._ZN13group_norm_v218gn_bwd_cuda_kernelI6__halfLi320ELi1ELi32ELi20ELi256ELb0ELb1ELi256ELi20ELi20ELi4ELb1ELi96ELb0ELb0ELNS_15WgradSyncMethodE3ENS_16CompileConditionILi900EEEEEvPT_S6_S6_PKS5_S8_S8_S8_PKfflPfPj:
        /* <DEDUP_REMOVED lines=20> */
[----:B------:R-:W-:Y:S02]  /*0140*/  IADD3 R47, -R47, RZ, RZ ;  /* 0x000000ff2f2f7210 */ /* 0x000fe40007ffe1ff */
[----:B------:R-:W-:Y:S01]  /*0150*/  MOV R0, 0x7ffffffe ;  /* 0x7ffffffe00007802 */ /* 0x000fe20000000f00 */
[----:B------:R-:W1:Y:S01]  /*0160*/  LDC.64 R2, c[0x0][0x268] ;  /* 0x00009a00ff027b82 */ /* 0x000e620000000a00 */
[----:B0-----:R-:W-:Y:S01]  /*0170*/  ISETP.NE.AND P0, PT, R47, UR4, PT ;  /* 0x000000042f007c0c */ /* 0x001fe2000bf05270 */
[----:B-1----:R-:W-:-:S03]  /*0180*/  IMAD.WIDE.U32 R2, R5, 0x4, R2 ;  /* 0x0000000405027825 */ /* 0x002fc600078e0002 */
[----:B------:R-:W-:Y:S01]  /*0190*/  SEL R5, R0, 0x1, !P0 ;  /* 0x0000000100057807 */ /* 0x000fe20004000000 */
[----:B------:R-:W-:Y:S06]  /*01a0*/  MEMBAR.ALL.GPU ;  /* 0x0000000000007992 */ /* 0x000fec000000a000 */
[----:B------:R-:W-:-:S00]  /*01b0*/  ERRBAR ;  /* 0x00000000000079ab */ /* 0x000fc00000000000 */
[----:B------:R-:W-:Y:S06]  /*01c0*/  CGAERRBAR ;  /* 0x00000000000075ab */ /* 0x000fec0000000000 */
[----:B------:R0:W5:Y:S02]  /*01d0*/  ATOM.E.ADD.STRONG.GPU PT, R5, desc[UR8][R2.64], R5 ;  /* 0x000000050205798a */ /* 0x00016400081ee1c8 */
.L_x_1115:
[----:B------:R-:W2:Y:S04]  /*01e0*/  LD.E.STRONG.GPU R0, desc[UR8][R2.64] ;  /* 0x0000000802007980 */ /* 0x000ea8000c10f900 */
[----:B--2---:R-:W-:Y:S01]  /*01f0*/  CCTL.IVALL ;  /* 0x00000000ff00798f */ /* 0x004fe20002000000 */
[----:B------:R-:W-:Y:S05]  /*0200*/  YIELD ;  /* 0x0000000000007946 */ /* 0x000fea0003800000 */
[----:B-----5:R-:W-:-:S04]  /*0210*/  LOP3.LUT R0, R0, R5, RZ, 0x3c, !PT ;  /* 0x0000000500007212 */ /* 0x020fc800078e3cff */
[----:B------:R-:W-:-:S13]  /*0220*/  ISETP.GT.AND P0, PT, R0, -0x1, PT ;  /* 0xffffffff0000780c */ /* 0x000fda0003f04270 */
[----:B------:R-:W-:Y:S05]  /*0230*/  @P0 BRA `(.L_x_1115) ;  /* 0xfffffffc00e80947 */ /* 0x000fea000383ffff */
.L_x_1114:
[----:B------:R-:W-:Y:S05]  /*0240*/  WARPSYNC.ALL ;  /* 0x0000000000007948 */ /* 0x000fea0003800000 */
[----:B------:R-:W-:Y:S06]  /*0250*/  BAR.SYNC.DEFER_BLOCKING 0x0 ;  /* 0x0000000000007b1d */ /* 0x000fec0000010000 */
[----:B------:R-:W-:Y:S05]  /*0260*/  BRA `(.L_x_1116) ;  /* 0x0000002400087947 */ /* 0x000fea0003800000 */
.L_x_1113:
[----:B------:R-:W0:Y:S01]  /*0270*/  S2R R32, SR_TID.X ;  /* 0x0000000000207919 */ /* 0x000e220000002100 */
[----:B------:R-:W1:Y:S01]  /*0280*/  S2UR UR4, SR_CTAID.X ;  /* 0x00000000000479c3 */ /* 0x000e620000002500 */
[----:B------:R-:W-:Y:S02]  /*0290*/  SHF.R.U32.HI R9, RZ, 0x5, R47 ;  /* 0x00000005ff097819 */ /* 0x000fe4000001162f */
[----:B------:R-:W-:Y:S02]  /*02a0*/  CS2R R26, SRZ ;  /* 0x00000000001a7805 */ /* 0x000fe4000001ff00 */
[----:B------:R-:W-:Y:S02]  /*02b0*/  LOP3.LUT R7, R0, 0x60, RZ, 0xfc, !PT ;  /* 0x0000006000077812 */ /* 0x000fe400078efcff */
[----:B------:R-:W-:Y:S02]  /*02c0*/  CS2R R30, SRZ ;  /* 0x00000000001e7805 */ /* 0x000fe4000001ff00 */
[----:B------:R-:W-:-:S02]  /*02d0*/  IADD3 R6, -R9, RZ, RZ ;  /* 0x000000ff09067210 */ /* 0x000fc40007ffe1ff */
[----:B------:R-:W-:Y:S02]  /*02e0*/  CS2R R24, SRZ ;  /* 0x0000000000187805 */ /* 0x000fe4000001ff00 */
[----:B------:R-:W-:Y:S01]  /*02f0*/  MOV R41, 0x7ffffffe ;  /* 0x7ffffffe00297802 */ /* 0x000fe20000000f00 */
[----:B------:R-:W2:Y:S01]  /*0300*/  S2UR UR5, SR_CgaCtaId ;  /* 0x00000000000579c3 */ /* 0x000ea20000008800 */
[----:B------:R-:W-:-:S07]  /*0310*/  CS2R R28, SRZ ;  /* 0x00000000001c7805 */ /* 0x000fce000001ff00 */
        /* <DEDUP_REMOVED lines=13> */
[C---:B------:R-:W-:Y:S01]  /*03f0*/  LOP3.LUT R42, R36.reuse, 0x18, RZ, 0xc, !PT ;  /* 0x00000018242a7812 */ /* 0x040fe200078e0cff */
[----:B------:R-:W-:Y:S01]  /*0400*/  IMAD R38, R33, -0x5, R32 ;  /* 0xfffffffb21267824 */ /* 0x000fe200078e0220 */
[----:B------:R-:W-:Y:S02]  /*0410*/  SHF.R.S32.HI R37, RZ, 0x2, R3 ;  /* 0x00000002ff257819 */ /* 0x000fe40000011403 */
[----:B------:R-:W-:Y:S02]  /*0420*/  LOP3.LUT R36, R36, 0x18, RZ, 0xc0, !PT ;  /* 0x0000001824247812 */ /* 0x000fe400078ec0ff */
[----:B------:R-:W-:Y:S02]  /*0430*/  LOP3.LUT R3, R3, 0xfffffffc, RZ, 0xc0, !PT ;  /* 0xfffffffc03037812 */ /* 0x000fe400078ec0ff */
[----:B------:R-:W-:Y:S02]  /*0440*/  LEA R39, R32, R35, 0x5 ;  /* 0x0000002320277211 */ /* 0x000fe400078e28ff */
[----:B------:R-:W-:-:S02]  /*0450*/  IADD3 R40, -R3, R32, RZ ;  /* 0x0000002003287210 */ /* 0x000fc40007ffe1ff */
[C---:B------:R-:W-:Y:S02]  /*0460*/  IADD3 R42, R39.reuse, R42, RZ ;  /* 0x0000002a272a7210 */ /* 0x040fe40007ffe0ff */
[----:B------:R-:W-:-:S07]  /*0470*/  IADD3 R43, R39, R36, RZ ;  /* 0x00000024272b7210 */ /* 0x000fce0007ffe0ff */
.L_x_1127:
[C---:B------:R-:W-:Y:S01]  /*0480*/  LOP3.LUT R49, R47.reuse, 0x1f, RZ, 0xc0, !PT ;  /* 0x0000001f2f317812 */ /* 0x040fe200078ec0ff */
[----:B0-----:R-:W0:Y:S01]  /*0490*/  LDC.64 R10, c[0x0][0x238] ;  /* 0x00008e00ff0a7b82 */ /* 0x001e220000000a00 */
[----:B----4-:R-:W-:Y:S01]  /*04a0*/  LOP3.LUT R3, R47, 0xffffffe0, RZ, 0xc0, !PT ;  /* 0xffffffe02f037812 */ /* 0x010fe200078ec0ff */
[----:B------:R-:W-:Y:S01]  /*04b0*/  ULDC.64 UR4, c[0x0][0x248] ;  /* 0x0000920000047ab9 */ /* 0x000fe20000000a00 */
[----:B------:R-:W-:Y:S01]  /*04c0*/  LOP3.LUT R12, R48, 0x1fffffff, RZ, 0xc0, !PT ;  /* 0x1fffffff300c7812 */ /* 0x000fe200078ec0ff */
[----:B------:R-:W-:Y:S01]  /*04d0*/  IMAD R8, R49, 0x5, R38 ;  /* 0x0000000531087824 */ /* 0x000fe200078e0226 */
[--C-:B------:R-:W-:Y:S01]  /*04e0*/  SHF.R.U64 R7, R47, 0x5, R48.reuse ;  /* 0x000000052f077819 */ /* 0x100fe20000001230 */
[----:B------:R-:W-:Y:S01]  /*04f0*/  IMAD R45, R33, 0x280, RZ ;  /* 0x00000280212d7824 */ /* 0x000fe200078e02ff */
[----:B------:R-:W-:Y:S01]  /*0500*/  SHF.R.U32.HI R0, RZ, 0x5, R48 ;  /* 0x00000005ff007819 */ /* 0x000fe20000011630 */
[----:B------:R-:W-:Y:S01]  /*0510*/  ULDC.64 UR12, c[0x0][0x228] ;  /* 0x00008a00000c7ab9 */ /* 0x000fe20000000a00 */
[----:B------:R-:W-:-:S04]  /*0520*/  SHF.L.U32 R8, R8, 0x2, RZ ;  /* 0x0000000208087819 */ /* 0x000fc800000006ff */
[----:B------:R-:W-:Y:S01]  /*0530*/  SHF.R.S32.HI R9, RZ, 0x1f, R8 ;  /* 0x0000001fff097819 */ /* 0x000fe20000011408 */
[----:B------:R-:W-:-:S04]  /*0540*/  IMAD.WIDE.U32 R50, R8, -0x33333333, RZ ;  /* 0xcccccccd08327825 */ /* 0x000fc800078e00ff */
[----:B------:R-:W-:Y:S01]  /*0550*/  IMAD.WIDE.U32 R6, R7, 0x28000, R8 ;  /* 0x0002800007067825 */ /* 0x000fe200078e0008 */
[----:B------:R-:W-:-:S03]  /*0560*/  SHF.R.U32.HI R50, RZ, 0x4, R51 ;  /* 0x00000004ff327819 */ /* 0x000fc60000011633 */
[----:B------:R-:W-:Y:S01]  /*0570*/  IMAD R9, R0, 0x28000, RZ ;  /* 0x0002800000097824 */ /* 0x000fe200078e02ff */
[----:B------:R-:W-:Y:S02]  /*0580*/  IADD3 R3, P0, R3, R50, RZ ;  /* 0x0000003203037210 */ /* 0x000fe40007f1e0ff */
[----:B------:R-:W-:Y:S02]  /*0590*/  IADD3 R45, P1, R45, R6, RZ ;  /* 0x000000062d2d7210 */ /* 0x000fe40007f3e0ff */
[----:B------:R-:W-:Y:S02]  /*05a0*/  IADD3.X R12, RZ, R12, RZ, P0, !PT ;  /* 0x0000000cff0c7210 */ /* 0x000fe400007fe4ff */
[----:B------:R-:W-:Y:S02]  /*05b0*/  LEA R2, P0, R3, UR4, 0x3 ;  /* 0x0000000403027c11 */ /* 0x000fe4000f8018ff */
[----:B------:R-:W-:Y:S02]  /*05c0*/  IADD3.X R6, R7, R9, RZ, P1, !PT ;  /* 0x0000000907067210 */ /* 0x000fe40000ffe4ff */
[----:B------:R-:W-:Y:S01]  /*05d0*/  LEA.HI.X R3, R3, UR5, R12, 0x3, P0 ;  /* 0x0000000503037c11 */ /* 0x000fe200080f1c0c */
[----:B------:R-:W-:Y:S01]  /*05e0*/  ULDC.64 UR4, c[0x0][0x230] ;  /* 0x00008c0000047ab9 */ /* 0x000fe20000000a00 */
[----:B------:R-:W-:-:S04]  /*05f0*/  SHF.L.U32 R44, R45, 0x1, RZ ;  /* 0x000000012d2c7819 */ /* 0x000fc800000006ff */
[----:B------:R-:W2:Y:S01]  /*0600*/  LDG.E.64.CONSTANT R2, desc[UR8][R2.64] ;  /* 0x0000000802027981 */ /* 0x000ea2000c1e9b00 */
[----:B------:R-:W-:Y:S01]  /*0610*/  SHF.L.U64.HI R45, R45, 0x1, R6 ;  /* 0x000000012d2d7819 */ /* 0x000fe20000010206 */
[----:B0-----:R-:W-:Y:S01]  /*0620*/  IMAD.WIDE R8, R8, 0x2, R10 ;  /* 0x0000000208087825 */ /* 0x001fe200078e020a */
[C---:B------:R-:W-:Y:S01]  /*0630*/  IADD3 R52, P0, R44.reuse, UR4, RZ ;  /* 0x000000042c347c10 */ /* 0x040fe2000ff1e0ff */
[----:B------:R-:W-:Y:S01]  /*0640*/  ULDC UR4, c[0x0][0x250] ;  /* 0x0000940000047ab9 */ /* 0x000fe20000000800 */
[----:B------:R-:W-:Y:S02]  /*0650*/  IADD3 R54, P1, R44, UR12, RZ ;  /* 0x0000000c2c367c10 */ /* 0x000fe4000ff3e0ff */
        /* <DEDUP_REMOVED lines=11> */
[----:B------:R-:W-:-:S13]  /*0710*/  LOP3.LUT P1, RZ, R32, 0x1f, RZ, 0xc0, !PT ;  /* 0x0000001f20ff7812 */ /* 0x000fda000782c0ff */
[----:B------:R-:W1:Y:S01]  /*0720*/  @!P1 S2R R91, SR_CgaCtaId ;  /* 0x00000000005b9919 */ /* 0x000e620000008800 */
[----:B--2---:R-:W-:-:S06]  /*0730*/  FADD.FTZ R46, R3, UR4 ;  /* 0x00000004032e7e21 */ /* 0x004fcc0008010000 */
[----:B------:R-:W2:Y:S01]  /*0740*/  MUFU.RSQ R46, R46 ;  /* 0x0000002e002e7308 */ /* 0x000ea20000001400 */
[----:B---3--:R-:W-:Y:S02]  /*0750*/  HADD2.F32 R74, -RZ, R8.H0_H0 ;  /* 0x20000008ff4a7230 */ /* 0x008fe40000004100 */
[--C-:B----4-:R-:W-:Y:S02]  /*0760*/  HADD2.F32 R3, -RZ, R6.reuse.H0_H0 ;  /* 0x20000006ff037230 */ /* 0x110fe40000004100 */
[----:B------:R-:W-:Y:S02]  /*0770*/  HADD2.F32 R57, -RZ, R6.H1_H1 ;  /* 0x30000006ff397230 */ /* 0x000fe40000004100 */
[----:B-----5:R-:W-:Y:S02]  /*0780*/  HADD2.F32 R0, -RZ, R10.H0_H0 ;  /* 0x2000000aff007230 */ /* 0x020fe40000004100 */
[----:B------:R-:W-:Y:S01]  /*0790*/  FADD.FTZ R3, -R2, R3 ;  /* 0x0000000302037221 */ /* 0x000fe20000010100 */
[----:B------:R-:W-:-:S02]  /*07a0*/  HADD2.F32 R76, -RZ, R8.H1_H1 ;  /* 0x30000008ff4c7230 */ /* 0x000fc40000004100 */
[----:B------:R-:W-:Y:S01]  /*07b0*/  FADD.FTZ R57, -R2, R57 ;  /* 0x0000003902397221 */ /* 0x000fe20000010100 */
[----:B------:R-:W-:Y:S02]  /*07c0*/  HADD2.F32 R51, -RZ, R10.H1_H1 ;  /* 0x3000000aff337230 */ /* 0x000fe40000004100 */
[----:B0-----:R-:W-:Y:S01]  /*07d0*/  FMUL.FTZ R52, R0, R74 ;  /* 0x0000004a00347220 */ /* 0x001fe20000410000 */
[----:B-1----:R-:W-:Y:S02]  /*07e0*/  HADD2.F32 R55, -RZ, R7.H0_H0 ;  /* 0x20000007ff377230 */ /* 0x002fe40000004100 */
[C---:B--2---:R-:W-:Y:S01]  /*07f0*/  FMUL.FTZ R3, R46.reuse, R3 ;  /* 0x000000032e037220 */ /* 0x044fe20000410000 */
[----:B------:R-:W-:Y:S01]  /*0800*/  FMUL.FTZ R59, R46, R57 ;  /* 0x000000392e3b7220 */ /* 0x000fe20000410000 */
[----:B------:R-:W-:Y:S01]  /*0810*/  FMUL.FTZ R53, R51, R76 ;  /* 0x0000004c33357220 */ /* 0x000fe20000410000 */
[----:B------:R-:W-:Y:S02]  /*0820*/  HADD2.F32 R80, -RZ, R9.H0_H0 ;  /* 0x20000009ff507230 */ /* 0x000fe40000004100 */
[----:B------:R-:W-:Y:S01]  /*0830*/  FFMA.FTZ R52, R3, R52, RZ ;  /* 0x0000003403347223 */ /* 0x000fe200000100ff */
[----:B------:R-:W-:-:S02]  /*0840*/  HADD2.F32 R60, -RZ, R11.H0_H0 ;  /* 0x2000000bff3c7230 */ /* 0x000fc40000004100 */
[----:B------:R-:W-:Y:S01]  /*0850*/  FADD.FTZ R55, -R2, R55 ;  /* 0x0000003702377221 */ /* 0x000fe20000010100 */
[----:B------:R-:W-:Y:S02]  /*0860*/  HADD2.F32 R57, -RZ, R7.H1_H1 ;  /* 0x30000007ff397230 */ /* 0x000fe40000004100 */
[----:B------:R-:W-:Y:S01]  /*0870*/  FFMA.FTZ R52, R59, R53, R52 ;  /* 0x000000353b347223 */ /* 0x000fe20000010034 */
[----:B------:R-:W-:Y:S02]  /*0880*/  HADD2.F32 R83, -RZ, R9.H1_H1 ;  /* 0x30000009ff537230 */ /* 0x000fe40000004100 */
[----:B------:R-:W-:Y:S01]  /*0890*/  FMUL.FTZ R53, R60, R80 ;  /* 0x000000503c357220 */ /* 0x000fe20000410000 */
[----:B------:R-:W-:Y:S01]  /*08a0*/  FMUL.FTZ R61, R46, R55 ;  /* 0x000000372e3d7220 */ /* 0x000fe20000410000 */
[----:B------:R-:W-:Y:S02]  /*08b0*/  HADD2.F32 R62, -RZ, R11.H1_H1 ;  /* 0x3000000bff3e7230 */ /* 0x000fe40000004100 */
[----:B------:R-:W-:Y:S01]  /*08c0*/  FADD.FTZ R57, -R2, R57 ;  /* 0x0000003902397221 */ /* 0x000fe20000010100 */
[----:B------:R-:W-:-:S02]  /*08d0*/  HADD2.F32 R55, -RZ, R12.H0_H0 ;  /* 0x2000000cff377230 */ /* 0x000fc40000004100 */
[----:B------:R-:W-:Y:S01]  /*08e0*/  FFMA.FTZ R52, R61, R53, R52 ;  /* 0x000000353d347223 */ /* 0x000fe20000010034 */
[----:B------:R-:W-:Y:S02]  /*08f0*/  HADD2.F32 R75, -RZ, R14.H0_H0 ;  /* 0x2000000eff4b7230 */ /* 0x000fe40000004100 */
[----:B------:R-:W-:Y:S01]  /*0900*/  FMUL.FTZ R53, R62, R83 ;  /* 0x000000533e357220 */ /* 0x000fe20000410000 */
[----:B------:R-:W-:Y:S01]  /*0910*/  FMUL.FTZ R77, R46, R57 ;  /* 0x000000392e4d7220 */ /* 0x000fe20000410000 */
[----:B------:R-:W-:Y:S01]  /*0920*/  FADD.FTZ R55, -R2, R55 ;  /* 0x0000003702377221 */ /* 0x000fe20000010100 */
[----:B------:R-:W-:Y:S02]  /*0930*/  HADD2.F32 R57, -RZ, R12.H1_H1 ;  /* 0x3000000cff397230 */ /* 0x000fe40000004100 */
[----:B------:R-:W-:Y:S01]  /*0940*/  FFMA.FTZ R53, R77, R53, R52 ;  /* 0x000000354d357223 */ /* 0x000fe20000010034 */
[----:B------:R-:W-:Y:S01]  /*0950*/  FMUL.FTZ R52, R74, R75 ;  /* 0x0000004b4a347220 */ /* 0x000fe20000410000 */
[----:B------:R-:W-:Y:S01]  /*0960*/  FMUL.FTZ R72, R46, R55 ;  /* 0x000000372e487220 */ /* 0x000fe20000410000 */
[----:B------:R-:W-:-:S02]  /*0970*/  HADD2.F32 R58, -RZ, R14.H1_H1 ;  /* 0x3000000eff3a7230 */ /* 0x000fc40000004100 */
[----:B------:R-:W-:Y:S01]  /*0980*/  FADD.FTZ R57, -R2, R57 ;  /* 0x0000003902397221 */ /* 0x000fe20000010100 */
[----:B------:R-:W-:Y:S02]  /*0990*/  HADD2.F32 R55, -RZ, R13.H0_H0 ;  /* 0x2000000dff377230 */ /* 0x000fe40000004100 */
        /* <DEDUP_REMOVED lines=9> */
[----:B------:R-:W-:Y:S01]  /*0a30*/  FADD.FTZ R63, -R2, R63 ;  /* 0x0000003f023f7221 */ /* 0x000fe20000010100 */
[----:B------:R-:W-:-:S02]  /*0a40*/  FFMA.FTZ R64, R0, R74, RZ ;  /* 0x0000004a00407223 */ /* 0x000fc400000100ff */
[----:B------:R-:W-:Y:S01]  /*0a50*/  FFMA.FTZ R66, R55, R53, R52 ;  /* 0x0000003537427223 */ /* 0x000fe20000010034 */
[----:B------:R-:W-:Y:S01]  /*0a60*/  FMUL.FTZ R53, R46, R63 ;  /* 0x0000003f2e357220 */ /* 0x000fe20000410000 */
[----:B------:R-:W-:Y:S01]  /*0a70*/  FFMA.FTZ R63, R51, R76, R64 ;  /* 0x0000004c333f7223 */ /* 0x000fe20000010040 */
[----:B------:R-:W-:Y:S02]  /*0a80*/  HADD2.F32 R54, -RZ, R15.H1_H1 ;  /* 0x3000000fff367230 */ /* 0x000fe40000004100 */
[----:B------:R-:W-:Y:S02]  /*0a90*/  HADD2.F32 R67, -RZ, R16.H0_H0 ;  /* 0x20000010ff437230 */ /* 0x000fe40000004100 */
[----:B------:R-:W-:Y:S01]  /*0aa0*/  FFMA.FTZ R63, R60, R80, R63 ;  /* 0x000000503c3f7223 */ /* 0x000fe2000001003f */
[----:B------:R-:W-:Y:S02]  /*0ab0*/  HADD2.F32 R52, -RZ, R18.H0_H0 ;  /* 0x20000012ff347230 */ /* 0x000fe40000004100 */
[----:B------:R-:W-:Y:S01]  /*0ac0*/  FMUL.FTZ R65, R83, R54 ;  /* 0x0000003653417220 */ /* 0x000fe20000410000 */
[----:B------:R-:W-:-:S02]  /*0ad0*/  HADD2.F32 R69, -RZ, R16.H1_H1 ;  /* 0x30000010ff457230 */ /* 0x000fc40000004100 */
[----:B------:R-:W-:Y:S01]  /*0ae0*/  FADD.FTZ R67, -R2, R67 ;  /* 0x0000004302437221 */ /* 0x000fe20000010100 */
[----:B------:R-:W-:Y:S01]  /*0af0*/  FFMA.FTZ R63, R62, R83, R63 ;  /* 0x000000533e3f7223 */ /* 0x000fe2000001003f */
[----:B------:R-:W-:Y:S01]  /*0b00*/  FFMA.FTZ R66, R53, R65, R66 ;  /* 0x0000004135427223 */ /* 0x000fe20000010042 */
[----:B------:R-:W-:Y:S01]  /*0b10*/  FMUL.FTZ R64, R74, R52 ;  /* 0x000000344a407220 */ /* 0x000fe20000410000 */
[----:B------:R-:W-:Y:S01]  /*0b20*/  FMUL.FTZ R73, R46, R67 ;  /* 0x000000432e497220 */ /* 0x000fe20000410000 */
[----:B------:R-:W-:Y:S02]  /*0b30*/  HADD2.F32 R71, -RZ, R18.H1_H1 ;  /* 0x30000012ff477230 */ /* 0x000fe40000004100 */
[----:B------:R-:W-:Y:S01]  /*0b40*/  FADD.FTZ R69, -R2, R69 ;  /* 0x0000004502457221 */ /* 0x000fe20000010100 */
[----:B------:R-:W-:Y:S01]  /*0b50*/  FFMA.FTZ R63, R74, R75, R63 ;  /* 0x0000004b4a3f7223 */ /* 0x000fe2000001003f */
[----:B------:R-:W-:Y:S01]  /*0b60*/  FFMA.FTZ R65, R73, R64, R66 ;  /* 0x0000004049417223 */ /* 0x000fe20000010042 */
[----:B------:R-:W-:Y:S01]  /*0b70*/  FMUL.FTZ R64, R76, R71 ;  /* 0x000000474c407220 */ /* 0x000fe20000410000 */
[----:B------:R-:W-:Y:S01]  /*0b80*/  FMUL.FTZ R70, R46, R69 ;  /* 0x000000452e467220 */ /* 0x000fe20000410000 */
[----:B------:R-:W-:Y:S01]  /*0b90*/  FFMA.FTZ R63, R76, R58, R63 ;  /* 0x0000003a4c3f7223 */ /* 0x000fe2000001003f */
[----:B------:R-:W-:-:S02]  /*0ba0*/  HADD2.F32 R67, -RZ, R17.H0_H0 ;  /* 0x20000011ff437230 */ /* 0x000fc40000004100 */
[----:B------:R-:W-:Y:S01]  /*0bb0*/  FFMA.FTZ R65, R70, R64, R65 ;  /* 0x0000004046417223 */ /* 0x000fe20000010041 */
[----:B------:R-:W-:Y:S01]  /*0bc0*/  FFMA.FTZ R64, R80, R56, R63 ;  /* 0x0000003850407223 */ /* 0x000fe2000001003f */
[----:B------:R-:W-:Y:S02]  /*0bd0*/  HADD2.F32 R69, -RZ, R19.H0_H0 ;  /* 0x20000013ff457230 */ /* 0x000fe40000004100 */
[----:B------:R-:W-:Y:S01]  /*0be0*/  FADD.FTZ R67, -R2, R67 ;  /* 0x0000004302437221 */ /* 0x000fe20000010100 */
[----:B------:R-:W-:Y:S01]  /*0bf0*/  FFMA.FTZ R63, R83, R54, R64 ;  /* 0x00000036533f7223 */ /* 0x000fe20000010040 */
[----:B------:R-:W-:Y:S02]  /*0c00*/  HADD2.F32 R81, -RZ, R17.H1_H1 ;  /* 0x30000011ff517230 */ /* 0x000fe40000004100 */
[----:B------:R-:W-:Y:S01]  /*0c10*/  FMUL.FTZ R68, R46, R67 ;  /* 0x000000432e447220 */ /* 0x000fe20000410000 */
[----:B------:R-:W-:Y:S01]  /*0c20*/  FFMA.FTZ R63, R74, R52, R63 ;  /* 0x000000344a3f7223 */ /* 0x000fe2000001003f */
[----:B------:R-:W-:Y:S01]  /*0c30*/  FMUL.FTZ R66, R80, R69 ;  /* 0x0000004550427220 */ /* 0x000fe20000410000 */
[----:B------:R-:W-:-:S02]  /*0c40*/  HADD2.F32 R67, -RZ, R19.H1_H1 ;  /* 0x30000013ff437230 */ /* 0x000fc40000004100 */
[----:B------:R-:W-:Y:S01]  /*0c50*/  FADD.FTZ R81, -R2, R81 ;  /* 0x0000005102517221 */ /* 0x000fe20000010100 */
[----:B------:R-:W-:Y:S01]  /*0c60*/  FFMA.FTZ R63, R76, R71, R63 ;  /* 0x000000474c3f7223 */ /* 0x000fe2000001003f */
[----:B------:R-:W-:Y:S01]  /*0c70*/  FFMA.FTZ R79, R68, R66, R65 ;  /* 0x00000042444f7223 */ /* 0x000fe20000010041 */
[----:B------:R-:W-:Y:S02]  /*0c80*/  HADD2.F32 R85, -RZ, R20.H0_H0 ;  /* 0x20000014ff557230 */ /* 0x000fe40000004100 */
[----:B------:R-:W-:Y:S01]  /*0c90*/  FMUL.FTZ R78, R83, R67 ;  /* 0x00000043534e7220 */ /* 0x000fe20000410000 */
[----:B------:R-:W-:Y:S01]  /*0ca0*/  FMUL.FTZ R66, R46, R81 ;  /* 0x000000512e427220 */ /* 0x000fe20000410000 */
[----:B------:R-:W-:Y:S01]  /*0cb0*/  FFMA.FTZ R64, R80, R69, R63 ;  /* 0x0000004550407223 */ /* 0x000fe2000001003f */
[----:B------:R-:W-:Y:S02]  /*0cc0*/  HADD2.F32 R65, -RZ, R22.H0_H0 ;  /* 0x20000016ff417230 */ /* 0x000fe40000004100 */
[----:B------:R-:W-:Y:S01]  /*0cd0*/  FADD.FTZ R85, -R2, R85 ;  /* 0x0000005502557221 */ /* 0x000fe20000010100 */
[----:B------:R-:W-:Y:S01]  /*0ce0*/  FFMA.FTZ R81, R66, R78, R79 ;  /* 0x0000004e42517223 */ /* 0x000fe2000001004f */
[----:B------:R-:W-:-:S02]  /*0cf0*/  HADD2.F32 R87, -RZ, R20.H1_H1 ;  /* 0x30000014ff577230 */ /* 0x000fc40000004100 */
[----:B------:R-:W-:Y:S01]  /*0d00*/  FFMA.FTZ R79, R83, R67, R64 ;  /* 0x00000043534f7223 */ /* 0x000fe20000010040 */
[----:B------:R-:W-:Y:S02]  /*0d10*/  HADD2.F32 R63, -RZ, R22.H1_H1 ;  /* 0x30000016ff3f7230 */ /* 0x000fe40000004100 */
[----:B------:R-:W-:Y:S01]  /*0d20*/  FMUL.FTZ R78, R74, R65 ;  /* 0x000000414a4e7220 */ /* 0x000fe20000410000 */
[----:B------:R-:W-:Y:S01]  /*0d30*/  FMUL.FTZ R64, R46, R85 ;  /* 0x000000552e407220 */ /* 0x000fe20000410000 */
[----:B------:R-:W-:Y:S01]  /*0d40*/  FFMA.FTZ R79, R74, R65, R79 ;  /* 0x000000414a4f7223 */ /* 0x000fe2000001004f */
[----:B------:R-:W-:Y:S01]  /*0d50*/  FADD.FTZ R87, -R2, R87 ;  /* 0x0000005702577221 */ /* 0x000fe20000010100 */
[----:B------:R-:W-:Y:S02]  /*0d60*/  HADD2.F32 R89, -RZ, R21.H0_H0 ;  /* 0x20000015ff597230 */ /* 0x000fe40000004100 */
[----:B------:R-:W-:Y:S01]  /*0d70*/  FFMA.FTZ R81, R64, R78, R81 ;  /* 0x0000004e40517223 */ /* 0x000fe20000010051 */
[CC--:B------:R-:W-:Y:S01]  /*0d80*/  FFMA.FTZ R85, R76.reuse, R63.reuse, R79 ;  /* 0x0000003f4c557223 */ /* 0x0c0fe2000001004f */
[----:B------:R-:W-:Y:S01]  /*0d90*/  FMUL.FTZ R78, R76, R63 ;  /* 0x0000003f4c4e7220 */ /* 0x000fe20000410000 */
[----:B------:R-:W-:Y:S01]  /*0da0*/  FMUL.FTZ R74, R46, R87 ;  /* 0x000000572e4a7220 */ /* 0x000fe20000410000 */
[----:B------:R-:W-:-:S02]  /*0db0*/  HADD2.F32 R79, -RZ, R23.H0_H0 ;  /* 0x20000017ff4f7230 */ /* 0x000fc40000004100 */
[----:B------:R-:W-:Y:S01]  /*0dc0*/  FADD.FTZ R89, -R2, R89 ;  /* 0x0000005902597221 */ /* 0x000fe20000010100 */
[----:B------:R-:W-:Y:S02]  /*0dd0*/  HADD2.F32 R87, -RZ, R21.H1_H1 ;  /* 0x30000015ff577230 */ /* 0x000fe40000004100 */
[----:B------:R-:W-:Y:S01]  /*0de0*/  FFMA.FTZ R81, R74, R78, R81 ;  /* 0x0000004e4a517223 */ /* 0x000fe20000010051 */
[----:B------:R-:W-:Y:S02]  /*0df0*/  HADD2.F32 R76, -RZ, R23.H1_H1 ;  /* 0x30000017ff4c7230 */ /* 0x000fe40000004100 */
[----:B------:R-:W-:Y:S01]  /*0e00*/  FMUL.FTZ R82, R80, R79 ;  /* 0x0000004f50527220 */ /* 0x000fe20000410000 */
[----:B------:R-:W-:Y:S01]  /*0e10*/  FMUL.FTZ R78, R46, R89 ;  /* 0x000000592e4e7220 */ /* 0x000fe20000410000 */
[----:B------:R-:W-:Y:S01]  /*0e20*/  FADD.FTZ R87, -R2, R87 ;  /* 0x0000005702577221 */ /* 0x000fe20000010100 */
[----:B------:R-:W-:Y:S01]  /*0e30*/  FFMA.FTZ R80, R80, R79, R85 ;  /* 0x0000004f50507223 */ /* 0x000fe20000010055 */
[C---:B------:R-:W-:Y:S01]  /*0e40*/  FMUL.FTZ R84, R83.reuse, R76 ;  /* 0x0000004c53547220 */ /* 0x040fe20000410000 */
[----:B------:R-:W-:Y:S01]  /*0e50*/  FFMA.FTZ R82, R78, R82, R81 ;  /* 0x000000524e527223 */ /* 0x000fe20000010051 */
        /* <DEDUP_REMOVED lines=17> */
[----:B------:R-:W-:Y:S01]  /*0f70*/  IADD3 R88, P2, R47, 0x60, RZ ;  /* 0x000000602f587810 */ /* 0x000fe20007f5e0ff */
[----:B0-----:R-:W-:Y:S01]  /*0f80*/  FADD.FTZ R84, R87, R84 ;  /* 0x0000005457547221 */ /* 0x001fe20000010000 */
[----:B-1----:R-:W-:-:S04]  /*0f90*/  FADD.FTZ R83, R89, R80 ;  /* 0x0000005059537221 */ /* 0x002fc80000010000 */
[----:B------:R-:W0:Y:S04]  /*0fa0*/  SHFL.BFLY PT, R85, R84, 0x1, 0x1f ;  /* 0x0c201f0054557f89 */ /* 0x000e2800000e0000 */
[----:B------:R-:W1:Y:S01]  /*0fb0*/  SHFL.BFLY PT, R82, R83, 0x1, 0x1f ;  /* 0x0c201f0053527f89 */ /* 0x000e6200000e0000 */
[----:B------:R-:W-:-:S04]  /*0fc0*/  @!P1 MOV R80, 0x400 ;  /* 0x0000040000509802 */ /* 0x000fc80000000f00 */
[----:B------:R-:W-:Y:S02]  /*0fd0*/  @!P1 IADD3 R86, R80, 0x2800, RZ ;  /* 0x0000280050569810 */ /* 0x000fe40007ffe0ff */
[----:B------:R-:W-:Y:S02]  /*0fe0*/  ISETP.GE.U32.AND P0, PT, R88, UR10, PT ;  /* 0x0000000a58007c0c */ /* 0x000fe4000bf06070 */
[----:B------:R-:W-:Y:S02]  /*0ff0*/  @!P1 LEA R87, R91, R86, 0x18 ;  /* 0x000000565b579211 */ /* 0x000fe400078ec0ff */
[----:B------:R-:W-:Y:S02]  /*1000*/  IADD3.X R86, RZ, R48, RZ, P2, !PT ;  /* 0x00000030ff567210 */ /* 0x000fe400017fe4ff */
[----:B------:R-:W-:Y:S02]  /*1010*/  @!P1 SHF.R.U32.HI R80, RZ, 0x2, R32 ;  /* 0x00000002ff509819 */ /* 0x000fe40000011620 */
[----:B------:R-:W-:Y:S01]  /*1020*/  ISETP.GE.AND.EX P0, PT, R86, UR6, PT, P0 ;  /* 0x0000000656007c0c */ /* 0x000fe2000bf06300 */
[----:B------:R-:W-:Y:S01]  /*1030*/  FADD.FTZ R86, R0, R27 ;  /* 0x0000001b00567221 */ /* 0x000fe20000010000 */
[----:B------:R-:W-:Y:S01]  /*1040*/  @!P1 LOP3.LUT R80, R80, 0x3ffffff8, RZ, 0xc0, !PT ;  /* 0x3ffffff850509812 */ /* 0x000fe200078ec0ff */
[----:B------:R-:W-:Y:S01]  /*1050*/  FFMA.FTZ R3, R3, R0, R26 ;  /* 0x0000000003037223 */ /* 0x000fe2000001001a */
[----:B------:R-:W-:Y:S01]  /*1060*/  FFMA.FTZ R30, R59, R51, R30 ;  /* 0x000000333b1e7223 */ /* 0x000fe2000001001e */
[----:B------:R-:W-:Y:S01]  /*1070*/  FADD.FTZ R27, R60, R25 ;  /* 0x000000193c1b7221 */ /* 0x000fe20000010000 */
[----:B------:R-:W-:Y:S01]  /*1080*/  FADD.FTZ R31, R51, R31 ;  /* 0x0000001f331f7221 */ /* 0x000fe20000010000 */
[----:B------:R-:W-:Y:S01]  /*1090*/  FFMA.FTZ R60, R61, R60, R24 ;  /* 0x0000003c3d3c7223 */ /* 0x000fe20000010018 */
[----:B------:R-:W-:Y:S01]  /*10a0*/  FADD.FTZ R29, R62, R29 ;  /* 0x0000001d3e1d7221 */ /* 0x000fe20000010000 */
[----:B------:R-:W-:Y:S01]  /*10b0*/  FFMA.FTZ R28, R77, R62, R28 ;  /* 0x0000003e4d1c7223 */ /* 0x000fe2000001001c */
[----:B------:R-:W-:Y:S01]  /*10c0*/  @!P1 IADD3 R80, R80, R87, RZ ;  /* 0x0000005750509210 */ /* 0x000fe20007ffe0ff */
[----:B------:R-:W-:Y:S01]  /*10d0*/  FADD.FTZ R51, R86, R75 ;  /* 0x0000004b56337221 */ /* 0x000fe20000010000 */
[----:B------:R-:W-:Y:S01]  /*10e0*/  FFMA.FTZ R72, R72, R75, R3 ;  /* 0x0000004b48487223 */ /* 0x000fe20000010003 */
[----:B0-----:R-:W-:Y:S01]  /*10f0*/  FADD.FTZ R24, R84, R85 ;  /* 0x0000005554187221 */ /* 0x001fe20000010000 */
[----:B-1----:R-:W-:Y:S01]  /*1100*/  FADD.FTZ R25, R83, R82 ;  /* 0x0000005253197221 */ /* 0x002fe20000010000 */
[----:B------:R-:W-:Y:S01]  /*1110*/  FFMA.FTZ R57, R57, R58, R30 ;  /* 0x0000003a39397223 */ /* 0x000fe2000001001e */
[----:B------:R-:W-:Y:S01]  /*1120*/  FADD.FTZ R0, R31, R58 ;  /* 0x0000003a1f007221 */ /* 0x000fe20000010000 */
[----:B------:R-:W-:Y:S01]  /*1130*/  FADD.FTZ R26, R27, R56 ;  /* 0x000000381b1a7221 */ /* 0x000fe20000010000 */
[----:B------:R-:W-:Y:S01]  /*1140*/  FFMA.FTZ R55, R55, R56, R60 ;  /* 0x0000003837377223 */ /* 0x000fe2000001003c */
[----:B------:R-:W-:Y:S01]  /*1150*/  FADD.FTZ R30, R29, R54 ;  /* 0x000000361d1e7221 */ /* 0x000fe20000010000 */
[----:B------:R-:W-:Y:S01]  /*1160*/  FFMA.FTZ R53, R53, R54, R28 ;  /* 0x0000003635357223 */ /* 0x000fe2000001001c */
[----:B------:R-:W-:Y:S01]  /*1170*/  FADD.FTZ R28, R51, R52 ;  /* 0x00000034331c7221 */ /* 0x000fe20000010000 */
[----:B------:R-:W-:Y:S01]  /*1180*/  FFMA.FTZ R73, R73, R52, R72 ;  /* 0x0000003449497223 */ /* 0x000fe20000010048 */
[----:B------:R0:W-:Y:S01]  /*1190*/  @!P1 STS.64 [R80], R24 ;  /* 0x0000001850009388 */ /* 0x0001e20000000a00 */
[----:B------:R-:W-:Y:S01]  /*11a0*/  FADD.FTZ R0, R0, R71 ;  /* 0x0000004700007221 */ /* 0x000fe20000010000 */
[----:B------:R-:W-:Y:S01]  /*11b0*/  FFMA.FTZ R57, R70, R71, R57 ;  /* 0x0000004746397223 */ /* 0x000fe20000010039 */
[----:B------:R-:W-:Y:S01]  /*11c0*/  FADD.FTZ R52, R26, R69 ;  /* 0x000000451a347221 */ /* 0x000fe20000010000 */
[----:B------:R-:W-:Y:S01]  /*11d0*/  FFMA.FTZ R55, R68, R69, R55 ;  /* 0x0000004544377223 */ /* 0x000fe20000010037 */
[----:B------:R-:W-:Y:S01]  /*11e0*/  FADD.FTZ R29, R30, R67 ;  /* 0x000000431e1d7221 */ /* 0x000fe20000010000 */
[----:B------:R-:W-:Y:S01]  /*11f0*/  FFMA.FTZ R66, R66, R67, R53 ;  /* 0x0000004342427223 */ /* 0x000fe20000010035 */
[----:B------:R-:W-:Y:S01]  /*1200*/  BSSY B1, `(.L_x_1117) ;  /* 0x000006c000017945 */ /* 0x000fe20003800000 */
[----:B------:R-:W-:Y:S01]  /*1210*/  FADD.FTZ R27, R28, R65 ;  /* 0x000000411c1b7221 */ /* 0x000fe20000010000 */
[----:B------:R-:W-:Y:S01]  /*1220*/  FFMA.FTZ R26, R64, R65, R73 ;  /* 0x00000041401a7223 */ /* 0x000fe20000010049 */
[----:B------:R-:W-:Y:S01]  /*1230*/  FADD.FTZ R31, R0, R63 ;  /* 0x0000003f001f7221 */ /* 0x000fe20000010000 */
[----:B------:R-:W-:Y:S01]  /*1240*/  FFMA.FTZ R30, R74, R63, R57 ;  /* 0x0000003f4a1e7223 */ /* 0x000fe20000010039 */
[----:B0-----:R-:W-:Y:S01]  /*1250*/  FADD.FTZ R25, R52, R79 ;  /* 0x0000004f34197221 */ /* 0x001fe20000010000 */
[----:B------:R-:W-:Y:S01]  /*1260*/  FFMA.FTZ R24, R78, R79, R55 ;  /* 0x0000004f4e187223 */ /* 0x000fe20000010037 */
[----:B------:R-:W-:Y:S01]  /*1270*/  FADD.FTZ R29, R29, R76 ;  /* 0x0000004c1d1d7221 */ /* 0x000fe20000010000 */
[----:B------:R-:W-:Y:S01]  /*1280*/  FFMA.FTZ R28, R81, R76, R66 ;  /* 0x0000004c511c7223 */ /* 0x000fe20000010042 */
[----:B------:R-:W-:Y:S06]  /*1290*/  BAR.SYNC.DEFER_BLOCKING 0x0 ;  /* 0x0000000000007b1d */ /* 0x000fec0000010000 */
[----:B------:R-:W-:Y:S05]  /*12a0*/  @!P0 BRA `(.L_x_1118) ;  /* 0x0000000400848947 */ /* 0x000fea0003800000 */
[----:B------:R-:W-:Y:S01]  /*12b0*/  LOP3.LUT R0, R36, 0x8, RZ, 0x3c, !PT ;  /* 0x0000000824007812 */ /* 0x000fe200078e3cff */
[----:B------:R0:W-:Y:S01]  /*12c0*/  STS.64 [R43], R26 ;  /* 0x0000001a2b007388 */ /* 0x0001e20000000a00 */
[----:B------:R-:W-:Y:S02]  /*12d0*/  ISETP.GT.U32.AND P1, PT, R32, 0x13, PT ;  /* 0x000000132000780c */ /* 0x000fe40003f24070 */
[----:B------:R-:W-:Y:S02]  /*12e0*/  LOP3.LUT R52, R36, 0x10, RZ, 0x3c, !PT ;  /* 0x0000001024347812 */ /* 0x000fe400078e3cff */
[C---:B------:R-:W-:Y:S02]  /*12f0*/  IADD3 R0, R39.reuse, R0, RZ ;  /* 0x0000000027007210 */ /* 0x040fe40007ffe0ff */
[----:B------:R-:W-:-:S03]  /*1300*/  IADD3 R52, R39, R52, RZ ;  /* 0x0000003427347210 */ /* 0x000fc60007ffe0ff */
[----:B------:R0:W-:Y:S04]  /*1310*/  STS.64 [R0], R30 ;  /* 0x0000001e00007388 */ /* 0x0001e80000000a00 */
[----:B------:R0:W-:Y:S04]  /*1320*/  STS.64 [R52], R24 ;  /* 0x0000001834007388 */ /* 0x0001e80000000a00 */
[----:B------:R0:W-:Y:S01]  /*1330*/  STS.64 [R42], R28 ;  /* 0x0000001c2a007388 */ /* 0x0001e20000000a00 */
[----:B------:R-:W-:Y:S06]  /*1340*/  BAR.SYNC.DEFER_BLOCKING 0x0 ;  /* 0x0000000000007b1d */ /* 0x000fec0000010000 */
[----:B------:R-:W-:Y:S05]  /*1350*/  @P1 BRA `(.L_x_1118) ;  /* 0x0000000400581947 */ /* 0x000fea0003800000 */
[----:B0-----:R-:W-:Y:S01]  /*1360*/  HFMA2.MMA R0, -RZ, RZ, 0, 0 ;  /* 0x00000000ff007435 */ /* 0x001fe200000001ff */
[----:B------:R-:W-:Y:S01]  /*1370*/  BSSY B2, `(.L_x_1119) ;  /* 0x000004e000027945 */ /* 0x000fe20003800000 */
[----:B------:R-:W-:-:S09]  /*1380*/  CS2R R52, SRZ ;  /* 0x0000000000347805 */ /* 0x000fd2000001ff00 */
.L_x_1120:
[C---:B------:R-:W-:Y:S01]  /*1390*/  IMAD R54, R0.reuse, 0x5, R37 ;  /* 0x0000000500367824 */ /* 0x040fe200078e0225 */
[----:B------:R-:W-:-:S04]  /*13a0*/  IADD3 R0, R0, 0x8, RZ ;  /* 0x0000000800007810 */ /* 0x000fc80007ffe0ff */
[C---:B------:R-:W-:Y:S02]  /*13b0*/  IADD3 R49, R54.reuse, 0xa, RZ ;  /* 0x0000000a36317810 */ /* 0x040fe40007ffe0ff */
[C---:B------:R-:W-:Y:S02]  /*13c0*/  IADD3 R3, R54.reuse, 0x5, RZ ;  /* 0x0000000536037810 */ /* 0x040fe40007ffe0ff */
[----:B------:R-:W-:Y:S02]  /*13d0*/  SHF.R.S32.HI R58, RZ, 0x1f, R49 ;  /* 0x0000001fff3a7819 */ /* 0x000fe40000011431 */
[----:B------:R-:W-:Y:S02]  /*13e0*/  SHF.R.S32.HI R56, RZ, 0x1f, R3 ;  /* 0x0000001fff387819 */ /* 0x000fe40000011403 */
[----:B------:R-:W-:Y:S02]  /*13f0*/  IADD3 R51, R54, 0xf, RZ ;  /* 0x0000000f36337810 */ /* 0x000fe40007ffe0ff */
[----:B------:R-:W-:-:S02]  /*1400*/  LEA.HI R58, R58, R49, RZ, 0x2 ;  /* 0x000000313a3a7211 */ /* 0x000fc400078f10ff */
[----:B------:R-:W-:Y:S02]  /*1410*/  LEA.HI R56, R56, R3, RZ, 0x2 ;  /* 0x0000000338387211 */ /* 0x000fe400078f10ff */
[----:B------:R-:W-:Y:S02]  /*1420*/  IADD3 R49, R54, 0x14, RZ ;  /* 0x0000001436317810 */ /* 0x000fe40007ffe0ff */
[----:B------:R-:W-:Y:S02]  /*1430*/  SHF.R.S32.HI R3, RZ, 0x1f, R54 ;  /* 0x0000001fff037819 */ /* 0x000fe40000011436 */
[----:B------:R-:W-:Y:S02]  /*1440*/  SHF.R.S32.HI R60, RZ, 0x1f, R51 ;  /* 0x0000001fff3c7819 */ /* 0x000fe40000011433 */
[----:B------:R-:W-:Y:S02]  /*1450*/  SHF.R.S32.HI R62, RZ, 0x1f, R49 ;  /* 0x0000001fff3e7819 */ /* 0x000fe40000011431 */
[----:B------:R-:W-:-:S02]  /*1460*/  LEA.HI R3, R3, R54, RZ, 0x2 ;  /* 0x0000003603037211 */ /* 0x000fc400078f10ff */
[----:B------:R-:W-:Y:S02]  /*1470*/  LEA.HI R60, R60, R51, RZ, 0x2 ;  /* 0x000000333c3c7211 */ /* 0x000fe400078f10ff */
[----:B------:R-:W-:Y:S02]  /*1480*/  IADD3 R51, R54, 0x19, RZ ;  /* 0x0000001936337810 */ /* 0x000fe40007ffe0ff */
[----:B------:R-:W-:Y:S02]  /*1490*/  LEA.HI R62, R62, R49, RZ, 0x2 ;  /* 0x000000313e3e7211 */ /* 0x000fe400078f10ff */
[----:B------:R-:W-:Y:S02]  /*14a0*/  SHF.R.U32.HI R49, RZ, 0x2, R3 ;  /* 0x00000002ff317819 */ /* 0x000fe40000011603 */
[----:B------:R-:W-:Y:S02]  /*14b0*/  IADD3 R57, R54, 0x1e, RZ ;  /* 0x0000001e36397810 */ /* 0x000fe40007ffe0ff */
[----:B------:R-:W-:-:S02]  /*14c0*/  SHF.R.S32.HI R64, RZ, 0x1f, R51 ;  /* 0x0000001fff407819 */ /* 0x000fc40000011433 */
[C---:B------:R-:W-:Y:S02]  /*14d0*/  IADD3 R59, R54.reuse, 0x23, RZ ;  /* 0x00000023363b7810 */ /* 0x040fe40007ffe0ff */
[----:B------:R-:W-:Y:S02]  /*14e0*/  LEA R3, R54, R35, 0x5 ;  /* 0x0000002336037211 */ /* 0x000fe400078e28ff */
[----:B------:R-:W-:Y:S02]  /*14f0*/  LOP3.LUT R54, R40, 0x3, R49, 0x78, !PT ;  /* 0x0000000328367812 */ /* 0x000fe400078e7831 */
[----:B------:R-:W-:Y:S02]  /*1500*/  SHF.R.U32.HI R49, RZ, 0x2, R56 ;  /* 0x00000002ff317819 */ /* 0x000fe40000011638 */
[----:B------:R-:W-:Y:S02]  /*1510*/  LEA.HI R55, R64, R51, RZ, 0x2 ;  /* 0x0000003340377211 */ /* 0x000fe400078f10ff */
[----:B------:R-:W-:-:S02]  /*1520*/  SHF.R.U32.HI R51, RZ, 0x2, R58 ;  /* 0x00000002ff337819 */ /* 0x000fc4000001163a */
[-C--:B------:R-:W-:Y:S02]  /*1530*/  LEA R54, R54, R3.reuse, 0x3 ;  /* 0x0000000336367211 */ /* 0x080fe400078e18ff */
[C---:B------:R-:W-:Y:S02]  /*1540*/  LOP3.LUT R56, R40.reuse, 0x3, R49, 0x78, !PT ;  /* 0x0000000328387812 */ /* 0x040fe400078e7831 */
[----:B------:R-:W-:Y:S01]  /*1550*/  SHF.R.S32.HI R64, RZ, 0x1f, R59 ;  /* 0x0000001fff407819 */ /* 0x000fe2000001143b */
[----:B------:R0:W1:Y:S01]  /*1560*/  LDS.64 R68, [R54] ;  /* 0x0000000036447984 */ /* 0x0000620000000a00 */
[----:B------:R-:W-:Y:S02]  /*1570*/  SHF.R.U32.HI R49, RZ, 0x2, R60 ;  /* 0x00000002ff317819 */ /* 0x000fe4000001163c */
[----:B------:R-:W-:Y:S02]  /*1580*/  LOP3.LUT R58, R40, 0x3, R51, 0x78, !PT ;  /* 0x00000003283a7812 */ /* 0x000fe400078e7833 */
[----:B------:R-:W-:-:S02]  /*1590*/  LEA R56, R56, R3, 0x3 ;  /* 0x0000000338387211 */ /* 0x000fc400078e18ff */
[----:B------:R-:W-:Y:S02]  /*15a0*/  SHF.R.S32.HI R66, RZ, 0x1f, R57 ;  /* 0x0000001fff427819 */ /* 0x000fe40000011439 */
[----:B------:R-:W-:Y:S02]  /*15b0*/  LEA.HI R65, R64, R59, RZ, 0x2 ;  /* 0x0000003b40417211 */ /* 0x000fe400078f10ff */
[----:B------:R-:W-:Y:S02]  /*15c0*/  SHF.R.U32.HI R51, RZ, 0x2, R62 ;  /* 0x00000002ff337819 */ /* 0x000fe4000001163e */
[----:B------:R-:W-:Y:S01]  /*15d0*/  LOP3.LUT R64, R40, 0x3, R49, 0x78, !PT ;  /* 0x0000000328407812 */ /* 0x000fe200078e7831 */
[----:B------:R-:W2:Y:S01]  /*15e0*/  LDS.64 R62, [R56+0xa0] ;  /* 0x0000a000383e7984 */ /* 0x000ea20000000a00 */
[----:B------:R-:W-:Y:S02]  /*15f0*/  LEA R60, R58, R3, 0x3 ;  /* 0x000000033a3c7211 */ /* 0x000fe400078e18ff */
[----:B------:R-:W-:-:S02]  /*1600*/  LEA.HI R57, R66, R57, RZ, 0x2 ;  /* 0x0000003942397211 */ /* 0x000fc400078f10ff */
[----:B------:R-:W-:Y:S02]  /*1610*/  SHF.R.U32.HI R55, RZ, 0x2, R55 ;  /* 0x00000002ff377819 */ /* 0x000fe40000011637 */
[----:B------:R-:W-:Y:S01]  /*1620*/  LOP3.LUT R66, R40, 0x3, R51, 0x78, !PT ;  /* 0x0000000328427812 */ /* 0x000fe200078e7833 */
[----:B------:R-:W3:Y:S01]  /*1630*/  LDS.64 R60, [R60+0x140] ;  /* 0x000140003c3c7984 */ /* 0x000ee20000000a00 */
[-C--:B------:R-:W-:Y:S02]  /*1640*/  LEA R58, R64, R3.reuse, 0x3 ;  /* 0x00000003403a7211 */ /* 0x080fe400078e18ff */
[----:B------:R-:W-:Y:S02]  /*1650*/  SHF.R.U32.HI R49, RZ, 0x2, R57 ;  /* 0x00000002ff317819 */ /* 0x000fe40000011639 */
[----:B------:R-:W-:Y:S02]  /*1660*/  LOP3.LUT R64, R40, 0x3, R55, 0x78, !PT ;  /* 0x0000000328407812 */ /* 0x000fe400078e7837 */
[----:B------:R-:W-:Y:S01]  /*1670*/  LEA R57, R66, R3, 0x3 ;  /* 0x0000000342397211 */ /* 0x000fe200078e18ff */
[----:B------:R-:W4:Y:S01]  /*1680*/  LDS.64 R58, [R58+0x1e0] ;  /* 0x0001e0003a3a7984 */ /* 0x000f220000000a00 */
[----:B------:R-:W-:-:S02]  /*1690*/  SHF.R.U32.HI R65, RZ, 0x2, R65 ;  /* 0x00000002ff417819 */ /* 0x000fc40000011641 */
[----:B------:R-:W-:Y:S02]  /*16a0*/  LOP3.LUT R66, R40, 0x3, R49, 0x78, !PT ;  /* 0x0000000328427812 */ /* 0x000fe400078e7831 */
[-C--:B0-----:R-:W-:Y:S01]  /*16b0*/  LEA R54, R64, R3.reuse, 0x3 ;  /* 0x0000000340367211 */ /* 0x081fe200078e18ff */
[----:B------:R-:W0:Y:S01]  /*16c0*/  LDS.64 R56, [R57+0x280] ;  /* 0x0002800039387984 */ /* 0x000e220000000a00 */
[----:B------:R-:W-:Y:S02]  /*16d0*/  LOP3.LUT R64, R40, 0x3, R65, 0x78, !PT ;  /* 0x0000000328407812 */ /* 0x000fe400078e7841 */
[-C--:B------:R-:W-:Y:S02]  /*16e0*/  LEA R66, R66, R3.reuse, 0x3 ;  /* 0x0000000342427211 */ /* 0x080fe400078e18ff */
[----:B------:R-:W5:Y:S01]  /*16f0*/  LDS.64 R54, [R54+0x320] ;  /* 0x0003200036367984 */ /* 0x000f620000000a00 */
[----:B------:R-:W-:Y:S01]  /*1700*/  LEA R64, R64, R3, 0x3 ;  /* 0x0000000340407211 */ /* 0x000fe200078e18ff */
[----:B-1----:R-:W-:Y:S01]  /*1710*/  FADD.FTZ R3, R68, R52 ;  /* 0x0000003444037221 */ /* 0x002fe20000010000 */
[----:B------:R-:W-:Y:S01]  /*1720*/  FADD.FTZ R52, R69, R53 ;  /* 0x0000003545347221 */ /* 0x000fe20000010000 */
[----:B------:R-:W1:Y:S01]  /*1730*/  LDS.64 R66, [R66+0x3c0] ;  /* 0x0003c00042427984 */ /* 0x000e620000000a00 */
[----:B------:R-:W-:-:S03]  /*1740*/  ISETP.NE.AND P1, PT, R0, 0x40, PT ;  /* 0x000000400000780c */ /* 0x000fc60003f25270 */
[----:B------:R-:W1:Y:S01]  /*1750*/  LDS.64 R64, [R64+0x460] ;  /* 0x0004600040407984 */ /* 0x000e620000000a00 */
[----:B--2---:R-:W-:Y:S01]  /*1760*/  FADD.FTZ R3, R3, R62 ;  /* 0x0000003e03037221 */ /* 0x004fe20000010000 */
[----:B------:R-:W-:-:S03]  /*1770*/  FADD.FTZ R52, R52, R63 ;  /* 0x0000003f34347221 */ /* 0x000fc60000010000 */
[----:B---3--:R-:W-:Y:S01]  /*1780*/  FADD.FTZ R3, R3, R60 ;  /* 0x0000003c03037221 */ /* 0x008fe20000010000 */
[----:B------:R-:W-:-:S03]  /*1790*/  FADD.FTZ R52, R52, R61 ;  /* 0x0000003d34347221 */ /* 0x000fc60000010000 */
[----:B----4-:R-:W-:Y:S01]  /*17a0*/  FADD.FTZ R3, R3, R58 ;  /* 0x0000003a03037221 */ /* 0x010fe20000010000 */
[----:B------:R-:W-:-:S03]  /*17b0*/  FADD.FTZ R52, R52, R59 ;  /* 0x0000003b34347221 */ /* 0x000fc60000010000 */
[----:B0-----:R-:W-:Y:S01]  /*17c0*/  FADD.FTZ R3, R3, R56 ;  /* 0x0000003803037221 */ /* 0x001fe20000010000 */
[----:B------:R-:W-:-:S03]  /*17d0*/  FADD.FTZ R52, R52, R57 ;  /* 0x0000003934347221 */ /* 0x000fc60000010000 */
[----:B-----5:R-:W-:Y:S01]  /*17e0*/  FADD.FTZ R3, R3, R54 ;  /* 0x0000003603037221 */ /* 0x020fe20000010000 */
[----:B------:R-:W-:-:S03]  /*17f0*/  FADD.FTZ R52, R52, R55 ;  /* 0x0000003734347221 */ /* 0x000fc60000010000 */
[----:B-1----:R-:W-:Y:S01]  /*1800*/  FADD.FTZ R3, R3, R66 ;  /* 0x0000004203037221 */ /* 0x002fe20000010000 */
[----:B------:R-:W-:-:S03]  /*1810*/  FADD.FTZ R54, R52, R67 ;  /* 0x0000004334367221 */ /* 0x000fc60000010000 */
[----:B------:R-:W-:Y:S01]  /*1820*/  FADD.FTZ R52, R3, R64 ;  /* 0x0000004003347221 */ /* 0x000fe20000010000 */
[----:B------:R-:W-:Y:S01]  /*1830*/  FADD.FTZ R53, R54, R65 ;  /* 0x0000004136357221 */ /* 0x000fe20000010000 */
[----:B------:R-:W-:Y:S06]  /*1840*/  @P1 BRA `(.L_x_1120) ;  /* 0xfffffff800d01947 */ /* 0x000fec000383ffff */
[----:B------:R-:W-:Y:S05]  /*1850*/  BSYNC B2 ;  /* 0x0000000000027941 */ /* 0x000fea0003800000 */
.L_x_1119:
[----:B------:R-:W0:Y:S01]  /*1860*/  LDC.64 R54, c[0x0][0x260] ;  /* 0x00009800ff367b82 */ /* 0x000e220000000a00 */
[----:B------:R-:W-:-:S05]  /*1870*/  LOP3.LUT R49, R47, 0x1f, RZ, 0xc0, !PT ;  /* 0x0000001f2f317812 */ /* 0x000fca00078ec0ff */
[----:B------:R-:W-:-:S05]  /*1880*/  IMAD R0, R49, 0x14, R34 ;  /* 0x0000001431007824 */ /* 0x000fca00078e0222 */
[----:B------:R-:W-:-:S05]  /*1890*/  SHF.L.U32 R3, R0, 0x1, RZ ;  /* 0x0000000100037819 */ /* 0x000fca00000006ff */
[----:B0-----:R-:W-:-:S05]  /*18a0*/  IMAD.WIDE.U32 R54, R3, 0x4, R54 ;  /* 0x0000000403367825 */ /* 0x001fca00078e0036 */
[----:B------:R1:W-:Y:S02]  /*18b0*/  STG.E.64 desc[UR8][R54.64+0x600], R52 ;  /* 0x0006003436007986 */ /* 0x0003e4000c101b08 */
.L_x_1118:
[----:B------:R-:W-:Y:S05]  /*18c0*/  BSYNC B1 ;  /* 0x0000000000017941 */ /* 0x000fea0003800000 */
.L_x_1117:
[----:B------:R-:W-:Y:S01]  /*18d0*/  ISETP.GT.U32.AND P1, PT, R32, 0x1f, PT ;  /* 0x0000001f2000780c */ /* 0x000fe20003f24070 */
[----:B------:R-:W-:-:S12]  /*18e0*/  BSSY B1, `(.L_x_1121) ;  /* 0x0000023000017945 */ /* 0x000fd80003800000 */
[----:B------:R-:W-:Y:S05]  /*18f0*/  @P1 BRA `(.L_x_1122) ;  /* 0x0000000000841947 */ /* 0x000fea0003800000 */
[----:B------:R-:W-:Y:S02]  /*1900*/  ISETP.GT.U32.AND P1, PT, R32, 0x9, PT ;  /* 0x000000092000780c */ /* 0x000fe40003f24070 */
[----:B-1----:R-:W-:Y:S01]  /*1910*/  CS2R R54, SRZ ;  /* 0x0000000000367805 */ /* 0x002fe2000001ff00 */
[----:B------:R-:W-:-:S10]  /*1920*/  UMOV UR4, 0xffffffff ;  /* 0xffffffff00047882 */ /* 0x000fd40000000000 */
[----:B------:R-:W1:Y:S01]  /*1930*/  @!P1 S2R R3, SR_CgaCtaId ;  /* 0x0000000000039919 */ /* 0x000e620000008800 */
[----:B0-----:R-:W-:-:S04]  /*1940*/  @!P1 MOV R0, 0x400 ;  /* 0x0000040000009802 */ /* 0x001fc80000000f00 */
[----:B------:R-:W-:-:S04]  /*1950*/  @!P1 IADD3 R0, R0, 0x2800, RZ ;  /* 0x0000280000009810 */ /* 0x000fc80007ffe0ff */
[----:B-1----:R-:W-:-:S04]  /*1960*/  @!P1 LEA R3, R3, R0, 0x18 ;  /* 0x0000000003039211 */ /* 0x002fc800078ec0ff */
        /* <DEDUP_REMOVED lines=18> */
.L_x_1143:
        /* <DEDUP_REMOVED lines=8> */
.L_x_1122:
[----:B------:R-:W-:Y:S05]  /*1b10*/  BSYNC B1 ;  /* 0x0000000000017941 */ /* 0x000fea0003800000 */
.L_x_1121:
[----:B------:R-:W-:-:S04]  /*1b20*/  IADD3 R47, P1, R47, 0x60, RZ ;  /* 0x000000602f2f7810 */ /* 0x000fc80007f3e0ff */
[----:B0-----:R-:W-:Y:S02]  /*1b30*/  IADD3.X R0, RZ, R48, RZ, P1, !PT ;  /* 0x00000030ff007210 */ /* 0x001fe40000ffe4ff */
        /* <DEDUP_REMOVED lines=12> */
[----:B------:R0:W5:Y:S02]  /*1c00*/  ATOM.E.ADD.STRONG.GPU PT, R3, desc[UR8][R4.64], R41 ;  /* 0x000000290403798a */ /* 0x00016400081ee1c8 */
.L_x_1126:
[----:B------:R-:W3:Y:S04]  /*1c10*/  LD.E.STRONG.GPU R48, desc[UR8][R4.64] ;  /* 0x0000000804307980 */ /* 0x000ee8000c10f900 */
[----:B---3--:R-:W-:Y:S01]  /*1c20*/  CCTL.IVALL ;  /* 0x00000000ff00798f */ /* 0x008fe20002000000 */
[----:B------:R-:W-:Y:S05]  /*1c30*/  YIELD ;  /* 0x0000000000007946 */ /* 0x000fea0003800000 */
[----:B-----5:R-:W-:-:S04]  /*1c40*/  LOP3.LUT R48, R48, R3, RZ, 0x3c, !PT ;  /* 0x0000000330307212 */ /* 0x020fc800078e3cff */
[----:B------:R-:W-:-:S13]  /*1c50*/  ISETP.GT.AND P1, PT, R48, -0x1, PT ;  /* 0xffffffff3000780c */ /* 0x000fda0003f24270 */
[----:B------:R-:W-:Y:S05]  /*1c60*/  @P1 BRA `(.L_x_1126) ;  /* 0xfffffffc00e81947 */ /* 0x000fea000383ffff */
.L_x_1125:
[----:B------:R-:W-:Y:S05]  /*1c70*/  WARPSYNC.ALL ;  /* 0x0000000000007948 */ /* 0x000fea0003800000 */
[----:B------:R-:W-:Y:S06]  /*1c80*/  BAR.SYNC.DEFER_BLOCKING 0x0 ;  /* 0x0000000000007b1d */ /* 0x000fec0000010000 */
.L_x_1124:
[----:B------:R-:W3:Y:S01]  /*1c90*/  S2UR UR5, SR_CgaCtaId ;  /* 0x00000000000579c3 */ /* 0x000ee20000008800 */
[----:B------:R-:W-:Y:S01]  /*1ca0*/  UMOV UR4, 0x400 ;  /* 0x0000040000047882 */ /* 0x000fe20000000000 */
[----:B------:R-:W-:Y:S01]  /*1cb0*/  IADD3 R49, -R49, R50, RZ ;  /* 0x0000003231317210 */ /* 0x000fe20007ffe1ff */
[----:B------:R-:W-:Y:S01]  /*1cc0*/  UIADD3 UR4, UR4, 0x2850, URZ ;  /* 0x0000285004047890 */ /* 0x000fe2000fffe03f */
[--C-:B------:R-:W-:Y:S02]  /*1cd0*/  HADD2.F32 R65, -RZ, R7.reuse.H0_H0 ;  /* 0x20000007ff417230 */ /* 0x100fe40000004100 */
[----:B------:R-:W-:Y:S02]  /*1ce0*/  HADD2.F32 R67, -RZ, R7.H1_H1 ;  /* 0x30000007ff437230 */ /* 0x000fe40000004100 */
[----:B------:R-:W-:Y:S02]  /*1cf0*/  HADD2.F32 R3, -RZ, R17.H0_H0 ;  /* 0x20000011ff037230 */ /* 0x000fe40000004100 */
[----:B------:R-:W-:Y:S01]  /*1d00*/  FADD.FTZ R65, -R2, R65 ;  /* 0x0000004102417221 */ /* 0x000fe20000010100 */
[----:B------:R-:W-:-:S02]  /*1d10*/  HADD2.F32 R59, -RZ, R13.H0_H0 ;  /* 0x2000000dff3b7230 */ /* 0x000fc40000004100 */
[C---:B------:R-:W-:Y:S01]  /*1d20*/  FADD.FTZ R67, -R2.reuse, R67 ;  /* 0x0000004302437221 */ /* 0x040fe20000010100 */
[----:B------:R-:W-:Y:S02]  /*1d30*/  HADD2.F32 R57, -RZ, R13.H1_H1 ;  /* 0x3000000dff397230 */ /* 0x000fe40000004100 */
[----:B------:R-:W-:Y:S02]  /*1d40*/  HADD2.F32 R7, -RZ, R20.H1_H1 ;  /* 0x30000014ff077230 */ /* 0x000fe40000004100 */
[C---:B------:R-:W-:Y:S01]  /*1d50*/  FADD.FTZ R59, -R2.reuse, R59 ;  /* 0x0000003b023b7221 */ /* 0x040fe20000010100 */
[----:B------:R-:W-:Y:S02]  /*1d60*/  HADD2.F32 R51, -RZ, R17.H1_H1 ;  /* 0x30000011ff337230 */ /* 0x000fe40000004100 */
[----:B------:R-:W-:Y:S01]  /*1d70*/  FADD.FTZ R57, -R2, R57 ;  /* 0x0000003902397221 */ /* 0x000fe20000010100 */
[----:B------:R-:W-:Y:S02]  /*1d80*/  HADD2.F32 R13, -RZ, R21.H0_H0 ;  /* 0x20000015ff0d7230 */ /* 0x000fe40000004100 */
[----:B------:R-:W-:Y:S01]  /*1d90*/  FMUL.FTZ R59, R46, R59 ;  /* 0x0000003b2e3b7220 */ /* 0x000fe20000410000 */
[----:B------:R-:W-:-:S02]  /*1da0*/  HADD2.F32 R71, -RZ, R6.H0_H0 ;  /* 0x20000006ff477230 */ /* 0x000fc40000004100 */
[C---:B------:R-:W-:Y:S01]  /*1db0*/  FADD.FTZ R51, -R2.reuse, R51 ;  /* 0x0000003302337221 */ /* 0x040fe20000010100 */
[----:B------:R-:W-:Y:S01]  /*1dc0*/  HADD2.F32 R69, -RZ, R6.H1_H1 ;  /* 0x30000006ff457230 */ /* 0x000fe20000004100 */
[----:B---3--:R-:W-:Y:S01]  /*1dd0*/  ULEA UR4, UR5, UR4, 0x18 ;  /* 0x0000000405047291 */ /* 0x008fe2000f8ec03f */
[--C-:B------:R-:W-:Y:S02]  /*1de0*/  HADD2.F32 R63, -RZ, R12.reuse.H0_H0 ;  /* 0x2000000cff3f7230 */ /* 0x100fe40000004100 */
[C---:B------:R-:W-:Y:S01]  /*1df0*/  FADD.FTZ R71, -R2.reuse, R71 ;  /* 0x0000004702477221 */ /* 0x040fe20000010100 */
[----:B------:R-:W-:Y:S02]  /*1e00*/  HADD2.F32 R61, -RZ, R12.H1_H1 ;  /* 0x3000000cff3d7230 */ /* 0x000fe40000004100 */
[----:B------:R-:W-:Y:S01]  /*1e10*/  FADD.FTZ R69, -R2, R69 ;  /* 0x0000004502457221 */ /* 0x000fe20000010100 */
[--C-:B-1----:R-:W-:Y:S01]  /*1e20*/  HADD2.F32 R55, -RZ, R16.reuse.H0_H0 ;  /* 0x20000010ff377230 */ /* 0x102fe20000004100 */
[----:B------:R-:W-:Y:S01]  /*1e30*/  LEA R49, R49, UR4, 0x3 ;  /* 0x0000000431317c11 */ /* 0x000fe2000f8e18ff */
[----:B--2---:R-:W-:-:S02]  /*1e40*/  HADD2.F32 R53, -RZ, R16.H1_H1 ;  /* 0x30000010ff357230 */ /* 0x004fc40000004100 */
[C---:B------:R-:W-:Y:S01]  /*1e50*/  FADD.FTZ R63, -R2.reuse, R63 ;  /* 0x0000003f023f7221 */ /* 0x040fe20000010100 */
[----:B------:R-:W-:Y:S02]  /*1e60*/  HADD2.F32 R17, -RZ, R20.H0_H0 ;  /* 0x20000014ff117230 */ /* 0x000fe40000004100 */
[C---:B------:R-:W-:Y:S01]  /*1e70*/  FADD.FTZ R61, -R2.reuse, R61 ;  /* 0x0000003d023d7221 */ /* 0x040fe20000010100 */
[----:B------:R-:W-:Y:S01]  /*1e80*/  HADD2.F32 R81, -RZ, R21.H1_H1 ;  /* 0x30000015ff517230 */ /* 0x000fe20000004100 */
[----:B------:R-:W1:Y:S01]  /*1e90*/  LDS.64 R48, [R49] ;  /* 0x0000000031307984 */ /* 0x000e620000000a00 */
[----:B------:R-:W-:Y:S02]  /*1ea0*/  HADD2.F32 R75, -RZ, R8.H0_H0 ;  /* 0x20000008ff4b7230 */ /* 0x000fe40000004100 */
[C---:B------:R-:W-:Y:S01]  /*1eb0*/  FADD.FTZ R21, -R2.reuse, R3 ;  /* 0x0000000302157221 */ /* 0x040fe20000010100 */
[----:B------:R-:W-:Y:S02]  /*1ec0*/  HADD2.F32 R73, -RZ, R10.H0_H0 ;  /* 0x2000000aff497230 */ /* 0x000fe40000004100 */
[----:B------:R-:W-:Y:S01]  /*1ed0*/  FADD.FTZ R3, -R2, R7 ;  /* 0x0000000702037221 */ /* 0x000fe20000010100 */
[----:B------:R-:W-:-:S02]  /*1ee0*/  HADD2.F32 R16, -RZ, R14.H0_H0 ;  /* 0x2000000eff107230 */ /* 0x000fc40000004100 */
[C---:B------:R-:W-:Y:S01]  /*1ef0*/  FADD.FTZ R7, -R2.reuse, R13 ;  /* 0x0000000d02077221 */ /* 0x040fe20000010100 */
[----:B------:R-:W-:Y:S02]  /*1f00*/  HADD2.F32 R77, -RZ, R18.H0_H0 ;  /* 0x20000012ff4d7230 */ /* 0x000fe40000004100 */
[C---:B------:R-:W-:Y:S01]  /*1f10*/  FADD.FTZ R55, -R2.reuse, R55 ;  /* 0x0000003702377221 */ /* 0x040fe20000010100 */
[----:B------:R-:W-:Y:S02]  /*1f20*/  HADD2.F32 R79, -RZ, R22.H0_H0 ;  /* 0x20000016ff4f7230 */ /* 0x000fe40000004100 */
[C---:B------:R-:W-:Y:S01]  /*1f30*/  FADD.FTZ R53, -R2.reuse, R53 ;  /* 0x0000003502357221 */ /* 0x040fe20000010100 */
[C---:B------:R-:W-:Y:S01]  /*1f40*/  FADD.FTZ R17, -R2.reuse, R17 ;  /* 0x0000001102117221 */ /* 0x040fe20000010100 */
[----:B------:R-:W-:Y:S01]  /*1f50*/  FADD.FTZ R13, -R2, R81 ;  /* 0x00000051020d7221 */ /* 0x000fe20000010100 */
[----:B------:R-:W-:Y:S02]  /*1f60*/  HADD2.F32 R81, -RZ, R18.H1_H1 ;  /* 0x30000012ff517230 */ /* 0x000fe40000004100 */
[----:B------:R-:W-:Y:S01]  /*1f70*/  FMUL.FTZ R61, R46, R61 ;  /* 0x0000003d2e3d7220 */ /* 0x000fe20000410000 */
[----:B------:R-:W-:-:S02]  /*1f80*/  HADD2.F32 R83, -RZ, R19.H0_H0 ;  /* 0x20000013ff537230 */ /* 0x000fc40000004100 */
[C---:B------:R-:W-:Y:S01]  /*1f90*/  FMUL.FTZ R3, R46.reuse, R3 ;  /* 0x000000032e037220 */ /* 0x040fe20000410000 */
[----:B------:R-:W-:Y:S02]  /*1fa0*/  HADD2.F32 R52, -RZ, R14.H1_H1 ;  /* 0x3000000eff347230 */ /* 0x000fe40000004100 */
[C---:B------:R-:W-:Y:S01]  /*1fb0*/  FMUL.FTZ R51, R46.reuse, R51 ;  /* 0x000000332e337220 */ /* 0x040fe20000410000 */
[----:B------:R-:W-:Y:S02]  /*1fc0*/  HADD2.F32 R85, -RZ, R22.H1_H1 ;  /* 0x30000016ff557230 */ /* 0x000fe40000004100 */
[C---:B------:R-:W-:Y:S01]  /*1fd0*/  FMUL.FTZ R7, R46.reuse, R7 ;  /* 0x000000072e077220 */ /* 0x040fe20000410000 */
[----:B------:R-:W-:Y:S02]  /*1fe0*/  HADD2.F32 R54, -RZ, R15.H0_H0 ;  /* 0x2000000fff367230 */ /* 0x000fe40000004100 */
[----:B------:R-:W-:Y:S01]  /*1ff0*/  FMUL.FTZ R13, R46, R13 ;  /* 0x0000000d2e0d7220 */ /* 0x000fe20000410000 */
[----:B------:R-:W-:Y:S01]  /*2000*/  HADD2.F32 R87, -RZ, R23.H0_H0 ;  /* 0x20000017ff577230 */ /* 0x000fe20000004100 */
[----:B------:R-:W-:Y:S01]  /*2010*/  ULDC.64 UR4, c[0x0][0x210] ;  /* 0x0000840000047ab9 */ /* 0x000fe20000000a00 */
[----:B------:R-:W-:-:S02]  /*2020*/  HADD2.F32 R56, -RZ, R15.H1_H1 ;  /* 0x3000000fff387230 */ /* 0x000fc40000004100 */
[----:B------:R-:W-:Y:S01]  /*2030*/  FMUL.FTZ R15, R46, R65 ;  /* 0x000000412e0f7220 */ /* 0x000fe20000410000 */
[----:B------:R-:W-:Y:S01]  /*2040*/  HADD2.F32 R19, -RZ, R19.H1_H1 ;  /* 0x30000013ff137230 */ /* 0x000fe20000004100 */
[----:B------:R-:W-:Y:S01]  /*2050*/  IADD3 R44, P1, R44, UR4, RZ ;  /* 0x000000042c2c7c10 */ /* 0x000fe2000ff3e0ff */
[----:B------:R-:W-:-:S03]  /*2060*/  HADD2.F32 R23, -RZ, R23.H1_H1 ;  /* 0x30000017ff177230 */ /* 0x000fc60000004100 */
[----:B------:R-:W-:Y:S01]  /*2070*/  IADD3.X R45, R45, UR5, RZ, P1, !PT ;  /* 0x000000052d2d7c10 */ /* 0x000fe20008ffe4ff */
[--C-:B-1----:R-:W-:Y:S01]  /*2080*/  FFMA.FTZ R20, R73, R75, -R48.reuse ;  /* 0x0000004b49147223 */ /* 0x102fe20000010830 */
[C-C-:B------:R-:W-:Y:S01]  /*2090*/  FFMA.FTZ R16, R75.reuse, R16, -R48.reuse ;  /* 0x000000104b107223 */ /* 0x140fe20000010830 */
[C-C-:B------:R-:W-:Y:S01]  /*20a0*/  FFMA.FTZ R12, R75.reuse, R77, -R48.reuse ;  /* 0x0000004d4b0c7223 */ /* 0x140fe20000010830 */
[--C-:B------:R-:W-:Y:S01]  /*20b0*/  FFMA.FTZ R2, R75, R79, -R48.reuse ;  /* 0x0000004f4b027223 */ /* 0x100fe20000010830 */
[----:B------:R-:W-:Y:S02]  /*20c0*/  HADD2.F32 R75, -RZ, R8.H1_H1 ;  /* 0x30000008ff4b7230 */ /* 0x000fe40000004100 */
[----:B------:R-:W-:Y:S02]  /*20d0*/  HADD2.F32 R73, -RZ, R10.H1_H1 ;  /* 0x3000000aff497230 */ /* 0x000fe40000004100 */
[----:B------:R-:W-:Y:S02]  /*20e0*/  HADD2.F32 R77, -RZ, R11.H0_H0 ;  /* 0x2000000bff4d7230 */ /* 0x000fe40000004100 */
[----:B------:R-:W-:Y:S01]  /*20f0*/  FFMA.FTZ R52, R75, R52, -R48 ;  /* 0x000000344b347223 */ /* 0x000fe20000010830 */
[----:B------:R-:W-:-:S02]  /*2100*/  HADD2.F32 R79, -RZ, R9.H0_H0 ;  /* 0x20000009ff4f7230 */ /* 0x000fc40000004100 */
[--C-:B------:R-:W-:Y:S01]  /*2110*/  FFMA.FTZ R18, R73, R75, -R48.reuse ;  /* 0x0000004b49127223 */ /* 0x100fe20000010830 */
[----:B------:R-:W-:Y:S02]  /*2120*/  HADD2.F32 R73, -RZ, R9.H1_H1 ;  /* 0x30000009ff497230 */ /* 0x000fe40000004100 */
[C-C-:B------:R-:W-:Y:S01]  /*2130*/  FFMA.FTZ R10, R75.reuse, R81, -R48.reuse ;  /* 0x000000514b0a7223 */ /* 0x140fe20000010830 */
[----:B------:R-:W-:Y:S02]  /*2140*/  HADD2.F32 R11, -RZ, R11.H1_H1 ;  /* 0x3000000bff0b7230 */ /* 0x000fe40000004100 */
[--C-:B------:R-:W-:Y:S01]  /*2150*/  FFMA.FTZ R6, R75, R85, -R48.reuse ;  /* 0x000000554b067223 */ /* 0x100fe20000010830 */
[--C-:B------:R-:W-:Y:S01]  /*2160*/  FFMA.FTZ R22, R77, R79, -R48.reuse ;  /* 0x0000004f4d167223 */ /* 0x100fe20000010830 */
[C-C-:B------:R-:W-:Y:S01]  /*2170*/  FFMA.FTZ R54, R79.reuse, R54, -R48.reuse ;  /* 0x000000364f367223 */ /* 0x140fe20000010830 */
[C-C-:B------:R-:W-:Y:S01]  /*2180*/  FFMA.FTZ R14, R79.reuse, R83, -R48.reuse ;  /* 0x000000534f0e7223 */ /* 0x140fe20000010830 */
[--C-:B------:R-:W-:Y:S01]  /*2190*/  FFMA.FTZ R8, R79, R87, -R48.reuse ;  /* 0x000000574f087223 */ /* 0x100fe20000010830 */
[--C-:B------:R-:W-:Y:S01]  /*21a0*/  FFMA.FTZ R50, R11, R73, -R48.reuse ;  /* 0x000000490b327223 */ /* 0x100fe20000010830 */
[C-C-:B------:R-:W-:Y:S01]  /*21b0*/  FFMA.FTZ R56, R73.reuse, R56, -R48.reuse ;  /* 0x0000003849387223 */ /* 0x140fe20000010830 */
[C-C-:B------:R-:W-:Y:S01]  /*21c0*/  FFMA.FTZ R58, R73.reuse, R19, -R48.reuse ;  /* 0x00000013493a7223 */ /* 0x140fe20000010830 */
[----:B------:R-:W-:Y:S01]  /*21d0*/  FFMA.FTZ R48, R73, R23, -R48 ;  /* 0x0000001749307223 */ /* 0x000fe20000010830 */
[C---:B------:R-:W-:Y:S01]  /*21e0*/  FMUL.FTZ R23, R46.reuse, R63 ;  /* 0x0000003f2e177220 */ /* 0x040fe20000410000 */
[C---:B------:R-:W-:Y:S01]  /*21f0*/  FMUL.FTZ R63, R46.reuse, R57 ;  /* 0x000000392e3f7220 */ /* 0x040fe20000410000 */
[----:B------:R-:W-:Y:S01]  /*2200*/  FFMA.FTZ R57, R61, -R49, R52 ;  /* 0x800000313d397223 */ /* 0x000fe20000010034 */
[C---:B------:R-:W-:Y:S01]  /*2210*/  FMUL.FTZ R61, R46.reuse, R55 ;  /* 0x000000372e3d7220 */ /* 0x040fe20000410000 */
[-C--:B------:R-:W-:Y:S01]  /*2220*/  FFMA.FTZ R55, R59, -R49.reuse, R54 ;  /* 0x800000313b377223 */ /* 0x080fe20000010036 */
[----:B------:R-:W-:Y:S01]  /*2230*/  FFMA.FTZ R59, R63, -R49, R56 ;  /* 0x800000313f3b7223 */ /* 0x000fe20000010038 */
[C---:B------:R-:W-:Y:S01]  /*2240*/  FMUL.FTZ R63, R46.reuse, R53 ;  /* 0x000000352e3f7220 */ /* 0x040fe20000410000 */
[C---:B------:R-:W-:Y:S01]  /*2250*/  FMUL.FTZ R9, R46.reuse, R71 ;  /* 0x000000472e097220 */ /* 0x040fe20000410000 */
[C---:B------:R-:W-:Y:S01]  /*2260*/  FMUL.FTZ R11, R46.reuse, R69 ;  /* 0x000000452e0b7220 */ /* 0x040fe20000410000 */
[----:B------:R-:W-:Y:S01]  /*2270*/  FFMA.FTZ R53, R61, -R49, R12 ;  /* 0x800000313d357223 */ /* 0x000fe2000001000c */
[C---:B------:R-:W-:Y:S01]  /*2280*/  FMUL.FTZ R61, R46.reuse, R21 ;  /* 0x000000152e3d7220 */ /* 0x040fe20000410000 */
[----:B------:R-:W-:Y:S01]  /*2290*/  FFMA.FTZ R21, R63, -R49, R10 ;  /* 0x800000313f157223 */ /* 0x000fe2000001000a */
[C---:B------:R-:W-:Y:S01]  /*22a0*/  FMUL.FTZ R63, R46.reuse, R17 ;  /* 0x000000112e3f7220 */ /* 0x040fe20000410000 */
[-C--:B------:R-:W-:Y:S01]  /*22b0*/  FFMA.FTZ R9, R9, -R49.reuse, R20 ;  /* 0x8000003109097223 */ /* 0x080fe20000010014 */
[----:B------:R-:W-:Y:S01]  /*22c0*/  FFMA.FTZ R11, R11, -R49, R18 ;  /* 0x800000310b0b7223 */ /* 0x000fe20000010012 */
[C---:B------:R-:W-:Y:S01]  /*22d0*/  FMUL.FTZ R19, R46.reuse, R67 ;  /* 0x000000432e137220 */ /* 0x040fe20000410000 */
[-C--:B------:R-:W-:Y:S01]  /*22e0*/  FFMA.FTZ R17, R61, -R49.reuse, R14 ;  /* 0x800000313d117223 */ /* 0x080fe2000001000e */
[----:B------:R-:W-:Y:S01]  /*22f0*/  FFMA.FTZ R61, R63, -R49, R2 ;  /* 0x800000313f3d7223 */ /* 0x000fe20000010002 */
[C---:B------:R-:W-:Y:S01]  /*2300*/  FMUL.FTZ R9, R46.reuse, R9 ;  /* 0x000000092e097220 */ /* 0x040fe20000410000 */
[----:B------:R-:W-:Y:S01]  /*2310*/  FMUL.FTZ R2, R46, R11 ;  /* 0x0000000b2e027220 */ /* 0x000fe20000410000 */
[-C--:B------:R-:W-:Y:S01]  /*2320*/  FFMA.FTZ R15, R15, -R49.reuse, R22 ;  /* 0x800000310f0f7223 */ /* 0x080fe20000010016 */
[-C--:B------:R-:W-:Y:S01]  /*2330*/  FFMA.FTZ R19, R19, -R49.reuse, R50 ;  /* 0x8000003113137223 */ /* 0x080fe20000010032 */
[-C--:B------:R-:W-:Y:S01]  /*2340*/  FFMA.FTZ R23, R23, -R49.reuse, R16 ;  /* 0x8000003117177223 */ /* 0x080fe20000010010 */
[----:B------:R-:W-:Y:S01]  /*2350*/  FFMA.FTZ R3, R3, -R49, R6 ;  /* 0x8000003103037223 */ /* 0x000fe20000010006 */
[----:B------:R-:W-:Y:S01]  /*2360*/  F2FP.F16.F32.PACK_AB R9, R2, R9 ;  /* 0x000000090209723e */ /* 0x000fe200000000ff */
[C---:B------:R-:W-:Y:S01]  /*2370*/  FMUL.FTZ R15, R46.reuse, R15 ;  /* 0x0000000f2e0f7220 */ /* 0x040fe20000410000 */
[C---:B------:R-:W-:Y:S01]  /*2380*/  FMUL.FTZ R2, R46.reuse, R19 ;  /* 0x000000132e027220 */ /* 0x040fe20000410000 */
[C---:B------:R-:W-:Y:S01]  /*2390*/  FMUL.FTZ R23, R46.reuse, R23 ;  /* 0x000000172e177220 */ /* 0x040fe20000410000 */
[C---:B------:R-:W-:Y:S01]  /*23a0*/  FMUL.FTZ R6, R46.reuse, R57 ;  /* 0x000000392e067220 */ /* 0x040fe20000410000 */
[-C--:B------:R-:W-:Y:S01]  /*23b0*/  FFMA.FTZ R51, R51, -R49.reuse, R58 ;  /* 0x8000003133337223 */ /* 0x080fe2000001003a */
[-C--:B------:R-:W-:Y:S01]  /*23c0*/  FFMA.FTZ R7, R7, -R49.reuse, R8 ;  /* 0x8000003107077223 */ /* 0x080fe20000010008 */
[----:B------:R-:W-:Y:S01]  /*23d0*/  FFMA.FTZ R49, R13, -R49, R48 ;  /* 0x800000310d317223 */ /* 0x000fe20000010030 */
        /* <DEDUP_REMOVED lines=9> */
[----:B------:R-:W-:Y:S01]  /*2470*/  F2FP.F16.F32.PACK_AB R15, R2, R15 ;  /* 0x0000000f020f723e */ /* 0x000fe200000000ff */
[----:B------:R-:W-:Y:S01]  /*2480*/  FMUL.FTZ R46, R46, R49 ;  /* 0x000000312e2e7220 */ /* 0x000fe20000410000 */
[----:B------:R-:W-:Y:S01]  /*2490*/  F2FP.F16.F32.PACK_AB R23, R6, R23 ;  /* 0x000000170617723e */ /* 0x000fe200000000ff */
[----:B------:R-:W-:Y:S01]  /*24a0*/  STG.E.U16 desc[UR8][R44.64], R9 ;  /* 0x000000092c007986 */ /* 0x000fe2000c101508 */
[----:B------:R-:W-:-:S02]  /*24b0*/  PRMT R22, R9, 0x7632, R22 ;  /* 0x0000763209167816 */ /* 0x000fc40000000016 */
[----:B------:R-:W-:Y:S01]  /*24c0*/  PRMT R2, R15, 0x7632, R2 ;  /* 0x000076320f027816 */ /* 0x000fe20000000002 */
[----:B------:R-:W-:Y:S01]  /*24d0*/  STG.E.U16 desc[UR8][R44.64+0x4], R15 ;  /* 0x0000040f2c007986 */ /* 0x000fe2000c101508 */
[----:B------:R-:W-:Y:S02]  /*24e0*/  PRMT R3, R23, 0x7632, R3 ;  /* 0x0000763217037816 */ /* 0x000fe40000000003 */
[----:B------:R-:W-:Y:S01]  /*24f0*/  F2FP.F16.F32.PACK_AB R55, R8, R55 ;  /* 0x000000370837723e */ /* 0x000fe200000000ff */
[----:B------:R1:W-:Y:S01]  /*2500*/  STG.E.U16 desc[UR8][R44.64+0x2], R22 ;  /* 0x000002162c007986 */ /* 0x0003e2000c101508 */
[----:B------:R-:W-:Y:S02]  /*2510*/  F2FP.F16.F32.PACK_AB R53, R10, R53 ;  /* 0x000000350a35723e */ /* 0x000fe400000000ff */
[----:B------:R-:W-:Y:S01]  /*2520*/  F2FP.F16.F32.PACK_AB R17, R12, R17 ;  /* 0x000000110c11723e */ /* 0x000fe200000000ff */
[----:B------:R2:W-:Y:S01]  /*2530*/  STG.E.U16 desc[UR8][R44.64+0x6], R2 ;  /* 0x000006022c007986 */ /* 0x0005e2000c101508 */
[----:B------:R-:W-:-:S02]  /*2540*/  F2FP.F16.F32.PACK_AB R61, R14, R61 ;  /* 0x0000003d0e3d723e */ /* 0x000fc400000000ff */
[----:B------:R-:W-:Y:S01]  /*2550*/  F2FP.F16.F32.PACK_AB R7, R46, R7 ;  /* 0x000000072e07723e */ /* 0x000fe200000000ff */
[----:B------:R3:W-:Y:S01]  /*2560*/  STG.E.U16 desc[UR8][R44.64+0x14002], R3 ;  /* 0x014002032c007986 */ /* 0x0007e2000c101508 */
[----:B------:R-:W-:Y:S02]  /*2570*/  PRMT R6, R53, 0x7632, R6 ;  /* 0x0000763235067816 */ /* 0x000fe40000000006 */
[----:B------:R-:W-:Y:S01]  /*2580*/  PRMT R8, R7, 0x7632, R8 ;  /* 0x0000763207087816 */ /* 0x000fe20000000008 */
[----:B------:R4:W-:Y:S01]  /*2590*/  STG.E.U16 desc[UR8][R44.64+0x14000], R23 ;  /* 0x014000172c007986 */ /* 0x0009e2000c101508 */
[----:B-1----:R-:W-:Y:S02]  /*25a0*/  PRMT R22, R55, 0x7632, R22 ;  /* 0x0000763237167816 */ /* 0x002fe40000000016 */
[----:B------:R-:W-:Y:S01]  /*25b0*/  MOV R48, R0 ;  /* 0x0000000000307202 */ /* 0x000fe20000000f00 */
[----:B------:R4:W-:Y:S01]  /*25c0*/  STG.E.U16 desc[UR8][R44.64+0x14004], R55 ;  /* 0x014004372c007986 */ /* 0x0009e2000c101508 */
[----:B--2---:R-:W-:-:S02]  /*25d0*/  PRMT R2, R17, 0x7632, R2 ;  /* 0x0000763211027816 */ /* 0x004fc40000000002 */
[----:B---3--:R-:W-:Y:S01]  /*25e0*/  PRMT R3, R61, 0x7632, R3 ;  /* 0x000076323d037816 */ /* 0x008fe20000000003 */
        /* <DEDUP_REMOVED lines=10> */
.L_x_1116:
[----:B------:R-:W-:Y:S05]  /*2690*/  BSYNC B0 ;  /* 0x0000000000007941 */ /* 0x000fea0003800000 */
.L_x_1112:
        /* <DEDUP_REMOVED lines=14> */
[----:B------:R-:W1:Y:S01]  /*2780*/  S2R R3, SR_CgaCtaId ;  /* 0x0000000000037919 */ /* 0x000e620000008800 */
[----:B------:R-:W-:Y:S02]  /*2790*/  MOV R6, R0 ;  /* 0x0000000000067202 */ /* 0x000fe40000000f00 */
[----:B------:R-:W-:-:S04]  /*27a0*/  UISETP.LT.AND.EX UP0, UPT, UR5, URZ, UPT, UP0 ;  /* 0x0000003f0500728c */ /* 0x000fc8000bf01300 */
[----:B------:R-:W-:Y:S02]  /*27b0*/  USEL UR4, UR4, 0x3, UP0 ;  /* 0x0000000304047887 */ /* 0x000fe40008000000 */
[----:B------:R-:W-:-:S06]  /*27c0*/  USEL UR5, UR5, URZ, UP0 ;  /* 0x0000003f05057287 */ /* 0x000fcc0008000000 */
[----:B------:R-:W-:Y:S02]  /*27d0*/  MOV R4, UR5 ;  /* 0x0000000500047c02 */ /* 0x000fe40008000f00 */
[----:B0-----:R-:W-:Y:S02]  /*27e0*/  SHF.R.U32.HI R11, RZ, 0x5, R27 ;  /* 0x00000005ff0b7819 */ /* 0x001fe4000001161b */
[----:B------:R-:W-:Y:S02]  /*27f0*/  LOP3.LUT R9, R27, 0x1f, RZ, 0xc0, !PT ;  /* 0x0000001f1b097812 */ /* 0x000fe400078ec0ff */
[----:B-1----:R-:W-:Y:S02]  /*2800*/  LEA R22, R3, R2, 0x18 ;  /* 0x0000000203167211 */ /* 0x002fe400078ec0ff */
[C---:B------:R-:W-:Y:S02]  /*2810*/  SHF.L.U32 R2, R11.reuse, 0x1, RZ ;  /* 0x000000010b027819 */ /* 0x040fe400000006ff */
[----:B------:R-:W-:-:S02]  /*2820*/  ISETP.LT.U32.AND P0, PT, R11, UR4, PT ;  /* 0x000000040b007c0c */ /* 0x000fc4000bf01070 */
[----:B------:R-:W-:Y:S02]  /*2830*/  LEA R3, R11, R22, 0x7 ;  /* 0x000000160b037211 */ /* 0x000fe400078e38ff */
[--C-:B------:R-:W-:Y:S02]  /*2840*/  LOP3.LUT R2, R2, 0x1f, R27.reuse, 0x78, !PT ;  /* 0x0000001f02027812 */ /* 0x100fe400078e781b */
[----:B------:R-:W-:Y:S02]  /*2850*/  ISETP.GT.AND.EX P0, PT, R4, RZ, PT, P0 ;  /* 0x000000ff0400720c */ /* 0x000fe40003f04300 */
[----:B------:R-:W-:Y:S02]  /*2860*/  LEA R8, R2, R3, 0x2 ;  /* 0x0000000302087211 */ /* 0x000fe400078e10ff */
[----:B------:R-:W-:Y:S02]  /*2870*/  SHF.R.U32.HI R13, RZ, 0x4, R27 ;  /* 0x00000004ff0d7819 */ /* 0x000fe4000001161b */
[----:B------:R-:W-:-:S02]  /*2880*/  LOP3.LUT R10, R27, 0xf, RZ, 0xc0, !PT ;  /* 0x0000000f1b0a7812 */ /* 0x000fc400078ec0ff */
[----:B------:R-:W-:-:S07]  /*2890*/  SHF.L.U32 R29, R27, 0x1, RZ ;  /* 0x000000011b1d7819 */ /* 0x000fce00000006ff */
.L_x_1133:
[----:B------:R-:W-:Y:S01]  /*28a0*/  IADD3 R0, R9, R6, RZ ;  /* 0x0000000609007210 */ /* 0x000fe20007ffe0ff */
        /* <DEDUP_REMOVED lines=14> */
.L_x_1129:
[----:B------:R-:W-:Y:S05]  /*2990*/  BSYNC B0 ;  /* 0x0000000000007941 */ /* 0x000fea0003800000 */
.L_x_1128:
[----:B------:R-:W-:Y:S01]  /*29a0*/  ISETP.GT.U32.AND P1, PT, R27, 0x1ff, PT ;  /* 0x000001ff1b00780c */ /* 0x000fe20003f24070 */
[----:B------:R0:W-:Y:S04]  /*29b0*/  STS [R8], R3 ;  /* 0x0000000308007388 */ /* 0x0001e80000000800 */
[----:B------:R0:W-:Y:S01]  /*29c0*/  STS [R8+0x500], R15 ;  /* 0x0005000f08007388 */ /* 0x0001e20000000800 */
[----:B------:R-:W-:Y:S07]  /*29d0*/  BAR.SYNC.DEFER_BLOCKING 0x0 ;  /* 0x0000000000007b1d */ /* 0x000fee0000010000 */
[----:B------:R-:W-:Y:S05]  /*29e0*/  @P1 BRA `(.L_x_1130) ;  /* 0x0000000000f81947 */ /* 0x000fea0003800000 */
[----:B0-----:R-:W0:Y:S01]  /*29f0*/  LDC.64 R2, c[0x0][0x220] ;  /* 0x00008800ff027b82 */ /* 0x001e220000000a00 */
[----:B------:R-:W-:Y:S02]  /*2a00*/  IADD3 R15, R13, R6, RZ ;  /* 0x000000060d0f7210 */ /* 0x000fe40007ffe0ff */
[----:B------:R-:W-:-:S05]  /*2a10*/  MOV R12, R13 ;  /* 0x0000000d000c7202 */ /* 0x000fca0000000f00 */
[----:B------:R-:W1:Y:S01]  /*2a20*/  LDC.64 R4, c[0x0][0x218] ;  /* 0x00008600ff047b82 */ /* 0x000e620000000a00 */
[----:B0-----:R-:W-:-:S03]  /*2a30*/  IMAD.WIDE R2, R15, 0x2, R2 ;  /* 0x000000020f027825 */ /* 0x001fc600078e0202 */
[----:B------:R-:W-:Y:S02]  /*2a40*/  MOV R20, R2 ;  /* 0x0000000200147202 */ /* 0x000fe40000000f00 */
[----:B------:R-:W-:Y:S01]  /*2a50*/  MOV R25, R3 ;  /* 0x0000000300197202 */ /* 0x000fe20000000f00 */
[----:B-1----:R-:W-:-:S03]  /*2a60*/  IMAD.WIDE R4, R15, 0x2, R4 ;  /* 0x000000020f047825 */ /* 0x002fc600078e0204 */
[----:B------:R-:W-:Y:S02]  /*2a70*/  MOV R18, R4 ;  /* 0x0000000400127202 */ /* 0x000fe40000000f00 */
[----:B------:R-:W-:-:S07]  /*2a80*/  MOV R23, R5 ;  /* 0x0000000500177202 */ /* 0x000fce0000000f00 */
.L_x_1132:
[----:B------:R-:W-:-:S13]  /*2a90*/  ISETP.GE.AND P1, PT, R15, R7, PT ;  /* 0x000000070f00720c */ /* 0x000fda0003f26270 */
[----:B------:R-:W-:Y:S05]  /*2aa0*/  @P1 BRA `(.L_x_1130) ;  /* 0x0000000000c81947 */ /* 0x000fea0003800000 */
[----:B------:R-:W-:Y:S01]  /*2ab0*/  ISETP.GT.U32.AND P1, PT, R10, 0x9, PT ;  /* 0x000000090a00780c */ /* 0x000fe20003f24070 */
[----:B------:R-:W-:Y:S01]  /*2ac0*/  HFMA2.MMA R2, -RZ, RZ, 0, 0 ;  /* 0x00000000ff027435 */ /* 0x000fe200000001ff */
[----:B------:R-:W-:Y:S01]  /*2ad0*/  MOV R4, RZ ;  /* 0x000000ff00047202 */ /* 0x000fe20000000f00 */
[----:B------:R-:W-:-:S10]  /*2ae0*/  UMOV UR4, 0xffff ;  /* 0x0000ffff00047882 */ /* 0x000fd40000000000 */
[----:B------:R-:W-:Y:S02]  /*2af0*/  @!P1 LOP3.LUT R0, R12, 0x1e, R29, 0x78, !PT ;  /* 0x0000001e0c009812 */ /* 0x000fe400078e781d */
[----:B------:R-:W-:-:S04]  /*2b00*/  @!P1 LEA R3, R10, R22, 0x7 ;  /* 0x000000160a039211 */ /* 0x000fc800078e38ff */
[----:B------:R-:W-:-:S05]  /*2b10*/  @!P1 LEA R0, R0, R3, 0x2 ;  /* 0x0000000300009211 */ /* 0x000fca00078e10ff */
[----:B------:R0:W1:Y:S04]  /*2b20*/  @!P1 LDS R2, [R0] ;  /* 0x0000000000029984 */ /* 0x0000680000000800 */
[----:B------:R0:W2:Y:S01]  /*2b30*/  @!P1 LDS R4, [R0+0x500] ;  /* 0x0005000000049984 */ /* 0x0000a20000000800 */
[----:B------:R-:W-:Y:S05]  /*2b40*/  BRA.DIV UR4, `(.L_x_1131) ;  /* 0x0000000604a07947 */ /* 0x000fea000b800000 */
[----:B------:R-:W-:Y:S02]  /*2b50*/  MOV R3, 0xffff ;  /* 0x0000ffff00037802 */ /* 0x000fe40000000f00 */
[----:B------:R-:W-:Y:S02]  /*2b60*/  MOV R21, 0xffff ;  /* 0x0000ffff00157802 */ /* 0x000fe40000000f00 */
[----:B0-----:R-:W-:Y:S01]  /*2b70*/  MOV R0, 0xffff ;  /* 0x0000ffff00007802 */ /* 0x001fe20000000f00 */
[----:B-1----:R-:W0:Y:S01]  /*2b80*/  SHFL.BFLY PT, R5, R2, 0x8, 0x101f ;  /* 0x0d101f0002057f89 */ /* 0x002e2200000e0000 */
[----:B------:R-:W-:Y:S02]  /*2b90*/  MOV R24, 0xffff ;  /* 0x0000ffff00187802 */ /* 0x000fe40000000f00 */
[----:B------:R-:W-:Y:S01]  /*2ba0*/  MOV R31, 0xffff ;  /* 0x0000ffff001f7802 */ /* 0x000fe20000000f00 */
[----:B--2---:R-:W1:Y:S01]  /*2bb0*/  SHFL.BFLY PT, R17, R4, 0x8, 0x101f ;  /* 0x0d101f0004117f89 */ /* 0x004e6200000e0000 */
[----:B0-----:R-:W-:Y:S01]  /*2bc0*/  FADD.FTZ R5, R5, R2 ;  /* 0x0000000205057221 */ /* 0x001fe20000010000 */
[----:B-1----:R-:W-:-:S04]  /*2bd0*/  FADD.FTZ R17, R17, R4 ;  /* 0x0000000411117221 */ /* 0x002fc80000010000 */
        /* <DEDUP_REMOVED lines=12> */
.L_x_1153:
[----:B------:R-:W-:Y:S01]  /*2ca0*/  ISETP.NE.AND P1, PT, R10, RZ, PT ;  /* 0x000000ff0a00720c */ /* 0x000fe20003f25270 */
[----:B--2---:R-:W-:Y:S01]  /*2cb0*/  FADD.FTZ R53, R21, R53 ;  /* 0x0000003515357221 */ /* 0x004fe20000010000 */
[----:B------:R-:W-:Y:S02]  /*2cc0*/  IADD3 R12, R12, 0x14, RZ ;  /* 0x000000140c0c7810 */ /* 0x000fe40007ffe0ff */
[----:B------:R-:W-:-:S09]  /*2cd0*/  IADD3 R15, R15, 0x14, RZ ;  /* 0x000000140f0f7810 */ /* 0x000fd20007ffe0ff */
[----:B------:R-:W-:Y:S02]  /*2ce0*/  @!P1 F2FP.F16.F32.PACK_AB R0, RZ, R2 ;  /* 0x00000002ff00923e */ /* 0x000fe400000000ff */
[----:B------:R-:W-:Y:S02]  /*2cf0*/  @!P1 F2FP.F16.F32.PACK_AB R2, RZ, R53 ;  /* 0x00000035ff02923e */ /* 0x000fe400000000ff */
[----:B------:R-:W-:Y:S02]  /*2d00*/  @!P1 MOV R3, R23 ;  /* 0x0000001700039202 */ /* 0x000fe40000000f00 */
[----:B------:R-:W-:Y:S02]  /*2d10*/  PRMT R14, R2, 0x7610, R14 ;  /* 0x00007610020e7816 */ /* 0x000fe4000000000e */
        /* <DEDUP_REMOVED lines=11> */
.L_x_1130:
[----:B------:R-:W-:Y:S01]  /*2dd0*/  IADD3 R6, R6, 0x60, RZ ;  /* 0x0000006006067810 */ /* 0x000fe20007ffe0ff */
[----:B------:R-:W-:Y:S05]  /*2de0*/  WARPSYNC.ALL ;  /* 0x0000000000007948 */ /* 0x000fea0003800000 */
[----:B------:R-:W-:Y:S01]  /*2df0*/  BAR.SYNC.DEFER_BLOCKING 0x0 ;  /* 0x0000000000007b1d */ /* 0x000fe20000010000 */
[----:B------:R-:W-:-:S13]  /*2e00*/  ISETP.GE.AND P1, PT, R6, R7, PT ;  /* 0x000000070600720c */ /* 0x000fda0003f26270 */
[----:B------:R-:W-:Y:S05]  /*2e10*/  @!P1 BRA `(.L_x_1133) ;  /* 0xfffffff800a09947 */ /* 0x000fea000383ffff */
[----:B------:R-:W-:Y:S05]  /*2e20*/  EXIT ;  /* 0x000000000000794d */ /* 0x000fea0003800000 */
.L_x_1123:
[----:B------:R-:W-:Y:S01]  /*2e30*/  HFMA2.MMA R51, -RZ, RZ, 0, 4.76837158203125e-07 ;  /* 0x00000008ff337435 */ /* 0x000fe200000001ff */
[----:B------:R-:W-:Y:S01]  /*2e40*/  BSSY B2, `(.L_x_1134) ;  /* 0x0000007000027945 */ /* 0x000fe20003800000 */
[----:B-1----:R-:W-:Y:S02]  /*2e50*/  MOV R52, R54 ;  /* 0x0000003600347202 */ /* 0x002fe40000000f00 */
[----:B------:R-:W-:Y:S02]  /*2e60*/  MOV R3, 0x1f ;  /* 0x0000001f00037802 */ /* 0x000fe40000000f00 */
[----:B0-----:R-:W-:-:S07]  /*2e70*/  MOV R0, 0xffffffff ;  /* 0xffffffff00007802 */ /* 0x001fce0000000f00 */
[----:B------:R-:W-:Y:S05]  /*2e80*/  WARPSYNC.COLLECTIVE R0, `(.L_x_1135) ;  /* 0x0000000000087348 */ /* 0x000fea0003c00000 */
[----:B------:R0:W1:Y:S02]  /*2e90*/  SHFL.BFLY P1, R53, R52, R51, R3 ;  /* 0x0c00003334357389 */ /* 0x0000640000020003 */
[----:B01----:R-:W-:Y:S01]  /*2ea0*/  ENDCOLLECTIVE ;  /* 0x000000000000791b */ /* 0x003fe20003800000 */
.L_x_1135:
[----:B------:R-:W-:Y:S05]  /*2eb0*/  BSYNC B2 ;  /* 0x0000000000027941 */ /* 0x000fea0003800000 */
.L_x_1134:
        /* <DEDUP_REMOVED lines=8> */
.L_x_1136:
[----:B------:R-:W-:Y:S01]  /*2f40*/  FADD.FTZ R57, R57, R54 ;  /* 0x0000003639397221 */ /* 0x000fe20000010000 */
[----:B------:R-:W-:-:S04]  /*2f50*/  HFMA2.MMA R51, -RZ, RZ, 0, 2.384185791015625e-07 ;  /* 0x00000004ff337435 */ /* 0x000fc800000001ff */
[----:B------:R-:W-:Y:S02]  /*2f60*/  MOV R52, R57 ;  /* 0x0000003900347202 */ /* 0x000fe40000000f00 */
[----:B------:R-:W-:-:S07]  /*2f70*/  MOV R56, R53 ;  /* 0x0000003500387202 */ /* 0x000fce0000000f00 */
[----:B------:R-:W-:Y:S05]  /*2f80*/  WARPSYNC.COLLECTIVE R0, `(.L_x_1137) ;  /* 0x0000000000087348 */ /* 0x000fea0003c00000 */
[----:B------:R0:W1:Y:S02]  /*2f90*/  SHFL.BFLY P1, R53, R52, R51, R3 ;  /* 0x0c00003334357389 */ /* 0x0000640000020003 */
[----:B01----:R-:W-:Y:S01]  /*2fa0*/  ENDCOLLECTIVE ;  /* 0x000000000000791b */ /* 0x003fe20003800000 */
.L_x_1137:
[----:B------:R-:W-:-:S05]  /*2fb0*/  FADD.FTZ R56, R56, R55 ;  /* 0x0000003738387221 */ /* 0x000fca0000010000 */
[----:B------:R-:W-:Y:S02]  /*2fc0*/  MOV R52, R56 ;  /* 0x0000003800347202 */ /* 0x000fe40000000f00 */
[----:B------:R-:W-:-:S07]  /*2fd0*/  MOV R58, R53 ;  /* 0x00000035003a7202 */ /* 0x000fce0000000f00 */
[----:B------:R-:W-:Y:S05]  /*2fe0*/  WARPSYNC.COLLECTIVE R0, `(.L_x_1138) ;  /* 0x0000000000087348 */ /* 0x000fea0003c00000 */
[----:B------:R0:W1:Y:S02]  /*2ff0*/  SHFL.BFLY P1, R53, R52, R51, R3 ;  /* 0x0c00003334357389 */ /* 0x0000640000020003 */
[----:B01----:R-:W-:Y:S01]  /*3000*/  ENDCOLLECTIVE ;  /* 0x000000000000791b */ /* 0x003fe20003800000 */
.L_x_1138:
[----:B------:R-:W-:Y:S01]  /*3010*/  FADD.FTZ R58, R57, R58 ;  /* 0x0000003a393a7221 */ /* 0x000fe20000010000 */
[----:B------:R-:W-:-:S04]  /*3020*/  HFMA2.MMA R51, -RZ, RZ, 0, 1.1920928955078125e-07 ;  /* 0x00000002ff337435 */ /* 0x000fc800000001ff */
[----:B------:R-:W-:Y:S02]  /*3030*/  MOV R52, R58 ;  /* 0x0000003a00347202 */ /* 0x000fe40000000f00 */
[----:B------:R-:W-:-:S07]  /*3040*/  MOV R59, R53 ;  /* 0x00000035003b7202 */ /* 0x000fce0000000f00 */
[----:B------:R-:W-:Y:S05]  /*3050*/  WARPSYNC.COLLECTIVE R0, `(.L_x_1139) ;  /* 0x0000000000087348 */ /* 0x000fea0003c00000 */
[----:B------:R0:W1:Y:S02]  /*3060*/  SHFL.BFLY P1, R53, R52, R51, R3 ;  /* 0x0c00003334357389 */ /* 0x0000640000020003 */
[----:B01----:R-:W-:Y:S01]  /*3070*/  ENDCOLLECTIVE ;  /* 0x000000000000791b */ /* 0x003fe20003800000 */
.L_x_1139:
[----:B------:R-:W-:-:S05]  /*3080*/  FADD.FTZ R59, R56, R59 ;  /* 0x0000003b383b7221 */ /* 0x000fca0000010000 */
[----:B------:R-:W-:Y:S02]  /*3090*/  MOV R52, R59 ;  /* 0x0000003b00347202 */ /* 0x000fe40000000f00 */
[----:B------:R-:W-:-:S07]  /*30a0*/  MOV R61, R53 ;  /* 0x00000035003d7202 */ /* 0x000fce0000000f00 */
[----:B------:R-:W-:Y:S05]  /*30b0*/  WARPSYNC.COLLECTIVE R0, `(.L_x_1140) ;  /* 0x0000000000087348 */ /* 0x000fea0003c00000 */
[----:B------:R0:W1:Y:S02]  /*30c0*/  SHFL.BFLY P1, R53, R52, R51, R3 ;  /* 0x0c00003334357389 */ /* 0x0000640000020003 */
[----:B01----:R-:W-:Y:S01]  /*30d0*/  ENDCOLLECTIVE ;  /* 0x000000000000791b */ /* 0x003fe20003800000 */
.L_x_1140:
[----:B------:R-:W-:Y:S01]  /*30e0*/  FADD.FTZ R61, R58, R61 ;  /* 0x0000003d3a3d7221 */ /* 0x000fe20000010000 */
[----:B------:R-:W-:-:S04]  /*30f0*/  HFMA2.MMA R51, -RZ, RZ, 0, 5.9604644775390625e-08 ;  /* 0x00000001ff337435 */ /* 0x000fc800000001ff */
[----:B------:R-:W-:Y:S02]  /*3100*/  MOV R52, R61 ;  /* 0x0000003d00347202 */ /* 0x000fe40000000f00 */
[----:B------:R-:W-:-:S07]  /*3110*/  MOV R60, R53 ;  /* 0x00000035003c7202 */ /* 0x000fce0000000f00 */
[----:B------:R-:W-:Y:S05]  /*3120*/  WARPSYNC.COLLECTIVE R0, `(.L_x_1141) ;  /* 0x0000000000087348 */ /* 0x000fea0003c00000 */
[----:B------:R0:W1:Y:S02]  /*3130*/  SHFL.BFLY P1, R53, R52, R51, R3 ;  /* 0x0c00003334357389 */ /* 0x0000640000020003 */
[----:B01----:R-:W-:Y:S01]  /*3140*/  ENDCOLLECTIVE ;  /* 0x000000000000791b */ /* 0x003fe20003800000 */
.L_x_1141:
[----:B------:R-:W-:-:S05]  /*3150*/  FADD.FTZ R60, R59, R60 ;  /* 0x0000003c3b3c7221 */ /* 0x000fca0000010000 */
[----:B------:R-:W-:Y:S02]  /*3160*/  MOV R52, R60 ;  /* 0x0000003c00347202 */ /* 0x000fe40000000f00 */
[----:B------:R-:W-:-:S07]  /*3170*/  MOV R54, R53 ;  /* 0x0000003500367202 */ /* 0x000fce0000000f00 */
[----:B------:R-:W-:Y:S05]  /*3180*/  WARPSYNC.COLLECTIVE R0, `(.L_x_1142) ;  /* 0x0000000000087348 */ /* 0x000fea0003c00000 */
[----:B------:R0:W1:Y:S02]  /*3190*/  SHFL.BFLY P1, R53, R52, R51, R3 ;  /* 0x0c00003334357389 */ /* 0x0000640000020003 */
[----:B01----:R-:W-:Y:S01]  /*31a0*/  ENDCOLLECTIVE ;  /* 0x000000000000791b */ /* 0x003fe20003800000 */
.L_x_1142:
[----:B------:R-:W-:Y:S01]  /*31b0*/  FADD.FTZ R54, R61, R54 ;  /* 0x000000363d367221 */ /* 0x000fe20000010000 */
[----:B------:R-:W-:Y:S06]  /*31c0*/  BRA `(.L_x_1143) ;  /* 0xffffffe800307947 */ /* 0x000fec000383ffff */
.L_x_1131:
[----:B------:R-:W-:Y:S01]  /*31d0*/  BSSY B0, `(.L_x_1144) ;  /* 0x0000008000007945 */ /* 0x000fe20003800000 */
[----:B-1----:R-:W-:Y:S02]  /*31e0*/  MOV R52, R2 ;  /* 0x0000000200347202 */ /* 0x002fe40000000f00 */
[----:B------:R-:W-:Y:S02]  /*31f0*/  MOV R51, 0x8 ;  /* 0x0000000800337802 */ /* 0x000fe40000000f00 */
[----:B------:R-:W-:Y:S02]  /*3200*/  MOV R3, 0x101f ;  /* 0x0000101f00037802 */ /* 0x000fe40000000f00 */
[----:B0-----:R-:W-:-:S07]  /*3210*/  MOV R0, 0xffff ;  /* 0x0000ffff00007802 */ /* 0x001fce0000000f00 */
[----:B--2---:R-:W-:Y:S05]  /*3220*/  WARPSYNC.COLLECTIVE R0, `(.L_x_1145) ;  /* 0x0000000000087348 */ /* 0x004fea0003c00000 */
[----:B------:R0:W1:Y:S02]  /*3230*/  SHFL.BFLY P1, R53, R52, R51, R3 ;  /* 0x0c00003334357389 */ /* 0x0000640000020003 */
[----:B012---:R-:W-:Y:S01]  /*3240*/  ENDCOLLECTIVE ;  /* 0x000000000000791b */ /* 0x007fe20003800000 */
.L_x_1145:
[----:B------:R-:W-:Y:S05]  /*3250*/  BSYNC B0 ;  /* 0x0000000000007941 */ /* 0x000fea0003800000 */
.L_x_1144:
        /* <DEDUP_REMOVED lines=8> */
.L_x_1146:
[----:B------:R-:W-:Y:S01]  /*32e0*/  FADD.FTZ R5, R5, R2 ;  /* 0x0000000205057221 */ /* 0x000fe20000010000 */
[----:B------:R-:W-:-:S04]  /*32f0*/  HFMA2.MMA R51, -RZ, RZ, 0, 2.384185791015625e-07 ;  /* 0x00000004ff337435 */ /* 0x000fc800000001ff */
[----:B------:R-:W-:Y:S02]  /*3300*/  MOV R52, R5 ;  /* 0x0000000500347202 */ /* 0x000fe40000000f00 */
[----:B------:R-:W-:-:S07]  /*3310*/  MOV R17, R53 ;  /* 0x0000003500117202 */ /* 0x000fce0000000f00 */
[----:B------:R-:W-:Y:S05]  /*3320*/  WARPSYNC.COLLECTIVE R0, `(.L_x_1147) ;  /* 0x0000000000087348 */ /* 0x000fea0003c00000 */
[----:B------:R0:W1:Y:S02]  /*3330*/  SHFL.BFLY P1, R53, R52, R51, R3 ;  /* 0x0c00003334357389 */ /* 0x0000640000020003 */
[----:B01----:R-:W-:Y:S01]  /*3340*/  ENDCOLLECTIVE ;  /* 0x000000000000791b */ /* 0x003fe20003800000 */
.L_x_1147:
[----:B------:R-:W-:-:S05]  /*3350*/  FADD.FTZ R17, R17, R4 ;  /* 0x0000000411117221 */ /* 0x000fca0000010000 */
[----:B------:R-:W-:Y:S02]  /*3360*/  MOV R52, R17 ;  /* 0x0000001100347202 */ /* 0x000fe40000000f00 */
[----:B------:R-:W-:-:S07]  /*3370*/  MOV R14, R53 ;  /* 0x00000035000e7202 */ /* 0x000fce0000000f00 */
[----:B------:R-:W-:Y:S05]  /*3380*/  WARPSYNC.COLLECTIVE R0, `(.L_x_1148) ;  /* 0x0000000000087348 */ /* 0x000fea0003c00000 */
[----:B------:R0:W1:Y:S02]  /*3390*/  SHFL.BFLY P1, R53, R52, R51, R3 ;  /* 0x0c00003334357389 */ /* 0x0000640000020003 */
[----:B01----:R-:W-:Y:S01]  /*33a0*/  ENDCOLLECTIVE ;  /* 0x000000000000791b */ /* 0x003fe20003800000 */
.L_x_1148:
[----:B------:R-:W-:Y:S01]  /*33b0*/  FADD.FTZ R14, R5, R14 ;  /* 0x0000000e050e7221 */ /* 0x000fe20000010000 */
[----:B------:R-:W-:-:S04]  /*33c0*/  HFMA2.MMA R51, -RZ, RZ, 0, 1.1920928955078125e-07 ;  /* 0x00000002ff337435 */ /* 0x000fc800000001ff */
[----:B------:R-:W-:Y:S02]  /*33d0*/  MOV R52, R14 ;  /* 0x0000000e00347202 */ /* 0x000fe40000000f00 */
[----:B------:R-:W-:-:S07]  /*33e0*/  MOV R16, R53 ;  /* 0x0000003500107202 */ /* 0x000fce0000000f00 */
[----:B------:R-:W-:Y:S05]  /*33f0*/  WARPSYNC.COLLECTIVE R0, `(.L_x_1149) ;  /* 0x0000000000087348 */ /* 0x000fea0003c00000 */
[----:B------:R0:W1:Y:S02]  /*3400*/  SHFL.BFLY P1, R53, R52, R51, R3 ;  /* 0x0c00003334357389 */ /* 0x0000640000020003 */
[----:B01----:R-:W-:Y:S01]  /*3410*/  ENDCOLLECTIVE ;  /* 0x000000000000791b */ /* 0x003fe20003800000 */
.L_x_1149:
[----:B------:R-:W-:-:S05]  /*3420*/  FADD.FTZ R16, R17, R16 ;  /* 0x0000001011107221 */ /* 0x000fca0000010000 */
[----:B------:R-:W-:Y:S02]  /*3430*/  MOV R52, R16 ;  /* 0x0000001000347202 */ /* 0x000fe40000000f00 */
[----:B------:R-:W-:-:S07]  /*3440*/  MOV R19, R53 ;  /* 0x0000003500137202 */ /* 0x000fce0000000f00 */
[----:B------:R-:W-:Y:S05]  /*3450*/  WARPSYNC.COLLECTIVE R0, `(.L_x_1150) ;  /* 0x0000000000087348 */ /* 0x000fea0003c00000 */
[----:B------:R0:W1:Y:S02]  /*3460*/  SHFL.BFLY P1, R53, R52, R51, R3 ;  /* 0x0c00003334357389 */ /* 0x0000640000020003 */
[----:B01----:R-:W-:Y:S01]  /*3470*/  ENDCOLLECTIVE ;  /* 0x000000000000791b */ /* 0x003fe20003800000 */
.L_x_1150:
[----:B------:R-:W-:Y:S01]  /*3480*/  FADD.FTZ R19, R14, R19 ;  /* 0x000000130e137221 */ /* 0x000fe20000010000 */
[----:B------:R-:W-:-:S04]  /*3490*/  HFMA2.MMA R51, -RZ, RZ, 0, 5.9604644775390625e-08 ;  /* 0x00000001ff337435 */ /* 0x000fc800000001ff */
[----:B------:R-:W-:Y:S02]  /*34a0*/  MOV R52, R19 ;  /* 0x0000001300347202 */ /* 0x000fe40000000f00 */
[----:B------:R-:W-:-:S07]  /*34b0*/  MOV R21, R53 ;  /* 0x0000003500157202 */ /* 0x000fce0000000f00 */
[----:B------:R-:W-:Y:S05]  /*34c0*/  WARPSYNC.COLLECTIVE R0, `(.L_x_1151) ;  /* 0x0000000000087348 */ /* 0x000fea0003c00000 */
[----:B------:R0:W1:Y:S02]  /*34d0*/  SHFL.BFLY P1, R53, R52, R51, R3 ;  /* 0x0c00003334357389 */ /* 0x0000640000020003 */
[----:B01----:R-:W-:Y:S01]  /*34e0*/  ENDCOLLECTIVE ;  /* 0x000000000000791b */ /* 0x003fe20003800000 */
.L_x_1151:
[----:B------:R-:W-:-:S05]  /*34f0*/  FADD.FTZ R21, R16, R21 ;  /* 0x0000001510157221 */ /* 0x000fca0000010000 */
[----:B------:R-:W-:Y:S02]  /*3500*/  MOV R52, R21 ;  /* 0x0000001500347202 */ /* 0x000fe40000000f00 */
[----:B------:R-:W-:-:S07]  /*3510*/  MOV R2, R53 ;  /* 0x0000003500027202 */ /* 0x000fce0000000f00 */
[----:B------:R-:W-:Y:S05]  /*3520*/  WARPSYNC.COLLECTIVE R0, `(.L_x_1152) ;  /* 0x0000000000087348 */ /* 0x000fea0003c00000 */
[----:B------:R0:W1:Y:S02]  /*3530*/  SHFL.BFLY P1, R53, R52, R51, R3 ;  /* 0x0c00003334357389 */ /* 0x0000640000020003 */
[----:B01----:R-:W-:Y:S01]  /*3540*/  ENDCOLLECTIVE ;  /* 0x000000000000791b */ /* 0x003fe20003800000 */
.L_x_1152:
[----:B------:R-:W-:Y:S01]  /*3550*/  FADD.FTZ R2, R19, R2 ;  /* 0x0000000213027221 */ /* 0x000fe20000010000 */
[----:B------:R-:W-:Y:S06]  /*3560*/  BRA `(.L_x_1153) ;  /* 0xfffffff400cc7947 */ /* 0x000fec000383ffff */
.L_x_1154:
        /* <DEDUP_REMOVED lines=9> */
.L_x_2240:


//--------------------- .text._ZN13group_norm_v218gn_bwd_cuda_kernelI6__halfLi320ELi1ELi32ELi20ELi256ELb0ELb1ELi256ELi20ELi20ELi4ELb1ELi128ELb0ELb0ELNS_15WgradSyncMethodE3ENS_16CompileConditionILi900EEEEEvPT_S6_S6_PKS5_S8_S8_S8_PKfflPfPj --------------------------
	.section	.text._ZN13group_norm_v218gn_bwd_cuda_kernelI6__halfLi320ELi1ELi32ELi20ELi256ELb0ELb1ELi256ELi20ELi20ELi4ELb1ELi128ELb0ELb0ELNS_15WgradSyncMethodE3ENS_16CompileConditionILi900EEEEEvPT_S6_S6_PKS5_S8_S8_S8_PKfflPfPj,"ax",@progbits
	.align	128
        .global         _ZN13group_norm_v218gn_bwd_cuda_kernelI6__halfLi320ELi1ELi32ELi20ELi256ELb0ELb1ELi256ELi20ELi20ELi4ELb1ELi128ELb0ELb0ELNS_15WgradSyncMethodE3ENS_16CompileConditionILi900EEEEEvPT_S6_S6_PKS5_S8_S8_S8_PKfflPfPj
        .type           _ZN13group_norm_v218gn_bwd_cuda_kernelI6__halfLi320ELi1ELi32ELi20ELi256ELb0ELb1ELi256ELi20ELi20ELi4ELb1ELi128ELb0ELb0ELNS_15WgradSyncMethodE3ENS_16CompileConditionILi900EEEEEvPT_S6_S6_PKS5_S8_S8_S8_PKfflPfPj,@function
        .size           _ZN13group_norm_v218gn_bwd_cuda_kernelI6__halfLi320ELi1ELi32ELi20ELi256ELb0ELb1ELi256ELi20ELi20ELi4ELb1ELi128ELb0ELb0ELNS_15WgradSyncMethodE3ENS_16CompileConditionILi900EEEEEvPT_S6_S6_PKS5_S8_S8_S8_PKfflPfPj,(.L_x_2241 - _ZN13group_norm_v218gn_bwd_cuda_kernelI6__halfLi320ELi1ELi32ELi20ELi256ELb0ELb1ELi256ELi20ELi20ELi4ELb1ELi128ELb0ELb0ELNS_15WgradSyncMethodE3ENS_16CompileConditionILi900EEEEEvPT_S6_S6_PKS5_S8_S8_S8_PKfflPfPj)
        .other          _ZN13group_norm_v218gn_bwd_cuda_kernelI6__halfLi320ELi1ELi32ELi20ELi256ELb0ELb1ELi256ELi20ELi20ELi4ELb1ELi128ELb0ELb0ELNS_15WgradSyncMethodE3ENS_16CompileConditionILi900EEEEEvPT_S6_S6_PKS5_S8_S8_S8_PKfflPfPj,@"STO_CUDA_ENTRY STV_DEFAULT"
_ZN13group_norm_v218gn_bwd_cuda_kernelI6__halfLi320ELi1ELi32ELi20ELi256ELb0ELb1ELi256ELi20ELi20ELi4ELb1ELi128ELb0ELb0ELNS_15WgradSyncMethodE3ENS_16CompileConditionILi900EEEEEvPT_S6_S6_PKS5_S8_S8_S8_PKfflPfPj:
.text._ZN13group_norm_v218gn_bwd_cuda_kernelI6__halfLi320ELi1ELi32ELi20ELi256ELb0ELb1ELi256ELi20ELi20ELi4ELb1ELi128ELb0ELb0ELNS_15WgradSyncMethodE3ENS_16CompileConditionILi900EEEEEvPT_S6_S6_PKS5_S8_S8_S8_PKfflPfPj:
        /* <DEDUP_REMOVED lines=30> */
.L_x_1158:
[----:B------:R-:W2:Y:S04]  /*01e0*/  LD.E.STRONG.GPU R0, desc[UR8][R2.64] ;  /* 0x0000000802007980 */ /* 0x000ea8000c10f900 */
[----:B--2---:R-:W-:Y:S01]  /*01f0*/  CCTL.IVALL ;  /* 0x00000000ff00798f */ /* 0x004fe20002000000 */
[----:B------:R-:W-:Y:S05]  /*0200*/  YIELD ;  /* 0x0000000000007946 */ /* 0x000fea0003800000 */
[----:B-----5:R-:W-:-:S04]  /*0210*/  LOP3.LUT R0, R0, R5, RZ, 0x3c, !PT ;  /* 0x0000000500007212 */ /* 0x020fc800078e3cff */
[----:B------:R-:W-:-:S13]  /*0220*/  ISETP.GT.AND P0, PT, R0, -0x1, PT ;  /* 0xffffffff0000780c */ /* 0x000fda0003f04270 */
[----:B------:R-:W-:Y:S05]  /*0230*/  @P0 BRA `(.L_x_1158) ;  /* 0xfffffffc00e80947 */ /* 0x000fea000383ffff */
.L_x_1157:
[----:B------:R-:W-:Y:S05]  /*0240*/  WARPSYNC.ALL ;  /* 0x0000000000007948 */ /* 0x000fea0003800000 */
[----:B------:R-:W-:Y:S06]  /*0250*/  BAR.SYNC.DEFER_BLOCKING 0x0 ;  /* 0x0000000000007b1d */ /* 0x000fec0000010000 */
[----:B------:R-:W-:Y:S05]  /*0260*/  BRA `(.L_x_1159) ;  /* 0x0000002400087947 */ /* 0x000fea0003800000 */
.L_x_1156:
        /* <DEDUP_REMOVED lines=33> */
.L_x_1170:
        /* <DEDUP_REMOVED lines=241> */
.L_x_1163:
        /* <DEDUP_REMOVED lines=77> */
.L_x_1162:
[----:B------:R-:W0:Y:S01]  /*1860*/  LDC.64 R54, c[0x0][0x260] ;  /* 0x00009800ff367b82 */ /* 0x000e220000000a00 */
[----:B------:R-:W-:-:S05]  /*1870*/  LOP3.LUT R49, R47, 0x1f, RZ, 0xc0, !PT ;  /* 0x0000001f2f317812 */ /* 0x000fca00078ec0ff */
[----:B------:R-:W-:-:S05]  /*1880*/  IMAD R0, R49, 0x14, R34 ;  /* 0x0000001431007824 */ /* 0x000fca00078e0222 */
[----:B------:R-:W-:-:S05]  /*1890*/  SHF.L.U32 R3, R0, 0x1, RZ ;  /* 0x0000000100037819 */ /* 0x000fca00000006ff */
[----:B0-----:R-:W-:-:S05]  /*18a0*/  IMAD.WIDE.U32 R54, R3, 0x4, R54 ;  /* 0x0000000403367825 */ /* 0x001fca00078e0036 */
[----:B------:R1:W-:Y:S02]  /*18b0*/  STG.E.64 desc[UR8][R54.64+0x800], R52 ;  /* 0x0008003436007986 */ /* 0x0003e4000c101b08 */
.L_x_1161:
[----:B------:R-:W-:Y:S05]  /*18c0*/  BSYNC B1 ;  /* 0x0000000000017941 */ /* 0x000fea0003800000 */
.L_x_1160:
        /* <DEDUP_REMOVED lines=28> */
.L_x_1186:
        /* <DEDUP_REMOVED lines=8> */
.L_x_1165:
[----:B------:R-:W-:Y:S05]  /*1b10*/  BSYNC B1 ;  /* 0x0000000000017941 */ /* 0x000fea0003800000 */
.L_x_1164:
        /* <DEDUP_REMOVED lines=15> */
.L_x_1169:
[----:B------:R-:W3:Y:S04]  /*1c10*/  LD.E.STRONG.GPU R48, desc[UR8][R4.64] ;  /* 0x0000000804307980 */ /* 0x000ee8000c10f900 */
[----:B---3--:R-:W-:Y:S01]  /*1c20*/  CCTL.IVALL ;  /* 0x00000000ff00798f */ /* 0x008fe20002000000 */
[----:B------:R-:W-:Y:S05]  /*1c30*/  YIELD ;  /* 0x0000000000007946 */ /* 0x000fea0003800000 */
[----:B-----5:R-:W-:-:S04]  /*1c40*/  LOP3.LUT R48, R48, R3, RZ, 0x3c, !PT ;  /* 0x0000000330307212 */ /* 0x020fc800078e3cff */
[----:B------:R-:W-:-:S13]  /*1c50*/  ISETP.GT.AND P1, PT, R48, -0x1, PT ;  /* 0xffffffff3000780c */ /* 0x000fda0003f24270 */
[----:B------:R-:W-:Y:S05]  /*1c60*/  @P1 BRA `(.L_x_1169) ;  /* 0xfffffffc00e81947 */ /* 0x000fea000383ffff */
.L_x_1168:
[----:B------:R-:W-:Y:S05]  /*1c70*/  WARPSYNC.ALL ;  /* 0x0000000000007948 */ /* 0x000fea0003800000 */
[----:B------:R-:W-:Y:S06]  /*1c80*/  BAR.SYNC.DEFER_BLOCKING 0x0 ;  /* 0x0000000000007b1d */ /* 0x000fec0000010000 */
.L_x_1167:
        /* <DEDUP_REMOVED lines=160> */
.L_x_1159:
[----:B------:R-:W-:Y:S05]  /*2690*/  BSYNC B0 ;  /* 0x0000000000007941 */ /* 0x000fea0003800000 */
.L_x_1155:
        /* <DEDUP_REMOVED lines=32> */
.L_x_1176:
        /* <DEDUP_REMOVED lines=15> */
.L_x_1172:
[----:B------:R-:W-:Y:S05]  /*2990*/  BSYNC B0 ;  /* 0x0000000000007941 */ /* 0x000fea0003800000 */
.L_x_1171:
        /* <DEDUP_REMOVED lines=15> */
.L_x_1175:
        /* <DEDUP_REMOVED lines=33> */
.L_x_1196:
        /* <DEDUP_REMOVED lines=19> */
.L_x_1173:
[----:B------:R-:W-:Y:S01]  /*2dd0*/  IADD3 R6, R6, 0x80, RZ ;  /* 0x0000008006067810 */ /* 0x000fe20007ffe0ff */
[----:B------:R-:W-:Y:S05]  /*2de0*/  WARPSYNC.ALL ;  /* 0x0000000000007948 */ /* 0x000fea0003800000 */
[----:B------:R-:W-:Y:S01]  /*2df0*/  BAR.SYNC.DEFER_BLOCKING 0x0 ;  /* 0x0000000000007b1d */ /* 0x000fe20000010000 */
[----:B------:R-:W-:-:S13]  /*2e00*/  ISETP.GE.AND P1, PT, R6, R7, PT ;  /* 0x000000070600720c */ /* 0x000fda0003f26270 */
[----:B------:R-:W-:Y:S05]  /*2e10*/  @!P1 BRA `(.L_x_1176) ;  /* 0xfffffff800a09947 */ /* 0x000fea000383ffff */
[----:B------:R-:W-:Y:S05]  /*2e20*/  EXIT ;  /* 0x000000000000794d */ /* 0x000fea0003800000 */
.L_x_1166:
        /* <DEDUP_REMOVED lines=8> */
.L_x_1178:
[----:B------:R-:W-:Y:S05]  /*2eb0*/  BSYNC B2 ;  /* 0x0000000000027941 */ /* 0x000fea0003800000 */
.L_x_1177:
        /* <DEDUP_REMOVED lines=8> */
.L_x_1179:
[----:B------:R-:W-:Y:S01]  /*2f40*/  FADD.FTZ R57, R57, R54 ;  /* 0x0000003639397221 */ /* 0x000fe20000010000 */
[----:B------:R-:W-:-:S04]  /*2f50*/  HFMA2.MMA R51, -RZ, RZ, 0, 2.384185791015625e-07 ;  /* 0x00000004ff337435 */ /* 0x000fc800000001ff */
[----:B------:R-:W-:Y:S02]  /*2f60*/  MOV R52, R57 ;  /* 0x0000003900347202 */ /* 0x000fe40000000f00 */
[----:B------:R-:W-:-:S07]  /*2f70*/  MOV R56, R53 ;  /* 0x0000003500387202 */ /* 0x000fce0000000f00 */
[----:B------:R-:W-:Y:S05]  /*2f80*/  WARPSYNC.COLLECTIVE R0, `(.L_x_1180) ;  /* 0x0000000000087348 */ /* 0x000fea0003c00000 */
[----:B------:R0:W1:Y:S02]  /*2f90*/  SHFL.BFLY P1, R53, R52, R51, R3 ;  /* 0x0c00003334357389 */ /* 0x0000640000020003 */
[----:B01----:R-:W-:Y:S01]  /*2fa0*/  ENDCOLLECTIVE ;  /* 0x000000000000791b */ /* 0x003fe20003800000 */
.L_x_1180:
[----:B------:R-:W-:-:S05]  /*2fb0*/  FADD.FTZ R56, R56, R55 ;  /* 0x0000003738387221 */ /* 0x000fca0000010000 */
[----:B------:R-:W-:Y:S02]  /*2fc0*/  MOV R52, R56 ;  /* 0x0000003800347202 */ /* 0x000fe40000000f00 */
[----:B------:R-:W-:-:S07]  /*2fd0*/  MOV R58, R53 ;  /* 0x00000035003a7202 */ /* 0x000fce0000000f00 */
[----:B------:R-:W-:Y:S05]  /*2fe0*/  WARPSYNC.COLLECTIVE R0, `(.L_x_1181) ;  /* 0x0000000000087348 */ /* 0x000fea0003c00000 */
[----:B------:R0:W1:Y:S02]  /*2ff0*/  SHFL.BFLY P1, R53, R52, R51, R3 ;  /* 0x0c00003334357389 */ /* 0x0000640000020003 */
[----:B01----:R-:W-:Y:S01]  /*3000*/  ENDCOLLECTIVE ;  /* 0x000000000000791b */ /* 0x003fe20003800000 */
.L_x_1181:
[----:B------:R-:W-:Y:S01]  /*3010*/  FADD.FTZ R58, R57, R58 ;  /* 0x0000003a393a7221 */ /* 0x000fe20000010000 */
[----:B------:R-:W-:-:S04]  /*3020*/  HFMA2.MMA R51, -RZ, RZ, 0, 1.1920928955078125e-07 ;  /* 0x00000002ff337435 */ /* 0x000fc800000001ff */
[----:B------:R-:W-:Y:S02]  /*3030*/  MOV R52, R58 ;  /* 0x0000003a00347202 */ /* 0x000fe40000000f00 */
[----:B------:R-:W-:-:S07]  /*3040*/  MOV R59, R53 ;  /* 0x00000035003b7202 */ /* 0x000fce0000000f00 */
[----:B------:R-:W-:Y:S05]  /*3050*/  WARPSYNC.COLLECTIVE R0, `(.L_x_1182) ;  /* 0x0000000000087348 */ /* 0x000fea0003c00000 */
[----:B------:R0:W1:Y:S02]  /*3060*/  SHFL.BFLY P1, R53, R52, R51, R3 ;  /* 0x0c00003334357389 */ /* 0x0000640000020003 */
[----:B01----:R-:W-:Y:S01]  /*3070*/  ENDCOLLECTIVE ;  /* 0x000000000000791b */ /* 0x003fe20003800000 */
.L_x_1182:
[----:B------:R-:W-:-:S05]  /*3080*/  FADD.FTZ R59, R56, R59 ;  /* 0x0000003b383b7221 */ /* 0x000fca0000010000 */
[----:B------:R-:W-:Y:S02]  /*3090*/  MOV R52, R59 ;  /* 0x0000003b00347202 */ /* 0x000fe40000000f00 */
[----:B------:R-:W-:-:S07]  /*30a0*/  MOV R61, R53 ;  /* 0x00000035003d7202 */ /* 0x000fce0000000f00 */
[----:B------:R-:W-:Y:S05]  /*30b0*/  WARPSYNC.COLLECTIVE R0, `(.L_x_1183) ;  /* 0x0000000000087348 */ /* 0x000fea0003c00000 */
[----:B------:R0:W1:Y:S02]  /*30c0*/  SHFL.BFLY P1, R53, R52, R51, R3 ;  /* 0x0c00003334357389 */ /* 0x0000640000020003 */
[----:B01----:R-:W-:Y:S01]  /*30d0*/  ENDCOLLECTIVE ;  /* 0x000000000000791b */ /* 0x003fe20003800000 */
.L_x_1183:
[----:B------:R-:W-:Y:S01]  /*30e0*/  FADD.FTZ R61, R58, R61 ;  /* 0x0000003d3a3d7221 */ /* 0x000fe20000010000 */
[----:B------:R-:W-:-:S04]  /*30f0*/  HFMA2.MMA R51, -RZ, RZ, 0, 5.9604644775390625e-08 ;  /* 0x00000001ff337435 */ /* 0x000fc800000001ff */
[----:B------:R-:W-:Y:S02]  /*3100*/  MOV R52, R61 ;  /* 0x0000003d00347202 */ /* 0x000fe40000000f00 */
[----:B------:R-:W-:-:S07]  /*3110*/  MOV R60, R53 ;  /* 0x00000035003c7202 */ /* 0x000fce0000000f00 */
[----:B------:R-:W-:Y:S05]  /*3120*/  WARPSYNC.COLLECTIVE R0, `(.L_x_1184) ;  /* 0x0000000000087348 */ /* 0x000fea0003c00000 */
[----:B------:R0:W1:Y:S02]  /*3130*/  SHFL.BFLY P1, R53, R52, R51, R3 ;  /* 0x0c00003334357389 */ /* 0x0000640000020003 */
[----:B01----:R-:W-:Y:S01]  /*3140*/  ENDCOLLECTIVE ;  /* 0x000000000000791b */ /* 0x003fe20003800000 */
.L_x_1184:
[----:B------:R-:W-:-:S05]  /*3150*/  FADD.FTZ R60, R59, R60 ;  /* 0x0000003c3b3c7221 */ /* 0x000fca0000010000 */
[----:B------:R-:W-:Y:S02]  /*3160*/  MOV R52, R60 ;  /* 0x0000003c00347202 */ /* 0x000fe40000000f00 */
[----:B------:R-:W-:-:S07]  /*3170*/  MOV R54, R53 ;  /* 0x0000003500367202 */ /* 0x000fce0000000f00 */
[----:B------:R-:W-:Y:S05]  /*3180*/  WARPSYNC.COLLECTIVE R0, `(.L_x_1185) ;  /* 0x0000000000087348 */ /* 0x000fea0003c00000 */
[----:B------:R0:W1:Y:S02]  /*3190*/  SHFL.BFLY P1, R53, R52, R51, R3 ;  /* 0x0c00003334357389 */ /* 0x0000640000020003 */
[----:B01----:R-:W-:Y:S01]  /*31a0*/  ENDCOLLECTIVE ;  /* 0x000000000000791b */ /* 0x003fe20003800000 */
.L_x_1185:
[----:B------:R-:W-:Y:S01]  /*31b0*/  FADD.FTZ R54, R61, R54 ;  /* 0x000000363d367221 */ /* 0x000fe20000010000 */
[----:B------:R-:W-:Y:S06]  /*31c0*/  BRA `(.L_x_1186) ;  /* 0xffffffe800307947 */ /* 0x000fec000383ffff */
.L_x_1174:
        /* <DEDUP_REMOVED lines=8> */
.L_x_1188:
[----:B------:R-:W-:Y:S05]  /*3250*/  BSYNC B0 ;  /* 0x0000000000007941 */ /* 0x000fea0003800000 */
.L_x_1187:
        /* <DEDUP_REMOVED lines=8> */
.L_x_1189:
[----:B------:R-:W-:Y:S01]  /*32e0*/  FADD.FTZ R5, R5, R2 ;  /* 0x0000000205057221 */ /* 0x000fe20000010000 */
[----:B------:R-:W-:-:S04]  /*32f0*/  HFMA2.MMA R51, -RZ, RZ, 0, 2.384185791015625e-07 ;  /* 0x00000004ff337435 */ /* 0x000fc800000001ff */
[----:B------:R-:W-:Y:S02]  /*3300*/  MOV R52, R5 ;  /* 0x0000000500347202 */ /* 0x000fe40000000f00 */
[----:B------:R-:W-:-:S07]  /*3310*/  MOV R17, R53 ;  /* 0x0000003500117202 */ /* 0x000fce0000000f00 */
[----:B------:R-:W-:Y:S05]  /*3320*/  WARPSYNC.COLLECTIVE R0, `(.L_x_1190) ;  /* 0x0000000000087348 */ /* 0x000fea0003c00000 */
[----:B------:R0:W1:Y:S02]  /*3330*/  SHFL.BFLY P1, R53, R52, R51, R3 ;  /* 0x0c00003334357389 */ /* 0x0000640000020003 */
[----:B01----:R-:W-:Y:S01]  /*3340*/  ENDCOLLECTIVE ;  /* 0x000000000000791b */ /* 0x003fe20003800000 */
.L_x_1190:
[----:B------:R-:W-:-:S05]  /*3350*/  FADD.FTZ R17, R17, R4 ;  /* 0x0000000411117221 */ /* 0x000fca0000010000 */
[----:B------:R-:W-:Y:S02]  /*3360*/  MOV R52, R17 ;  /* 0x0000001100347202 */ /* 0x000fe40000000f00 */
[----:B------:R-:W-:-:S07]  /*3370*/  MOV R14, R53 ;  /* 0x00000035000e7202 */ /* 0x000fce0000000f00 */
[----:B------:R-:W-:Y:S05]  /*3380*/  WARPSYNC.COLLECTIVE R0, `(.L_x_1191) ;  /* 0x0000000000087348 */ /* 0x000fea0003c00000 */
[----:B------:R0:W1:Y:S02]  /*3390*/  SHFL.BFLY P1, R53, R52, R51, R3 ;  /* 0x0c00003334357389 */ /* 0x0000640000020003 */
[----:B01----:R-:W-:Y:S01]  /*33a0*/  ENDCOLLECTIVE ;  /* 0x000000000000791b */ /* 0x003fe20003800000 */
.L_x_1191:
[----:B------:R-:W-:Y:S01]  /*33b0*/  FADD.FTZ R14, R5, R14 ;  /* 0x0000000e050e7221 */ /* 0x000fe20000010000 */
[----:B------:R-:W-:-:S04]  /*33c0*/  HFMA2.MMA R51, -RZ, RZ, 0, 1.1920928955078125e-07 ;  /* 0x00000002ff337435 */ /* 0x000fc800000001ff */
[----:B------:R-:W-:Y:S02]  /*33d0*/  MOV R52, R14 ;  /* 0x0000000e00347202 */ /* 0x000fe40000000f00 */
[----:B------:R-:W-:-:S07]  /*33e0*/  MOV R16, R53 ;  /* 0x0000003500107202 */ /* 0x000fce0000000f00 */
[----:B------:R-:W-:Y:S05]  /*33f0*/  WARPSYNC.COLLECTIVE R0, `(.L_x_1192) ;  /* 0x0000000000087348 */ /* 0x000fea0003c00000 */
[----:B------:R0:W1:Y:S02]  /*3400*/  SHFL.BFLY P1, R53, R52, R51, R3 ;  /* 0x0c00003334357389 */ /* 0x0000640000020003 */
[----:B01----:R-:W-:Y:S01]  /*3410*/  ENDCOLLECTIVE ;  /* 0x000000000000791b */ /* 0x003fe20003800000 */
.L_x_1192:
[----:B------:R-:W-:-:S05]  /*3420*/  FADD.FTZ R16, R17, R16 ;  /* 0x0000001011107221 */ /* 0x000fca0000010000 */
[----:B------:R-:W-:Y:S02]  /*3430*/  MOV R52, R16 ;  /* 0x0000001000347202 */ /* 0x000fe40000000f00 */
[----:B------:R-:W-:-:S07]  /*3440*/  MOV R19, R53 ;  /* 0x0000003500137202 */ /* 0x000fce0000000f00 */
[----:B------:R-:W-:Y:S05]  /*3450*/  WARPSYNC.COLLECTIVE R0, `(.L_x_1193) ;  /* 0x0000000000087348 */ /* 0x000fea0003c00000 */
[----:B------:R0:W1:Y:S02]  /*3460*/  SHFL.BFLY P1, R53, R52, R51, R3 ;  /* 0x0c00003334357389 */ /* 0x0000640000020003 */
[----:B01----:R-:W-:Y:S01]  /*3470*/  ENDCOLLECTIVE ;  /* 0x000000000000791b */ /* 0x003fe20003800000 */
.L_x_1193:
[----:B------:R-:W-:Y:S01]  /*3480*/  FADD.FTZ R19, R14, R19 ;  /* 0x000000130e137221 */ /* 0x000fe20000010000 */
[----:B------:R-:W-:-:S04]  /*3490*/  HFMA2.MMA R51, -RZ, RZ, 0, 5.9604644775390625e-08 ;  /* 0x00000001ff337435 */ /* 0x000fc800000001ff */
[----:B------:R-:W-:Y:S02]  /*34a0*/  MOV R52, R19 ;  /* 0x0000001300347202 */ /* 0x000fe40000000f00 */
[----:B------:R-:W-:-:S07]  /*34b0*/  MOV R21, R53 ;  /* 0x0000003500157202 */ /* 0x000fce0000000f00 */
[----:B------:R-:W-:Y:S05]  /*34c0*/  WARPSYNC.COLLECTIVE R0, `(.L_x_1194) ;  /* 0x0000000000087348 */ /* 0x000fea0003c00000 */
[----:B------:R0:W1:Y:S02]  /*34d0*/  SHFL.BFLY P1, R53, R52, R51, R3 ;  /* 0x0c00003334357389 */ /* 0x0000640000020003 */
[----:B01----:R-:W-:Y:S01]  /*34e0*/  ENDCOLLECTIVE ;  /* 0x000000000000791b */ /* 0x003fe20003800000 */
.L_x_1194:
[----:B------:R-:W-:-:S05]  /*34f0*/  FADD.FTZ R21, R16, R21 ;  /* 0x0000001510157221 */ /* 0x000fca0000010000 */
[----:B------:R-:W-:Y:S02]  /*3500*/  MOV R52, R21 ;  /* 0x0000001500347202 */ /* 0x000fe40000000f00 */
[----:B------:R-:W-:-:S07]  /*3510*/  MOV R2, R53 ;  /* 0x0000003500027202 */ /* 0x000fce0000000f00 */
[----:B------:R-:W-:Y:S05]  /*3520*/  WARPSYNC.COLLECTIVE R0, `(.L_x_1195) ;  /* 0x0000000000087348 */ /* 0x000fea0003c00000 */
[----:B------:R0:W1:Y:S02]  /*3530*/  SHFL.BFLY P1, R53, R52, R51, R3 ;  /* 0x0c00003334357389 */ /* 0x0000640000020003 */
[----:B01----:R-:W-:Y:S01]  /*3540*/  ENDCOLLECTIVE ;  /* 0x000000000000791b */ /* 0x003fe20003800000 */
.L_x_1195:
[----:B------:R-:W-:Y:S01]  /*3550*/  FADD.FTZ R2, R19, R2 ;  /* 0x0000000213027221 */ /* 0x000fe20000010000 */
[----:B------:R-:W-:Y:S06]  /*3560*/  BRA `(.L_x_1196) ;  /* 0xfffffff400cc7947 */ /* 0x000fec000383ffff */
.L_x_1197:
        /* <DEDUP_REMOVED lines=9> */
.L_x_2241:


//--------------------- .text._ZN13group_norm_v218gn_bwd_cuda_kernelI6__halfLi320ELi3ELi16ELi40ELi256ELb1ELb1ELi2ELi320ELi320ELi2ELb1ELi2ELb0ELb0ELNS_15WgradSyncMethodE3ENS_16CompileConditionILi900EEEEEvPT_S6_S6_PKS5_S8_S8_S8_PKfflPfPj --------------------------
	.section	.text._ZN13group_norm_v218gn_bwd_cuda_kernelI6__halfLi320ELi3ELi16ELi40ELi256ELb1ELb1ELi2ELi320ELi320ELi2ELb1ELi2ELb0ELb0ELNS_15WgradSyncMethodE3ENS_16CompileConditionILi900EEEEEvPT_S6_S6_PKS5_S8_S8_S8_PKfflPfPj,"ax",@progbits
	.align	128
        .global         _ZN13group_norm_v218gn_bwd_cuda_kernelI6__halfLi320ELi3ELi16ELi40ELi256ELb1ELb1ELi2ELi320ELi320ELi2ELb1ELi2ELb0ELb0ELNS_15WgradSyncMethodE3ENS_16CompileConditionILi900EEEEEvPT_S6_S6_PKS5_S8_S8_S8_PKfflPfPj
        .type           _ZN13group_norm_v218gn_bwd_cuda_kernelI6__halfLi320ELi3ELi16ELi40ELi256ELb1ELb1ELi2ELi320ELi320ELi2ELb1ELi2ELb0ELb0ELNS_15WgradSyncMethodE3ENS_16CompileConditionILi900EEEEEvPT_S6_S6_PKS5_S8_S8_S8_PKfflPfPj,@function
        .size           _ZN13group_norm_v218gn_bwd_cuda_kernelI6__halfLi320ELi3ELi16ELi40ELi256ELb1ELb1ELi2ELi320ELi320ELi2ELb1ELi2ELb0ELb0ELNS_15WgradSyncMethodE3ENS_16CompileConditionILi900EEEEEvPT_S6_S6_PKS5_S8_S8_S8_PKfflPfPj,(.L_x_2242 - _ZN13group_norm_v218gn_bwd_cuda_kernelI6__halfLi320ELi3ELi16ELi40ELi256ELb1ELb1ELi2ELi320ELi320ELi2ELb1ELi2ELb0ELb0ELNS_15WgradSyncMethodE3ENS_16CompileConditionILi900EEEEEvPT_S6_S6_PKS5_S8_S8_S8_PKfflPfPj)
        .other          _ZN13group_norm_v218gn_bwd_cuda_kernelI6__halfLi320ELi3ELi16ELi40ELi256ELb1ELb1ELi2ELi320ELi320ELi2ELb1ELi2ELb0ELb0ELNS_15WgradSyncMethodE3ENS_16CompileConditionILi900EEEEEvPT_S6_S6_PKS5_S8_S8_S8_PKfflPfPj,@"STO_CUDA_ENTRY STV_DEFAULT"
_ZN13group_norm_v218gn_bwd_cuda_kernelI6__halfLi320ELi3ELi16ELi40ELi256ELb1ELb1ELi2ELi320ELi320ELi2ELb1ELi2ELb0ELb0ELNS_15WgradSyncMethodE3ENS_16CompileConditionILi900EEEEEvPT_S6_S6_PKS5_S8_S8_S8_PKfflPfPj:
.text._ZN13group_norm_v218gn_bwd_cuda_kernelI6__halfLi320ELi3ELi16ELi40ELi256ELb1ELb1ELi2ELi320ELi320ELi2ELb1ELi2ELb0ELb0ELNS_15WgradSyncMethodE3ENS_16CompileConditionILi900EEEEEvPT_S6_S6_PKS5_S8_S8_S8_PKfflPfPj:
        /* <DEDUP_REMOVED lines=20> */
[----:B------:R-:W-:Y:S01]  /*0140*/  MOV R8, 0x7fffff81 ;  /* 0x7fffff8100087802 */ /* 0x000fe20000000f00 */
[----:B------:R-:W-:Y:S01]  /*0150*/  IMAD.MOV R5, RZ, RZ, -R4 ;  /* 0x000000ffff057224 */ /* 0x000fe200078e0a04 */
[----:B------:R-:W-:-:S04]  /*0160*/  LOP3.LUT R3, R3, 0x2, RZ, 0xfc, !PT ;  /* 0x0000000203037812 */ /* 0x000fc800078efcff */
[----:B------:R-:W-:Y:S01]  /*0170*/  ISETP.NE.AND P0, PT, R2, R5, PT ;  /* 0x000000050200720c */ /* 0x000fe20003f05270 */
[----:B0-----:R-:W-:-:S03]  /*0180*/  IMAD.WIDE.U32 R4, R3, 0x4, R6 ;  /* 0x0000000403047825 */ /* 0x001fc600078e0006 */
[----:B------:R-:W-:Y:S01]  /*0190*/  SEL R3, R8, 0x1, !P0 ;  /* 0x0000000108037807 */ /* 0x000fe20004000000 */
[----:B------:R-:W-:Y:S06]  /*01a0*/  MEMBAR.ALL.GPU ;  /* 0x0000000000007992 */ /* 0x000fec000000a000 */
[----:B------:R-:W-:-:S00]  /*01b0*/  ERRBAR ;  /* 0x00000000000079ab */ /* 0x000fc00000000000 */
[----:B------:R-:W-:Y:S06]  /*01c0*/  CGAERRBAR ;  /* 0x00000000000075ab */ /* 0x000fec0000000000 */
[----:B------:R0:W5:Y:S02]  /*01d0*/  ATOM.E.ADD.STRONG.GPU PT, R3, desc[UR8][R4.64], R3 ;  /* 0x000000030403798a */ /* 0x00016400081ee1c8 */
.L_x_1200:
[----:B------:R-:W2:Y:S04]  /*01e0*/  LD.E.STRONG.GPU R6, desc[UR8][R4.64] ;  /* 0x0000000804067980 */ /* 0x000ea8000c10f900 */
[----:B--2---:R-:W-:Y:S01]  /*01f0*/  CCTL.IVALL ;  /* 0x00000000ff00798f */ /* 0x004fe20002000000 */
[----:B------:R-:W-:Y:S05]  /*0200*/  YIELD ;  /* 0x0000000000007946 */ /* 0x000fea0003800000 */
[----:B-----5:R-:W-:-:S04]  /*0210*/  LOP3.LUT R6, R6, R3, RZ, 0x3c, !PT ;  /* 0x0000000306067212 */ /* 0x020fc800078e3cff */
[----:B------:R-:W-:-:S13]  /*0220*/  ISETP.GT.AND P0, PT, R6, -0x1, PT ;  /* 0xffffffff0600780c */ /* 0x000fda0003f04270 */
[----:B------:R-:W-:Y:S05]  /*0230*/  @P0 BRA `(.L_x_1200) ;  /* 0xfffffffc00e80947 */ /* 0x000fea000383ffff */
.L_x_1199:
[----:B------:R-:W-:Y:S05]  /*0240*/  WARPSYNC.ALL ;  /* 0x0000000000007948 */ /* 0x000fea0003800000 */
[----:B------:R-:W-:Y:S06]  /*0250*/  BAR.SYNC.DEFER_BLOCKING 0x0 ;  /* 0x0000000000007b1d */ /* 0x000fec0000010000 */
[----:B------:R-:W-:Y:S05]  /*0260*/  BRA `(.L_x_1201) ;  /* 0x0000001c00647947 */ /* 0x000fea0003800000 */
.L_x_1198:
[----:B------:R-:W0:Y:S01]  /*0270*/  S2R R6, SR_TID.X ;  /* 0x0000000000067919 */ /* 0x000e220000002100 */
[----:B------:R-:W-:Y:S02]  /*0280*/  MOV R3, 0x400 ;  /* 0x0000040000037802 */ /* 0x000fe40000000f00 */
[----:B------:R-:W-:Y:S02]  /*0290*/  CS2R R22, SRZ ;  /* 0x0000000000167805 */ /* 0x000fe4000001ff00 */
[----:B------:R-:W-:Y:S01]  /*02a0*/  CS2R R24, SRZ ;  /* 0x0000000000187805 */ /* 0x000fe2000001ff00 */
[----:B------:R-:W1:Y:S01]  /*02b0*/  S2R R12, SR_CgaCtaId ;  /* 0x00000000000c7919 */ /* 0x000e620000008800 */
[----:B------:R-:W-:Y:S01]  /*02c0*/  IADD3 R3, R3, 0x1400, RZ ;  /* 0x0000140003037810 */ /* 0x000fe20007ffe0ff */
[----:B------:R-:W-:Y:S01]  /*02d0*/  UMOV UR4, URZ ;  /* 0x0000003f00047c82 */ /* 0x000fe20008000000 */
[C---:B0-----:R-:W-:Y:S01]  /*02e0*/  LEA.HI R5, R6.reuse, R6, RZ, 0x1 ;  /* 0x0000000606057211 */ /* 0x041fe200078f08ff */
[----:B------:R-:W-:-:S03]  /*02f0*/  IMAD.WIDE.U32 R8, R6, -0x33333333, RZ ;  /* 0xcccccccd06087825 */ /* 0x000fc600078e00ff */
[----:B------:R-:W-:Y:S02]  /*0300*/  SHF.R.S32.HI R7, RZ, 0x1, R5 ;  /* 0x00000001ff077819 */ /* 0x000fe40000011405 */
[----:B-1----:R-:W-:Y:S01]  /*0310*/  LEA R8, R12, R3, 0x18 ;  /* 0x000000030c087211 */ /* 0x002fe200078ec0ff */
[----:B------:R-:W-:Y:S01]  /*0320*/  IMAD.SHL.U32 R3, R2, 0x2, RZ ;  /* 0x0000000202037824 */ /* 0x000fe200078e00ff */
[----:B------:R-:W-:Y:S01]  /*0330*/  SHF.R.U32.HI R14, RZ, 0x7, R9 ;  /* 0x00000007ff0e7819 */ /* 0x000fe20000011609 */
[----:B------:R-:W-:Y:S01]  /*0340*/  VIADD R10, R7, 0xa0 ;  /* 0x000000a0070a7836 */ /* 0x000fe20000000000 */
[--C-:B------:R-:W-:Y:S02]  /*0350*/  SHF.R.S32.HI R9, RZ, 0x1f, R6.reuse ;  /* 0x0000001fff097819 */ /* 0x100fe40000011406 */
[----:B------:R-:W-:Y:S01]  /*0360*/  LOP3.LUT R3, R3, 0xfe, RZ, 0xc0, !PT ;  /* 0x000000fe03037812 */ /* 0x000fe200078ec0ff */
[----:B------:R-:W-:Y:S01]  /*0370*/  IMAD R49, R14, -0xa0, R6 ;  /* 0xffffff600e317824 */ /* 0x000fe200078e0206 */
[----:B------:R-:W-:-:S02]  /*0380*/  SHF.R.S32.HI R11, RZ, 0x1f, R10 ;  /* 0x0000001fff0b7819 */ /* 0x000fc4000001140a */
[----:B------:R-:W-:Y:S01]  /*0390*/  LOP3.LUT R5, R5, 0xfffffffe, RZ, 0xc0, !PT ;  /* 0xfffffffe05057812 */ /* 0x000fe200078ec0ff */
[----:B------:R-:W-:Y:S01]  /*03a0*/  IMAD.IADD R3, R3, 0x1, R14 ;  /* 0x0000000103037824 */ /* 0x000fe200078e020e */
[----:B------:R-:W-:Y:S02]  /*03b0*/  LEA.HI R11, R11, R10, RZ, 0x3 ;  /* 0x0000000a0b0b7211 */ /* 0x000fe400078f18ff */
[-C--:B------:R-:W-:Y:S01]  /*03c0*/  LEA.HI R10, R9, R6.reuse, RZ, 0x4 ;  /* 0x00000006090a7211 */ /* 0x080fe200078f20ff */
[----:B------:R-:W-:Y:S01]  /*03d0*/  IMAD R9, R49, 0x18, R8 ;  /* 0x0000001831097824 */ /* 0x000fe200078e0208 */
[----:B------:R-:W-:Y:S01]  /*03e0*/  IADD3 R5, -R5, R6, RZ ;  /* 0x0000000605057210 */ /* 0x000fe20007ffe1ff */
[----:B------:R-:W-:Y:S01]  /*03f0*/  IMAD R48, R3, 0x280, RZ ;  /* 0x0000028003307824 */ /* 0x000fe200078e02ff */
[----:B------:R-:W-:Y:S02]  /*0400*/  SHF.R.U32.HI R10, RZ, 0x4, R10 ;  /* 0x00000004ff0a7819 */ /* 0x000fe4000001160a */
[----:B------:R-:W-:-:S02]  /*0410*/  SHF.R.U32.HI R12, RZ, 0x3, R11 ;  /* 0x00000003ff0c7819 */ /* 0x000fc4000001160b */
[----:B------:R-:W-:Y:S02]  /*0420*/  LEA R9, R14, R9, 0x3 ;  /* 0x000000090e097211 */ /* 0x000fe400078e18ff */
[C---:B------:R-:W-:Y:S02]  /*0430*/  LOP3.LUT R10, R5.reuse, 0x1, R10, 0x78, !PT ;  /* 0x00000001050a7812 */ /* 0x040fe400078e780a */
[----:B------:R-:W-:-:S07]  /*0440*/  LOP3.LUT R11, R5, 0x1, R12, 0x78, !PT ;  /* 0x00000001050b7812 */ /* 0x000fce00078e780c */
.L_x_1217:
[C---:B------:R-:W-:Y:S01]  /*0450*/  LOP3.LUT R20, R4.reuse, 0x1, RZ, 0xc0, !PT ;  /* 0x0000000104147812 */ /* 0x040fe200078ec0ff */
[----:B------:R-:W-:Y:S01]  /*0460*/  IMAD.MOV.U32 R15, RZ, RZ, RZ ;  /* 0x000000ffff0f7224 */ /* 0x000fe200078e00ff */
[--C-:B------:R-:W-:Y:S01]  /*0470*/  SHF.R.U64 R5, R4, 0x1, R47.reuse ;  /* 0x0000000104057819 */ /* 0x100fe2000000122f */
[----:B------:R-:W-:Y:S01]  /*0480*/  ULDC.64 UR12, c[0x0][0x248] ;  /* 0x00009200000c7ab9 */ /* 0x000fe20000000a00 */
[----:B-1----:R-:W-:Y:S01]  /*0490*/  SHF.R.U32.HI R16, RZ, 0x1, R47 ;  /* 0x00000001ff107819 */ /* 0x002fe2000001162f */
[----:B------:R-:W-:Y:S01]  /*04a0*/  IMAD R20, R20, 0x140, RZ ;  /* 0x0000014014147824 */ /* 0x000fe200078e02ff */
[----:B------:R-:W-:Y:S01]  /*04b0*/  MOV R14, R48 ;  /* 0x00000030000e7202 */ /* 0x000fe20000000f00 */
[----:B------:R-:W0:Y:S01]  /*04c0*/  LDC.64 R26, c[0x0][0x238] ;  /* 0x00008e00ff1a7b82 */ /* 0x000e220000000a00 */
[----:B------:R-:W-:Y:S01]  /*04d0*/  ULDC UR5, c[0x0][0x250] ;  /* 0x0000940000057ab9 */ /* 0x000fe20000000800 */
[----:B------:R-:W-:Y:S02]  /*04e0*/  IMAD R3, R49, 0x2, R20 ;  /* 0x0000000231037824 */ /* 0x000fe400078e0214 */
[----:B------:R-:W-:-:S02]  /*04f0*/  IMAD R21, R16, 0x28000, RZ ;  /* 0x0002800010157824 */ /* 0x000fc400078e02ff */
[----:B------:R-:W-:Y:S02]  /*0500*/  IMAD.WIDE.U32 R12, R3, -0x33333333, RZ ;  /* 0xcccccccd030c7825 */ /* 0x000fe400078e00ff */
[----:B------:R-:W1:Y:S02]  /*0510*/  LDC.64 R18, c[0x0][0x240] ;  /* 0x00009000ff127b82 */ /* 0x000e640000000a00 */
[----:B------:R-:W-:Y:S01]  /*0520*/  IMAD.WIDE.U32 R14, R5, 0x28000, R14 ;  /* 0x00028000050e7825 */ /* 0x000fe200078e000e */
[----:B------:R-:W-:-:S04]  /*0530*/  SHF.R.U32.HI R12, RZ, 0x5, R13 ;  /* 0x00000005ff0c7819 */ /* 0x000fc8000001160d */
[----:B------:R-:W-:Y:S02]  /*0540*/  LEA R13, P0, R5, R12, 0x4 ;  /* 0x0000000c050d7211 */ /* 0x000fe400078020ff */
[----:B------:R-:W-:Y:S02]  /*0550*/  IADD3 R14, P1, R3, R14, RZ ;  /* 0x0000000e030e7210 */ /* 0x000fe40007f3e0ff */
[----:B------:R-:W-:Y:S02]  /*0560*/  LEA.HI.X R28, R5, RZ, R16, 0x4, P0 ;  /* 0x000000ff051c7211 */ /* 0x000fe400000f2410 */
[C---:B------:R-:W-:Y:S02]  /*0570*/  LEA R16, P0, R13.reuse, UR12, 0x3 ;  /* 0x0000000c0d107c11 */ /* 0x040fe4000f8018ff */
[----:B------:R-:W-:Y:S02]  /*0580*/  SHF.R.S32.HI R5, RZ, 0x1f, R3 ;  /* 0x0000001fff057819 */ /* 0x000fe40000011403 */
[----:B------:R-:W-:Y:S01]  /*0590*/  LEA.HI.X R17, R13, UR13, R28, 0x3, P0 ;  /* 0x0000000d0d117c11 */ /* 0x000fe200080f1c1c */
[----:B------:R-:W-:Y:S01]  /*05a0*/  ULDC.64 UR12, c[0x0][0x230] ;  /* 0x00008c00000c7ab9 */ /* 0x000fe20000000a00 */
[----:B------:R-:W-:-:S02]  /*05b0*/  IADD3.X R5, R5, R15, R21, P1, !PT ;  /* 0x0000000f05057210 */ /* 0x000fc40000ffe415 */
[C---:B------:R-:W-:Y:S02]  /*05c0*/  SHF.L.U32 R13, R14.reuse, 0x1, RZ ;  /* 0x000000010e0d7819 */ /* 0x040fe400000006ff */
[----:B------:R-:W2:Y:S01]  /*05d0*/  LDG.E.64.CONSTANT R16, desc[UR8][R16.64] ;  /* 0x0000000810107981 */ /* 0x000ea2000c1e9b00 */
[----:B------:R-:W-:Y:S02]  /*05e0*/  SHF.L.U64.HI R14, R14, 0x1, R5 ;  /* 0x000000010e0e7819 */ /* 0x000fe40000010205 */
[----:B------:R-:W-:-:S04]  /*05f0*/  IADD3 R28, P0, R13, UR12, RZ ;  /* 0x0000000c0d1c7c10 */ /* 0x000fc8000ff1e0ff */
[----:B------:R-:W-:Y:S01]  /*0600*/  IADD3.X R29, R14, UR13, RZ, P0, !PT ;  /* 0x0000000d0e1d7c10 */ /* 0x000fe200087fe4ff */
[----:B0-----:R-:W-:Y:S01]  /*0610*/  IMAD.WIDE R26, R3, 0x2, R26 ;  /* 0x00000002031a7825 */ /* 0x001fe200078e021a */
[----:B------:R-:W-:-:S03]  /*0620*/  ULDC.64 UR12, c[0x0][0x228] ;  /* 0x00008a00000c7ab9 */ /* 0x000fc60000000a00 */
[----:B------:R-:W3:Y:S01]  /*0630*/  LDG.E.CONSTANT R28, desc[UR8][R28.64] ;  /* 0x000000081c1c7981 */ /* 0x000ee2000c1e9900 */
[----:B-1----:R-:W-:-:S03]  /*0640*/  IMAD.WIDE R18, R3, 0x2, R18 ;  /* 0x0000000203127825 */ /* 0x002fc600078e0212 */
[----:B------:R0:W4:Y:S04]  /*0650*/  LDG.E.CONSTANT R27, desc[UR8][R26.64] ;  /* 0x000000081a1b7981 */ /* 0x000128000c1e9900 */
[----:B------:R-:W5:Y:S01]  /*0660*/  LDG.E.CONSTANT R19, desc[UR8][R18.64] ;  /* 0x0000000812137981 */ /* 0x000f62000c1e9900 */
[----:B------:R-:W-:-:S04]  /*0670*/  IADD3 R30, P0, R13, UR12, RZ ;  /* 0x0000000c0d1e7c10 */ /* 0x000fc8000ff1e0ff */
[----:B------:R-:W-:-:S05]  /*0680*/  IADD3.X R31, R14, UR13, RZ, P0, !PT ;  /* 0x0000000d0e1f7c10 */ /* 0x000fca00087fe4ff */
[----:B------:R-:W5:Y:S01]  /*0690*/  LDG.E.CONSTANT R32, desc[UR8][R30.64] ;  /* 0x000000081e207981 */ /* 0x000f62000c1e9900 */
[----:B------:R-:W-:Y:S02]  /*06a0*/  IADD3 R46, P0, R4, 0x2, RZ ;  /* 0x00000002042e7810 */ /* 0x000fe40007f1e0ff */
[----:B------:R-:W-:Y:S02]  /*06b0*/  CS2R R34, SRZ ;  /* 0x0000000000227805 */ /* 0x000fe4000001ff00 */
[----:B------:R-:W-:Y:S01]  /*06c0*/  ISETP.GT.U32.AND P1, PT, R6, 0xf, PT ;  /* 0x0000000f0600780c */ /* 0x000fe20003f24070 */
[----:B------:R-:W-:Y:S01]  /*06d0*/  IMAD.X R47, RZ, RZ, R47, P0 ;  /* 0x000000ffff2f7224 */ /* 0x000fe200000e062f */
[----:B------:R-:W-:-:S04]  /*06e0*/  ISETP.GE.U32.AND P0, PT, R46, UR10, PT ;  /* 0x0000000a2e007c0c */ /* 0x000fc8000bf06070 */
[----:B------:R-:W-:Y:S01]  /*06f0*/  ISETP.GE.AND.EX P0, PT, R47, UR6, PT, P0 ;  /* 0x000000062f007c0c */ /* 0x000fe2000bf06300 */
[----:B--2---:R-:W-:-:S06]  /*0700*/  FADD.FTZ R15, R17, UR5 ;  /* 0x00000005110f7e21 */ /* 0x004fcc0008010000 */
[----:B------:R-:W1:Y:S01]  /*0710*/  MUFU.RSQ R15, R15 ;  /* 0x0000000f000f7308 */ /* 0x000e620000001400 */
[--C-:B---3--:R-:W-:Y:S02]  /*0720*/  HADD2.F32 R3, -RZ, R28.reuse.H0_H0 ;  /* 0x2000001cff037230 */ /* 0x108fe40000004100 */
[----:B------:R-:W-:-:S03]  /*0730*/  HADD2.F32 R17, -RZ, R28.H1_H1 ;  /* 0x3000001cff117230 */ /* 0x000fc60000004100 */
[C---:B0-----:R-:W-:Y:S01]  /*0740*/  FADD.FTZ R26, -R16.reuse, R3 ;  /* 0x00000003101a7221 */ /* 0x041fe20000010100 */
[----:B----4-:R-:W-:Y:S02]  /*0750*/  HADD2.F32 R3, -RZ, R27.H0_H0 ;  /* 0x2000001bff037230 */ /* 0x010fe40000004100 */
[----:B------:R-:W-:Y:S01]  /*0760*/  FADD.FTZ R16, -R16, R17 ;  /* 0x0000001110107221 */ /* 0x000fe20000010100 */
[----:B-----5:R-:W-:Y:S02]  /*0770*/  HADD2.F32 R18, -RZ, R19.H0_H0 ;  /* 0x20000013ff127230 */ /* 0x020fe40000004100 */
[----:B------:R-:W-:Y:S02]  /*0780*/  HADD2.F32 R17, -RZ, R27.H1_H1 ;  /* 0x3000001bff117230 */ /* 0x000fe40000004100 */
[C---:B-1----:R-:W-:Y:S01]  /*0790*/  FMUL.FTZ R5, R15.reuse, R26 ;  /* 0x0000001a0f057220 */ /* 0x042fe20000410000 */
[----:B------:R-:W-:Y:S02]  /*07a0*/  HADD2.F32 R26, -RZ, R19.H1_H1 ;  /* 0x30000013ff1a7230 */ /* 0x000fe40000004100 */
[----:B------:R-:W-:Y:S01]  /*07b0*/  FMUL.FTZ R19, R15, R16 ;  /* 0x000000100f137220 */ /* 0x000fe20000410000 */
[----:B------:R-:W-:-:S03]  /*07c0*/  FFMA.FTZ R18, R5, R3, R18 ;  /* 0x0000000305127223 */ /* 0x000fc60000010012 */
[----:B------:R-:W-:Y:S01]  /*07d0*/  FFMA.FTZ R28, R19, R17, R26 ;  /* 0x00000011131c7223 */ /* 0x000fe2000001001a */
[----:B------:R-:W-:Y:S02]  /*07e0*/  HADD2.F32 R16, -RZ, R32.H0_H0 ;  /* 0x20000020ff107230 */ /* 0x000fe40000004100 */
[----:B------:R-:W-:Y:S01]  /*07f0*/  FMUL.FTZ R21, R18, -1.4426950216293334961 ;  /* 0xbfb8aa3b12157820 */ /* 0x000fe20000410000 */
[----:B------:R-:W-:-:S05]  /*0800*/  FMUL.FTZ R29, R28, -1.4426950216293334961 ;  /* 0xbfb8aa3b1c1d7820 */ /* 0x000fca0000410000 */
[----:B------:R-:W0:Y:S08]  /*0810*/  MUFU.EX2 R21, R21 ;  /* 0x0000001500157308 */ /* 0x000e300000000800 */
[----:B------:R-:W1:Y:S01]  /*0820*/  MUFU.EX2 R29, R29 ;  /* 0x0000001d001d7308 */ /* 0x000e620000000800 */
[----:B0-----:R-:W-:-:S07]  /*0830*/  FADD.FTZ R26, R21, 1 ;  /* 0x3f800000151a7421 */ /* 0x001fce0000010000 */
[----:B------:R-:W0:Y:S01]  /*0840*/  MUFU.RCP R26, R26 ;  /* 0x0000001a001a7308 */ /* 0x000e220000001000 */
[----:B-1----:R-:W-:-:S07]  /*0850*/  FADD.FTZ R30, R29, 1 ;  /* 0x3f8000001d1e7421 */ /* 0x002fce0000010000 */
[----:B------:R-:W1:Y:S01]  /*0860*/  MUFU.RCP R30, R30 ;  /* 0x0000001e001e7308 */ /* 0x000e620000001000 */
[----:B0-----:R-:W-:-:S04]  /*0870*/  FADD.FTZ R27, -R26, 1 ;  /* 0x3f8000001a1b7421 */ /* 0x001fc80000010100 */
[----:B------:R-:W-:Y:S01]  /*0880*/  FFMA.FTZ R27, R18, R27, 1 ;  /* 0x3f800000121b7423 */ /* 0x000fe2000001001b */
[----:B------:R-:W-:Y:S02]  /*0890*/  HADD2.F32 R18, -RZ, R32.H1_H1 ;  /* 0x30000020ff127230 */ /* 0x000fe40000004100 */
[----:B-1----:R-:W-:Y:S01]  /*08a0*/  FADD.FTZ R31, -R30, 1 ;  /* 0x3f8000001e1f7421 */ /* 0x002fe20000010100 */
[----:B------:R-:W-:-:S03]  /*08b0*/  FMUL.FTZ R27, R26, R27 ;  /* 0x0000001b1a1b7220 */ /* 0x000fc60000410000 */
[----:B------:R-:W-:Y:S01]  /*08c0*/  FFMA.FTZ R31, R28, R31, 1 ;  /* 0x3f8000001c1f7423 */ /* 0x000fe2000001001f */
[----:B------:R-:W-:-:S03]  /*08d0*/  FMUL.FTZ R16, R16, R27 ;  /* 0x0000001b10107220 */ /* 0x000fc60000410000 */
[----:B------:R-:W-:Y:S01]  /*08e0*/  FMUL.FTZ R31, R30, R31 ;  /* 0x0000001f1e1f7220 */ /* 0x000fe20000410000 */
[-C--:B------:R-:W-:Y:S01]  /*08f0*/  FMUL.FTZ R26, R3, R16.reuse ;  /* 0x00000010031a7220 */ /* 0x080fe20000410000 */
[C---:B------:R-:W-:Y:S01]  /*0900*/  FFMA.FTZ R22, R5.reuse, R16, R22 ;  /* 0x0000001005167223 */ /* 0x040fe20000010016 */
[----:B------:R-:W-:Y:S01]  /*0910*/  FADD.FTZ R23, R16, R23 ;  /* 0x0000001710177221 */ /* 0x000fe20000010000 */
[----:B------:R-:W-:Y:S01]  /*0920*/  FMUL.FTZ R18, R18, R31 ;  /* 0x0000001f12127220 */ /* 0x000fe20000410000 */
[----:B------:R-:W-:Y:S01]  /*0930*/  FFMA.FTZ R28, R5, R26, RZ ;  /* 0x0000001a051c7223 */ /* 0x000fe200000100ff */
[----:B------:R-:W-:Y:S02]  /*0940*/  FFMA.FTZ R26, R3, R16, RZ ;  /* 0x00000010031a7223 */ /* 0x000fe400000100ff */
[-C--:B------:R-:W-:Y:S01]  /*0950*/  FMUL.FTZ R21, R17, R18.reuse ;  /* 0x0000001211157220 */ /* 0x080fe20000410000 */
[-C--:B------:R-:W-:Y:S01]  /*0960*/  FFMA.FTZ R24, R19, R18.reuse, R24 ;  /* 0x0000001213187223 */ /* 0x080fe20000010018 */
[----:B------:R-:W-:Y:S01]  /*0970*/  FFMA.FTZ R26, R17, R18, R26 ;  /* 0x00000012111a7223 */ /* 0x000fe2000001001a */
        /* <DEDUP_REMOVED lines=9> */
[----:B------:R-:W-:-:S04]  /*0a10*/  SHF.R.U32.HI R33, RZ, 0x1, R0 ;  /* 0x00000001ff217819 */ /* 0x000fc80000011600 */
[----:B------:R-:W-:-:S04]  /*0a20*/  SHF.L.U32 R33, R33, 0x7, RZ ;  /* 0x0000000721217819 */ /* 0x000fc800000006ff */
[----:B------:R-:W-:-:S05]  /*0a30*/  LOP3.LUT R33, R33, 0xffffff80, R2, 0xe2, !PT ;  /* 0xffffff8021217812 */ /* 0x000fca00078ee202 */
[----:B------:R-:W-:-:S04]  /*0a40*/  IMAD R33, R33, 0x280, R6 ;  /* 0x0000028021217824 */ /* 0x000fc800078e0206 */
[----:B------:R-:W-:Y:S01]  /*0a50*/  IMAD.IADD R33, R20, 0x1, R33 ;  /* 0x0000000114217824 */ /* 0x000fe200078e0221 */
[----:B-1----:R-:W-:-:S04]  /*0a60*/  ULEA UR5, UR7, UR5, 0x18 ;  /* 0x0000000507057291 */ /* 0x002fc8000f8ec03f */
[----:B------:R-:W-:Y:S02]  /*0a70*/  SHF.L.U32 R33, R33, 0x1, RZ ;  /* 0x0000000121217819 */ /* 0x000fe400000006ff */
[----:B------:R-:W-:Y:S02]  /*0a80*/  LEA R21, R6, UR5, 0x4 ;  /* 0x0000000506157c11 */ /* 0x000fe4000f8e20ff */
[----:B------:R-:W-:Y:S02]  /*0a90*/  LEA R27, R7, UR5, 0x4 ;  /* 0x00000005071b7c11 */ /* 0x000fe4000f8e20ff */
[C---:B------:R-:W-:Y:S01]  /*0aa0*/  IADD3 R32, R21.reuse, R26, RZ ;  /* 0x0000001a15207210 */ /* 0x040fe20007ffe0ff */
[----:B------:R-:W-:Y:S01]  /*0ab0*/  IMAD.IADD R21, R21, 0x1, R28 ;  /* 0x0000000115157824 */ /* 0x000fe200078e021c */
[----:B------:R-:W-:Y:S01]  /*0ac0*/  LEA R30, R10, R27, 0x3 ;  /* 0x0000001b0a1e7211 */ /* 0x000fe200078e18ff */
[----:B------:R-:W-:Y:S01]  /*0ad0*/  IMAD R27, R11, 0x8, R27 ;  /* 0x000000080b1b7824 */ /* 0x000fe200078e021b */
[----:B------:R-:W0:Y:S01]  /*0ae0*/  LDC.64 R28, c[0x0][0x260] ;  /* 0x00009800ff1c7b82 */ /* 0x000e220000000a00 */
[----:B------:R-:W-:Y:S04]  /*0af0*/  STS.64 [R32], R22 ;  /* 0x0000001620007388 */ /* 0x000fe80000000a00 */
[----:B------:R-:W-:Y:S03]  /*0b00*/  STS.64 [R21], R24 ;  /* 0x0000001815007388 */ /* 0x000fe60000000a00 */
[----:B------:R-:W-:Y:S01]  /*0b10*/  BAR.SYNC.DEFER_BLOCKING 0x0 ;  /* 0x0000000000007b1d */ /* 0x000fe20000010000 */
[----:B0-----:R-:W-:-:S05]  /*0b20*/  IMAD.WIDE.U32 R28, R33, 0x4, R28 ;  /* 0x00000004211c7825 */ /* 0x001fca00078e001c */
[----:B------:R-:W0:Y:S04]  /*0b30*/  LDS.64 R30, [R30] ;  /* 0x000000001e1e7984 */ /* 0x000e280000000a00 */
[----:B------:R-:W1:Y:S01]  /*0b40*/  LDS.64 R26, [R27+0xa00] ;  /* 0x000a00001b1a7984 */ /* 0x000e620000000a00 */
[----:B0-----:R-:W-:Y:S01]  /*0b50*/  FADD.FTZ R32, RZ, R31 ;  /* 0x0000001fff207221 */ /* 0x001fe20000010000 */
[----:B------:R-:W-:-:S03]  /*0b60*/  FADD.FTZ R21, RZ, R30 ;  /* 0x0000001eff157221 */ /* 0x000fc60000010000 */
[----:B-1----:R-:W-:Y:S01]  /*0b70*/  FADD.FTZ R27, R32, R27 ;  /* 0x0000001b201b7221 */ /* 0x002fe20000010000 */
[----:B------:R-:W-:-:S05]  /*0b80*/  FADD.FTZ R26, R21, R26 ;  /* 0x0000001a151a7221 */ /* 0x000fca0000010000 */
[----:B------:R1:W-:Y:S02]  /*0b90*/  STG.E.64 desc[UR8][R28.64+0x8000], R26 ;  /* 0x0080001a1c007986 */ /* 0x0003e4000c101b08 */
.L_x_1202:
[----:B------:R-:W-:Y:S04]  /*0ba0*/  BSSY B0, `(.L_x_1203) ;  /* 0x00000a7000007945 */ /* 0x000fe80003800000 */
[----:B------:R-:W-:Y:S05]  /*0bb0*/  @P1 BRA `(.L_x_1204) ;  /* 0x0000000800941947 */ /* 0x000fea0003800000 */
[----:B------:R-:W-:Y:S01]  /*0bc0*/  IMAD.SHL.U32 R21, R4, 0x8, RZ ;  /* 0x0000000804157824 */ /* 0x000fe200078e00ff */
[----:B------:R-:W-:-:S04]  /*0bd0*/  SHF.L.U32 R50, R6, 0x3, RZ ;  /* 0x0000000306327819 */ /* 0x000fc800000006ff */
[----:B------:R-:W-:Y:S02]  /*0be0*/  LOP3.LUT R21, R21, 0x8, RZ, 0xc0, !PT ;  /* 0x0000000815157812 */ /* 0x000fe400078ec0ff */
[----:B------:R-:W-:Y:S02]  /*0bf0*/  LOP3.LUT R50, R50, 0x8, RZ, 0xc0, !PT ;  /* 0x0000000832327812 */ /* 0x000fe400078ec0ff */
[----:B------:R-:W-:-:S05]  /*0c00*/  LEA.HI R21, R6, R21, RZ, 0x1f ;  /* 0x0000001506157211 */ /* 0x000fca00078ff8ff */
[----:B------:R-:W-:-:S04]  /*0c10*/  IMAD R38, R21, 0x28, -R20 ;  /* 0x0000002815267824 */ /* 0x000fc800078e0a14 */
[C---:B01----:R-:W-:Y:S01]  /*0c20*/  VIADD R26, R38.reuse, 0x2 ;  /* 0x00000002261a7836 */ /* 0x043fe20000000000 */
[C---:B------:R-:W-:Y:S01]  /*0c30*/  LEA.HI R20, R38.reuse, R38, RZ, 0x1 ;  /* 0x0000002626147211 */ /* 0x040fe200078f08ff */
[C---:B------:R-:W-:Y:S01]  /*0c40*/  VIADD R28, R38.reuse, 0x6 ;  /* 0x00000006261c7836 */ /* 0x040fe20000000000 */
[C---:B------:R-:W-:Y:S01]  /*0c50*/  IADD3 R27, R38.reuse, 0x4, RZ ;  /* 0x00000004261b7810 */ /* 0x040fe20007ffe0ff */
[----:B------:R-:W-:Y:S01]  /*0c60*/  VIADD R31, R38, 0xa ;  /* 0x0000000a261f7836 */ /* 0x000fe20000000000 */
[----:B------:R-:W-:Y:S01]  /*0c70*/  LEA.HI R26, R26, R26, RZ, 0x1 ;  /* 0x0000001a1a1a7211 */ /* 0x000fe200078f08ff */
[C---:B------:R-:W-:Y:S01]  /*0c80*/  VIADD R41, R38.reuse, 0x20 ;  /* 0x0000002026297836 */ /* 0x040fe20000000000 */
[----:B------:R-:W-:Y:S02]  /*0c90*/  SHF.R.S32.HI R21, RZ, 0x1, R20 ;  /* 0x00000001ff157819 */ /* 0x000fe40000011414 */
[----:B------:R-:W-:Y:S02]  /*0ca0*/  LEA.HI R20, R27, R27, RZ, 0x1 ;  /* 0x0000001b1b147211 */ /* 0x000fe400078f08ff */
[----:B------:R-:W-:Y:S01]  /*0cb0*/  IADD3 R29, R38, 0x8, RZ ;  /* 0x00000008261d7810 */ /* 0x000fe20007ffe0ff */
[----:B------:R-:W-:Y:S01]  /*0cc0*/  IMAD R21, R21, 0x18, R8 ;  /* 0x0000001815157824 */ /* 0x000fe200078e0208 */
[----:B------:R-:W-:-:S02]  /*0cd0*/  SHF.R.S32.HI R27, RZ, 0x1, R26 ;  /* 0x00000001ff1b7819 */ /* 0x000fc4000001141a */
[----:B------:R-:W-:Y:S01]  /*0ce0*/  LEA.HI R28, R28, R28, RZ, 0x1 ;  /* 0x0000001c1c1c7211 */ /* 0x000fe200078f08ff */
[----:B------:R-:W-:Y:S01]  /*0cf0*/  IMAD.IADD R21, R21, 0x1, R50 ;  /* 0x0000000115157824 */ /* 0x000fe200078e0232 */
[----:B------:R-:W-:Y:S01]  /*0d00*/  LEA.HI R30, R29, R29, RZ, 0x1 ;  /* 0x0000001d1d1e7211 */ /* 0x000fe200078f08ff */
[----:B------:R-:W-:Y:S01]  /*0d10*/  IMAD R27, R27, 0x18, R8 ;  /* 0x000000181b1b7824 */ /* 0x000fe200078e0208 */
[----:B------:R-:W-:Y:S02]  /*0d20*/  SHF.R.S32.HI R29, RZ, 0x1, R20 ;  /* 0x00000001ff1d7819 */ /* 0x000fe40000011414 */
[----:B------:R-:W-:Y:S02]  /*0d30*/  LEA.HI R32, R31, R31, RZ, 0x1 ;  /* 0x0000001f1f207211 */ /* 0x000fe400078f08ff */
[----:B------:R-:W-:Y:S01]  /*0d40*/  IADD3 R33, R38, 0xc, RZ ;  /* 0x0000000c26217810 */ /* 0x000fe20007ffe0ff */
[----:B------:R-:W-:Y:S01]  /*0d50*/  IMAD R29, R29, 0x18, R8 ;  /* 0x000000181d1d7824 */ /* 0x000fe200078e0208 */
[----:B------:R-:W-:-:S02]  /*0d60*/  SHF.R.S32.HI R31, RZ, 0x1, R28 ;  /* 0x00000001ff1f7819 */ /* 0x000fc4000001141c */
[C---:B------:R-:W-:Y:S02]  /*0d70*/  IADD3 R28, R50.reuse, R27, RZ ;  /* 0x0000001b321c7210 */ /* 0x040fe40007ffe0ff */
[----:B------:R-:W0:Y:S01]  /*0d80*/  LDS.64 R26, [R21] ;  /* 0x00000000151a7984 */ /* 0x000e220000000a00 */
[----:B------:R-:W-:Y:S01]  /*0d90*/  LEA.HI R20, R33, R33, RZ, 0x1 ;  /* 0x0000002121147211 */ /* 0x000fe200078f08ff */
[----:B------:R-:W-:Y:S01]  /*0da0*/  IMAD R31, R31, 0x18, R8 ;  /* 0x000000181f1f7824 */ /* 0x000fe200078e0208 */
[----:B------:R-:W-:Y:S01]  /*0db0*/  SHF.R.S32.HI R33, RZ, 0x1, R30 ;  /* 0x00000001ff217819 */ /* 0x000fe2000001141e */
[C---:B------:R-:W-:Y:S01]  /*0dc0*/  IMAD.IADD R30, R50.reuse, 0x1, R29 ;  /* 0x00000001321e7824 */ /* 0x040fe200078e021d */
[----:B------:R-:W-:Y:S01]  /*0dd0*/  SHF.R.S32.HI R35, RZ, 0x1, R32 ;  /* 0x00000001ff237819 */ /* 0x000fe20000011420 */
[----:B------:R-:W1:Y:S01]  /*0de0*/  LDS.64 R28, [R28] ;  /* 0x000000001c1c7984 */ /* 0x000e620000000a00 */
[----:B------:R-:W-:Y:S01]  /*0df0*/  IADD3 R32, R50, R31, RZ ;  /* 0x0000001f32207210 */ /* 0x000fe20007ffe0ff */
[----:B------:R-:W-:Y:S01]  /*0e00*/  IMAD R33, R33, 0x18, R8 ;  /* 0x0000001821217824 */ /* 0x000fe200078e0208 */
[----:B------:R-:W-:Y:S01]  /*0e10*/  SHF.R.S32.HI R37, RZ, 0x1, R20 ;  /* 0x00000001ff257819 */ /* 0x000fe20000011414 */
[----:B------:R-:W2:Y:S01]  /*0e20*/  LDS.64 R30, [R30] ;  /* 0x000000001e1e7984 */ /* 0x000ea20000000a00 */
[--C-:B------:R-:W-:Y:S01]  /*0e30*/  IMAD R35, R35, 0x18, R8.reuse ;  /* 0x0000001823237824 */ /* 0x100fe200078e0208 */
[----:B------:R-:W-:Y:S01]  /*0e40*/  IADD3 R43, R38, 0x22, RZ ;  /* 0x00000022262b7810 */ /* 0x000fe20007ffe0ff */
[----:B------:R-:W-:Y:S01]  /*0e50*/  IMAD.IADD R34, R50, 0x1, R33 ;  /* 0x0000000132227824 */ /* 0x000fe200078e0221 */
[----:B------:R-:W-:Y:S01]  /*0e60*/  IADD3 R40, R38, 0x26, RZ ;  /* 0x0000002626287810 */ /* 0x000fe20007ffe0ff */
[----:B------:R-:W3:Y:S01]  /*0e70*/  LDS.64 R32, [R32] ;  /* 0x0000000020207984 */ /* 0x000ee20000000a00 */
[----:B------:R-:W-:Y:S01]  /*0e80*/  IMAD R37, R37, 0x18, R8 ;  /* 0x0000001825257824 */ /* 0x000fe200078e0208 */
[----:B------:R-:W-:-:S02]  /*0e90*/  IADD3 R36, R50, R35, RZ ;  /* 0x0000002332247210 */ /* 0x000fc40007ffe0ff */
[----:B------:R-:W4:Y:S01]  /*0ea0*/  LDS.64 R34, [R34] ;  /* 0x0000000022227984 */ /* 0x000f220000000a00 */
[----:B------:R-:W-:Y:S01]  /*0eb0*/  IMAD.IADD R20, R50, 0x1, R37 ;  /* 0x0000000132147824 */ /* 0x000fe200078e0225 */
[----:B------:R-:W-:Y:S02]  /*0ec0*/  LEA.HI R40, R40, R40, RZ, 0x1 ;  /* 0x0000002828287211 */ /* 0x000fe400078f08ff */
[----:B------:R-:W5:Y:S02]  /*0ed0*/  LDS.64 R36, [R36] ;  /* 0x0000000024247984 */ /* 0x000f640000000a00 */
[----:B------:R-:W-:Y:S02]  /*0ee0*/  SHF.R.S32.HI R59, RZ, 0x1, R40 ;  /* 0x00000001ff3b7819 */ /* 0x000fe40000011428 */
[----:B------:R-:W5:Y:S03]  /*0ef0*/  LDS.64 R20, [R20] ;  /* 0x0000000014147984 */ /* 0x000f660000000a00 */
[----:B------:R-:W-:-:S04]  /*0f00*/  IMAD R59, R59, 0x18, R8 ;  /* 0x000000183b3b7824 */ /* 0x000fc800078e0208 */
[----:B------:R-:W-:Y:S02]  /*0f10*/  IMAD.IADD R59, R50, 0x1, R59 ;  /* 0x00000001323b7824 */ /* 0x000fe400078e023b */
[----:B0-----:R-:W-:Y:S01]  /*0f20*/  FADD.FTZ R39, RZ, R26 ;  /* 0x0000001aff277221 */ /* 0x001fe20000010000 */
[----:B------:R-:W-:Y:S01]  /*0f30*/  FADD.FTZ R26, RZ, R27 ;  /* 0x0000001bff1a7221 */ /* 0x000fe20000010000 */
[----:B------:R-:W-:Y:S02]  /*0f40*/  VIADD R27, R38, 0x24 ;  /* 0x00000024261b7836 */ /* 0x000fe40000000000 */
[----:B-1----:R-:W-:Y:S01]  /*0f50*/  FADD.FTZ R39, R39, R28 ;  /* 0x0000001c27277221 */ /* 0x002fe20000010000 */
[----:B------:R-:W-:Y:S01]  /*0f60*/  FADD.FTZ R26, R26, R29 ;  /* 0x0000001d1a1a7221 */ /* 0x000fe20000010000 */
[C---:B------:R-:W-:Y:S01]  /*0f70*/  IADD3 R29, R38.reuse, 0x12, RZ ;  /* 0x00000012261d7810 */ /* 0x040fe20007ffe0ff */
[----:B------:R-:W-:Y:S02]  /*0f80*/  VIADD R28, R38, 0x10 ;  /* 0x00000010261c7836 */ /* 0x000fe40000000000 */
[----:B--2---:R-:W-:Y:S01]  /*0f90*/  FADD.FTZ R39, R39, R30 ;  /* 0x0000001e27277221 */ /* 0x004fe20000010000 */
[----:B------:R-:W-:Y:S01]  /*0fa0*/  FADD.FTZ R26, R26, R31 ;  /* 0x0000001f1a1a7221 */ /* 0x000fe20000010000 */
[C---:B------:R-:W-:Y:S01]  /*0fb0*/  VIADD R30, R38.reuse, 0x14 ;  /* 0x00000014261e7836 */ /* 0x040fe20000000000 */
[----:B------:R-:W-:Y:S01]  /*0fc0*/  IADD3 R31, R38, 0x16, RZ ;  /* 0x00000016261f7810 */ /* 0x000fe20007ffe0ff */
[----:B---3--:R-:W-:Y:S01]  /*0fd0*/  FADD.FTZ R39, R39, R32 ;  /* 0x0000002027277221 */ /* 0x008fe20000010000 */
[----:B------:R-:W-:Y:S01]  /*0fe0*/  FADD.FTZ R26, R26, R33 ;  /* 0x000000211a1a7221 */ /* 0x000fe20000010000 */
[----:B------:R-:W-:Y:S01]  /*0ff0*/  LEA.HI R33, R28, R28, RZ, 0x1 ;  /* 0x0000001c1c217211 */ /* 0x000fe200078f08ff */
[----:B------:R-:W-:-:S02]  /*1000*/  VIADD R32, R38, 0x18 ;  /* 0x0000001826207836 */ /* 0x000fc40000000000 */
[----:B----4-:R-:W-:Y:S01]  /*1010*/  FADD.FTZ R39, R39, R34 ;  /* 0x0000002227277221 */ /* 0x010fe20000010000 */
[----:B------:R-:W-:Y:S01]  /*1020*/  FADD.FTZ R26, R26, R35 ;  /* 0x000000231a1a7221 */ /* 0x000fe20000010000 */
[----:B------:R-:W-:Y:S02]  /*1030*/  LEA.HI R35, R29, R29, RZ, 0x1 ;  /* 0x0000001d1d237211 */ /* 0x000fe400078f08ff */
[----:B-----5:R-:W-:Y:S01]  /*1040*/  FADD.FTZ R39, R39, R36 ;  /* 0x0000002427277221 */ /* 0x020fe20000010000 */
[----:B------:R-:W-:Y:S01]  /*1050*/  FADD.FTZ R42, R26, R37 ;  /* 0x000000251a2a7221 */ /* 0x000fe20000010000 */
[C---:B------:R-:W-:Y:S01]  /*1060*/  IADD3 R26, R38.reuse, 0xe, RZ ;  /* 0x0000000e261a7810 */ /* 0x040fe20007ffe0ff */
[----:B------:R-:W-:Y:S02]  /*1070*/  VIADD R37, R38, 0x1c ;  /* 0x0000001c26257836 */ /* 0x000fe40000000000 */
[----:B------:R-:W-:Y:S01]  /*1080*/  FADD.FTZ R51, R39, R20 ;  /* 0x0000001427337221 */ /* 0x000fe20000010000 */
[----:B------:R-:W-:Y:S01]  /*1090*/  SHF.R.S32.HI R33, RZ, 0x1, R33 ;  /* 0x00000001ff217819 */ /* 0x000fe20000011421 */
[----:B------:R-:W-:Y:S01]  /*10a0*/  FADD.FTZ R52, R42, R21 ;  /* 0x000000152a347221 */ /* 0x000fe20000010000 */
[----:B------:R-:W-:-:S02]  /*10b0*/  LEA.HI R20, R26, R26, RZ, 0x1 ;  /* 0x0000001a1a147211 */ /* 0x000fc400078f08ff */
[----:B------:R-:W-:Y:S01]  /*10c0*/  LEA.HI R36, R30, R30, RZ, 0x1 ;  /* 0x0000001e1e247211 */ /* 0x000fe200078f08ff */
[----:B------:R-:W-:Y:S01]  /*10d0*/  IMAD R33, R33, 0x18, R8 ;  /* 0x0000001821217824 */ /* 0x000fe200078e0208 */
[----:B------:R-:W-:Y:S02]  /*10e0*/  SHF.R.S32.HI R29, RZ, 0x1, R20 ;  /* 0x00000001ff1d7819 */ /* 0x000fe40000011414 */
[----:B------:R-:W-:Y:S02]  /*10f0*/  SHF.R.S32.HI R35, RZ, 0x1, R35 ;  /* 0x00000001ff237819 */ /* 0x000fe40000011423 */
[C---:B------:R-:W-:Y:S01]  /*1100*/  IADD3 R34, R38.reuse, 0x1a, RZ ;  /* 0x0000001a26227810 */ /* 0x040fe20007ffe0ff */
[--C-:B------:R-:W-:Y:S01]  /*1110*/  IMAD R29, R29, 0x18, R8.reuse ;  /* 0x000000181d1d7824 */ /* 0x100fe200078e0208 */
[----:B------:R-:W-:Y:S01]  /*1120*/  IADD3 R39, R38, 0x1e, RZ ;  /* 0x0000001e26277810 */ /* 0x000fe20007ffe0ff */
[----:B------:R-:W-:Y:S01]  /*1130*/  IMAD R35, R35, 0x18, R8 ;  /* 0x0000001823237824 */ /* 0x000fe200078e0208 */
[----:B------:R-:W-:Y:S01]  /*1140*/  LEA.HI R26, R31, R31, RZ, 0x1 ;  /* 0x0000001f1f1a7211 */ /* 0x000fe200078f08ff */
[----:B------:R-:W-:Y:S01]  /*1150*/  IMAD.IADD R44, R50, 0x1, R29 ;  /* 0x00000001322c7824 */ /* 0x000fe200078e021d */
[----:B------:R-:W-:-:S02]  /*1160*/  SHF.R.S32.HI R29, RZ, 0x1, R36 ;  /* 0x00000001ff1d7819 */ /* 0x000fc40000011424 */
[----:B------:R-:W-:Y:S02]  /*1170*/  LEA.HI R38, R27, R27, RZ, 0x1 ;  /* 0x0000001b1b267211 */ /* 0x000fe400078f08ff */
[----:B------:R-:W-:Y:S01]  /*1180*/  IADD3 R27, R50, R33, RZ ;  /* 0x00000021321b7210 */ /* 0x000fe20007ffe0ff */
[----:B------:R-:W0:Y:S01]  /*1190*/  LDS.64 R44, [R44] ;  /* 0x000000002c2c7984 */ /* 0x000e220000000a00 */
[----:B------:R-:W-:Y:S01]  /*11a0*/  LEA.HI R28, R32, R32, RZ, 0x1 ;  /* 0x00000020201c7211 */ /* 0x000fe200078f08ff */
[----:B------:R-:W-:Y:S01]  /*11b0*/  IMAD R33, R29, 0x18, R8 ;  /* 0x000000181d217824 */ /* 0x000fe200078e0208 */
[----:B------:R-:W-:Y:S01]  /*11c0*/  LEA.HI R31, R37, R37, RZ, 0x1 ;  /* 0x00000025251f7211 */ /* 0x000fe200078f08ff */
[----:B------:R-:W-:Y:S01]  /*11d0*/  IMAD.IADD R29, R50, 0x1, R35 ;  /* 0x00000001321d7824 */ /* 0x000fe200078e0223 */
[----:B------:R-:W-:Y:S02]  /*11e0*/  SHF.R.S32.HI R37, RZ, 0x1, R26 ;  /* 0x00000001ff257819 */ /* 0x000fe4000001141a */
[----:B------:R-:W1:Y:S01]  /*11f0*/  LDS.64 R26, [R27] ;  /* 0x000000001b1a7984 */ /* 0x000e620000000a00 */
[----:B------:R-:W-:-:S02]  /*1200*/  SHF.R.S32.HI R35, RZ, 0x1, R28 ;  /* 0x00000001ff237819 */ /* 0x000fc4000001141c */
[----:B------:R-:W-:Y:S01]  /*1210*/  LEA.HI R30, R34, R34, RZ, 0x1 ;  /* 0x00000022221e7211 */ /* 0x000fe200078f08ff */
[--C-:B------:R-:W-:Y:S01]  /*1220*/  IMAD R37, R37, 0x18, R8.reuse ;  /* 0x0000001825257824 */ /* 0x100fe200078e0208 */
[C---:B------:R-:W-:Y:S01]  /*1230*/  IADD3 R36, R50.reuse, R33, RZ ;  /* 0x0000002132247210 */ /* 0x040fe20007ffe0ff */
[----:B------:R-:W2:Y:S01]  /*1240*/  LDS.64 R28, [R29] ;  /* 0x000000001d1c7984 */ /* 0x000ea20000000a00 */
[----:B------:R-:W-:Y:S01]  /*1250*/  LEA.HI R32, R39, R39, RZ, 0x1 ;  /* 0x0000002727207211 */ /* 0x000fe200078f08ff */
[----:B------:R-:W-:Y:S01]  /*1260*/  IMAD R35, R35, 0x18, R8 ;  /* 0x0000001823237824 */ /* 0x000fe200078e0208 */
[----:B------:R-:W-:Y:S01]  /*1270*/  SHF.R.S32.HI R39, RZ, 0x1, R30 ;  /* 0x00000001ff277819 */ /* 0x000fe2000001141e */
[----:B------:R-:W-:Y:S01]  /*1280*/  IMAD.IADD R33, R50, 0x1, R37 ;  /* 0x0000000132217824 */ /* 0x000fe200078e0225 */
[----:B------:R-:W-:Y:S02]  /*1290*/  LEA.HI R34, R41, R41, RZ, 0x1 ;  /* 0x0000002929227211 */ /* 0x000fe400078f08ff */
[----:B------:R-:W-:Y:S01]  /*12a0*/  SHF.R.S32.HI R41, RZ, 0x1, R31 ;  /* 0x00000001ff297819 */ /* 0x000fe2000001141f */
[----:B------:R-:W-:Y:S01]  /*12b0*/  IMAD R39, R39, 0x18, R8 ;  /* 0x0000001827277824 */ /* 0x000fe200078e0208 */
[----:B------:R-:W3:Y:S01]  /*12c0*/  LDS.64 R30, [R36] ;  /* 0x00000000241e7984 */ /* 0x000ee20000000a00 */
[----:B------:R-:W-:-:S02]  /*12d0*/  LEA.HI R20, R43, R43, RZ, 0x1 ;  /* 0x0000002b2b147211 */ /* 0x000fc400078f08ff */
[C---:B------:R-:W-:Y:S01]  /*12e0*/  IADD3 R35, R50.reuse, R35, RZ ;  /* 0x0000002332237210 */ /* 0x040fe20007ffe0ff */
[----:B------:R-:W-:Y:S01]  /*12f0*/  IMAD R41, R41, 0x18, R8 ;  /* 0x0000001829297824 */ /* 0x000fe200078e0208 */
[----:B------:R-:W-:Y:S01]  /*1300*/  SHF.R.S32.HI R43, RZ, 0x1, R32 ;  /* 0x00000001ff2b7819 */ /* 0x000fe20000011420 */
[C---:B------:R-:W-:Y:S01]  /*1310*/  IMAD.IADD R37, R50.reuse, 0x1, R39 ;  /* 0x0000000132257824 */ /* 0x040fe200078e0227 */
[----:B------:R-:W4:Y:S01]  /*1320*/  LDS.64 R32, [R33] ;  /* 0x0000000021207984 */ /* 0x000f220000000a00 */
[----:B------:R-:W-:Y:S02]  /*1330*/  SHF.R.S32.HI R53, RZ, 0x1, R34 ;  /* 0x00000001ff357819 */ /* 0x000fe40000011422 */
[--C-:B------:R-:W-:Y:S01]  /*1340*/  IMAD R43, R43, 0x18, R8.reuse ;  /* 0x000000182b2b7824 */ /* 0x100fe200078e0208 */
[----:B------:R-:W5:Y:S01]  /*1350*/  LDS.64 R34, [R35] ;  /* 0x0000000023227984 */ /* 0x000f620000000a00 */
[C---:B------:R-:W-:Y:S01]  /*1360*/  IADD3 R39, R50.reuse, R41, RZ ;  /* 0x0000002932277210 */ /* 0x040fe20007ffe0ff */
[----:B------:R-:W-:Y:S01]  /*1370*/  IMAD R53, R53, 0x18, R8 ;  /* 0x0000001835357824 */ /* 0x000fe200078e0208 */
[----:B------:R-:W-:Y:S01]  /*1380*/  SHF.R.S32.HI R55, RZ, 0x1, R20 ;  /* 0x00000001ff377819 */ /* 0x000fe20000011414 */
[----:B------:R-:W5:Y:S01]  /*1390*/  LDS.64 R36, [R37] ;  /* 0x0000000025247984 */ /* 0x000f620000000a00 */
[C---:B------:R-:W-:Y:S01]  /*13a0*/  IMAD.IADD R41, R50.reuse, 0x1, R43 ;  /* 0x0000000132297824 */ /* 0x040fe200078e022b */
[----:B------:R-:W-:Y:S01]  /*13b0*/  SHF.R.S32.HI R57, RZ, 0x1, R38 ;  /* 0x00000001ff397819 */ /* 0x000fe20000011426 */
[----:B0-----:R-:W-:Y:S01]  /*13c0*/  FADD.FTZ R51, R51, R44 ;  /* 0x0000002c33337221 */ /* 0x001fe20000010000 */
[----:B------:R-:W0:Y:S01]  /*13d0*/  LDS.64 R38, [R39] ;  /* 0x0000000027267984 */ /* 0x000e220000000a00 */
        /* <DEDUP_REMOVED lines=9> */
[----:B------:R-:W-:Y:S02]  /*1470*/  FADD.FTZ R52, R52, R27 ;  /* 0x0000001b34347221 */ /* 0x000fe40000010000 */
[----:B------:R-:W1:Y:S01]  /*1480*/  LDS.64 R20, [R20] ;  /* 0x0000000014147984 */ /* 0x000e620000000a00 */
[----:B--2---:R-:W-:Y:S01]  /*1490*/  FADD.FTZ R51, R51, R28 ;  /* 0x0000001c33337221 */ /* 0x004fe20000010000 */
[----:B------:R-:W-:Y:S02]  /*14a0*/  FADD.FTZ R52, R52, R29 ;  /* 0x0000001d34347221 */ /* 0x000fe40000010000 */
[----:B------:R-:W2:Y:S04]  /*14b0*/  LDS.64 R44, [R44] ;  /* 0x000000002c2c7984 */ /* 0x000ea80000000a00 */
[----:B------:R-:W2:Y:S01]  /*14c0*/  LDS.64 R26, [R59] ;  /* 0x000000003b1a7984 */ /* 0x000ea20000000a00 */
        /* <DEDUP_REMOVED lines=8> */
[----:B0-----:R-:W-:Y:S01]  /*1550*/  FADD.FTZ R51, R51, R38 ;  /* 0x0000002633337221 */ /* 0x001fe20000010000 */
[----:B------:R-:W-:-:S03]  /*1560*/  FADD.FTZ R52, R52, R39 ;  /* 0x0000002734347221 */ /* 0x000fc60000010000 */
[----:B------:R-:W-:Y:S01]  /*1570*/  FADD.FTZ R51, R51, R40 ;  /* 0x0000002833337221 */ /* 0x000fe20000010000 */
[----:B------:R-:W-:-:S03]  /*1580*/  FADD.FTZ R52, R52, R41 ;  /* 0x0000002934347221 */ /* 0x000fc60000010000 */
[----:B-1----:R-:W-:Y:S01]  /*1590*/  FADD.FTZ R51, R51, R42 ;  /* 0x0000002a33337221 */ /* 0x002fe20000010000 */
[----:B------:R-:W-:-:S03]  /*15a0*/  FADD.FTZ R52, R52, R43 ;  /* 0x0000002b34347221 */ /* 0x000fc60000010000 */
[----:B------:R-:W-:Y:S01]  /*15b0*/  FADD.FTZ R51, R51, R20 ;  /* 0x0000001433337221 */ /* 0x000fe20000010000 */
[----:B------:R-:W-:-:S03]  /*15c0*/  FADD.FTZ R52, R52, R21 ;  /* 0x0000001534347221 */ /* 0x000fc60000010000 */
[----:B--2---:R-:W-:Y:S01]  /*15d0*/  FADD.FTZ R51, R51, R44 ;  /* 0x0000002c33337221 */ /* 0x004fe20000010000 */
[----:B------:R-:W-:-:S03]  /*15e0*/  FADD.FTZ R52, R52, R45 ;  /* 0x0000002d34347221 */ /* 0x000fc60000010000 */
[----:B------:R-:W-:Y:S01]  /*15f0*/  FADD.FTZ R34, R51, R26 ;  /* 0x0000001a33227221 */ /* 0x000fe20000010000 */
[----:B------:R-:W-:-:S07]  /*1600*/  FADD.FTZ R35, R52, R27 ;  /* 0x0000001b34237221 */ /* 0x000fce0000010000 */
.L_x_1204:
[----:B------:R-:W-:Y:S05]  /*1610*/  BSYNC B0 ;  /* 0x0000000000007941 */ /* 0x000fea0003800000 */
.L_x_1203:
[----:B------:R-:W2:Y:S01]  /*1620*/  SHFL.BFLY PT, R21, R34, 0x1, 0x1f ;  /* 0x0c201f0022157f89 */ /* 0x000ea200000e0000 */
[----:B------:R-:W-:Y:S01]  /*1630*/  LOP3.LUT P2, RZ, R6, 0xfffffff1, RZ, 0xc0, !PT ;  /* 0xfffffff106ff7812 */ /* 0x000fe2000784c0ff */
[----:B------:R-:W-:Y:S01]  /*1640*/  BSSY B0, `(.L_x_1205) ;  /* 0x0000011000007945 */ /* 0x000fe20003800000 */
[----:B------:R-:W-:Y:S01]  /*1650*/  ISETP.GE.U32.AND P1, PT, R46, UR10, PT ;  /* 0x0000000a2e007c0c */ /* 0x000fe2000bf26070 */
[----:B01----:R-:W0:Y:S03]  /*1660*/  SHFL.BFLY PT, R26, R35, 0x1, 0x1f ;  /* 0x0c201f00231a7f89 */ /* 0x003e2600000e0000 */
[----:B------:R-:W-:Y:S01]  /*1670*/  ISETP.GE.AND.EX P1, PT, R47, UR6, PT, P1 ;  /* 0x000000062f007c0c */ /* 0x000fe2000bf26310 */
[----:B--2---:R-:W-:Y:S01]  /*1680*/  FADD.FTZ R20, R21, R34 ;  /* 0x0000002215147221 */ /* 0x004fe20000010000 */
[----:B0-----:R-:W-:-:S05]  /*1690*/  FADD.FTZ R21, R26, R35 ;  /* 0x000000231a157221 */ /* 0x001fca0000010000 */
[----:B------:R-:W-:Y:S06]  /*16a0*/  @P2 BRA `(.L_x_1206) ;  /* 0x0000000000282947 */ /* 0x000fec0003800000 */
[----:B------:R-:W0:Y:S01]  /*16b0*/  LDC R29, c[0x0][0x10] ;  /* 0x00000400ff1d7b82 */ /* 0x000e220000000800 */
[----:B------:R-:W-:-:S04]  /*16c0*/  SHF.R.U32.HI R28, RZ, 0x1, R6 ;  /* 0x00000001ff1c7819 */ /* 0x000fc80000011606 */
[----:B------:R-:W-:-:S03]  /*16d0*/  SHF.L.U32 R31, R28, 0x7, RZ ;  /* 0x000000071c1f7819 */ /* 0x000fc600000006ff */
[----:B------:R-:W1:Y:S01]  /*16e0*/  LDC.64 R26, c[0x0][0x260] ;  /* 0x00009800ff1a7b82 */ /* 0x000e620000000a00 */
[----:B0-----:R-:W-:Y:S01]  /*16f0*/  IMAD R28, R29, UR4, R0 ;  /* 0x000000041d1c7c24 */ /* 0x001fe2000f8e0200 */
[----:B------:R-:W-:-:S05]  /*1700*/  LOP3.LUT R29, R31, 0xffffff80, R2, 0xe2, !PT ;  /* 0xffffff801f1d7812 */ /* 0x000fca00078ee202 */
[----:B------:R-:W-:-:S05]  /*1710*/  IMAD R28, R28, 0x400, R29 ;  /* 0x000004001c1c7824 */ /* 0x000fca00078e021d */
[----:B------:R-:W-:-:S05]  /*1720*/  SHF.L.U32 R29, R28, 0x1, RZ ;  /* 0x000000011c1d7819 */ /* 0x000fca00000006ff */
[----:B-1----:R-:W-:-:S05]  /*1730*/  IMAD.WIDE.U32 R26, R29, 0x4, R26 ;  /* 0x000000041d1a7825 */ /* 0x002fca00078e001a */
[----:B------:R0:W-:Y:S02]  /*1740*/  STG.E.64 desc[UR8][R26.64], R20 ;  /* 0x000000141a007986 */ /* 0x0001e4000c101b08 */
.L_x_1206:
[----:B------:R-:W-:Y:S05]  /*1750*/  BSYNC B0 ;  /* 0x0000000000007941 */ /* 0x000fea0003800000 */
.L_x_1205:
[----:B------:R-:W-:Y:S05]  /*1760*/  @P1 BRA `(.L_x_1207) ;  /* 0x0000000000541947 */ /* 0x000fea0003800000 */
[----:B------:R-:W-:Y:S01]  /*1770*/  BAR.SYNC.DEFER_BLOCKING 0x0 ;  /* 0x0000000000007b1d */ /* 0x000fe20000010000 */
[----:B------:R-:W-:-:S13]  /*1780*/  ISETP.NE.AND P1, PT, R6, RZ, PT ;  /* 0x000000ff0600720c */ /* 0x000fda0003f25270 */
[----:B------:R-:W-:Y:S05]  /*1790*/  @P1 BRA `(.L_x_1208) ;  /* 0x00000000003c1947 */ /* 0x000fea0003800000 */
[----:B0-----:R-:W0:Y:S01]  /*17a0*/  LDC.64 R20, c[0x0][0x268] ;  /* 0x00009a00ff147b82 */ /* 0x001e220000000a00 */
[----:B------:R-:W-:Y:S01]  /*17b0*/  IMAD.MOV.U32 R27, RZ, RZ, 0x7fffff81 ;  /* 0x7fffff81ff1b7424 */ /* 0x000fe200078e00ff */
[----:B------:R-:W-:-:S04]  /*17c0*/  ISETP.NE.AND P1, PT, R2, RZ, PT ;  /* 0x000000ff0200720c */ /* 0x000fc80003f25270 */
[----:B------:R-:W-:Y:S01]  /*17d0*/  SEL R27, R27, 0x1, !P1 ;  /* 0x000000011b1b7807 */ /* 0x000fe20004800000 */
[----:B0-----:R-:W-:Y:S01]  /*17e0*/  IMAD.WIDE.U32 R20, R0, 0x4, R20 ;  /* 0x0000000400147825 */ /* 0x001fe200078e0014 */
[----:B------:R-:W-:Y:S06]  /*17f0*/  MEMBAR.ALL.GPU ;  /* 0x0000000000007992 */ /* 0x000fec000000a000 */
[----:B------:R-:W-:-:S00]  /*1800*/  ERRBAR ;  /* 0x00000000000079ab */ /* 0x000fc00000000000 */
[----:B------:R-:W-:Y:S06]  /*1810*/  CGAERRBAR ;  /* 0x00000000000075ab */ /* 0x000fec0000000000 */
[----:B------:R0:W5:Y:S02]  /*1820*/  ATOM.E.ADD.STRONG.GPU PT, R27, desc[UR8][R20.64], R27 ;  /* 0x0000001b141b798a */ /* 0x00016400081ee1c8 */
.L_x_1209:
[----:B------:R-:W2:Y:S04]  /*1830*/  LD.E.STRONG.GPU R26, desc[UR8][R20.64] ;  /* 0x00000008141a7980 */ /* 0x000ea8000c10f900 */
[----:B--2---:R-:W-:Y:S01]  /*1840*/  CCTL.IVALL ;  /* 0x00000000ff00798f */ /* 0x004fe20002000000 */
[----:B------:R-:W-:Y:S05]  /*1850*/  YIELD ;  /* 0x0000000000007946 */ /* 0x000fea0003800000 */
[----:B-----5:R-:W-:-:S04]  /*1860*/  LOP3.LUT R26, R26, R27, RZ, 0x3c, !PT ;  /* 0x0000001b1a1a7212 */ /* 0x020fc800078e3cff */
[----:B------:R-:W-:-:S13]  /*1870*/  ISETP.GT.AND P1, PT, R26, -0x1, PT ;  /* 0xffffffff1a00780c */ /* 0x000fda0003f24270 */
[----:B------:R-:W-:Y:S05]  /*1880*/  @P1 BRA `(.L_x_1209) ;  /* 0xfffffffc00e81947 */ /* 0x000fea000383ffff */
.L_x_1208:
[----:B------:R-:W-:Y:S05]  /*1890*/  WARPSYNC.ALL ;  /* 0x0000000000007948 */ /* 0x000fea0003800000 */
[----:B------:R-:W-:Y:S06]  /*18a0*/  BAR.SYNC.DEFER_BLOCKING 0x0 ;  /* 0x0000000000007b1d */ /* 0x000fec0000010000 */
[----:B------:R-:W-:Y:S05]  /*18b0*/  BRA `(.L_x_1210) ;  /* 0x0000000000607947 */ /* 0x000fea0003800000 */
.L_x_1207:
[----:B------:R-:W-:Y:S01]  /*18c0*/  BAR.SYNC.DEFER_BLOCKING 0x0 ;  /* 0x0000000000007b1d */ /* 0x000fe20000010000 */
[----:B------:R-:W-:-:S13]  /*18d0*/  ISETP.NE.AND P1, PT, R6, RZ, PT ;  /* 0x000000ff0600720c */ /* 0x000fda0003f25270 */
[----:B------:R-:W-:Y:S05]  /*18e0*/  @P1 BRA `(.L_x_1211) ;  /* 0x00000000004c1947 */ /* 0x000fea0003800000 */
[----:B0-----:R-:W0:Y:S01]  /*18f0*/  LDC.64 R20, c[0x0][0x268] ;  /* 0x00009a00ff147b82 */ /* 0x001e220000000a00 */
[----:B------:R-:W-:Y:S02]  /*1900*/  SHF.R.U32.HI R27, RZ, 0x1, R0 ;  /* 0x00000001ff1b7819 */ /* 0x000fe40000011600 */
[----:B------:R-:W-:Y:S02]  /*1910*/  LOP3.LUT R26, R0, 0x1, RZ, 0xc0, !PT ;  /* 0x00000001001a7812 */ /* 0x000fe400078ec0ff */
[----:B------:R-:W-:Y:S02]  /*1920*/  IADD3 R27, -R27, RZ, RZ ;  /* 0x000000ff1b1b7210 */ /* 0x000fe40007ffe1ff */
[----:B------:R-:W-:Y:S02]  /*1930*/  LOP3.LUT R29, R26, 0x2, RZ, 0xfc, !PT ;  /* 0x000000021a1d7812 */ /* 0x000fe400078efcff */
[----:B------:R-:W-:Y:S01]  /*1940*/  ISETP.NE.AND P1, PT, R2, R27, PT ;  /* 0x0000001b0200720c */ /* 0x000fe20003f25270 */
[----:B------:R-:W-:-:S05]  /*1950*/  IMAD.MOV.U32 R27, RZ, RZ, 0x7fffff81 ;  /* 0x7fffff81ff1b7424 */ /* 0x000fca00078e00ff */
[----:B------:R-:W-:Y:S01]  /*1960*/  SEL R27, R27, 0x1, !P1 ;  /* 0x000000011b1b7807 */ /* 0x000fe20004800000 */
[----:B0-----:R-:W-:Y:S01]  /*1970*/  IMAD.WIDE.U32 R20, R29, 0x4, R20 ;  /* 0x000000041d147825 */ /* 0x001fe200078e0014 */
[----:B------:R-:W-:Y:S06]  /*1980*/  MEMBAR.ALL.GPU ;  /* 0x0000000000007992 */ /* 0x000fec000000a000 */
[----:B------:R-:W-:-:S00]  /*1990*/  ERRBAR ;  /* 0x00000000000079ab */ /* 0x000fc00000000000 */
[----:B------:R-:W-:Y:S06]  /*19a0*/  CGAERRBAR ;  /* 0x00000000000075ab */ /* 0x000fec0000000000 */
[----:B------:R0:W5:Y:S02]  /*19b0*/  ATOM.E.ADD.STRONG.GPU PT, R27, desc[UR8][R20.64], R27 ;  /* 0x0000001b141b798a */ /* 0x00016400081ee1c8 */
.L_x_1212:
[----:B------:R-:W2:Y:S04]  /*19c0*/  LD.E.STRONG.GPU R26, desc[UR8][R20.64] ;  /* 0x00000008141a7980 */ /* 0x000ea8000c10f900 */
[----:B--2---:R-:W-:Y:S01]  /*19d0*/  CCTL.IVALL ;  /* 0x00000000ff00798f */ /* 0x004fe20002000000 */
[----:B------:R-:W-:Y:S05]  /*19e0*/  YIELD ;  /* 0x0000000000007946 */ /* 0x000fea0003800000 */
[----:B-----5:R-:W-:-:S04]  /*19f0*/  LOP3.LUT R26, R26, R27, RZ, 0x3c, !PT ;  /* 0x0000001b1a1a7212 */ /* 0x020fc800078e3cff */
[----:B------:R-:W-:-:S13]  /*1a00*/  ISETP.GT.AND P1, PT, R26, -0x1, PT ;  /* 0xffffffff1a00780c */ /* 0x000fda0003f24270 */
[----:B------:R-:W-:Y:S05]  /*1a10*/  @P1 BRA `(.L_x_1212) ;  /* 0xfffffffc00e81947 */ /* 0x000fea000383ffff */
.L_x_1211:
[----:B------:R-:W-:Y:S05]  /*1a20*/  WARPSYNC.ALL ;  /* 0x0000000000007948 */ /* 0x000fea0003800000 */
[----:B------:R-:W-:Y:S06]  /*1a30*/  BAR.SYNC.DEFER_BLOCKING 0x0 ;  /* 0x0000000000007b1d */ /* 0x000fec0000010000 */
.L_x_1210:
[----:B------:R-:W-:Y:S01]  /*1a40*/  ISETP.GT.U32.AND P1, PT, R6, 0xff, PT ;  /* 0x000000ff0600780c */ /* 0x000fe20003f24070 */
[----:B------:R-:W-:Y:S01]  /*1a50*/  BSSY B0, `(.L_x_1213) ;  /* 0x000001f000007945 */ /* 0x000fe20003800000 */
[----:B0-----:R-:W-:-:S11]  /*1a60*/  CS2R R26, SRZ ;  /* 0x00000000001a7805 */ /* 0x001fd6000001ff00 */
[----:B------:R-:W-:Y:S05]  /*1a70*/  @P1 BRA `(.L_x_1214) ;  /* 0x0000000000701947 */ /* 0x000fea0003800000 */
[----:B------:R-:W0:Y:S01]  /*1a80*/  LDC R29, c[0x0][0x10] ;  /* 0x00000400ff1d7b82 */ /* 0x000e220000000800 */
[----:B------:R-:W-:-:S04]  /*1a90*/  SHF.L.U32 R27, R6, 0x2, RZ ;  /* 0x00000002061b7819 */ /* 0x000fc800000006ff */
[----:B------:R-:W-:-:S03]  /*1aa0*/  LOP3.LUT R27, R27, 0x7fffff80, RZ, 0xc0, !PT ;  /* 0x7fffff801b1b7812 */ /* 0x000fc600078ec0ff */
[----:B------:R-:W1:Y:S01]  /*1ab0*/  LDC.64 R20, c[0x0][0x260] ;  /* 0x00009800ff147b82 */ /* 0x000e620000000a00 */
[----:B0-----:R-:W-:Y:S01]  /*1ac0*/  IMAD R26, R29, UR4, R0 ;  /* 0x000000041d1a7c24 */ /* 0x001fe2000f8e0200 */
[----:B------:R-:W-:-:S03]  /*1ad0*/  LOP3.LUT R29, R6, 0x1f, RZ, 0xc0, !PT ;  /* 0x0000001f061d7812 */ /* 0x000fc600078ec0ff */
[----:B------:R-:W-:-:S05]  /*1ae0*/  IMAD R26, R26, 0x400, R27 ;  /* 0x000004001a1a7824 */ /* 0x000fca00078e021b */
[----:B------:R-:W-:-:S05]  /*1af0*/  IADD3 R26, R26, R29, RZ ;  /* 0x0000001d1a1a7210 */ /* 0x000fca0007ffe0ff */
[----:B------:R-:W-:-:S04]  /*1b00*/  IMAD.SHL.U32 R31, R26, 0x2, RZ ;  /* 0x000000021a1f7824 */ /* 0x000fc800078e00ff */
[C---:B-1----:R-:W-:Y:S01]  /*1b10*/  IMAD.WIDE.U32 R26, R31.reuse, 0x4, R20 ;  /* 0x000000041f1a7825 */ /* 0x042fe200078e0014 */
[----:B------:R-:W-:-:S03]  /*1b20*/  IADD3 R29, R31, 0x40, RZ ;  /* 0x000000401f1d7810 */ /* 0x000fc60007ffe0ff */
[----:B------:R-:W-:Y:S02]  /*1b30*/  VIADD R33, R31, 0x80 ;  /* 0x000000801f217836 */ /* 0x000fe40000000000 */
[--C-:B------:R-:W-:Y:S01]  /*1b40*/  IMAD.WIDE.U32 R28, R29, 0x4, R20.reuse ;  /* 0x000000041d1c7825 */ /* 0x100fe200078e0014 */
[----:B------:R-:W2:Y:S01]  /*1b50*/  LDG.E.64 R26, desc[UR8][R26.64] ;  /* 0x000000081a1a7981 */ /* 0x000ea2000c1e1b00 */
[----:B------:R-:W-:Y:S02]  /*1b60*/  IADD3 R35, R31, 0xc0, RZ ;  /* 0x000000c01f237810 */ /* 0x000fe40007ffe0ff */
[--C-:B------:R-:W-:Y:S02]  /*1b70*/  IMAD.WIDE.U32 R30, R33, 0x4, R20.reuse ;  /* 0x00000004211e7825 */ /* 0x100fe400078e0014 */
[----:B------:R-:W3:Y:S02]  /*1b80*/  LDG.E.64 R28, desc[UR8][R28.64] ;  /* 0x000000081c1c7981 */ /* 0x000ee4000c1e1b00 */
        /* <DEDUP_REMOVED lines=11> */
.L_x_1214:
[----:B------:R-:W-:Y:S05]  /*1c40*/  BSYNC B0 ;  /* 0x0000000000007941 */ /* 0x000fea0003800000 */
.L_x_1213:
        /* <DEDUP_REMOVED lines=32> */
.L_x_1216:
[----:B------:R-:W-:Y:S05]  /*1e50*/  BSYNC B0 ;  /* 0x0000000000007941 */ /* 0x000fea0003800000 */
.L_x_1215:
[----:B------:R-:W1:Y:S08]  /*1e60*/  S2UR UR7, SR_CgaCtaId ;  /* 0x00000000000779c3 */ /* 0x000e700000008800 */
[----:B------:R-:W-:Y:S01]  /*1e70*/  BAR.SYNC.DEFER_BLOCKING 0x0 ;  /* 0x0000000000007b1d */ /* 0x000fe20000010000 */
[----:B------:R-:W-:Y:S01]  /*1e80*/  IMAD.SHL.U32 R4, R4, 0x8, RZ ;  /* 0x0000000804047824 */ /* 0x000fe200078e00ff */
[----:B------:R-:W-:-:S04]  /*1e90*/  ULOP3.LUT UR4, UR4, 0x1, URZ, 0x3c, !UPT ;  /* 0x0000000104047892 */ /* 0x000fc8000f8e3c3f */
[----:B------:R-:W-:Y:S01]  /*1ea0*/  UMOV UR5, 0x400 ;  /* 0x0000040000057882 */ /* 0x000fe20000000000 */
[----:B0-----:R-:W-:Y:S01]  /*1eb0*/  LOP3.LUT R21, R4, 0x8, RZ, 0xc0, !PT ;  /* 0x0000000804157812 */ /* 0x001fe200078ec0ff */
[----:B------:R-:W-:Y:S01]  /*1ec0*/  UIADD3 UR5, UR5, 0x2300, URZ ;  /* 0x0000230005057890 */ /* 0x000fe2000fffe03f */
[----:B------:R-:W-:Y:S02]  /*1ed0*/  ULDC.64 UR12, c[0x0][0x210] ;  /* 0x00008400000c7ab9 */ /* 0x000fe40000000a00 */
[----:B------:R-:W-:Y:S01]  /*1ee0*/  IADD3 R12, -R21, R12, RZ ;  /* 0x0000000c150c7210 */ /* 0x000fe20007ffe1ff */
[----:B-1----:R-:W-:-:S06]  /*1ef0*/  ULEA UR5, UR7, UR5, 0x18 ;  /* 0x0000000507057291 */ /* 0x002fcc000f8ec03f */
[----:B------:R-:W-:Y:S02]  /*1f00*/  LEA R4, R12, UR5, 0x3 ;  /* 0x000000050c047c11 */ /* 0x000fe4000f8e18ff */
[----:B------:R-:W-:-:S03]  /*1f10*/  IADD3 R12, P1, R13, UR12, RZ ;  /* 0x0000000c0d0c7c10 */ /* 0x000fc6000ff3e0ff */
[----:B------:R0:W1:Y:S01]  /*1f20*/  LDS.64 R20, [R4] ;  /* 0x0000000004147984 */ /* 0x0000620000000a00 */
[----:B------:R-:W-:Y:S01]  /*1f30*/  IADD3.X R13, R14, UR13, RZ, P1, !PT ;  /* 0x0000000d0e0d7c10 */ /* 0x000fe20008ffe4ff */
[----:B0-----:R-:W-:Y:S02]  /*1f40*/  IMAD.MOV.U32 R4, RZ, RZ, R46 ;  /* 0x000000ffff047224 */ /* 0x001fe400078e002e */
[--C-:B-1----:R-:W-:Y:S01]  /*1f50*/  FFMA.FTZ R16, R3, R16, -R20.reuse ;  /* 0x0000001003107223 */ /* 0x102fe20000010814 */
[----:B------:R-:W-:-:S03]  /*1f60*/  FFMA.FTZ R18, R17, R18, -R20 ;  /* 0x0000001211127223 */ /* 0x000fc60000010814 */
[-C--:B------:R-:W-:Y:S01]  /*1f70*/  FFMA.FTZ R16, R5, -R21.reuse, R16 ;  /* 0x8000001505107223 */ /* 0x080fe20000010010 */
[----:B------:R-:W-:-:S03]  /*1f80*/  FFMA.FTZ R18, R19, -R21, R18 ;  /* 0x8000001513127223 */ /* 0x000fc60000010012 */
[C---:B------:R-:W-:Y:S01]  /*1f90*/  FMUL.FTZ R16, R15.reuse, R16 ;  /* 0x000000100f107220 */ /* 0x040fe20000410000 */
[----:B------:R-:W-:-:S05]  /*1fa0*/  FMUL.FTZ R15, R15, R18 ;  /* 0x000000120f0f7220 */ /* 0x000fca0000410000 */
[----:B------:R-:W-:-:S04]  /*1fb0*/  F2FP.F16.F32.PACK_AB R16, R15, R16 ;  /* 0x000000100f10723e */ /* 0x000fc800000000ff */
[----:B------:R-:W-:Y:S01]  /*1fc0*/  PRMT R3, R16, 0x7632, R3 ;  /* 0x0000763210037816 */ /* 0x000fe20000000003 */
[----:B------:R1:W-:Y:S04]  /*1fd0*/  STG.E.U16 desc[UR8][R12.64], R16 ;  /* 0x000000100c007986 */ /* 0x0003e8000c101508 */
[----:B------:R1:W-:Y:S01]  /*1fe0*/  STG.E.U16 desc[UR8][R12.64+0x2], R3 ;  /* 0x000002030c007986 */ /* 0x0003e2000c101508 */
[----:B------:R-:W-:Y:S05]  /*1ff0*/  @!P0 BRA `(.L_x_1217) ;  /* 0xffffffe400148947 */ /* 0x000fea000383ffff */
.L_x_1201:
[C---:B-1----:R-:W-:Y:S02]  /*2000*/  SHF.L.U32 R3, R0.reuse, 0x6, RZ ;  /* 0x0000000600037819 */ /* 0x042fe400000006ff */
[----:B------:R-:W-:Y:S02]  /*2010*/  LOP3.LUT R0, R0, 0x1, RZ, 0xc0, !PT ;  /* 0x0000000100007812 */ /* 0x000fe400078ec0ff */
[----:B------:R-:W-:-:S03]  /*2020*/  LOP3.LUT R3, R3, 0x7ffff80, RZ, 0xc0, !PT ;  /* 0x07ffff8003037812 */ /* 0x000fc600078ec0ff */
[----:B0-----:R-:W-:Y:S02]  /*2030*/  IMAD R4, R0, 0x140, RZ ;  /* 0x0000014000047824 */ /* 0x001fe400078e02ff */
[----:B------:R-:W-:-:S03]  /*2040*/  IMAD.IADD R3, R3, 0x1, R2 ;  /* 0x0000000103037824 */ /* 0x000fc600078e0202 */
[----:B------:R-:W-:Y:S01]  /*2050*/  IADD3 R5, R4, 0x140, RZ ;  /* 0x0000014004057810 */ /* 0x000fe20007ffe0ff */
[----:B------:R-:W-:-:S05]  /*2060*/  IMAD R14, R3, 0x20, R4 ;  /* 0x00000020030e7824 */ /* 0x000fca00078e0204 */
[----:B------:R-:W-:-:S13]  /*2070*/  ISETP.GE.AND P0, PT, R14, R5, PT ;  /* 0x000000050e00720c */ /* 0x000fda0003f06270 */
[----:B------:R-:W-:Y:S05]  /*2080*/  @P0 EXIT ;  /* 0x000000000000094d */ /* 0x000fea0003800000 */
[----:B------:R-:W0:Y:S01]  /*2090*/  LDC.64 R16, c[0x0][0x258] ;  /* 0x00009600ff107b82 */ /* 0x000e220000000a00 */
        /* <DEDUP_REMOVED lines=20> */
[----:B------:R-:W-:-:S04]  /*21e0*/  IMAD.WIDE.U32 R8, R13, -0x33333333, RZ ;  /* 0xcccccccd0d087825 */ /* 0x000fc800078e00ff */
[----:B------:R-:W-:Y:S01]  /*21f0*/  IMAD.X R13, RZ, RZ, RZ, P0 ;  /* 0x000000ffff0d7224 */ /* 0x000fe200000e06ff */
[----:B------:R-:W-:Y:S01]  /*2200*/  IADD3 RZ, P1, R9, R10, RZ ;  /* 0x0000000a09ff7210 */ /* 0x000fe20007f3e0ff */
[----:B------:R-:W-:Y:S01]  /*2210*/  IMAD.MOV.U32 R12, RZ, RZ, R11 ;  /* 0x000000ffff0c7224 */ /* 0x000fe200078e000b */
[----:B------:R-:W-:Y:S01]  /*2220*/  ISETP.LT.U32.AND P0, PT, R16, 0x1, PT ;  /* 0x000000011000780c */ /* 0x000fe20003f01070 */
[----:B------:R-:W-:-:S03]  /*2230*/  IMAD.WIDE.U32 R8, R7, -0x33333333, RZ ;  /* 0xcccccccd07087825 */ /* 0x000fc600078e00ff */
[----:B------:R-:W-:Y:S01]  /*2240*/  ISETP.LT.AND.EX P0, PT, R17, RZ, PT, P0 ;  /* 0x000000ff1100720c */ /* 0x000fe20003f01300 */
[----:B------:R-:W-:Y:S01]  /*2250*/  IMAD.WIDE.U32.X R10, R15, -0x33333334, R12, P1 ;  /* 0xcccccccc0f0a7825 */ /* 0x000fe200008e040c */
[----:B------:R-:W-:Y:S02]  /*2260*/  LEA.HI R49, R9, 0x1, RZ, 0x1c ;  /* 0x0000000109317811 */ /* 0x000fe400078fe0ff */
[----:B------:R-:W-:Y:S02]  /*2270*/  SEL R50, R16, 0x1, P0 ;  /* 0x0000000110327807 */ /* 0x000fe40000000000 */
[----:B------:R-:W-:Y:S02]  /*2280*/  SHF.R.U64 R51, R10, 0x3, R11 ;  /* 0x000000030a337819 */ /* 0x000fe4000000120b */
[----:B------:R-:W-:Y:S02]  /*2290*/  SEL R17, R17, RZ, P0 ;  /* 0x000000ff11117207 */ /* 0x000fe40000000000 */
[----:B------:R-:W-:-:S02]  /*22a0*/  IADD3 R8, P0, R3, 0xa, RZ ;  /* 0x0000000a03087810 */ /* 0x000fc40007f1e0ff */
[C---:B------:R-:W-:Y:S02]  /*22b0*/  IADD3 R11, P2, R3.reuse, 0x1e, RZ ;  /* 0x0000001e030b7810 */ /* 0x040fe40007f5e0ff */
[----:B------:R-:W-:Y:S01]  /*22c0*/  IADD3 R10, P1, R3, 0x14, RZ ;  /* 0x00000014030a7810 */ /* 0x000fe20007f3e0ff */
[----:B------:R-:W-:Y:S01]  /*22d0*/  IMAD.X R13, RZ, RZ, RZ, P0 ;  /* 0x000000ffff0d7224 */ /* 0x000fe200000e06ff */
[----:B------:R-:W-:Y:S01]  /*22e0*/  IADD3 R51, R51, 0x1, RZ ;  /* 0x0000000133337810 */ /* 0x000fe20007ffe0ff */
[----:B------:R-:W-:Y:S01]  /*22f0*/  IMAD.X R15, RZ, RZ, RZ, P2 ;  /* 0x000000ffff0f7224 */ /* 0x000fe200010e06ff */
[----:B------:R-:W-:Y:S02]  /*2300*/  MOV R9, R14 ;  /* 0x0000000e00097202 */ /* 0x000fe40000000f00 */
[C---:B------:R-:W-:Y:S01]  /*2310*/  SHF.L.U64.HI R48, R50.reuse, 0x7, R17 ;  /* 0x0000000732307819 */ /* 0x040fe20000010211 */
[----:B------:R-:W-:Y:S01]  /*2320*/  IMAD.SHL.U32 R50, R50, 0x80, RZ ;  /* 0x0000008032327824 */ /* 0x000fe200078e00ff */
[----:B------:R-:W-:-:S02]  /*2330*/  LOP3.LUT R12, R2, 0xf, RZ, 0xc0, !PT ;  /* 0x0000000f020c7812 */ /* 0x000fc400078ec0ff */
[----:B------:R-:W-:Y:S02]  /*2340*/  IADD3.X R14, RZ, RZ, RZ, P1, !PT ;  /* 0x000000ffff0e7210 */ /* 0x000fe40000ffe4ff */
[----:B------:R-:W-:Y:S02]  /*2350*/  LOP3.LUT R49, R49, 0x3, RZ, 0xc0, !PT ;  /* 0x0000000331317812 */ /* 0x000fe400078ec0ff */
[----:B------:R-:W-:-:S07]  /*2360*/  LOP3.LUT R51, R51, 0x3, RZ, 0xc0, !PT ;  /* 0x0000000333337812 */ /* 0x000fce00078ec0ff */
.L_x_1234:
[----:B------:R-:W-:Y:S01]  /*2370*/  ISETP.GT.U32.AND P0, PT, R50, R3, PT ;  /* 0x000000033200720c */ /* 0x000fe20003f04070 */
[----:B------:R-:W-:Y:S01]  /*2380*/  BSSY B0, `(.L_x_1218) ;  /* 0x00000ad000007945 */ /* 0x000fe20003800000 */
[----:B------:R-:W-:Y:S01]  /*2390*/  MOV R45, RZ ;  /* 0x000000ff002d7202 */ /* 0x000fe20000000f00 */
[----:B------:R-:W-:Y:S01]  /*23a0*/  IMAD.MOV.U32 R52, RZ, RZ, RZ ;  /* 0x000000ffff347224 */ /* 0x000fe200078e00ff */
[----:B------:R-:W-:-:S13]  /*23b0*/  ISETP.GT.AND.EX P0, PT, R48, RZ, PT, P0 ;  /* 0x000000ff3000720c */ /* 0x000fda0003f04300 */
[----:B------:R-:W-:Y:S05]  /*23c0*/  @!P0 BRA `(.L_x_1219) ;  /* 0x0000000800a08947 */ /* 0x000fea0003800000 */
[----:B------:R-:W-:Y:S01]  /*23d0*/  ISETP.NE.U32.AND P1, PT, R51, RZ, PT ;  /* 0x000000ff3300720c */ /* 0x000fe20003f25070 */
[----:B------:R-:W-:Y:S01]  /*23e0*/  BSSY B1, `(.L_x_1220) ;  /* 0x0000026000017945 */ /* 0x000fe20003800000 */
[--C-:B------:R-:W-:Y:S01]  /*23f0*/  IADD3 R17, P2, P3, -R4, -0x81, -R3.reuse ;  /* 0xffffff7f04117810 */ /* 0x100fe20007b5e903 */
[----:B------:R-:W-:Y:S01]  /*2400*/  HFMA2.MMA R45, -RZ, RZ, 0, 0 ;  /* 0x00000000ff2d7435 */ /* 0x000fe200000001ff */
[----:B------:R-:W-:Y:S02]  /*2410*/  ISETP.NE.AND.EX P1, PT, RZ, RZ, PT, P1 ;  /* 0x000000ffff00720c */ /* 0x000fe40003f25310 */
[----:B------:R-:W-:Y:S02]  /*2420*/  CS2R R52, SRZ ;  /* 0x0000000000347805 */ /* 0x000fe4000001ff00 */
[----:B------:R-:W-:Y:S01]  /*2430*/  MOV R16, 0xffffffff ;  /* 0xffffffff00107802 */ /* 0x000fe20000000f00 */
[----:B------:R-:W-:Y:S01]  /*2440*/  IMAD.MOV.U32 R55, RZ, RZ, R3 ;  /* 0x000000ffff377224 */ /* 0x000fe200078e0003 */
[----:B------:R-:W-:-:S02]  /*2450*/  ISETP.GE.U32.AND P0, PT, R17, 0x1e, PT ;  /* 0x0000001e1100780c */ /* 0x000fc40003f06070 */
[----:B------:R-:W-:Y:S02]  /*2460*/  IADD3.X R17, ~R5, -0x1, R16, P2, P3 ;  /* 0xffffffff05117810 */ /* 0x000fe400017e6510 */
[----:B------:R-:W-:Y:S02]  /*2470*/  LOP3.LUT R16, R2, 0x1f, RZ, 0xc0, !PT ;  /* 0x0000001f02107812 */ /* 0x000fe400078ec0ff */
[----:B------:R-:W-:Y:S02]  /*2480*/  ISETP.GE.U32.AND.EX P0, PT, R17, RZ, PT, P0 ;  /* 0x000000ff1100720c */ /* 0x000fe40003f06100 */
[----:B------:R-:W-:-:S04]  /*2490*/  IADD3 R16, P2, R16, R9, RZ ;  /* 0x0000000910107210 */ /* 0x000fc80007f5e0ff */
        /* <DEDUP_REMOVED lines=26> */
.L_x_1221:
[----:B------:R-:W-:Y:S05]  /*2640*/  BSYNC B1 ;  /* 0x0000000000017941 */ /* 0x000fea0003800000 */
.L_x_1220:
[----:B------:R-:W-:Y:S05]  /*2650*/  @!P0 BRA `(.L_x_1219) ;  /* 0x0000000400fc8947 */ /* 0x000fea0003800000 */
[----:B------:R-:W-:Y:S01]  /*2660*/  IADD3 R18, P2, -R55, R50, RZ ;  /* 0x0000003237127210 */ /* 0x000fe20007f5e1ff */
[----:B------:R-:W-:Y:S01]  /*2670*/  IMAD R19, R53, 0x500, RZ ;  /* 0x0000050035137824 */ /* 0x000fe200078e02ff */
[C---:B------:R-:W-:Y:S01]  /*2680*/  SHF.L.U64.HI R17, R16.reuse, 0x1, R17 ;  /* 0x0000000110117819 */ /* 0x040fe20000010211 */
[----:B------:R-:W-:Y:S01]  /*2690*/  IMAD.SHL.U32 R16, R16, 0x2, RZ ;  /* 0x0000000210107824 */ /* 0x000fe200078e00ff */
[----:B------:R-:W-:Y:S01]  /*26a0*/  ISETP.GT.U32.AND P1, PT, R18, 0x78, PT ;  /* 0x000000781200780c */ /* 0x000fe20003f24070 */
[----:B------:R-:W-:Y:S01]  /*26b0*/  IMAD.X R18, R48, 0x1, ~R53, P2 ;  /* 0x0000000130127824 */ /* 0x000fe200010e0e35 */
[----:B------:R-:W-:Y:S01]  /*26c0*/  ULDC.64 UR4, c[0x0][0x260] ;  /* 0x0000980000047ab9 */ /* 0x000fe20000000a00 */
[----:B------:R-:W-:Y:S01]  /*26d0*/  IMAD.WIDE.U32 R16, R55, 0x500, R16 ;  /* 0x0000050037107825 */ /* 0x000fe200078e0010 */
[----:B------:R-:W-:Y:S02]  /*26e0*/  BSSY B1, `(.L_x_1222) ;  /* 0x0000043000017945 */ /* 0x000fe40003800000 */
[----:B------:R-:W-:-:S02]  /*26f0*/  ISETP.GT.AND.EX P1, PT, R18, RZ, PT, P1 ;  /* 0x000000ff1200720c */ /* 0x000fc40003f24310 */
        /* <DEDUP_REMOVED lines=10> */
.L_x_1224:
        /* <DEDUP_REMOVED lines=34> */
[----:B------:R-:W-:Y:S01]  /*29c0*/  IADD3 R55, P1, R55, 0xa0, RZ ;  /* 0x000000a037377810 */ /* 0x000fe20007f3e0ff */
[----:B------:R-:W-:Y:S02]  /*29d0*/  FADD.FTZ R59, R59, R34 ;  /* 0x000000223b3b7221 */ /* 0x000fe40000010000 */
[----:B------:R-:W-:Y:S02]  /*29e0*/  FADD.FTZ R52, R52, R35 ;  /* 0x0000002334347221 */ /* 0x000fe40000010000 */
[----:B------:R-:W-:Y:S01]  /*29f0*/  FADD.FTZ R59, R59, R36 ;  /* 0x000000243b3b7221 */ /* 0x000fe20000010000 */
[----:B------:R-:W-:Y:S02]  /*2a00*/  IMAD.X R53, RZ, RZ, R53, P1 ;  /* 0x000000ffff357224 */ /* 0x000fe400008e0635 */
        /* <DEDUP_REMOVED lines=9> */
[----:B0-----:R-:W-:-:S04]  /*2aa0*/  IADD3 R56, P2, R56, 0xc8000, RZ ;  /* 0x000c800038387810 */ /* 0x001fc80007f5e0ff */
[----:B------:R-:W-:Y:S01]  /*2ab0*/  IADD3.X R57, RZ, R57, RZ, P2, !PT ;  /* 0x00000039ff397210 */ /* 0x000fe200017fe4ff */
[----:B--2---:R-:W-:Y:S01]  /*2ac0*/  FADD.FTZ R59, R59, R44 ;  /* 0x0000002c3b3b7221 */ /* 0x004fe20000010000 */
[----:B------:R-:W-:-:S03]  /*2ad0*/  FADD.FTZ R52, R52, R45 ;  /* 0x0000002d34347221 */ /* 0x000fc60000010000 */
[----:B------:R-:W-:Y:S01]  /*2ae0*/  FADD.FTZ R45, R59, R46 ;  /* 0x0000002e3b2d7221 */ /* 0x000fe20000010000 */
[----:B------:R-:W-:Y:S01]  /*2af0*/  FADD.FTZ R52, R52, R47 ;  /* 0x0000002f34347221 */ /* 0x000fe20000010000 */
[----:B------:R-:W-:Y:S06]  /*2b00*/  @!P1 BRA `(.L_x_1224) ;  /* 0xfffffffc00249947 */ /* 0x000fec000383ffff */
.L_x_1223:
[----:B------:R-:W-:Y:S05]  /*2b10*/  BSYNC B1 ;  /* 0x0000000000017941 */ /* 0x000fea0003800000 */
.L_x_1222:
        /* <DEDUP_REMOVED lines=35> */
.L_x_1226:
[----:B------:R-:W-:Y:S05]  /*2d50*/  BSYNC B1 ;  /* 0x0000000000017941 */ /* 0x000fea0003800000 */
.L_x_1225:
        /* <DEDUP_REMOVED lines=15> */
.L_x_1219:
[----:B------:R-:W-:Y:S05]  /*2e50*/  BSYNC B0 ;  /* 0x0000000000007941 */ /* 0x000fea0003800000 */
.L_x_1218:
[----:B------:R-:W0:Y:S01]  /*2e60*/  S2UR UR5, SR_CgaCtaId ;  /* 0x00000000000579c3 */ /* 0x000e220000008800 */
[----:B------:R-:W-:Y:S01]  /*2e70*/  UMOV UR4, 0x400 ;  /* 0x0000040000047882 */ /* 0x000fe20000000000 */
[----:B------:R-:W-:Y:S02]  /*2e80*/  SHF.L.U32 R17, R3, 0x1, RZ ;  /* 0x0000000103117819 */ /* 0x000fe400000006ff */
[----:B------:R-:W-:Y:S02]  /*2e90*/  ISETP.GT.U32.AND P0, PT, R2, 0x1ff, PT ;  /* 0x000001ff0200780c */ /* 0x000fe40003f04070 */
[----:B------:R-:W-:Y:S01]  /*2ea0*/  LOP3.LUT R17, R17, 0x1f, R2, 0x78, !PT ;  /* 0x0000001f11117812 */ /* 0x000fe200078e7802 */
[----:B0-----:R-:W-:-:S06]  /*2eb0*/  ULEA UR4, UR5, UR4, 0x18 ;  /* 0x0000000405047291 */ /* 0x001fcc000f8ec03f */
[----:B------:R-:W-:-:S05]  /*2ec0*/  LEA R16, R3, UR4, 0x7 ;  /* 0x0000000403107c11 */ /* 0x000fca000f8e38ff */
[----:B------:R-:W-:-:S05]  /*2ed0*/  IMAD R16, R17, 0x4, R16 ;  /* 0x0000000411107824 */ /* 0x000fca00078e0210 */
        /* <DEDUP_REMOVED lines=25> */
[----:B------:R-:W-:Y:S01]  /*3070*/  MOV R26, 0xffff ;  /* 0x0000ffff001a7802 */ /* 0x000fe20000000f00 */
[----:B------:R-:W-:Y:S02]  /*3080*/  IMAD.MOV.U32 R28, RZ, RZ, 0xffff ;  /* 0x0000ffffff1c7424 */ /* 0x000fe400078e00ff */
        /* <DEDUP_REMOVED lines=15> */
.L_x_1243:
[----:B------:R-:W0:Y:S01]  /*3180*/  LDC.64 R18, c[0x0][0x218] ;  /* 0x00008600ff127b82 */ /* 0x000e220000000a00 */
[----:B------:R-:W-:Y:S01]  /*3190*/  ISETP.NE.AND P1, PT, R12, RZ, PT ;  /* 0x000000ff0c00720c */ /* 0x000fe20003f25270 */
[----:B--2---:R-:W-:Y:S01]  /*31a0*/  FADD.FTZ R34, R16, R34 ;  /* 0x0000002210227221 */ /* 0x004fe20000010000 */
[----:B------:R-:W-:Y:S02]  /*31b0*/  LEA.HI R17, R2, R9, RZ, 0x1c ;  /* 0x0000000902117211 */ /* 0x000fe400078fe0ff */
[----:B------:R-:W-:-:S03]  /*31c0*/  ISETP.NE.AND P2, PT, R49, 0x1, PT ;  /* 0x000000013100780c */ /* 0x000fc60003f45270 */
[----:B------:R-:W1:Y:S06]  /*31d0*/  LDC.64 R20, c[0x0][0x220] ;  /* 0x00008800ff147b82 */ /* 0x000e6c0000000a00 */
[----:B------:R-:W-:Y:S02]  /*31e0*/  @!P1 F2FP.F16.F32.PACK_AB R16, RZ, R22 ;  /* 0x00000016ff10923e */ /* 0x000fe400000000ff */
[----:B------:R-:W-:Y:S01]  /*31f0*/  @!P1 F2FP.F16.F32.PACK_AB R22, RZ, R34 ;  /* 0x00000022ff16923e */ /* 0x000fe200000000ff */
[----:B0-----:R-:W-:-:S04]  /*3200*/  IMAD.WIDE R18, R17, 0x2, R18 ;  /* 0x0000000211127825 */ /* 0x001fc800078e0212 */
[----:B-1----:R-:W-:Y:S01]  /*3210*/  IMAD.WIDE R20, R17, 0x2, R20 ;  /* 0x0000000211147825 */ /* 0x002fe200078e0214 */
[----:B------:R-:W-:Y:S02]  /*3220*/  PRMT R17, R16, 0x7610, R17 ;  /* 0x0000761010117816 */ /* 0x000fe40000000011 */
[----:B------:R-:W-:-:S03]  /*3230*/  LEA.HI R16, R2, 0x14, RZ, 0x1c ;  /* 0x0000001402107811 */ /* 0x000fc600078fe0ff */
[----:B------:R0:W-:Y:S04]  /*3240*/  @!P1 STG.E.U16 desc[UR8][R18.64], R17 ;  /* 0x0000001112009986 */ /* 0x0001e8000c101508 */
[----:B------:R0:W-:Y:S01]  /*3250*/  @!P1 STG.E.U16 desc[UR8][R20.64], R22 ;  /* 0x0000001614009986 */ /* 0x0001e2000c101508 */
[----:B------:R-:W-:Y:S05]  /*3260*/  @!P2 BRA `(.L_x_1229) ;  /* 0x000000040040a947 */ /* 0x000fea0003800000 */
[C---:B0-----:R-:W-:Y:S01]  /*3270*/  @!P0 IMAD.SHL.U32 R17, R12.reuse, 0x2, RZ ;  /* 0x000000020c118824 */ /* 0x041fe200078e00ff */
        /* <DEDUP_REMOVED lines=31> */
.L_x_1253:
[----:B--2---:R-:W-:Y:S01]  /*3470*/  FADD.FTZ R17, R16, R34 ;  /* 0x0000002210117221 */ /* 0x004fe20000010000 */
[----:B------:R-:W-:Y:S02]  /*3480*/  @!P1 F2FP.F16.F32.PACK_AB R16, RZ, R26 ;  /* 0x0000001aff10923e */ /* 0x000fe400000000ff */
[----:B------:R-:W-:Y:S02]  /*3490*/  ISETP.NE.AND P2, PT, R49, 0x2, PT ;  /* 0x000000023100780c */ /* 0x000fe40003f45270 */
[----:B------:R-:W-:Y:S02]  /*34a0*/  PRMT R22, R16, 0x7610, R22 ;  /* 0x0000761010167816 */ /* 0x000fe40000000016 */
[----:B------:R-:W-:Y:S02]  /*34b0*/  @!P1 F2FP.F16.F32.PACK_AB R17, RZ, R17 ;  /* 0x00000011ff11923e */ /* 0x000fe400000000ff */
[----:B------:R-:W-:Y:S01]  /*34c0*/  LEA.HI R16, R2, 0x28, RZ, 0x1c ;  /* 0x0000002802107811 */ /* 0x000fe200078fe0ff */
[----:B------:R1:W-:Y:S04]  /*34d0*/  @!P1 STG.E.U16 desc[UR8][R18.64+0x28], R22 ;  /* 0x0000281612009986 */ /* 0x0003e8000c101508 */
        /* <DEDUP_REMOVED lines=34> */
.L_x_1263:
[----:B--2---:R-:W-:Y:S01]  /*3700*/  FADD.FTZ R17, R16, R34 ;  /* 0x0000002210117221 */ /* 0x004fe20000010000 */
[----:B------:R-:W-:-:S04]  /*3710*/  @!P1 F2FP.F16.F32.PACK_AB R16, RZ, R26 ;  /* 0x0000001aff10923e */ /* 0x000fc800000000ff */
[----:B------:R-:W-:Y:S02]  /*3720*/  PRMT R22, R16, 0x7610, R22 ;  /* 0x0000761010167816 */ /* 0x000fe40000000016 */
[----:B------:R-:W-:Y:S02]  /*3730*/  @!P1 F2FP.F16.F32.PACK_AB R17, RZ, R17 ;  /* 0x00000011ff11923e */ /* 0x000fe400000000ff */
[----:B------:R-:W-:Y:S01]  /*3740*/  LEA.HI R16, R2, 0x3c, RZ, 0x1c ;  /* 0x0000003c02107811 */ /* 0x000fe200078fe0ff */
[----:B------:R2:W-:Y:S04]  /*3750*/  @!P1 STG.E.U16 desc[UR8][R18.64+0x50], R22 ;  /* 0x0000501612009986 */ /* 0x0005e8000c101508 */
[----:B------:R2:W-:Y:S02]  /*3760*/  @!P1 STG.E.U16 desc[UR8][R20.64+0x50], R17 ;  /* 0x0000501114009986 */ /* 0x0005e4000c101508 */
.L_x_1229:
[----:B------:R-:W-:Y:S05]  /*3770*/  BSYNC B0 ;  /* 0x0000000000007941 */ /* 0x000fea0003800000 */
.L_x_1228:
        /* <DEDUP_REMOVED lines=131> */
[----:B------:R-:W-:Y:S01]  /*3fb0*/  @!P0 F2FP.F16.F32.PACK_AB R34, RZ, R19 ;  /* 0x00000013ff22823e */ /* 0x000fe200000000ff */
[----:B------:R-:W3:Y:S01]  /*3fc0*/  SHFL.BFLY PT, R29, R28, 0x2, 0x101f ;  /* 0x0c501f001c1d7f89 */ /* 0x000ee200000e0000 */
[----:B------:R-:W-:Y:S02]  /*3fd0*/  @!P0 IMAD.WIDE R24, R43, 0x2, R24 ;  /* 0x000000022b188825 */ /* 0x000fe400078e0218 */
[----:B------:R-:W-:Y:S02]  /*3fe0*/  @!P0 F2FP.F16.F32.PACK_AB R46, RZ, R46 ;  /* 0x0000002eff2e823e */ /* 0x000fe400000000ff */
        /* <DEDUP_REMOVED lines=14> */
[----:B------:R-:W-:Y:S01]  /*40d0*/  @!P0 F2FP.F16.F32.PACK_AB R30, RZ, R40 ;  /* 0x00000028ff1e823e */ /* 0x000fe200000000ff */
[----:B------:R-:W3:Y:S01]  /*40e0*/  SHFL.BFLY PT, R37, R44, 0x1, 0x101f ;  /* 0x0c301f002c257f89 */ /* 0x000ee200000e0000 */
[----:B------:R-:W-:Y:S02]  /*40f0*/  MOV R29, 0xffff ;  /* 0x0000ffff001d7802 */ /* 0x000fe40000000f00 */
[----:B-1----:R-:W-:Y:S01]  /*4100*/  @!P0 F2FP.F16.F32.PACK_AB R27, RZ, R35 ;  /* 0x00000023ff1b823e */ /* 0x002fe200000000ff */
[C---:B----4-:R-:W-:Y:S01]  /*4110*/  @!P0 IMAD.WIDE R20, R43.reuse, 0x2, R20 ;  /* 0x000000022b148825 */ /* 0x050fe200078e0214 */
[----:B------:R-:W-:Y:S01]  /*4120*/  @!P0 F2FP.F16.F32.PACK_AB R35, RZ, R39 ;  /* 0x00000027ff23823e */ /* 0x000fe200000000ff */
[----:B------:R1:W4:Y:S01]  /*4130*/  SHFL.BFLY PT, R34, R28, 0x1, 0x101f ;  /* 0x0c301f001c227f89 */ /* 0x00032200000e0000 */
[----:B-----5:R-:W-:Y:S01]  /*4140*/  @!P0 F2FP.F16.F32.PACK_AB R25, RZ, R36 ;  /* 0x00000024ff19823e */ /* 0x020fe200000000ff */
[----:B0-----:R-:W-:-:S04]  /*4150*/  @!P0 IMAD.WIDE R18, R43, 0x2, R18 ;  /* 0x000000022b128825 */ /* 0x001fc800078e0212 */
[----:B------:R1:W-:Y:S04]  /*4160*/  @!P0 STG.E.U16 desc[UR8][R22.64+0x28], R25 ;  /* 0x0000281916008986 */ /* 0x0003e8000c101508 */
[----:B------:R1:W-:Y:S01]  /*4170*/  @!P0 STG.E.U16 desc[UR8][R20.64+0x28], R27 ;  /* 0x0000281b14008986 */ /* 0x0003e2000c101508 */
[----:B--2---:R-:W-:-:S03]  /*4180*/  @!P0 IMAD.WIDE R16, R43, 0x2, R16 ;  /* 0x000000022b108825 */ /* 0x004fc600078e0210 */
[----:B------:R1:W-:Y:S01]  /*4190*/  @!P0 STG.E.U16 desc[UR8][R18.64+0x50], R30 ;  /* 0x0000501e12008986 */ /* 0x0003e2000c101508 */
[----:B---3--:R-:W-:-:S03]  /*41a0*/  FADD.FTZ R37, R44, R37 ;  /* 0x000000252c257221 */ /* 0x008fc60000010000 */
[----:B----4-:R1:W-:Y:S04]  /*41b0*/  @!P0 STG.E.U16 desc[UR8][R16.64+0x50], R35 ;  /* 0x0000502310008986 */ /* 0x0103e8000c101508 */
.L_x_1297:
[----:B-1----:R-:W0:Y:S01]  /*41c0*/  @!P0 LDC.64 R16, c[0x0][0x218] ;  /* 0x00008600ff108b82 */ /* 0x002e220000000a00 */
[----:B------:R-:W-:Y:S01]  /*41d0*/  FADD.FTZ R21, R28, R34 ;  /* 0x000000221c157221 */ /* 0x000fe20000010000 */
[----:B------:R-:W-:-:S04]  /*41e0*/  @!P0 F2FP.F16.F32.PACK_AB R20, RZ, R37 ;  /* 0x00000025ff14823e */ /* 0x000fc800000000ff */
[----:B------:R-:W-:Y:S02]  /*41f0*/  @!P0 F2FP.F16.F32.PACK_AB R21, RZ, R21 ;  /* 0x00000015ff15823e */ /* 0x000fe400000000ff */
[----:B------:R-:W1:Y:S01]  /*4200*/  @!P0 LDC.64 R18, c[0x0][0x220] ;  /* 0x00008800ff128b82 */ /* 0x000e620000000a00 */
[----:B0-----:R-:W-:-:S05]  /*4210*/  @!P0 IMAD.WIDE R16, R43, 0x2, R16 ;  /* 0x000000022b108825 */ /* 0x001fca00078e0210 */
[----:B------:R3:W-:Y:S01]  /*4220*/  @!P0 STG.E.U16 desc[UR8][R16.64+0x78], R20 ;  /* 0x0000781410008986 */ /* 0x0007e2000c101508 */
[----:B-1----:R-:W-:-:S05]  /*4230*/  @!P0 IMAD.WIDE R18, R43, 0x2, R18 ;  /* 0x000000022b128825 */ /* 0x002fca00078e0212 */
[----:B------:R3:W-:Y:S02]  /*4240*/  @!P0 STG.E.U16 desc[UR8][R18.64+0x78], R21 ;  /* 0x0000781512008986 */ /* 0x0007e4000c101508 */
.L_x_1227:
        /* <DEDUP_REMOVED lines=8> */
.L_x_1230:
[----:B------:R-:W-:Y:S01]  /*42d0*/  HFMA2.MMA R32, -RZ, RZ, 0, 4.76837158203125e-07 ;  /* 0x00000008ff207435 */ /* 0x000fe200000001ff */
[----:B-1----:R-:W-:Y:S01]  /*42e0*/  MOV R33, R16 ;  /* 0x0000001000217202 */ /* 0x002fe20000000f00 */
[----:B------:R-:W-:Y:S01]  /*42f0*/  IMAD.MOV.U32 R31, RZ, RZ, 0x101f ;  /* 0x0000101fff1f7424 */ /* 0x000fe200078e00ff */
[----:B------:R-:W-:-:S08]  /*4300*/  MOV R30, 0xffff ;  /* 0x0000ffff001e7802 */ /* 0x000fd00000000f00 */
[----:B0-2---:R-:W-:Y:S05]  /*4310*/  WARPSYNC.COLLECTIVE R30, `(.L_x_1235) ;  /* 0x000000001e087348 */ /* 0x005fea0003c00000 */
[----:B------:R1:W3:Y:S02]  /*4320*/  SHFL.BFLY P2, R34, R33, R32, R31 ;  /* 0x0c00002021227389 */ /* 0x0002e4000004001f */
[----:B0123--:R-:W-:Y:S01]  /*4330*/  ENDCOLLECTIVE ;  /* 0x000000000000791b */ /* 0x00ffe20003800000 */
.L_x_1235:
[----:B------:R-:W-:Y:S01]  /*4340*/  IMAD.MOV.U32 R33, RZ, RZ, R17 ;  /* 0x000000ffff217224 */ /* 0x000fe200078e0011 */
[----:B------:R-:W-:-:S07]  /*4350*/  MOV R19, R34 ;  /* 0x0000002200137202 */ /* 0x000fce0000000f00 */
[----:B------:R-:W-:Y:S05]  /*4360*/  WARPSYNC.COLLECTIVE R30, `(.L_x_1236) ;  /* 0x000000001e087348 */ /* 0x000fea0003c00000 */
[----:B------:R0:W1:Y:S02]  /*4370*/  SHFL.BFLY P2, R34, R33, R32, R31 ;  /* 0x0c00002021227389 */ /* 0x000064000004001f */
[----:B01----:R-:W-:Y:S01]  /*4380*/  ENDCOLLECTIVE ;  /* 0x000000000000791b */ /* 0x003fe20003800000 */
.L_x_1236:
[----:B------:R-:W-:-:S05]  /*4390*/  FADD.FTZ R19, R19, R16 ;  /* 0x0000001013137221 */ /* 0x000fca0000010000 */
[----:B------:R-:W-:Y:S01]  /*43a0*/  MOV R33, R19 ;  /* 0x0000001300217202 */ /* 0x000fe20000000f00 */
[----:B------:R-:W-:Y:S01]  /*43b0*/  IMAD.MOV.U32 R32, RZ, RZ, 0x4 ;  /* 0x00000004ff207424 */ /* 0x000fe200078e00ff */
[----:B------:R-:W-:-:S07]  /*43c0*/  MOV R18, R34 ;  /* 0x0000002200127202 */ /* 0x000fce0000000f00 */
[----:B------:R-:W-:Y:S05]  /*43d0*/  WARPSYNC.COLLECTIVE R30, `(.L_x_1237) ;  /* 0x000000001e087348 */ /* 0x000fea0003c00000 */
[----:B------:R0:W1:Y:S02]  /*43e0*/  SHFL.BFLY P2, R34, R33, R32, R31 ;  /* 0x0c00002021227389 */ /* 0x000064000004001f */
[----:B01----:R-:W-:Y:S01]  /*43f0*/  ENDCOLLECTIVE ;  /* 0x000000000000791b */ /* 0x003fe20003800000 */
.L_x_1237:
[----:B------:R-:W-:-:S05]  /*4400*/  FADD.FTZ R18, R18, R17 ;  /* 0x0000001112127221 */ /* 0x000fca0000010000 */
[----:B------:R-:W-:Y:S02]  /*4410*/  MOV R33, R18 ;  /* 0x0000001200217202 */ /* 0x000fe40000000f00 */
[----:B------:R-:W-:-:S07]  /*4420*/  MOV R20, R34 ;  /* 0x0000002200147202 */ /* 0x000fce0000000f00 */
[----:B------:R-:W-:Y:S05]  /*4430*/  WARPSYNC.COLLECTIVE R30, `(.L_x_1238) ;  /* 0x000000001e087348 */ /* 0x000fea0003c00000 */
[----:B------:R0:W1:Y:S02]  /*4440*/  SHFL.BFLY P2, R34, R33, R32, R31 ;  /* 0x0c00002021227389 */ /* 0x000064000004001f */
[----:B01----:R-:W-:Y:S01]  /*4450*/  ENDCOLLECTIVE ;  /* 0x000000000000791b */ /* 0x003fe20003800000 */
.L_x_1238:
[----:B------:R-:W-:Y:S01]  /*4460*/  FADD.FTZ R20, R19, R20 ;  /* 0x0000001413147221 */ /* 0x000fe20000010000 */
[----:B------:R-:W-:-:S04]  /*4470*/  HFMA2.MMA R32, -RZ, RZ, 0, 1.1920928955078125e-07 ;  /* 0x00000002ff207435 */ /* 0x000fc800000001ff */
[----:B------:R-:W-:Y:S01]  /*4480*/  MOV R33, R20 ;  /* 0x0000001400217202 */ /* 0x000fe20000000f00 */
[----:B------:R-:W-:-:S07]  /*4490*/  IMAD.MOV.U32 R21, RZ, RZ, R34 ;  /* 0x000000ffff157224 */ /* 0x000fce00078e0022 */
[----:B------:R-:W-:Y:S05]  /*44a0*/  WARPSYNC.COLLECTIVE R30, `(.L_x_1239) ;  /* 0x000000001e087348 */ /* 0x000fea0003c00000 */
[----:B------:R0:W1:Y:S02]  /*44b0*/  SHFL.BFLY P2, R34, R33, R32, R31 ;  /* 0x0c00002021227389 */ /* 0x000064000004001f */
[----:B01----:R-:W-:Y:S01]  /*44c0*/  ENDCOLLECTIVE ;  /* 0x000000000000791b */ /* 0x003fe20003800000 */
.L_x_1239:
[----:B------:R-:W-:-:S05]  /*44d0*/  FADD.FTZ R21, R18, R21 ;  /* 0x0000001512157221 */ /* 0x000fca0000010000 */
[----:B------:R-:W-:Y:S01]  /*44e0*/  MOV R33, R21 ;  /* 0x0000001500217202 */ /* 0x000fe20000000f00 */
[----:B------:R-:W-:-:S07]  /*44f0*/  IMAD.MOV.U32 R23, RZ, RZ, R34 ;  /* 0x000000ffff177224 */ /* 0x000fce00078e0022 */
[----:B------:R-:W-:Y:S05]  /*4500*/  WARPSYNC.COLLECTIVE R30, `(.L_x_1240) ;  /* 0x000000001e087348 */ /* 0x000fea0003c00000 */
[----:B------:R0:W1:Y:S02]  /*4510*/  SHFL.BFLY P2, R34, R33, R32, R31 ;  /* 0x0c00002021227389 */ /* 0x000064000004001f */
[----:B01----:R-:W-:Y:S01]  /*4520*/  ENDCOLLECTIVE ;  /* 0x000000000000791b */ /* 0x003fe20003800000 */
.L_x_1240:
[----:B------:R-:W-:Y:S01]  /*4530*/  FADD.FTZ R23, R20, R23 ;  /* 0x0000001714177221 */ /* 0x000fe20000010000 */
[----:B------:R-:W-:-:S03]  /*4540*/  HFMA2.MMA R32, -RZ, RZ, 0, 5.9604644775390625e-08 ;  /* 0x00000001ff207435 */ /* 0x000fc600000001ff */
[----:B------:R-:W-:Y:S01]  /*4550*/  IMAD.MOV.U32 R33, RZ, RZ, R23 ;  /* 0x000000ffff217224 */ /* 0x000fe200078e0017 */
[----:B------:R-:W-:-:S07]  /*4560*/  MOV R16, R34 ;  /* 0x0000002200107202 */ /* 0x000fce0000000f00 */
[----:B------:R-:W-:Y:S05]  /*4570*/  WARPSYNC.COLLECTIVE R30, `(.L_x_1241) ;  /* 0x000000001e087348 */ /* 0x000fea0003c00000 */
[----:B------:R0:W1:Y:S02]  /*4580*/  SHFL.BFLY P2, R34, R33, R32, R31 ;  /* 0x0c00002021227389 */ /* 0x000064000004001f */
[----:B01----:R-:W-:Y:S01]  /*4590*/  ENDCOLLECTIVE ;  /* 0x000000000000791b */ /* 0x003fe20003800000 */
.L_x_1241:
[----:B------:R-:W-:-:S04]  /*45a0*/  FADD.FTZ R16, R21, R16 ;  /* 0x0000001015107221 */ /* 0x000fc80000010000 */
[----:B------:R-:W-:Y:S01]  /*45b0*/  IMAD.MOV.U32 R33, RZ, RZ, R16 ;  /* 0x000000ffff217224 */ /* 0x000fe200078e0010 */
[----:B------:R-:W-:-:S07]  /*45c0*/  MOV R22, R34 ;  /* 0x0000002200167202 */ /* 0x000fce0000000f00 */
[----:B------:R-:W-:Y:S05]  /*45d0*/  WARPSYNC.COLLECTIVE R30, `(.L_x_1242) ;  /* 0x000000001e087348 */ /* 0x000fea0003c00000 */
[----:B------:R0:W1:Y:S02]  /*45e0*/  SHFL.BFLY P2, R34, R33, R32, R31 ;  /* 0x0c00002021227389 */ /* 0x000064000004001f */
[----:B01----:R-:W-:Y:S01]  /*45f0*/  ENDCOLLECTIVE ;  /* 0x000000000000791b */ /* 0x003fe20003800000 */
.L_x_1242:
[----:B------:R-:W-:Y:S01]  /*4600*/  FADD.FTZ R22, R23, R22 ;  /* 0x0000001617167221 */ /* 0x000fe20000010000 */
[----:B------:R-:W-:Y:S06]  /*4610*/  BRA `(.L_x_1243) ;  /* 0xffffffe800d87947 */ /* 0x000fec000383ffff */
.L_x_1231:
        /* <DEDUP_REMOVED lines=8> */
.L_x_1245:
[----:B------:R-:W-:Y:S05]  /*46a0*/  BSYNC B1 ;  /* 0x0000000000017941 */ /* 0x000fea0003800000 */
.L_x_1244:
        /* <DEDUP_REMOVED lines=8> */
.L_x_1246:
[----:B------:R-:W-:-:S05]  /*4730*/  FADD.FTZ R23, R23, R16 ;  /* 0x0000001017177221 */ /* 0x000fca0000010000 */
[----:B------:R-:W-:Y:S01]  /*4740*/  MOV R33, R23 ;  /* 0x0000001700217202 */ /* 0x000fe20000000f00 */
[----:B------:R-:W-:Y:S01]  /*4750*/  IMAD.MOV.U32 R32, RZ, RZ, 0x4 ;  /* 0x00000004ff207424 */ /* 0x000fe200078e00ff */
[----:B------:R-:W-:-:S07]  /*4760*/  MOV R22, R34 ;  /* 0x0000002200167202 */ /* 0x000fce0000000f00 */
[----:B------:R-:W-:Y:S05]  /*4770*/  WARPSYNC.COLLECTIVE R30, `(.L_x_1247) ;  /* 0x000000001e087348 */ /* 0x000fea0003c00000 */
[----:B------:R0:W1:Y:S02]  /*4780*/  SHFL.BFLY P2, R34, R33, R32, R31 ;  /* 0x0c00002021227389 */ /* 0x000064000004001f */
[----:B01----:R-:W-:Y:S01]  /*4790*/  ENDCOLLECTIVE ;  /* 0x000000000000791b */ /* 0x003fe20003800000 */
.L_x_1247:
[----:B------:R-:W-:-:S05]  /*47a0*/  FADD.FTZ R22, R22, R17 ;  /* 0x0000001116167221 */ /* 0x000fca0000010000 */
[----:B------:R-:W-:Y:S02]  /*47b0*/  MOV R33, R22 ;  /* 0x0000001600217202 */ /* 0x000fe40000000f00 */
[----:B------:R-:W-:-:S07]  /*47c0*/  MOV R24, R34 ;  /* 0x0000002200187202 */ /* 0x000fce0000000f00 */
[----:B------:R-:W-:Y:S05]  /*47d0*/  WARPSYNC.COLLECTIVE R30, `(.L_x_1248) ;  /* 0x000000001e087348 */ /* 0x000fea0003c00000 */
[----:B------:R0:W1:Y:S02]  /*47e0*/  SHFL.BFLY P2, R34, R33, R32, R31 ;  /* 0x0c00002021227389 */ /* 0x000064000004001f */
[----:B01----:R-:W-:Y:S01]  /*47f0*/  ENDCOLLECTIVE ;  /* 0x000000000000791b */ /* 0x003fe20003800000 */
.L_x_1248:
[----:B------:R-:W-:Y:S01]  /*4800*/  FADD.FTZ R24, R23, R24 ;  /* 0x0000001817187221 */ /* 0x000fe20000010000 */
[----:B------:R-:W-:-:S04]  /*4810*/  HFMA2.MMA R32, -RZ, RZ, 0, 1.1920928955078125e-07 ;  /* 0x00000002ff207435 */ /* 0x000fc800000001ff */
[----:B------:R-:W-:Y:S01]  /*4820*/  MOV R33, R24 ;  /* 0x0000001800217202 */ /* 0x000fe20000000f00 */
[----:B------:R-:W-:-:S07]  /*4830*/  IMAD.MOV.U32 R25, RZ, RZ, R34 ;  /* 0x000000ffff197224 */ /* 0x000fce00078e0022 */
[----:B------:R-:W-:Y:S05]  /*4840*/  WARPSYNC.COLLECTIVE R30, `(.L_x_1249) ;  /* 0x000000001e087348 */ /* 0x000fea0003c00000 */
[----:B------:R0:W1:Y:S02]  /*4850*/  SHFL.BFLY P2, R34, R33, R32, R31 ;  /* 0x0c00002021227389 */ /* 0x000064000004001f */
[----:B01----:R-:W-:Y:S01]  /*4860*/  ENDCOLLECTIVE ;  /* 0x000000000000791b */ /* 0x003fe20003800000 */
.L_x_1249:
[----:B------:R-:W-:-:S05]  /*4870*/  FADD.FTZ R25, R22, R25 ;  /* 0x0000001916197221 */ /* 0x000fca0000010000 */
[----:B------:R-:W-:Y:S01]  /*4880*/  MOV R33, R25 ;  /* 0x0000001900217202 */ /* 0x000fe20000000f00 */
[----:B------:R-:W-:-:S07]  /*4890*/  IMAD.MOV.U32 R27, RZ, RZ, R34 ;  /* 0x000000ffff1b7224 */ /* 0x000fce00078e0022 */
[----:B------:R-:W-:Y:S05]  /*48a0*/  WARPSYNC.COLLECTIVE R30, `(.L_x_1250) ;  /* 0x000000001e087348 */ /* 0x000fea0003c00000 */
[----:B------:R0:W1:Y:S02]  /*48b0*/  SHFL.BFLY P2, R34, R33, R32, R31 ;  /* 0x0c00002021227389 */ /* 0x000064000004001f */
[----:B01----:R-:W-:Y:S01]  /*48c0*/  ENDCOLLECTIVE ;  /* 0x000000000000791b */ /* 0x003fe20003800000 */
.L_x_1250:
[----:B------:R-:W-:Y:S01]  /*48d0*/  FADD.FTZ R27, R24, R27 ;  /* 0x0000001b181b7221 */ /* 0x000fe20000010000 */
[----:B------:R-:W-:-:S03]  /*48e0*/  HFMA2.MMA R32, -RZ, RZ, 0, 5.9604644775390625e-08 ;  /* 0x00000001ff207435 */ /* 0x000fc600000001ff */
[----:B------:R-:W-:Y:S01]  /*48f0*/  IMAD.MOV.U32 R33, RZ, RZ, R27 ;  /* 0x000000ffff217224 */ /* 0x000fe200078e001b */
[----:B------:R-:W-:-:S07]  /*4900*/  MOV R16, R34 ;  /* 0x0000002200107202 */ /* 0x000fce0000000f00 */
[----:B------:R-:W-:Y:S05]  /*4910*/  WARPSYNC.COLLECTIVE R30, `(.L_x_1251) ;  /* 0x000000001e087348 */ /* 0x000fea0003c00000 */
[----:B------:R0:W1:Y:S02]  /*4920*/  SHFL.BFLY P2, R34, R33, R32, R31 ;  /* 0x0c00002021227389 */ /* 0x000064000004001f */
[----:B01----:R-:W-:Y:S01]  /*4930*/  ENDCOLLECTIVE ;  /* 0x000000000000791b */ /* 0x003fe20003800000 */
.L_x_1251:
[----:B------:R-:W-:-:S04]  /*4940*/  FADD.FTZ R16, R25, R16 ;  /* 0x0000001019107221 */ /* 0x000fc80000010000 */
[----:B------:R-:W-:Y:S01]  /*4950*/  IMAD.MOV.U32 R33, RZ, RZ, R16 ;  /* 0x000000ffff217224 */ /* 0x000fe200078e0010 */
[----:B------:R-:W-:-:S07]  /*4960*/  MOV R26, R34 ;  /* 0x00000022001a7202 */ /* 0x000fce0000000f00 */
[----:B------:R-:W-:Y:S05]  /*4970*/  WARPSYNC.COLLECTIVE R30, `(.L_x_1252) ;  /* 0x000000001e087348 */ /* 0x000fea0003c00000 */
[----:B------:R0:W1:Y:S02]  /*4980*/  SHFL.BFLY P2, R34, R33, R32, R31 ;  /* 0x0c00002021227389 */ /* 0x000064000004001f */
[----:B01----:R-:W-:Y:S01]  /*4990*/  ENDCOLLECTIVE ;  /* 0x000000000000791b */ /* 0x003fe20003800000 */
.L_x_1252:
[----:B------:R-:W-:Y:S01]  /*49a0*/  FADD.FTZ R26, R27, R26 ;  /* 0x0000001a1b1a7221 */ /* 0x000fe20000010000 */
[----:B------:R-:W-:Y:S06]  /*49b0*/  BRA `(.L_x_1253) ;  /* 0xffffffe800ac7947 */ /* 0x000fec000383ffff */
.L_x_1232:
        /* <DEDUP_REMOVED lines=8> */
.L_x_1255:
[----:B------:R-:W-:Y:S05]  /*4a40*/  BSYNC B1 ;  /* 0x0000000000017941 */ /* 0x000fea0003800000 */
.L_x_1254:
        /* <DEDUP_REMOVED lines=8> */
.L_x_1256:
[----:B------:R-:W-:-:S05]  /*4ad0*/  FADD.FTZ R23, R23, R16 ;  /* 0x0000001017177221 */ /* 0x000fca0000010000 */
[----:B------:R-:W-:Y:S01]  /*4ae0*/  MOV R33, R23 ;  /* 0x0000001700217202 */ /* 0x000fe20000000f00 */
[----:B------:R-:W-:Y:S01]  /*4af0*/  IMAD.MOV.U32 R32, RZ, RZ, 0x4 ;  /* 0x00000004ff207424 */ /* 0x000fe200078e00ff */
[----:B------:R-:W-:-:S07]  /*4b00*/  MOV R22, R34 ;  /* 0x0000002200167202 */ /* 0x000fce0000000f00 */
[----:B------:R-:W-:Y:S05]  /*4b10*/  WARPSYNC.COLLECTIVE R30, `(.L_x_1257) ;  /* 0x000000001e087348 */ /* 0x000fea0003c00000 */
[----:B------:R0:W1:Y:S02]  /*4b20*/  SHFL.BFLY P2, R34, R33, R32, R31 ;  /* 0x0c00002021227389 */ /* 0x000064000004001f */
[----:B01----:R-:W-:Y:S01]  /*4b30*/  ENDCOLLECTIVE ;  /* 0x000000000000791b */ /* 0x003fe20003800000 */
.L_x_1257:
[----:B------:R-:W-:-:S05]  /*4b40*/  FADD.FTZ R22, R22, R17 ;  /* 0x0000001116167221 */ /* 0x000fca0000010000 */
[----:B------:R-:W-:Y:S02]  /*4b50*/  MOV R33, R22 ;  /* 0x0000001600217202 */ /* 0x000fe40000000f00 */
[----:B------:R-:W-:-:S07]  /*4b60*/  MOV R24, R34 ;  /* 0x0000002200187202 */ /* 0x000fce0000000f00 */
[----:B------:R-:W-:Y:S05]  /*4b70*/  WARPSYNC.COLLECTIVE R30, `(.L_x_1258) ;  /* 0x000000001e087348 */ /* 0x000fea0003c00000 */
[----:B------:R0:W1:Y:S02]  /*4b80*/  SHFL.BFLY P2, R34, R33, R32, R31 ;  /* 0x0c00002021227389 */ /* 0x000064000004001f */
[----:B01----:R-:W-:Y:S01]  /*4b90*/  ENDCOLLECTIVE ;  /* 0x000000000000791b */ /* 0x003fe20003800000 */
.L_x_1258:
[----:B------:R-:W-:Y:S01]  /*4ba0*/  FADD.FTZ R24, R23, R24 ;  /* 0x0000001817187221 */ /* 0x000fe20000010000 */
[----:B------:R-:W-:-:S04]  /*4bb0*/  HFMA2.MMA R32, -RZ, RZ, 0, 1.1920928955078125e-07 ;  /* 0x00000002ff207435 */ /* 0x000fc800000001ff */
[----:B------:R-:W-:Y:S01]  /*4bc0*/  MOV R33, R24 ;  /* 0x0000001800217202 */ /* 0x000fe20000000f00 */
[----:B------:R-:W-:-:S07]  /*4bd0*/  IMAD.MOV.U32 R25, RZ, RZ, R34 ;  /* 0x000000ffff197224 */ /* 0x000fce00078e0022 */
[----:B------:R-:W-:Y:S05]  /*4be0*/  WARPSYNC.COLLECTIVE R30, `(.L_x_1259) ;  /* 0x000000001e087348 */ /* 0x000fea0003c00000 */
[----:B------:R0:W1:Y:S02]  /*4bf0*/  SHFL.BFLY P2, R34, R33, R32, R31 ;  /* 0x0c00002021227389 */ /* 0x000064000004001f */
[----:B01----:R-:W-:Y:S01]  /*4c00*/  ENDCOLLECTIVE ;  /* 0x000000000000791b */ /* 0x003fe20003800000 */
.L_x_1259:
[----:B------:R-:W-:-:S05]  /*4c10*/  FADD.FTZ R25, R22, R25 ;  /* 0x0000001916197221 */ /* 0x000fca0000010000 */
[----:B------:R-:W-:Y:S01]  /*4c20*/  MOV R33, R25 ;  /* 0x0000001900217202 */ /* 0x000fe20000000f00 */
[----:B------:R-:W-:-:S07]  /*4c30*/  IMAD.MOV.U32 R27, RZ, RZ, R34 ;  /* 0x000000ffff1b7224 */ /* 0x000fce00078e0022 */
[----:B------:R-:W-:Y:S05]  /*4c40*/  WARPSYNC.COLLECTIVE R30, `(.L_x_1260) ;  /* 0x000000001e087348 */ /* 0x000fea0003c00000 */
[----:B------:R0:W1:Y:S02]  /*4c50*/  SHFL.BFLY P2, R34, R33, R32, R31 ;  /* 0x0c00002021227389 */ /* 0x000064000004001f */
[----:B01----:R-:W-:Y:S01]  /*4c60*/  ENDCOLLECTIVE ;  /* 0x000000000000791b */ /* 0x003fe20003800000 */
.L_x_1260:
[----:B------:R-:W-:Y:S01]  /*4c70*/  FADD.FTZ R27, R24, R27 ;  /* 0x0000001b181b7221 */ /* 0x000fe20000010000 */
[----:B------:R-:W-:-:S03]  /*4c80*/  HFMA2.MMA R32, -RZ, RZ, 0, 5.9604644775390625e-08 ;  /* 0x00000001ff207435 */ /* 0x000fc600000001ff */
[----:B------:R-:W-:Y:S01]  /*4c90*/  IMAD.MOV.U32 R33, RZ, RZ, R27 ;  /* 0x000000ffff217224 */ /* 0x000fe200078e001b */
[----:B------:R-:W-:-:S07]  /*4ca0*/  MOV R16, R34 ;  /* 0x0000002200107202 */ /* 0x000fce0000000f00 */
[----:B------:R-:W-:Y:S05]  /*4cb0*/  WARPSYNC.COLLECTIVE R30, `(.L_x_1261) ;  /* 0x000000001e087348 */ /* 0x000fea0003c00000 */
[----:B------:R0:W1:Y:S02]  /*4cc0*/  SHFL.BFLY P2, R34, R33, R32, R31 ;  /* 0x0c00002021227389 */ /* 0x000064000004001f */
[----:B01----:R-:W-:Y:S01]  /*4cd0*/  ENDCOLLECTIVE ;  /* 0x000000000000791b */ /* 0x003fe20003800000 */
.L_x_1261:
[----:B------:R-:W-:-:S04]  /*4ce0*/  FADD.FTZ R16, R25, R16 ;  /* 0x0000001019107221 */ /* 0x000fc80000010000 */
[----:B------:R-:W-:Y:S01]  /*4cf0*/  IMAD.MOV.U32 R33, RZ, RZ, R16 ;  /* 0x000000ffff217224 */ /* 0x000fe200078e0010 */
[----:B------:R-:W-:-:S07]  /*4d00*/  MOV R26, R34 ;  /* 0x00000022001a7202 */ /* 0x000fce0000000f00 */
[----:B------:R-:W-:Y:S05]  /*4d10*/  WARPSYNC.COLLECTIVE R30, `(.L_x_1262) ;  /* 0x000000001e087348 */ /* 0x000fea0003c00000 */
[----:B------:R0:W1:Y:S02]  /*4d20*/  SHFL.BFLY P2, R34, R33, R32, R31 ;  /* 0x0c00002021227389 */ /* 0x000064000004001f */
[----:B01----:R-:W-:Y:S01]  /*4d30*/  ENDCOLLECTIVE ;  /* 0x000000000000791b */ /* 0x003fe20003800000 */
.L_x_1262:
[----:B------:R-:W-:Y:S01]  /*4d40*/  FADD.FTZ R26, R27, R26 ;  /* 0x0000001a1b1a7221 */ /* 0x000fe20000010000 */
[----:B------:R-:W-:Y:S06]  /*4d50*/  BRA `(.L_x_1263) ;  /* 0xffffffe800687947 */ /* 0x000fec000383ffff */
.L_x_1233:
        /* <DEDUP_REMOVED lines=8> */
.L_x_1265:
[----:B------:R-:W-:Y:S05]  /*4de0*/  BSYNC B0 ;  /* 0x0000000000007941 */ /* 0x000fea0003800000 */
.L_x_1264:
        /* <DEDUP_REMOVED lines=11> */
.L_x_1266:
        /* <DEDUP_REMOVED lines=16> */
.L_x_1267:
[----:B------:R-:W-:Y:S02]  /*4fa0*/  MOV R33, R18 ;  /* 0x0000001200217202 */ /* 0x000fe40000000f00 */
[----:B------:R-:W-:-:S07]  /*4fb0*/  MOV R20, R34 ;  /* 0x0000002200147202 */ /* 0x000fce0000000f00 */
[----:B------:R-:W-:Y:S05]  /*4fc0*/  WARPSYNC.COLLECTIVE R30, `(.L_x_1268) ;  /* 0x000000001e087348 */ /* 0x000fea0003c00000 */
[----:B------:R0:W1:Y:S02]  /*4fd0*/  SHFL.BFLY P2, R34, R33, R32, R31 ;  /* 0x0c00002021227389 */ /* 0x000064000004001f */
[----:B01----:R-:W-:Y:S01]  /*4fe0*/  ENDCOLLECTIVE ;  /* 0x000000000000791b */ /* 0x003fe20003800000 */
.L_x_1268:
        /* <DEDUP_REMOVED lines=14> */
.L_x_1269:
[----:B------:R-:W-:Y:S01]  /*50d0*/  HFMA2.MMA R22, -RZ, RZ, 0, 0 ;  /* 0x00000000ff167435 */ /* 0x000fe200000001ff */
[----:B------:R-:W-:Y:S02]  /*50e0*/  MOV R33, R17 ;  /* 0x0000001100217202 */ /* 0x000fe40000000f00 */
[----:B------:R-:W-:-:S08]  /*50f0*/  MOV R19, R34 ;  /* 0x0000002200137202 */ /* 0x000fd00000000f00 */
[----:B------:R-:W-:Y:S05]  /*5100*/  WARPSYNC.COLLECTIVE R30, `(.L_x_1270) ;  /* 0x000000001e087348 */ /* 0x000fea0003c00000 */
[----:B------:R0:W1:Y:S02]  /*5110*/  SHFL.BFLY P2, R34, R33, R32, R31 ;  /* 0x0c00002021227389 */ /* 0x000064000004001f */
[----:B01----:R-:W-:Y:S01]  /*5120*/  ENDCOLLECTIVE ;  /* 0x000000000000791b */ /* 0x003fe20003800000 */
.L_x_1270:
        /* <DEDUP_REMOVED lines=8> */
.L_x_1271:
[----:B------:R-:W-:Y:S01]  /*51b0*/  MOV R33, R18 ;  /* 0x0000001200217202 */ /* 0x000fe20000000f00 */
[----:B------:R-:W-:-:S07]  /*51c0*/  IMAD.MOV.U32 R20, RZ, RZ, R34 ;  /* 0x000000ffff147224 */ /* 0x000fce00078e0022 */
[----:B------:R-:W-:Y:S05]  /*51d0*/  WARPSYNC.COLLECTIVE R30, `(.L_x_1272) ;  /* 0x000000001e087348 */ /* 0x000fea0003c00000 */
[----:B------:R0:W1:Y:S02]  /*51e0*/  SHFL.BFLY P2, R34, R33, R32, R31 ;  /* 0x0c00002021227389 */ /* 0x000064000004001f */
[----:B01----:R-:W-:Y:S01]  /*51f0*/  ENDCOLLECTIVE ;  /* 0x000000000000791b */ /* 0x003fe20003800000 */
.L_x_1272:
[----:B------:R-:W-:Y:S01]  /*5200*/  FADD.FTZ R19, R19, R20 ;  /* 0x0000001413137221 */ /* 0x000fe20000010000 */
[----:B------:R-:W-:Y:S01]  /*5210*/  HFMA2.MMA R32, -RZ, RZ, 0, 4.76837158203125e-07 ;  /* 0x00000008ff207435 */ /* 0x000fe200000001ff */
[----:B------:R-:W-:Y:S01]  /*5220*/  IMAD.MOV.U32 R33, RZ, RZ, R35 ;  /* 0x000000ffff217224 */ /* 0x000fe200078e0023 */
[----:B------:R-:W-:-:S09]  /*5230*/  MOV R17, R34 ;  /* 0x0000002200117202 */ /* 0x000fd20000000f00 */
[----:B------:R-:W-:Y:S05]  /*5240*/  WARPSYNC.COLLECTIVE R30, `(.L_x_1273) ;  /* 0x000000001e087348 */ /* 0x000fea0003c00000 */
[----:B------:R0:W1:Y:S02]  /*5250*/  SHFL.BFLY P2, R34, R33, R32, R31 ;  /* 0x0c00002021227389 */ /* 0x000064000004001f */
[----:B01----:R-:W-:Y:S01]  /*5260*/  ENDCOLLECTIVE ;  /* 0x000000000000791b */ /* 0x003fe20003800000 */
.L_x_1273:
[----:B------:R-:W-:Y:S01]  /*5270*/  FADD.FTZ R46, R18, R17 ;  /* 0x00000011122e7221 */ /* 0x000fe20000010000 */
[----:B------:R-:W-:Y:S01]  /*5280*/  IMAD.MOV.U32 R33, RZ, RZ, R36 ;  /* 0x000000ffff217224 */ /* 0x000fe200078e0024 */
[----:B------:R-:W-:-:S07]  /*5290*/  MOV R24, R34 ;  /* 0x0000002200187202 */ /* 0x000fce0000000f00 */
[----:B------:R-:W-:Y:S05]  /*52a0*/  WARPSYNC.COLLECTIVE R30, `(.L_x_1274) ;  /* 0x000000001e087348 */ /* 0x000fea0003c00000 */
[----:B------:R0:W1:Y:S02]  /*52b0*/  SHFL.BFLY P2, R34, R33, R32, R31 ;  /* 0x0c00002021227389 */ /* 0x000064000004001f */
[----:B01----:R-:W-:Y:S01]  /*52c0*/  ENDCOLLECTIVE ;  /* 0x000000000000791b */ /* 0x003fe20003800000 */
.L_x_1274:
[----:B------:R-:W-:Y:S01]  /*52d0*/  FADD.FTZ R27, R24, R35 ;  /* 0x00000023181b7221 */ /* 0x000fe20000010000 */
[----:B------:R-:W-:-:S03]  /*52e0*/  HFMA2.MMA R32, -RZ, RZ, 0, 2.384185791015625e-07 ;  /* 0x00000004ff207435 */ /* 0x000fc600000001ff */
[----:B------:R-:W-:Y:S01]  /*52f0*/  IMAD.MOV.U32 R33, RZ, RZ, R27 ;  /* 0x000000ffff217224 */ /* 0x000fe200078e001b */
[----:B------:R-:W-:-:S07]  /*5300*/  MOV R29, R34 ;  /* 0x00000022001d7202 */ /* 0x000fce0000000f00 */
[----:B------:R-:W-:Y:S05]  /*5310*/  WARPSYNC.COLLECTIVE R30, `(.L_x_1275) ;  /* 0x000000001e087348 */ /* 0x000fea0003c00000 */
[----:B------:R0:W1:Y:S02]  /*5320*/  SHFL.BFLY P2, R34, R33, R32, R31 ;  /* 0x0c00002021227389 */ /* 0x000064000004001f */
[----:B01----:R-:W-:Y:S01]  /*5330*/  ENDCOLLECTIVE ;  /* 0x000000000000791b */ /* 0x003fe20003800000 */
.L_x_1275:
[----:B------:R-:W-:-:S04]  /*5340*/  FADD.FTZ R29, R29, R36 ;  /* 0x000000241d1d7221 */ /* 0x000fc80000010000 */
[----:B------:R-:W-:Y:S01]  /*5350*/  IMAD.MOV.U32 R33, RZ, RZ, R29 ;  /* 0x000000ffff217224 */ /* 0x000fe200078e001d */
[----:B------:R-:W-:-:S07]  /*5360*/  MOV R26, R34 ;  /* 0x00000022001a7202 */ /* 0x000fce0000000f00 */
[----:B------:R-:W-:Y:S05]  /*5370*/  WARPSYNC.COLLECTIVE R30, `(.L_x_1276) ;  /* 0x000000001e087348 */ /* 0x000fea0003c00000 */
[----:B------:R0:W1:Y:S02]  /*5380*/  SHFL.BFLY P2, R34, R33, R32, R31 ;  /* 0x0c00002021227389 */ /* 0x000064000004001f */
[----:B01----:R-:W-:Y:S01]  /*5390*/  ENDCOLLECTIVE ;  /* 0x000000000000791b */ /* 0x003fe20003800000 */
.L_x_1276:
        /* <DEDUP_REMOVED lines=10> */
.L_x_1277:
[----:B------:R-:W-:-:S05]  /*5440*/  FADD.FTZ R38, R29, R38 ;  /* 0x000000261d267221 */ /* 0x000fca0000010000 */
[----:B------:R-:W-:Y:S01]  /*5450*/  MOV R33, R38 ;  /* 0x0000002600217202 */ /* 0x000fe20000000f00 */
[----:B------:R-:W-:-:S07]  /*5460*/  IMAD.MOV.U32 R24, RZ, RZ, R34 ;  /* 0x000000ffff187224 */ /* 0x000fce00078e0022 */
[----:B------:R-:W-:Y:S05]  /*5470*/  WARPSYNC.COLLECTIVE R30, `(.L_x_1278) ;  /* 0x000000001e087348 */ /* 0x000fea0003c00000 */
[----:B------:R0:W1:Y:S02]  /*5480*/  SHFL.BFLY P2, R34, R33, R32, R31 ;  /* 0x0c00002021227389 */ /* 0x000064000004001f */
[----:B01----:R-:W-:Y:S01]  /*5490*/  ENDCOLLECTIVE ;  /* 0x000000000000791b */ /* 0x003fe20003800000 */
.L_x_1278:
        /* <DEDUP_REMOVED lines=8> */
.L_x_1279:
[----:B------:R-:W-:Y:S01]  /*5520*/  FADD.FTZ R38, R38, R21 ;  /* 0x0000001526267221 */ /* 0x000fe20000010000 */
[----:B------:R-:W-:-:S04]  /*5530*/  HFMA2.MMA R21, -RZ, RZ, 0, 0 ;  /* 0x00000000ff157435 */ /* 0x000fc800000001ff */
[----:B------:R-:W-:Y:S01]  /*5540*/  MOV R33, R38 ;  /* 0x0000002600217202 */ /* 0x000fe20000000f00 */
[----:B------:R-:W-:-:S07]  /*5550*/  IMAD.MOV.U32 R36, RZ, RZ, R34 ;  /* 0x000000ffff247224 */ /* 0x000fce00078e0022 */
[----:B------:R-:W-:Y:S05]  /*5560*/  WARPSYNC.COLLECTIVE R30, `(.L_x_1280) ;  /* 0x000000001e087348 */ /* 0x000fea0003c00000 */
[----:B------:R0:W1:Y:S02]  /*5570*/  SHFL.BFLY P2, R34, R33, R32, R31 ;  /* 0x0c00002021227389 */ /* 0x000064000004001f */
[----:B01----:R-:W-:Y:S01]  /*5580*/  ENDCOLLECTIVE ;  /* 0x000000000000791b */ /* 0x003fe20003800000 */
.L_x_1280:
[----:B------:R-:W-:Y:S01]  /*5590*/  FADD.FTZ R36, R37, R36 ;  /* 0x0000002425247221 */ /* 0x000fe20000010000 */
[----:B------:R-:W-:Y:S01]  /*55a0*/  HFMA2.MMA R32, -RZ, RZ, 0, 4.76837158203125e-07 ;  /* 0x00000008ff207435 */ /* 0x000fe200000001ff */
[----:B------:R-:W-:Y:S01]  /*55b0*/  IMAD.MOV.U32 R33, RZ, RZ, R26 ;  /* 0x000000ffff217224 */ /* 0x000fe200078e001a */
[----:B------:R-:W-:-:S09]  /*55c0*/  MOV R35, R34 ;  /* 0x0000002200237202 */ /* 0x000fd20000000f00 */
[----:B------:R-:W-:Y:S05]  /*55d0*/  WARPSYNC.COLLECTIVE R30, `(.L_x_1281) ;  /* 0x000000001e087348 */ /* 0x000fea0003c00000 */
[----:B------:R0:W1:Y:S02]  /*55e0*/  SHFL.BFLY P2, R34, R33, R32, R31 ;  /* 0x0c00002021227389 */ /* 0x000064000004001f */
[----:B01----:R-:W-:Y:S01]  /*55f0*/  ENDCOLLECTIVE ;  /* 0x000000000000791b */ /* 0x003fe20003800000 */
.L_x_1281:
[----:B------:R-:W-:Y:S01]  /*5600*/  FADD.FTZ R35, R38, R35 ;  /* 0x0000002326237221 */ /* 0x000fe20000010000 */
[----:B------:R-:W-:Y:S01]  /*5610*/  IMAD.MOV.U32 R33, RZ, RZ, R22 ;  /* 0x000000ffff217224 */ /* 0x000fe200078e0016 */
[----:B------:R-:W-:-:S07]  /*5620*/  MOV R39, R34 ;  /* 0x0000002200277202 */ /* 0x000fce0000000f00 */
[----:B------:R-:W-:Y:S05]  /*5630*/  WARPSYNC.COLLECTIVE R30, `(.L_x_1282) ;  /* 0x000000001e087348 */ /* 0x000fea0003c00000 */
[----:B------:R0:W1:Y:S02]  /*5640*/  SHFL.BFLY P2, R34, R33, R32, R31 ;  /* 0x0c00002021227389 */ /* 0x000064000004001f */
[----:B01----:R-:W-:Y:S01]  /*5650*/  ENDCOLLECTIVE ;  /* 0x000000000000791b */ /* 0x003fe20003800000 */
.L_x_1282:
        /* <DEDUP_REMOVED lines=12> */
.L_x_1283:
[----:B------:R-:W-:Y:S01]  /*5720*/  FADD.FTZ R39, R41, R22 ;  /* 0x0000001629277221 */ /* 0x000fe20000010000 */
[----:B------:R-:W-:-:S03]  /*5730*/  IADD3 R43, R16, R9, RZ ;  /* 0x00000009102b7210 */ /* 0x000fc60007ffe0ff */
[----:B------:R-:W-:Y:S01]  /*5740*/  IMAD.MOV.U32 R33, RZ, RZ, R39 ;  /* 0x000000ffff217224 */ /* 0x000fe200078e0027 */
[----:B------:R-:W-:-:S07]  /*5750*/  MOV R41, R34 ;  /* 0x0000002200297202 */ /* 0x000fce0000000f00 */
[----:B------:R-:W-:Y:S05]  /*5760*/  WARPSYNC.COLLECTIVE R30, `(.L_x_1284) ;  /* 0x000000001e087348 */ /* 0x000fea0003c00000 */
[----:B------:R0:W1:Y:S02]  /*5770*/  SHFL.BFLY P2, R34, R33, R32, R31 ;  /* 0x0c00002021227389 */ /* 0x000064000004001f */
[----:B01----:R-:W-:Y:S01]  /*5780*/  ENDCOLLECTIVE ;  /* 0x000000000000791b */ /* 0x003fe20003800000 */
.L_x_1284:
        /* <DEDUP_REMOVED lines=11> */
.L_x_1285:
[----:B------:R-:W-:Y:S01]  /*5840*/  @!P0 F2FP.F16.F32.PACK_AB R46, RZ, R46 ;  /* 0x0000002eff2e823e */ /* 0x000fe200000000ff */
[----:B------:R-:W-:-:S05]  /*5850*/  FADD.FTZ R26, R39, R42 ;  /* 0x0000002a271a7221 */ /* 0x000fca0000010000 */
[----:B------:R-:W-:Y:S01]  /*5860*/  MOV R33, R26 ;  /* 0x0000001a00217202 */ /* 0x000fe20000000f00 */
[----:B------:R-:W-:-:S04]  /*5870*/  @!P0 IMAD.WIDE R16, R43, 0x2, R16 ;  /* 0x000000022b108825 */ /* 0x000fc800078e0210 */
[----:B------:R-:W-:-:S07]  /*5880*/  IMAD.MOV.U32 R27, RZ, RZ, R34 ;  /* 0x000000ffff1b7224 */ /* 0x000fce00078e0022 */
[----:B------:R-:W-:Y:S05]  /*5890*/  WARPSYNC.COLLECTIVE R30, `(.L_x_1286) ;  /* 0x000000001e087348 */ /* 0x000fea0003c00000 */
[----:B------:R0:W1:Y:S02]  /*58a0*/  SHFL.BFLY P2, R34, R33, R32, R31 ;  /* 0x0c00002021227389 */ /* 0x000064000004001f */
[----:B01----:R-:W-:Y:S01]  /*58b0*/  ENDCOLLECTIVE ;  /* 0x000000000000791b */ /* 0x003fe20003800000 */
.L_x_1286:
[----:B------:R-:W-:-:S04]  /*58c0*/  FADD.FTZ R40, R40, R27 ;  /* 0x0000001b28287221 */ /* 0x000fc80000010000 */
[----:B------:R-:W-:Y:S01]  /*58d0*/  IMAD.MOV.U32 R33, RZ, RZ, R40 ;  /* 0x000000ffff217224 */ /* 0x000fe200078e0028 */
[----:B------:R-:W-:Y:S02]  /*58e0*/  MOV R32, 0x1 ;  /* 0x0000000100207802 */ /* 0x000fe40000000f00 */
[----:B------:R-:W-:-:S07]  /*58f0*/  MOV R39, R34 ;  /* 0x0000002200277202 */ /* 0x000fce0000000f00 */
[----:B------:R-:W-:Y:S05]  /*5900*/  WARPSYNC.COLLECTIVE R30, `(.L_x_1287) ;  /* 0x000000001e087348 */ /* 0x000fea0003c00000 */
[----:B------:R0:W1:Y:S02]  /*5910*/  SHFL.BFLY P2, R34, R33, R32, R31 ;  /* 0x0c00002021227389 */ /* 0x000064000004001f */
[----:B01----:R-:W-:Y:S01]  /*5920*/  ENDCOLLECTIVE ;  /* 0x000000000000791b */ /* 0x003fe20003800000 */
.L_x_1287:
[----:B------:R-:W-:Y:S02]  /*5930*/  FADD.FTZ R39, R26, R39 ;  /* 0x000000271a277221 */ /* 0x000fe40000010000 */
[----:B------:R-:W0:Y:S02]  /*5940*/  @!P0 LDC.64 R26, c[0x0][0x218] ;  /* 0x00008600ff1a8b82 */ /* 0x000e240000000a00 */
[----:B------:R-:W-:Y:S01]  /*5950*/  IMAD.MOV.U32 R33, RZ, RZ, R39 ;  /* 0x000000ffff217224 */ /* 0x000fe200078e0027 */
[----:B------:R-:W-:-:S07]  /*5960*/  MOV R41, R34 ;  /* 0x0000002200297202 */ /* 0x000fce0000000f00 */
[----:B0-----:R-:W-:Y:S05]  /*5970*/  WARPSYNC.COLLECTIVE R30, `(.L_x_1288) ;  /* 0x000000001e087348 */ /* 0x001fea0003c00000 */
[----:B------:R1:W2:Y:S02]  /*5980*/  SHFL.BFLY P2, R34, R33, R32, R31 ;  /* 0x0c00002021227389 */ /* 0x0002a4000004001f */
[----:B012---:R-:W-:Y:S01]  /*5990*/  ENDCOLLECTIVE ;  /* 0x000000000000791b */ /* 0x007fe20003800000 */
.L_x_1288:
        /* <DEDUP_REMOVED lines=8> */
.L_x_1289:
[----:B------:R-:W-:Y:S01]  /*5a20*/  FADD.FTZ R39, R39, R42 ;  /* 0x0000002a27277221 */ /* 0x000fe20000010000 */
[----:B------:R-:W-:Y:S01]  /*5a30*/  IMAD.MOV.U32 R33, RZ, RZ, R21 ;  /* 0x000000ffff217224 */ /* 0x000fe200078e0015 */
[----:B------:R-:W-:-:S07]  /*5a40*/  MOV R25, R34 ;  /* 0x0000002200197202 */ /* 0x000fce0000000f00 */
[----:B------:R-:W-:Y:S05]  /*5a50*/  WARPSYNC.COLLECTIVE R30, `(.L_x_1290) ;  /* 0x000000001e087348 */ /* 0x000fea0003c00000 */
[----:B------:R0:W1:Y:S02]  /*5a60*/  SHFL.BFLY P2, R34, R33, R32, R31 ;  /* 0x0c00002021227389 */ /* 0x000064000004001f */
[----:B01----:R-:W-:Y:S01]  /*5a70*/  ENDCOLLECTIVE ;  /* 0x000000000000791b */ /* 0x003fe20003800000 */
.L_x_1290:
        /* <DEDUP_REMOVED lines=8> */
.L_x_1291:
        /* <DEDUP_REMOVED lines=8> */
.L_x_1292:
        /* <DEDUP_REMOVED lines=8> */
.L_x_1293:
[----:B------:R-:W-:Y:S02]  /*5c00*/  FADD.FTZ R28, R22, R29 ;  /* 0x0000001d161c7221 */ /* 0x000fe40000010000 */
[----:B------:R-:W0:Y:S03]  /*5c10*/  @!P0 LDC.64 R22, c[0x0][0x218] ;  /* 0x00008600ff168b82 */ /* 0x000e260000000a00 */
[----:B------:R-:W-:Y:S01]  /*5c20*/  MOV R33, R28 ;  /* 0x0000001c00217202 */ /* 0x000fe20000000f00 */
[----:B------:R-:W-:Y:S01]  /*5c30*/  IMAD.MOV.U32 R45, RZ, RZ, R34 ;  /* 0x000000ffff2d7224 */ /* 0x000fe200078e0022 */
[----:B------:R-:W-:-:S03]  /*5c40*/  @!P0 F2FP.F16.F32.PACK_AB R34, RZ, R19 ;  /* 0x00000013ff22823e */ /* 0x000fc600000000ff */
[----:B------:R-:W1:Y:S01]  /*5c50*/  @!P0 LDC.64 R18, c[0x0][0x218] ;  /* 0x00008600ff128b82 */ /* 0x000e620000000a00 */
[----:B------:R-:W-:Y:S01]  /*5c60*/  FADD.FTZ R44, R44, R45 ;  /* 0x0000002d2c2c7221 */ /* 0x000fe20000010000 */
[----:B------:R-:W-:Y:S01]  /*5c70*/  PRMT R47, R34, 0x7610, R47 ;  /* 0x00007610222f7816 */ /* 0x000fe2000000002f */
[----:B0-----:R-:W-:-:S07]  /*5c80*/  @!P0 IMAD.WIDE R22, R43, 0x2, R22 ;  /* 0x000000022b168825 */ /* 0x001fce00078e0216 */
[----:B-1----:R-:W-:Y:S05]  /*5c90*/  WARPSYNC.COLLECTIVE R30, `(.L_x_1294) ;  /* 0x000000001e087348 */ /* 0x002fea0003c00000 */
[----:B------:R0:W2:Y:S02]  /*5ca0*/  SHFL.BFLY P2, R34, R33, R32, R31 ;  /* 0x0c00002021227389 */ /* 0x0000a4000004001f */
[----:B012---:R-:W-:Y:S01]  /*5cb0*/  ENDCOLLECTIVE ;  /* 0x000000000000791b */ /* 0x007fe20003800000 */
.L_x_1294:
[----:B------:R0:W-:Y:S04]  /*5cc0*/  @!P0 STG.E.U16 desc[UR8][R26.64], R47 ;  /* 0x0000002f1a008986 */ /* 0x0001e8000c101508 */
[----:B------:R1:W-:Y:S01]  /*5cd0*/  @!P0 STG.E.U16 desc[UR8][R24.64], R46 ;  /* 0x0000002e18008986 */ /* 0x0003e2000c101508 */
[----:B------:R-:W-:Y:S01]  /*5ce0*/  @!P0 F2FP.F16.F32.PACK_AB R30, RZ, R40 ;  /* 0x00000028ff1e823e */ /* 0x000fe200000000ff */
[----:B------:R-:W-:Y:S01]  /*5cf0*/  HFMA2.MMA R32, -RZ, RZ, 0, 5.9604644775390625e-08 ;  /* 0x00000001ff207435 */ /* 0x000fe200000001ff */
[----:B------:R-:W-:Y:S02]  /*5d00*/  MOV R33, R44 ;  /* 0x0000002c00217202 */ /* 0x000fe40000000f00 */
[----:B0-----:R-:W-:Y:S02]  /*5d10*/  @!P0 F2FP.F16.F32.PACK_AB R27, RZ, R35 ;  /* 0x00000023ff1b823e */ /* 0x001fe400000000ff */
[----:B-1----:R-:W-:Y:S01]  /*5d20*/  PRMT R24, R30, 0x7610, R24 ;  /* 0x000076101e187816 */ /* 0x002fe20000000018 */
[----:B------:R-:W-:Y:S01]  /*5d30*/  IMAD.MOV.U32 R30, RZ, RZ, 0xffff ;  /* 0x0000ffffff1e7424 */ /* 0x000fe200078e00ff */
[----:B------:R-:W-:Y:S01]  /*5d40*/  @!P0 F2FP.F16.F32.PACK_AB R25, RZ, R36 ;  /* 0x00000024ff19823e */ /* 0x000fe200000000ff */
[----:B------:R-:W-:Y:S01]  /*5d50*/  @!P0 IMAD.WIDE R18, R43, 0x2, R18 ;  /* 0x000000022b128825 */ /* 0x000fe200078e0212 */
[----:B------:R-:W-:-:S03]  /*5d60*/  @!P0 F2FP.F16.F32.PACK_AB R35, RZ, R39 ;  /* 0x00000027ff23823e */ /* 0x000fc600000000ff */
[----:B------:R-:W-:Y:S01]  /*5d70*/  IMAD.MOV.U32 R29, RZ, RZ, R34 ;  /* 0x000000ffff1d7224 */ /* 0x000fe200078e0022 */
[----:B------:R0:W-:Y:S03]  /*5d80*/  @!P0 STG.E.U16 desc[UR8][R22.64+0x28], R25 ;  /* 0x0000281916008986 */ /* 0x0001e6000c101508 */
[----:B------:R-:W-:-:S07]  /*5d90*/  FADD.FTZ R28, R28, R29 ;  /* 0x0000001d1c1c7221 */ /* 0x000fce0000010000 */
[----:B0-----:R-:W-:Y:S05]  /*5da0*/  WARPSYNC.COLLECTIVE R30, `(.L_x_1295) ;  /* 0x000000001e087348 */ /* 0x001fea0003c00000 */
[----:B------:R1:W2:Y:S02]  /*5db0*/  SHFL.BFLY P2, R34, R33, R32, R31 ;  /* 0x0c00002021227389 */ /* 0x0002a4000004001f */
[----:B012---:R-:W-:Y:S01]  /*5dc0*/  ENDCOLLECTIVE ;  /* 0x000000000000791b */ /* 0x007fe20003800000 */
.L_x_1295:
        /* <DEDUP_REMOVED lines=8> */
.L_x_1296:
[----:B------:R-:W-:Y:S01]  /*5e50*/  FADD.FTZ R37, R44, R37 ;  /* 0x000000252c257221 */ /* 0x000fe20000010000 */
[----:B------:R-:W-:Y:S06]  /*5e60*/  BRA `(.L_x_1297) ;  /* 0xffffffe000d47947 */ /* 0x000fec000383ffff */
.L_x_1298:
        /* <DEDUP_REMOVED lines=9> */
.L_x_2242:


//--------------------- .text._ZN13group_norm_v218gn_bwd_cuda_kernelI6__halfLi320ELi1ELi16ELi40ELi256ELb1ELb1ELi4ELi320ELi320ELi4ELb1ELi2ELb0ELb0ELNS_15WgradSyncMethodE3ENS_16CompileConditionILi900EEEEEvPT_S6_S6_PKS5_S8_S8_S8_PKfflPfPj --------------------------
	.section	.text._ZN13group_norm_v218gn_bwd_cuda_kernelI6__halfLi320ELi1ELi16ELi40ELi256ELb1ELb1ELi4ELi320ELi320ELi4ELb1ELi2ELb0ELb0ELNS_15WgradSyncMethodE3ENS_16CompileConditionILi900EEEEEvPT_S6_S6_PKS5_S8_S8_S8_PKfflPfPj,"ax",@progbits
	.align	128
        .global         _ZN13group_norm_v218gn_bwd_cuda_kernelI6__halfLi320ELi1ELi16ELi40ELi256ELb1ELb1ELi4ELi320ELi320ELi4ELb1ELi2ELb0ELb0ELNS_15WgradSyncMethodE3ENS_16CompileConditionILi900EEEEEvPT_S6_S6_PKS5_S8_S8_S8_PKfflPfPj
        .type           _ZN13group_norm_v218gn_bwd_cuda_kernelI6__halfLi320ELi1ELi16ELi40ELi256ELb1ELb1ELi4ELi320ELi320ELi4ELb1ELi2ELb0ELb0ELNS_15WgradSyncMethodE3ENS_16CompileConditionILi900EEEEEvPT_S6_S6_PKS5_S8_S8_S8_PKfflPfPj,@function
        .size           _ZN13group_norm_v218gn_bwd_cuda_kernelI6__halfLi320ELi1ELi16ELi40ELi256ELb1ELb1ELi4ELi320ELi320ELi4ELb1ELi2ELb0ELb0ELNS_15WgradSyncMethodE3ENS_16CompileConditionILi900EEEEEvPT_S6_S6_PKS5_S8_S8_S8_PKfflPfPj,(.L_x_2243 - _ZN13group_norm_v218gn_bwd_cuda_kernelI6__halfLi320ELi1ELi16ELi40ELi256ELb1ELb1ELi4ELi320ELi320ELi4ELb1ELi2ELb0ELb0ELNS_15WgradSyncMethodE3ENS_16CompileConditionILi900EEEEEvPT_S6_S6_PKS5_S8_S8_S8_PKfflPfPj)
        .other          _ZN13group_norm_v218gn_bwd_cuda_kernelI6__halfLi320ELi1ELi16ELi40ELi256ELb1ELb1ELi4ELi320ELi320ELi4ELb1ELi2ELb0ELb0ELNS_15WgradSyncMethodE3ENS_16CompileConditionILi900EEEEEvPT_S6_S6_PKS5_S8_S8_S8_PKfflPfPj,@"STO_CUDA_ENTRY STV_DEFAULT"
_ZN13group_norm_v218gn_bwd_cuda_kernelI6__halfLi320ELi1ELi16ELi40ELi256ELb1ELb1ELi4ELi320ELi320ELi4ELb1ELi2ELb0ELb0ELNS_15WgradSyncMethodE3ENS_16CompileConditionILi900EEEEEvPT_S6_S6_PKS5_S8_S8_S8_PKfflPfPj:
.text._ZN13group_norm_v218gn_bwd_cuda_kernelI6__halfLi320ELi1ELi16ELi40ELi256ELb1ELb1ELi4ELi320ELi320ELi4ELb1ELi2ELb0ELb0ELNS_15WgradSyncMethodE3ENS_16CompileConditionILi900EEEEEvPT_S6_S6_PKS5_S8_S8_S8_PKfflPfPj:
[----:B------:R-:W-:Y:S01]  /*0000*/  LDC R1, c[0x0][0x28] ;  /* 0x00000a00ff017b82 */ /* 0x000fe20000000800 */
[----:B------:R-:W0:Y:S01]  /*0010*/  S2R R57, SR_CTAID.Y ;  /* 0x0000000000397919 */ /* 0x000e220000002600 */
[----:B------:R-:W-:Y:S01]  /*0020*/  ULDC.64 UR6, c[0x0][0x258] ;  /* 0x0000960000067ab9 */ /* 0x000fe20000000a00 */
[----:B------:R-:W-:Y:S01]  /*0030*/  ULDC.64 UR8, c[0x0][0x208] ;  /* 0x0000820000087ab9 */ /* 0x000fe20000000a00 */
[----:B------:R-:W-:Y:S01]  /*0040*/  USHF.L.U32 UR10, UR6, 0x1, URZ ;  /* 0x00000001060a7899 */ /* 0x000fe2000800063f */
[----:B------:R-:W1:Y:S01]  /*0050*/  S2R R56, SR_CTAID.X ;  /* 0x0000000000387919 */ /* 0x000e620000002500 */
[----:B------:R-:W-:-:S06]  /*0060*/  USHF.L.U64.HI UR6, UR6, 0x1, UR7 ;  /* 0x0000000106067899 */ /* 0x000fcc0008010207 */
[----:B------:R-:W-:Y:S02]  /*0070*/  MOV R0, UR6 ;  /* 0x0000000600007c02 */ /* 0x000fe40008000f00 */
[----:B0-----:R-:W-:Y:S02]  /*0080*/  ISETP.LT.U32.AND P0, PT, R57, UR10, PT ;  /* 0x0000000a39007c0c */ /* 0x001fe4000bf01070 */
[----:B------:R-:W-:Y:S02]  /*0090*/  MOV R59, R57 ;  /* 0x00000039003b7202 */ /* 0x000fe40000000f00 */
[----:B------:R-:W-:Y:S01]  /*00a0*/  ISETP.GT.AND.EX P0, PT, R0, RZ, PT, P0 ;  /* 0x000000ff0000720c */ /* 0x000fe20003f04300 */
[----:B------:R-:W-:-:S12]  /*00b0*/  IMAD.MOV.U32 R0, RZ, RZ, RZ ;  /* 0x000000ffff007224 */ /* 0x000fd800078e00ff */
        /* <DEDUP_REMOVED lines=18> */
.L_x_1301:
[----:B------:R-:W2:Y:S04]  /*01e0*/  LD.E.STRONG.GPU R0, desc[UR8][R2.64] ;  /* 0x0000000802007980 */ /* 0x000ea8000c10f900 */
[----:B--2---:R-:W-:Y:S01]  /*01f0*/  CCTL.IVALL ;  /* 0x00000000ff00798f */ /* 0x004fe20002000000 */
[----:B------:R-:W-:Y:S05]  /*0200*/  YIELD ;  /* 0x0000000000007946 */ /* 0x000fea0003800000 */
[----:B-----5:R-:W-:-:S04]  /*0210*/  LOP3.LUT R0, R0, R5, RZ, 0x3c, !PT ;  /* 0x0000000500007212 */ /* 0x020fc800078e3cff */
[----:B------:R-:W-:-:S13]  /*0220*/  ISETP.GT.AND P0, PT, R0, -0x1, PT ;  /* 0xffffffff0000780c */ /* 0x000fda0003f04270 */
[----:B------:R-:W-:Y:S05]  /*0230*/  @P0 BRA `(.L_x_1301) ;  /* 0xfffffffc00e80947 */ /* 0x000fea000383ffff */
.L_x_1300:
[----:B------:R-:W-:Y:S05]  /*0240*/  WARPSYNC.ALL ;  /* 0x0000000000007948 */ /* 0x000fea0003800000 */
[----:B------:R-:W-:Y:S06]  /*0250*/  BAR.SYNC.DEFER_BLOCKING 0x0 ;  /* 0x0000000000007b1d */ /* 0x000fec0000010000 */
[----:B------:R-:W-:Y:S05]  /*0260*/  BRA `(.L_x_1302) ;  /* 0x0000001c00407947 */ /* 0x000fea0003800000 */
.L_x_1299:
[----:B------:R-:W0:Y:S01]  /*0270*/  S2R R55, SR_TID.X ;  /* 0x0000000000377919 */ /* 0x000e220000002100 */
[----:B------:R-:W-:Y:S02]  /*0280*/  CS2R R22, SRZ ;  /* 0x0000000000167805 */ /* 0x000fe4000001ff00 */
[----:B------:R-:W-:Y:S02]  /*0290*/  CS2R R24, SRZ ;  /* 0x0000000000187805 */ /* 0x000fe4000001ff00 */
[----:B------:R-:W-:Y:S01]  /*02a0*/  CS2R R26, SRZ ;  /* 0x00000000001a7805 */ /* 0x000fe2000001ff00 */
[----:B------:R-:W1:Y:S01]  /*02b0*/  S2R R6, SR_CgaCtaId ;  /* 0x0000000000067919 */ /* 0x000e620000008800 */
[----:B------:R-:W-:Y:S01]  /*02c0*/  CS2R R28, SRZ ;  /* 0x00000000001c7805 */ /* 0x000fe2000001ff00 */
[----:B------:R-:W-:Y:S01]  /*02d0*/  UMOV UR4, URZ ;  /* 0x0000003f00047c82 */ /* 0x000fe20008000000 */
[----:B0-----:R-:W-:Y:S01]  /*02e0*/  IMAD.WIDE.U32 R2, R55, -0x33333333, RZ ;  /* 0xcccccccd37027825 */ /* 0x001fe200078e00ff */
[----:B------:R-:W-:-:S02]  /*02f0*/  SHF.R.S32.HI R4, RZ, 0x1f, R55 ;  /* 0x0000001fff047819 */ /* 0x000fc40000011437 */
[----:B------:R-:W-:Y:S02]  /*0300*/  MOV R2, 0x400 ;  /* 0x0000040000027802 */ /* 0x000fe40000000f00 */
[----:B------:R-:W-:Y:S02]  /*0310*/  SHF.R.U32.HI R11, RZ, 0x6, R3 ;  /* 0x00000006ff0b7819 */ /* 0x000fe40000011603 */
[----:B------:R-:W-:Y:S01]  /*0320*/  LEA.HI R3, R4, R55, RZ, 0x2 ;  /* 0x0000003704037211 */ /* 0x000fe200078f10ff */
[----:B------:R-:W-:Y:S01]  /*0330*/  VIADD R53, R2, 0x2800 ;  /* 0x0000280002357836 */ /* 0x000fe20000000000 */
[----:B------:R-:W-:Y:S01]  /*0340*/  SHF.L.U32 R2, R56, 0x2, RZ ;  /* 0x0000000238027819 */ /* 0x000fe200000006ff */
[----:B------:R-:W-:Y:S01]  /*0350*/  IMAD R58, R11, -0x50, R55 ;  /* 0xffffffb00b3a7824 */ /* 0x000fe200078e0237 */
[----:B------:R-:W-:Y:S02]  /*0360*/  SHF.R.S32.HI R54, RZ, 0x2, R3 ;  /* 0x00000002ff367819 */ /* 0x000fe40000011403 */
[----:B-1----:R-:W-:-:S02]  /*0370*/  LEA R53, R6, R53, 0x18 ;  /* 0x0000003506357211 */ /* 0x002fc400078ec0ff */
[C---:B------:R-:W-:Y:S01]  /*0380*/  IADD3 R9, R54.reuse, 0xf0, RZ ;  /* 0x000000f036097810 */ /* 0x040fe20007ffe0ff */
[----:B------:R-:W-:Y:S01]  /*0390*/  VIADD R5, R54, 0x50 ;  /* 0x0000005036057836 */ /* 0x000fe20000000000 */
[----:B------:R-:W-:Y:S01]  /*03a0*/  LOP3.LUT R2, R2, 0xfc, RZ, 0xc0, !PT ;  /* 0x000000fc02027812 */ /* 0x000fe200078ec0ff */
[----:B------:R-:W-:Y:S01]  /*03b0*/  VIADD R7, R54, 0xa0 ;  /* 0x000000a036077836 */ /* 0x000fe20000000000 */
[----:B------:R-:W-:Y:S01]  /*03c0*/  SHF.R.S32.HI R10, RZ, 0x1f, R9 ;  /* 0x0000001fff0a7819 */ /* 0x000fe20000011409 */
[----:B------:R-:W-:Y:S01]  /*03d0*/  IMAD R52, R58, 0x28, R53 ;  /* 0x000000283a347824 */ /* 0x000fe200078e0235 */
[----:B------:R-:W-:Y:S02]  /*03e0*/  SHF.R.S32.HI R6, RZ, 0x1f, R5 ;  /* 0x0000001fff067819 */ /* 0x000fe40000011405 */
[----:B------:R-:W-:Y:S01]  /*03f0*/  SHF.R.S32.HI R8, RZ, 0x1f, R7 ;  /* 0x0000001fff087819 */ /* 0x000fe20000011407 */
[----:B------:R-:W-:Y:S01]  /*0400*/  IMAD R52, R11, 0x8, R52 ;  /* 0x000000080b347824 */ /* 0x000fe200078e0234 */
[----:B------:R-:W-:-:S02]  /*0410*/  LEA.HI R6, R6, R5, RZ, 0x2 ;  /* 0x0000000506067211 */ /* 0x000fc400078f10ff */
[----:B------:R-:W-:Y:S02]  /*0420*/  LEA.HI R5, R4, R55, RZ, 0x4 ;  /* 0x0000003704057211 */ /* 0x000fe400078f20ff */
[----:B------:R-:W-:Y:S02]  /*0430*/  LOP3.LUT R4, R3, 0xfffffffc, RZ, 0xc0, !PT ;  /* 0xfffffffc03047812 */ /* 0x000fe400078ec0ff */
[----:B------:R-:W-:Y:S02]  /*0440*/  LEA.HI R8, R8, R7, RZ, 0x2 ;  /* 0x0000000708087211 */ /* 0x000fe400078f10ff */
[----:B------:R-:W-:Y:S02]  /*0450*/  LEA.HI R10, R10, R9, RZ, 0x2 ;  /* 0x000000090a0a7211 */ /* 0x000fe400078f10ff */
[----:B------:R-:W-:Y:S02]  /*0460*/  IADD3 R2, R2, R11, RZ ;  /* 0x0000000b02027210 */ /* 0x000fe40007ffe0ff */
[----:B------:R-:W-:-:S02]  /*0470*/  SHF.R.U32.HI R5, RZ, 0x4, R5 ;  /* 0x00000004ff057819 */ /* 0x000fc40000011605 */
[----:B------:R-:W-:Y:S01]  /*0480*/  IADD3 R4, -R4, R55, RZ ;  /* 0x0000003704047210 */ /* 0x000fe20007ffe1ff */
[----:B------:R-:W-:Y:S01]  /*0490*/  IMAD R20, R2, 0x280, RZ ;  /* 0x0000028002147824 */ /* 0x000fe200078e02ff */
[----:B------:R-:W-:Y:S02]  /*04a0*/  SHF.R.U32.HI R3, RZ, 0x2, R6 ;  /* 0x00000002ff037819 */ /* 0x000fe40000011606 */
[----:B------:R-:W-:Y:S02]  /*04b0*/  SHF.R.U32.HI R21, RZ, 0x2, R8 ;  /* 0x00000002ff157819 */ /* 0x000fe40000011608 */
[----:B------:R-:W-:Y:S02]  /*04c0*/  SHF.R.U32.HI R19, RZ, 0x2, R10 ;  /* 0x00000002ff137819 */ /* 0x000fe4000001160a */
[C---:B------:R-:W-:Y:S02]  /*04d0*/  LOP3.LUT R51, R4.reuse, 0x3, R5, 0x78, !PT ;  /* 0x0000000304337812 */ /* 0x040fe400078e7805 */
[----:B------:R-:W-:-:S02]  /*04e0*/  LOP3.LUT R50, R4, 0x3, R3, 0x78, !PT ;  /* 0x0000000304327812 */ /* 0x000fc400078e7803 */
[C---:B------:R-:W-:Y:S02]  /*04f0*/  LOP3.LUT R21, R4.reuse, 0x3, R21, 0x78, !PT ;  /* 0x0000000304157812 */ /* 0x040fe400078e7815 */
[----:B------:R-:W-:-:S07]  /*0500*/  LOP3.LUT R19, R4, 0x3, R19, 0x78, !PT ;  /* 0x0000000304137812 */ /* 0x000fce00078e7813 */
.L_x_1314:
        /* <DEDUP_REMOVED lines=8> */
[----:B-1----:R-:W1:Y:S02]  /*0590*/  LDC.64 R4, c[0x0][0x240] ;  /* 0x00009000ff047b82 */ /* 0x002e640000000a00 */
[----:B------:R-:W-:Y:S01]  /*05a0*/  IMAD.WIDE.U32 R2, R13, -0x33333333, RZ ;  /* 0xcccccccd0d027825 */ /* 0x000fe200078e00ff */
[----:B------:R-:W-:-:S04]  /*05b0*/  MOV R2, R20 ;  /* 0x0000001400027202 */ /* 0x000fc80000000f00 */
[----:B------:R-:W-:Y:S01]  /*05c0*/  SHF.R.U32.HI R18, RZ, 0x5, R3 ;  /* 0x00000005ff127819 */ /* 0x000fe20000011603 */
[----:B------:R-:W-:-:S03]  /*05d0*/  IMAD.MOV.U32 R3, RZ, RZ, RZ ;  /* 0x000000ffff037224 */ /* 0x000fc600078e00ff */
[C---:B------:R-:W-:Y:S01]  /*05e0*/  LEA R10, P0, R11.reuse, R18, 0x4 ;  /* 0x000000120b0a7211 */ /* 0x040fe200078020ff */
[----:B------:R-:W-:-:S03]  /*05f0*/  IMAD.WIDE.U32 R8, R11, 0x28000, R2 ;  /* 0x000280000b087825 */ /* 0x000fc600078e0002 */
[----:B------:R-:W-:Y:S01]  /*0600*/  LEA.HI.X R3, R11, RZ, R12, 0x4, P0 ;  /* 0x000000ff0b037211 */ /* 0x000fe200000f240c */
[----:B------:R-:W-:Y:S01]  /*0610*/  IMAD R12, R12, 0x28000, RZ ;  /* 0x000280000c0c7824 */ /* 0x000fe200078e02ff */
[C---:B------:R-:W-:Y:S02]  /*0620*/  LEA R2, P0, R10.reuse, UR12, 0x3 ;  /* 0x0000000c0a027c11 */ /* 0x040fe4000f8018ff */
[----:B------:R-:W-:Y:S02]  /*0630*/  SHF.R.S32.HI R11, RZ, 0x1f, R13 ;  /* 0x0000001fff0b7819 */ /* 0x000fe4000001140d */
[----:B------:R-:W-:Y:S01]  /*0640*/  LEA.HI.X R3, R10, UR13, R3, 0x3, P0 ;  /* 0x0000000d0a037c11 */ /* 0x000fe200080f1c03 */
[----:B------:R-:W-:Y:S01]  /*0650*/  ULDC.64 UR12, c[0x0][0x230] ;  /* 0x00008c00000c7ab9 */ /* 0x000fe20000000a00 */
[----:B------:R-:W-:-:S04]  /*0660*/  IADD3 R14, P1, R13, R8, RZ ;  /* 0x000000080d0e7210 */ /* 0x000fc80007f3e0ff */
[----:B------:R-:W-:Y:S01]  /*0670*/  IADD3.X R11, R11, R9, R12, P1, !PT ;  /* 0x000000090b0b7210 */ /* 0x000fe20000ffe40c */
[----:B------:R-:W2:Y:S01]  /*0680*/  LDG.E.64.CONSTANT R2, desc[UR8][R2.64] ;  /* 0x0000000802027981 */ /* 0x000ea2000c1e9b00 */
[C---:B------:R-:W-:Y:S02]  /*0690*/  SHF.L.U32 R16, R14.reuse, 0x1, RZ ;  /* 0x000000010e107819 */ /* 0x040fe400000006ff */
[----:B------:R-:W-:Y:S02]  /*06a0*/  SHF.L.U64.HI R14, R14, 0x1, R11 ;  /* 0x000000010e0e7819 */ /* 0x000fe4000001020b */
[----:B------:R-:W-:-:S04]  /*06b0*/  IADD3 R8, P0, R16, UR12, RZ ;  /* 0x0000000c10087c10 */ /* 0x000fc8000ff1e0ff */
[----:B------:R-:W-:Y:S01]  /*06c0*/  IADD3.X R9, R14, UR13, RZ, P0, !PT ;  /* 0x0000000d0e097c10 */ /* 0x000fe200087fe4ff */
[----:B0-----:R-:W-:Y:S01]  /*06d0*/  IMAD.WIDE R10, R13, 0x2, R6 ;  /* 0x000000020d0a7825 */ /* 0x001fe200078e0206 */
[----:B------:R-:W-:-:S04]  /*06e0*/  ULDC.64 UR12, c[0x0][0x228] ;  /* 0x00008a00000c7ab9 */ /* 0x000fc80000000a00 */
[----:B------:R-:W3:Y:S01]  /*06f0*/  LDG.E.64.CONSTANT R8, desc[UR8][R8.64] ;  /* 0x0000000808087981 */ /* 0x000ee2000c1e9b00 */
[----:B-1----:R-:W-:-:S03]  /*0700*/  IMAD.WIDE R6, R13, 0x2, R4 ;  /* 0x000000020d067825 */ /* 0x002fc600078e0204 */
[----:B------:R-:W4:Y:S04]  /*0710*/  LDG.E.64.CONSTANT R10, desc[UR8][R10.64] ;  /* 0x000000080a0a7981 */ /* 0x000f28000c1e9b00 */
[----:B------:R-:W5:Y:S01]  /*0720*/  LDG.E.64.CONSTANT R6, desc[UR8][R6.64] ;  /* 0x0000000806067981 */ /* 0x000f62000c1e9b00 */
[----:B------:R-:W-:-:S04]  /*0730*/  IADD3 R30, P0, R16, UR12, RZ ;  /* 0x0000000c101e7c10 */ /* 0x000fc8000ff1e0ff */
[----:B------:R-:W-:-:S06]  /*0740*/  IADD3.X R31, R14, UR13, RZ, P0, !PT ;  /* 0x0000000d0e1f7c10 */ /* 0x000fcc00087fe4ff */
[----:B------:R-:W5:Y:S01]  /*0750*/  LDG.E.64.CONSTANT R30, desc[UR8][R30.64] ;  /* 0x000000081e1e7981 */ /* 0x000f62000c1e9b00 */
[----:B------:R-:W-:Y:S02]  /*0760*/  ISETP.GT.U32.AND P1, PT, R55, 0x1f, PT ;  /* 0x0000001f3700780c */ /* 0x000fe40003f24070 */
[----:B------:R-:W-:Y:S01]  /*0770*/  CS2R R48, SRZ ;  /* 0x0000000000307805 */ /* 0x000fe2000001ff00 */
[----:B--2---:R-:W-:-:S06]  /*0780*/  FADD.FTZ R12, R3, UR5 ;  /* 0x00000005030c7e21 */ /* 0x004fcc0008010000 */
[----:B------:R-:W0:Y:S01]  /*0790*/  MUFU.RSQ R12, R12 ;  /* 0x0000000c000c7308 */ /* 0x000e220000001400 */
[--C-:B---3--:R-:W-:Y:S02]  /*07a0*/  HADD2.F32 R3, -RZ, R8.reuse.H0_H0 ;  /* 0x20000008ff037230 */ /* 0x108fe40000004100 */
[----:B------:R-:W-:-:S03]  /*07b0*/  HADD2.F32 R13, -RZ, R8.H1_H1 ;  /* 0x30000008ff0d7230 */ /* 0x000fc60000004100 */
[----:B------:R-:W-:Y:S01]  /*07c0*/  FADD.FTZ R3, -R2, R3 ;  /* 0x0000000302037221 */ /* 0x000fe20000010100 */
[----:B----4-:R-:W-:Y:S02]  /*07d0*/  HADD2.F32 R5, -RZ, R10.H0_H0 ;  /* 0x2000000aff057230 */ /* 0x010fe40000004100 */
[----:B-----5:R-:W-:Y:S02]  /*07e0*/  HADD2.F32 R4, -RZ, R6.H0_H0 ;  /* 0x20000006ff047230 */ /* 0x020fe40000004100 */
[----:B0-----:R-:W-:Y:S01]  /*07f0*/  FMUL.FTZ R3, R12, R3 ;  /* 0x000000030c037220 */ /* 0x001fe20000410000 */
[----:B------:R-:W-:Y:S02]  /*0800*/  HADD2.F32 R15, -RZ, R9.H0_H0 ;  /* 0x20000009ff0f7230 */ /* 0x000fe40000004100 */
[----:B------:R-:W-:Y:S01]  /*0810*/  FADD.FTZ R13, -R2, R13 ;  /* 0x0000000d020d7221 */ /* 0x000fe20000010100 */
[----:B------:R-:W-:Y:S02]  /*0820*/  HADD2.F32 R10, -RZ, R10.H1_H1 ;  /* 0x3000000aff0a7230 */ /* 0x000fe40000004100 */
[----:B------:R-:W-:Y:S01]  /*0830*/  FFMA.FTZ R4, R3, R5, R4 ;  /* 0x0000000503047223 */ /* 0x000fe20000010004 */
[----:B------:R-:W-:-:S02]  /*0840*/  HADD2.F32 R6, -RZ, R6.H1_H1 ;  /* 0x30000006ff067230 */ /* 0x000fc40000004100 */
[----:B------:R-:W-:Y:S01]  /*0850*/  FADD.FTZ R15, -R2, R15 ;  /* 0x0000000f020f7221 */ /* 0x000fe20000010100 */
[----:B------:R-:W-:Y:S01]  /*0860*/  FMUL.FTZ R17, R12, R13 ;  /* 0x0000000d0c117220 */ /* 0x000fe20000410000 */
[----:B------:R-:W-:Y:S02]  /*0870*/  HADD2.F32 R33, -RZ, R9.H1_H1 ;  /* 0x30000009ff217230 */ /* 0x000fe40000004100 */
[----:B------:R-:W-:Y:S01]  /*0880*/  FMUL.FTZ R9, R4, -1.4426950216293334961 ;  /* 0xbfb8aa3b04097820 */ /* 0x000fe20000410000 */
[----:B------:R-:W-:Y:S02]  /*0890*/  HADD2.F32 R8, -RZ, R11.H0_H0 ;  /* 0x2000000bff087230 */ /* 0x000fe40000004100 */
[----:B------:R-:W-:Y:S01]  /*08a0*/  FMUL.FTZ R15, R12, R15 ;  /* 0x0000000f0c0f7220 */ /* 0x000fe20000410000 */
[--C-:B------:R-:W-:Y:S02]  /*08b0*/  HADD2.F32 R34, -RZ, R7.reuse.H0_H0 ;  /* 0x20000007ff227230 */ /* 0x100fe40000004100 */
[----:B------:R-:W-:Y:S01]  /*08c0*/  FFMA.FTZ R32, R17, R10, R6 ;  /* 0x0000000a11207223 */ /* 0x000fe20000010006 */
[----:B------:R-:W-:Y:S01]  /*08d0*/  FADD.FTZ R13, -R2, R33 ;  /* 0x00000021020d7221 */ /* 0x000fe20000010100 */
[----:B------:R-:W0:Y:S01]  /*08e0*/  MUFU.EX2 R9, R9 ;  /* 0x0000000900097308 */ /* 0x000e220000000800 */
[----:B------:R-:W-:Y:S01]  /*08f0*/  FFMA.FTZ R34, R15, R8, R34 ;  /* 0x000000080f227223 */ /* 0x000fe20000010022 */
[----:B------:R-:W-:Y:S01]  /*0900*/  FMUL.FTZ R2, R32, -1.4426950216293334961 ;  /* 0xbfb8aa3b20027820 */ /* 0x000fe20000410000 */
[----:B------:R-:W-:-:S02]  /*0910*/  HADD2.F32 R36, -RZ, R7.H1_H1 ;  /* 0x30000007ff247230 */ /* 0x000fc40000004100 */
[----:B------:R-:W-:-:S03]  /*0920*/  FMUL.FTZ R7, R34, -1.4426950216293334961 ;  /* 0xbfb8aa3b22077820 */ /* 0x000fc60000410000 */
[----:B------:R-:W1:Y:S01]  /*0930*/  MUFU.EX2 R2, R2 ;  /* 0x0000000200027308 */ /* 0x000e620000000800 */
[----:B------:R-:W-:Y:S02]  /*0940*/  HADD2.F32 R6, -RZ, R11.H1_H1 ;  /* 0x3000000bff067230 */ /* 0x000fe40000004100 */
[----:B------:R-:W-:-:S05]  /*0950*/  FMUL.FTZ R13, R12, R13 ;  /* 0x0000000d0c0d7220 */ /* 0x000fca0000410000 */
[----:B------:R-:W2:Y:S01]  /*0960*/  MUFU.EX2 R7, R7 ;  /* 0x0000000700077308 */ /* 0x000ea20000000800 */
[----:B------:R-:W-:Y:S01]  /*0970*/  FFMA.FTZ R38, R13, R6, R36 ;  /* 0x000000060d267223 */ /* 0x000fe20000010024 */
[----:B0-----:R-:W-:-:S03]  /*0980*/  FADD.FTZ R9, R9, 1 ;  /* 0x3f80000009097421 */ /* 0x001fc60000010000 */
[----:B------:R-:W-:-:S03]  /*0990*/  FMUL.FTZ R37, R38, -1.4426950216293334961 ;  /* 0xbfb8aa3b26257820 */ /* 0x000fc60000410000 */
[----:B------:R-:W0:Y:S01]  /*09a0*/  MUFU.RCP R9, R9 ;  /* 0x0000000900097308 */ /* 0x000e220000001000 */
[----:B-1----:R-:W-:-:S07]  /*09b0*/  FADD.FTZ R11, R2, 1 ;  /* 0x3f800000020b7421 */ /* 0x002fce0000010000 */
[----:B------:R-:W1:Y:S01]  /*09c0*/  MUFU.EX2 R37, R37 ;  /* 0x0000002500257308 */ /* 0x000e620000000800 */
[----:B--2---:R-:W-:-:S07]  /*09d0*/  FADD.FTZ R36, R7, 1 ;  /* 0x3f80000007247421 */ /* 0x004fce0000010000 */
[----:B------:R-:W2:Y:S08]  /*09e0*/  MUFU.RCP R33, R11 ;  /* 0x0000000b00217308 */ /* 0x000eb00000001000 */
[----:B------:R-:W3:Y:S01]  /*09f0*/  MUFU.RCP R36, R36 ;  /* 0x0000002400247308 */ /* 0x000ee20000001000 */
[----:B0-----:R-:W-:Y:S01]  /*0a00*/  FADD.FTZ R7, -R9, 1 ;  /* 0x3f80000009077421 */ /* 0x001fe20000010100 */
[----:B-1----:R-:W-:-:S03]  /*0a10*/  FADD.FTZ R39, R37, 1 ;  /* 0x3f80000025277421 */ /* 0x002fc60000010000 */
[----:B------:R-:W-:Y:S01]  /*0a20*/  FFMA.FTZ R2, R4, R7, 1 ;  /* 0x3f80000004027423 */ /* 0x000fe20000010007 */
[--C-:B------:R-:W-:Y:S02]  /*0a30*/  HADD2.F32 R4, -RZ, R30.reuse.H0_H0 ;  /* 0x2000001eff047230 */ /* 0x100fe40000004100 */
[----:B--2---:R-:W-:Y:S01]  /*0a40*/  FADD.FTZ R35, -R33, 1 ;  /* 0x3f80000021237421 */ /* 0x004fe20000010100 */
[----:B------:R-:W-:Y:S01]  /*0a50*/  FMUL.FTZ R9, R9, R2 ;  /* 0x0000000209097220 */ /* 0x000fe20000410000 */
[----:B------:R-:W0:Y:S02]  /*0a60*/  MUFU.RCP R39, R39 ;  /* 0x0000002700277308 */ /* 0x000e240000001000 */
[----:B------:R-:W-:Y:S01]  /*0a70*/  FFMA.FTZ R32, R32, R35, 1 ;  /* 0x3f80000020207423 */ /* 0x000fe20000010023 */
[----:B------:R-:W-:Y:S02]  /*0a80*/  HADD2.F32 R11, -RZ, R30.H1_H1 ;  /* 0x3000001eff0b7230 */ /* 0x000fe40000004100 */
[----:B---3--:R-:W-:Y:S01]  /*0a90*/  FADD.FTZ R37, -R36, 1 ;  /* 0x3f80000024257421 */ /* 0x008fe20000010100 */
[----:B------:R-:W-:Y:S01]  /*0aa0*/  FMUL.FTZ R32, R33, R32 ;  /* 0x0000002021207220 */ /* 0x000fe20000410000 */
[----:B------:R-:W-:-:S02]  /*0ab0*/  FMUL.FTZ R4, R4, R9 ;  /* 0x0000000904047220 */ /* 0x000fc40000410000 */
[----:B------:R-:W-:Y:S01]  /*0ac0*/  FFMA.FTZ R37, R34, R37, 1 ;  /* 0x3f80000022257423 */ /* 0x000fe20000010025 */
[----:B------:R-:W-:Y:S01]  /*0ad0*/  FMUL.FTZ R11, R11, R32 ;  /* 0x000000200b0b7220 */ /* 0x000fe20000410000 */
[----:B------:R-:W-:Y:S01]  /*0ae0*/  FMUL.FTZ R2, R5, R4 ;  /* 0x0000000405027220 */ /* 0x000fe20000410000 */
[----:B------:R-:W-:Y:S02]  /*0af0*/  HADD2.F32 R9, -RZ, R31.H0_H0 ;  /* 0x2000001fff097230 */ /* 0x000fe40000004100 */
[----:B------:R-:W-:Y:S01]  /*0b00*/  FMUL.FTZ R36, R36, R37 ;  /* 0x0000002524247220 */ /* 0x000fe20000410000 */
[----:B------:R-:W-:Y:S01]  /*0b10*/  FMUL.FTZ R30, R10, R11 ;  /* 0x0000000b0a1e7220 */ /* 0x000fe20000410000 */
[----:B------:R-:W-:Y:S02]  /*0b20*/  FFMA.FTZ R2, R3, R2, RZ ;  /* 0x0000000203027223 */ /* 0x000fe400000100ff */
[----:B------:R-:W-:Y:S02]  /*0b30*/  FMUL.FTZ R9, R9, R36 ;  /* 0x0000002409097220 */ /* 0x000fe40000410000 */
[----:B------:R-:W-:Y:S01]  /*0b40*/  FFMA.FTZ R2, R17, R30, R2 ;  /* 0x0000001e11027223 */ /* 0x000fe20000010002 */
[----:B0-----:R-:W-:Y:S01]  /*0b50*/  FADD.FTZ R7, -R39, 1 ;  /* 0x3f80000027077421 */ /* 0x001fe20000010100 */
[----:B------:R-:W-:-:S03]  /*0b60*/  FMUL.FTZ R30, R8, R9 ;  /* 0x00000009081e7220 */ /* 0x000fc60000410000 */
[----:B------:R-:W-:Y:S01]  /*0b70*/  FFMA.FTZ R38, R38, R7, 1 ;  /* 0x3f80000026267423 */ /* 0x000fe20000010007 */
[----:B------:R-:W-:Y:S01]  /*0b80*/  FFMA.FTZ R32, R15, R30, R2 ;  /* 0x0000001e0f207223 */ /* 0x000fe20000010002 */
[----:B------:R-:W-:Y:S01]  /*0b90*/  IADD3 R2, P0, R59, 0x2, RZ ;  /* 0x000000023b027810 */ /* 0x000fe20007f1e0ff */
[----:B------:R-:W-:Y:S02]  /*0ba0*/  HADD2.F32 R7, -RZ, R31.H1_H1 ;  /* 0x3000001fff077230 */ /* 0x000fe40000004100 */
[----:B------:R-:W-:Y:S01]  /*0bb0*/  FFMA.FTZ R31, R5, R4, RZ ;  /* 0x00000004051f7223 */ /* 0x000fe200000100ff */
[----:B------:R-:W-:Y:S01]  /*0bc0*/  FMUL.FTZ R38, R39, R38 ;  /* 0x0000002627267220 */ /* 0x000fe20000410000 */
[----:B------:R-:W-:Y:S01]  /*0bd0*/  IMAD.X R0, RZ, RZ, R0, P0 ;  /* 0x000000ffff007224 */ /* 0x000fe200000e0600 */
[----:B------:R-:W-:Y:S01]  /*0be0*/  ISETP.GE.U32.AND P0, PT, R2, UR10, PT ;  /* 0x0000000a02007c0c */ /* 0x000fe2000bf06070 */
[----:B------:R-:W-:Y:S01]  /*0bf0*/  FFMA.FTZ R31, R10, R11, R31 ;  /* 0x0000000b0a1f7223 */ /* 0x000fe2000001001f */
[----:B------:R-:W-:-:S02]  /*0c00*/  FMUL.FTZ R7, R7, R38 ;  /* 0x0000002607077220 */ /* 0x000fc40000410000 */
[----:B------:R-:W-:Y:S01]  /*0c10*/  ISETP.GE.AND.EX P0, PT, R0, UR6, PT, P0 ;  /* 0x0000000600007c0c */ /* 0x000fe2000bf06300 */
[----:B------:R-:W-:Y:S01]  /*0c20*/  FFMA.FTZ R31, R8, R9, R31 ;  /* 0x00000009081f7223 */ /* 0x000fe2000001001f */
[----:B------:R-:W-:-:S03]  /*0c30*/  FMUL.FTZ R33, R6, R7 ;  /* 0x0000000706217220 */ /* 0x000fc60000410000 */
[----:B------:R-:W-:Y:S01]  /*0c40*/  FFMA.FTZ R30, R6, R7, R31 ;  /* 0x00000007061e7223 */ /* 0x000fe2000001001f */
[----:B------:R-:W-:Y:S01]  /*0c50*/  FFMA.FTZ R31, R13, R33, R32 ;  /* 0x000000210d1f7223 */ /* 0x000fe20000010020 */
[----:B------:R-:W-:-:S04]  /*0c60*/  FFMA.FTZ R22, R3, R4, R22 ;  /* 0x0000000403167223 */ /* 0x000fc80000010016 */
[----:B------:R0:W-:Y:S01]  /*0c70*/  STS.64 [R52], R30 ;  /* 0x0000001e34007388 */ /* 0x0001e20000000a00 */
        /* <DEDUP_REMOVED lines=53> */
.L_x_1303:
        /* <DEDUP_REMOVED lines=11> */
[C---:B-1----:R-:W-:Y:S01]  /*1080*/  IADD3 R36, R41.reuse, 0x10, RZ ;  /* 0x0000001029247810 */ /* 0x042fe20007ffe0ff */
[----:B------:R-:W-:Y:S01]  /*1090*/  VIADD R38, R41, 0x14 ;  /* 0x0000001429267836 */ /* 0x000fe20000000000 */
[----:B------:R-:W-:Y:S02]  /*10a0*/  SHF.R.S32.HI R31, RZ, 0x1f, R30 ;  /* 0x0000001fff1f7819 */ /* 0x000fe4000001141e */
[----:B------:R-:W-:Y:S02]  /*10b0*/  SHF.R.S32.HI R39, RZ, 0x1f, R36 ;  /* 0x0000001fff277819 */ /* 0x000fe40000011424 */
[----:B------:R-:W-:Y:S02]  /*10c0*/  LEA.HI R33, R31, R30, RZ, 0x2 ;  /* 0x0000001e1f217211 */ /* 0x000fe400078f10ff */
[----:B------:R-:W-:-:S02]  /*10d0*/  SHF.R.S32.HI R31, RZ, 0x1f, R32 ;  /* 0x0000001fff1f7819 */ /* 0x000fc40000011420 */
[----:B------:R-:W-:Y:S02]  /*10e0*/  SHF.R.S32.HI R37, RZ, 0x1f, R34 ;  /* 0x0000001fff257819 */ /* 0x000fe40000011422 */
[----:B------:R-:W-:Y:S02]  /*10f0*/  SHF.R.S32.HI R43, RZ, 0x1f, R38 ;  /* 0x0000001fff2b7819 */ /* 0x000fe40000011426 */
[----:B------:R-:W-:Y:S02]  /*1100*/  LEA.HI R35, R31, R32, RZ, 0x2 ;  /* 0x000000201f237211 */ /* 0x000fe400078f10ff */
[----:B------:R-:W-:Y:S01]  /*1110*/  LEA.HI R32, R39, R36, RZ, 0x2 ;  /* 0x0000002427207211 */ /* 0x000fe200078f10ff */
[----:B------:R-:W-:Y:S01]  /*1120*/  VIADD R39, R41, 0x1c ;  /* 0x0000001c29277836 */ /* 0x000fe20000000000 */
[----:B------:R-:W-:Y:S02]  /*1130*/  LEA.HI R30, R37, R34, RZ, 0x2 ;  /* 0x00000022251e7211 */ /* 0x000fe400078f10ff */
[----:B------:R-:W-:-:S02]  /*1140*/  SHF.R.S32.HI R36, RZ, 0x1f, R41 ;  /* 0x0000001fff247819 */ /* 0x000fc40000011429 */
[----:B------:R-:W-:Y:S02]  /*1150*/  IADD3 R37, R41, 0x18, RZ ;  /* 0x0000001829257810 */ /* 0x000fe40007ffe0ff */
[----:B------:R-:W-:Y:S02]  /*1160*/  LEA.HI R34, R43, R38, RZ, 0x2 ;  /* 0x000000262b227211 */ /* 0x000fe400078f10ff */
[----:B------:R-:W-:Y:S02]  /*1170*/  IADD3 R43, R41, 0x20, RZ ;  /* 0x00000020292b7810 */ /* 0x000fe40007ffe0ff */
[----:B------:R-:W-:Y:S02]  /*1180*/  LEA.HI R31, R36, R41, RZ, 0x2 ;  /* 0x00000029241f7211 */ /* 0x000fe400078f10ff */
[----:B------:R-:W-:Y:S02]  /*1190*/  SHF.R.S32.HI R38, RZ, 0x1f, R37 ;  /* 0x0000001fff267819 */ /* 0x000fe40000011425 */
[----:B------:R-:W-:-:S02]  /*11a0*/  SHF.R.S32.HI R40, RZ, 0x1f, R39 ;  /* 0x0000001fff287819 */ /* 0x000fc40000011427 */
[----:B------:R-:W-:Y:S02]  /*11b0*/  SHF.R.S32.HI R44, RZ, 0x1f, R43 ;  /* 0x0000001fff2c7819 */ /* 0x000fe4000001142b */
[----:B------:R-:W-:Y:S02]  /*11c0*/  SHF.R.S32.HI R42, RZ, 0x2, R31 ;  /* 0x00000002ff2a7819 */ /* 0x000fe4000001141f */
[----:B------:R-:W-:Y:S02]  /*11d0*/  LEA.HI R36, R38, R37, RZ, 0x2 ;  /* 0x0000002526247211 */ /* 0x000fe400078f10ff */
[----:B------:R-:W-:Y:S01]  /*11e0*/  LEA.HI R38, R40, R39, RZ, 0x2 ;  /* 0x0000002728267211 */ /* 0x000fe200078f10ff */
[----:B------:R-:W-:Y:S01]  /*11f0*/  IMAD R31, R42, 0x28, R53 ;  /* 0x000000282a1f7824 */ /* 0x000fe200078e0235 */
[----:B------:R-:W-:Y:S02]  /*1200*/  LEA.HI R40, R44, R43, RZ, 0x2 ;  /* 0x0000002b2c287211 */ /* 0x000fe400078f10ff */
[----:B------:R-:W-:Y:S01]  /*1210*/  SHF.R.S32.HI R44, RZ, 0x2, R33 ;  /* 0x00000002ff2c7819 */ /* 0x000fe20000011421 */
[----:B------:R-:W-:Y:S01]  /*1220*/  IMAD.IADD R31, R31, 0x1, R46 ;  /* 0x000000011f1f7824 */ /* 0x000fe200078e022e */
[----:B------:R-:W-:-:S02]  /*1230*/  SHF.R.S32.HI R48, RZ, 0x2, R35 ;  /* 0x00000002ff307819 */ /* 0x000fc40000011423 */
[----:B------:R-:W-:Y:S01]  /*1240*/  IADD3 R41, R41, 0x24, RZ ;  /* 0x0000002429297810 */ /* 0x000fe20007ffe0ff */
[--C-:B------:R-:W-:Y:S01]  /*1250*/  IMAD R33, R44, 0x28, R53.reuse ;  /* 0x000000282c217824 */ /* 0x100fe200078e0235 */
[----:B------:R-:W-:Y:S01]  /*1260*/  SHF.R.S32.HI R44, RZ, 0x2, R30 ;  /* 0x00000002ff2c7819 */ /* 0x000fe2000001141e */
[--C-:B------:R-:W-:Y:S01]  /*1270*/  IMAD R35, R48, 0x28, R53.reuse ;  /* 0x0000002830237824 */ /* 0x100fe200078e0235 */
[----:B------:R-:W0:Y:S01]  /*1280*/  LDS.64 R30, [R31] ;  /* 0x000000001f1e7984 */ /* 0x000e220000000a00 */
[----:B------:R-:W-:Y:S02]  /*1290*/  SHF.R.S32.HI R48, RZ, 0x2, R32 ;  /* 0x00000002ff307819 */ /* 0x000fe40000011420 */
[----:B------:R-:W-:Y:S01]  /*12a0*/  IADD3 R33, R46, R33, RZ ;  /* 0x000000212e217210 */ /* 0x000fe20007ffe0ff */
[----:B------:R-:W-:Y:S01]  /*12b0*/  IMAD R37, R44, 0x28, R53 ;  /* 0x000000282c257824 */ /* 0x000fe200078e0235 */
[----:B------:R-:W-:Y:S01]  /*12c0*/  SHF.R.S32.HI R42, RZ, 0x1f, R41 ;  /* 0x0000001fff2a7819 */ /* 0x000fe20000011429 */
[----:B------:R-:W-:Y:S01]  /*12d0*/  IMAD.IADD R35, R46, 0x1, R35 ;  /* 0x000000012e237824 */ /* 0x000fe200078e0223 */
[----:B------:R-:W-:Y:S01]  /*12e0*/  SHF.R.S32.HI R44, RZ, 0x2, R34 ;  /* 0x00000002ff2c7819 */ /* 0x000fe20000011422 */
[----:B------:R-:W-:Y:S01]  /*12f0*/  IMAD R39, R48, 0x28, R53 ;  /* 0x0000002830277824 */ /* 0x000fe200078e0235 */
[----:B------:R-:W1:Y:S01]  /*1300*/  LDS.64 R32, [R33] ;  /* 0x0000000021207984 */ /* 0x000e620000000a00 */
[----:B------:R-:W-:-:S02]  /*1310*/  IADD3 R37, R46, R37, RZ ;  /* 0x000000252e257210 */ /* 0x000fc40007ffe0ff */
[----:B------:R-:W-:Y:S01]  /*1320*/  LEA.HI R42, R42, R41, RZ, 0x2 ;  /* 0x000000292a2a7211 */ /* 0x000fe200078f10ff */
[----:B------:R-:W2:Y:S01]  /*1330*/  LDS.64 R34, [R35] ;  /* 0x0000000023227984 */ /* 0x000ea20000000a00 */
[----:B------:R-:W-:Y:S01]  /*1340*/  SHF.R.S32.HI R48, RZ, 0x2, R36 ;  /* 0x00000002ff307819 */ /* 0x000fe20000011424 */
[----:B------:R-:W-:Y:S01]  /*1350*/  IMAD R41, R44, 0x28, R53 ;  /* 0x000000282c297824 */ /* 0x000fe200078e0235 */
[----:B------:R-:W-:Y:S01]  /*1360*/  SHF.R.S32.HI R44, RZ, 0x2, R38 ;  /* 0x00000002ff2c7819 */ /* 0x000fe20000011426 */
[----:B------:R-:W-:Y:S01]  /*1370*/  IMAD.IADD R39, R46, 0x1, R39 ;  /* 0x000000012e277824 */ /* 0x000fe200078e0227 */
[----:B------:R-:W3:Y:S01]  /*1380*/  LDS.64 R36, [R37] ;  /* 0x0000000025247984 */ /* 0x000ee20000000a00 */
[--C-:B------:R-:W-:Y:S01]  /*1390*/  IMAD R43, R48, 0x28, R53.reuse ;  /* 0x00000028302b7824 */ /* 0x100fe200078e0235 */
[----:B------:R-:W-:Y:S01]  /*13a0*/  IADD3 R41, R46, R41, RZ ;  /* 0x000000292e297210 */ /* 0x000fe20007ffe0ff */
[----:B------:R-:W-:Y:S01]  /*13b0*/  IMAD R45, R44, 0x28, R53 ;  /* 0x000000282c2d7824 */ /* 0x000fe200078e0235 */
[----:B------:R-:W-:Y:S01]  /*13c0*/  SHF.R.S32.HI R48, RZ, 0x2, R40 ;  /* 0x00000002ff307819 */ /* 0x000fe20000011428 */
[----:B------:R-:W4:Y:S01]  /*13d0*/  LDS.64 R38, [R39] ;  /* 0x0000000027267984 */ /* 0x000f220000000a00 */
[----:B------:R-:W-:Y:S01]  /*13e0*/  IMAD.IADD R43, R46, 0x1, R43 ;  /* 0x000000012e2b7824 */ /* 0x000fe200078e022b */
[----:B------:R-:W-:-:S02]  /*13f0*/  SHF.R.S32.HI R44, RZ, 0x2, R42 ;  /* 0x00000002ff2c7819 */ /* 0x000fc4000001142a */
[----:B------:R-:W5:Y:S01]  /*1400*/  LDS.64 R40, [R41] ;  /* 0x0000000029287984 */ /* 0x000f620000000a00 */
[--C-:B------:R-:W-:Y:S01]  /*1410*/  IMAD R47, R48, 0x28, R53.reuse ;  /* 0x00000028302f7824 */ /* 0x100fe200078e0235 */
[----:B------:R-:W-:Y:S01]  /*1420*/  IADD3 R45, R46, R45, RZ ;  /* 0x0000002d2e2d7210 */ /* 0x000fe20007ffe0ff */
[----:B------:R-:W-:Y:S01]  /*1430*/  IMAD R49, R44, 0x28, R53 ;  /* 0x000000282c317824 */ /* 0x000fe200078e0235 */
[----:B------:R-:W5:Y:S01]  /*1440*/  LDS.64 R42, [R43] ;  /* 0x000000002b2a7984 */ /* 0x000f620000000a00 */
[----:B------:R-:W-:-:S03]  /*1450*/  IMAD.IADD R47, R46, 0x1, R47 ;  /* 0x000000012e2f7824 */ /* 0x000fc600078e022f */
[----:B------:R-:W5:Y:S01]  /*1460*/  LDS.64 R44, [R45] ;  /* 0x000000002d2c7984 */ /* 0x000f620000000a00 */
        /* <DEDUP_REMOVED lines=23> */
.L_x_1305:
[----:B------:R-:W-:Y:S05]  /*15e0*/  BSYNC B0 ;  /* 0x0000000000007941 */ /* 0x000fea0003800000 */
.L_x_1304:
[----:B0-----:R-:W0:Y:S01]  /*15f0*/  SHFL.BFLY PT, R31, R48, 0x2, 0x1f ;  /* 0x0c401f00301f7f89 */ /* 0x001e2200000e0000 */
[----:B------:R-:W-:Y:S01]  /*1600*/  LOP3.LUT P2, RZ, R55, 0xffffffe3, RZ, 0xc0, !PT ;  /* 0xffffffe337ff7812 */ /* 0x000fe2000784c0ff */
[----:B------:R-:W-:Y:S01]  /*1610*/  BSSY B0, `(.L_x_1306) ;  /* 0x0000015000007945 */ /* 0x000fe20003800000 */
[----:B------:R-:W-:Y:S01]  /*1620*/  ISETP.GE.U32.AND P1, PT, R2, UR10, PT ;  /* 0x0000000a02007c0c */ /* 0x000fe2000bf26070 */
[----:B------:R-:W2:Y:S03]  /*1630*/  SHFL.BFLY PT, R30, R49, 0x2, 0x1f ;  /* 0x0c401f00311e7f89 */ /* 0x000ea600000e0000 */
[----:B------:R-:W-:Y:S01]  /*1640*/  ISETP.GE.AND.EX P1, PT, R0, UR6, PT, P1 ;  /* 0x0000000600007c0c */ /* 0x000fe2000bf26310 */
[----:B0-----:R-:W-:Y:S01]  /*1650*/  FADD.FTZ R32, R31, R48 ;  /* 0x000000301f207221 */ /* 0x001fe20000010000 */
[----:B--2---:R-:W-:-:S04]  /*1660*/  FADD.FTZ R33, R30, R49 ;  /* 0x000000311e217221 */ /* 0x004fc80000010000 */
[----:B------:R-:W0:Y:S04]  /*1670*/  SHFL.BFLY PT, R31, R32, 0x1, 0x1f ;  /* 0x0c201f00201f7f89 */ /* 0x000e2800000e0000 */
[----:B------:R-:W2:Y:S01]  /*1680*/  SHFL.BFLY PT, R34, R33, 0x1, 0x1f ;  /* 0x0c201f0021227f89 */ /* 0x000ea200000e0000 */
[----:B0-----:R-:W-:Y:S01]  /*1690*/  FADD.FTZ R30, R32, R31 ;  /* 0x0000001f201e7221 */ /* 0x001fe20000010000 */
[----:B--2---:R-:W-:Y:S01]  /*16a0*/  FADD.FTZ R31, R33, R34 ;  /* 0x00000022211f7221 */ /* 0x004fe20000010000 */
[----:B------:R-:W-:Y:S06]  /*16b0*/  @P2 BRA `(.L_x_1307) ;  /* 0x0000000000282947 */ /* 0x000fec0003800000 */
[----:B-1----:R-:W0:Y:S01]  /*16c0*/  LDC R36, c[0x0][0x10] ;  /* 0x00000400ff247b82 */ /* 0x002e220000000800 */
        /* <DEDUP_REMOVED lines=9> */
.L_x_1307:
[----:B------:R-:W-:Y:S05]  /*1760*/  BSYNC B0 ;  /* 0x0000000000007941 */ /* 0x000fea0003800000 */
.L_x_1306:
[----:B------:R-:W-:Y:S05]  /*1770*/  @P1 BRA `(.L_x_1308) ;  /* 0x0000000000541947 */ /* 0x000fea0003800000 */
[----:B------:R-:W-:Y:S01]  /*1780*/  BAR.SYNC.DEFER_BLOCKING 0x0 ;  /* 0x0000000000007b1d */ /* 0x000fe20000010000 */
[----:B------:R-:W-:-:S13]  /*1790*/  ISETP.NE.AND P1, PT, R55, RZ, PT ;  /* 0x000000ff3700720c */ /* 0x000fda0003f25270 */
[----:B------:R-:W-:Y:S05]  /*17a0*/  @P1 BRA `(.L_x_1309) ;  /* 0x00000000003c1947 */ /* 0x000fea0003800000 */
[----:B0-----:R-:W0:Y:S01]  /*17b0*/  LDC.64 R30, c[0x0][0x268] ;  /* 0x00009a00ff1e7b82 */ /* 0x001e220000000a00 */
        /* <DEDUP_REMOVED lines=8> */
.L_x_1310:
[----:B------:R-:W2:Y:S04]  /*1840*/  LD.E.STRONG.GPU R32, desc[UR8][R30.64] ;  /* 0x000000081e207980 */ /* 0x000ea8000c10f900 */
[----:B--2---:R-:W-:Y:S01]  /*1850*/  CCTL.IVALL ;  /* 0x00000000ff00798f */ /* 0x004fe20002000000 */
[----:B------:R-:W-:Y:S05]  /*1860*/  YIELD ;  /* 0x0000000000007946 */ /* 0x000fea0003800000 */
[----:B-----5:R-:W-:-:S04]  /*1870*/  LOP3.LUT R32, R32, R33, RZ, 0x3c, !PT ;  /* 0x0000002120207212 */ /* 0x020fc800078e3cff */
[----:B------:R-:W-:-:S13]  /*1880*/  ISETP.GT.AND P1, PT, R32, -0x1, PT ;  /* 0xffffffff2000780c */ /* 0x000fda0003f24270 */
[----:B------:R-:W-:Y:S05]  /*1890*/  @P1 BRA `(.L_x_1310) ;  /* 0xfffffffc00e81947 */ /* 0x000fea000383ffff */
.L_x_1309:
[----:B------:R-:W-:Y:S05]  /*18a0*/  WARPSYNC.ALL ;  /* 0x0000000000007948 */ /* 0x000fea0003800000 */
[----:B------:R-:W-:Y:S06]  /*18b0*/  BAR.SYNC.DEFER_BLOCKING 0x0 ;  /* 0x0000000000007b1d */ /* 0x000fec0000010000 */
[----:B------:R-:W-:Y:S05]  /*18c0*/  BRA `(.L_x_1311) ;  /* 0x0000000000607947 */ /* 0x000fea0003800000 */
.L_x_1308:
[----:B------:R-:W-:Y:S01]  /*18d0*/  BAR.SYNC.DEFER_BLOCKING 0x0 ;  /* 0x0000000000007b1d */ /* 0x000fe20000010000 */
[----:B------:R-:W-:-:S13]  /*18e0*/  ISETP.NE.AND P1, PT, R55, RZ, PT ;  /* 0x000000ff3700720c */ /* 0x000fda0003f25270 */
[----:B------:R-:W-:Y:S05]  /*18f0*/  @P1 BRA `(.L_x_1312) ;  /* 0x00000000004c1947 */ /* 0x000fea0003800000 */
[----:B0-----:R-:W0:Y:S01]  /*1900*/  LDC.64 R30, c[0x0][0x268] ;  /* 0x00009a00ff1e7b82 */ /* 0x001e220000000a00 */
        /* <DEDUP_REMOVED lines=12> */
.L_x_1313:
[----:B------:R-:W2:Y:S04]  /*19d0*/  LD.E.STRONG.GPU R32, desc[UR8][R30.64] ;  /* 0x000000081e207980 */ /* 0x000ea8000c10f900 */
[----:B--2---:R-:W-:Y:S01]  /*19e0*/  CCTL.IVALL ;  /* 0x00000000ff00798f */ /* 0x004fe20002000000 */
[----:B------:R-:W-:Y:S05]  /*19f0*/  YIELD ;  /* 0x0000000000007946 */ /* 0x000fea0003800000 */
[----:B-----5:R-:W-:-:S04]  /*1a00*/  LOP3.LUT R32, R32, R33, RZ, 0x3c, !PT ;  /* 0x0000002120207212 */ /* 0x020fc800078e3cff */
[----:B------:R-:W-:-:S13]  /*1a10*/  ISETP.GT.AND P1, PT, R32, -0x1, PT ;  /* 0xffffffff2000780c */ /* 0x000fda0003f24270 */
[----:B------:R-:W-:Y:S05]  /*1a20*/  @P1 BRA `(.L_x_1313) ;  /* 0xfffffffc00e81947 */ /* 0x000fea000383ffff */
.L_x_1312:
[----:B------:R-:W-:Y:S05]  /*1a30*/  WARPSYNC.ALL ;  /* 0x0000000000007948 */ /* 0x000fea0003800000 */
[----:B------:R-:W-:Y:S06]  /*1a40*/  BAR.SYNC.DEFER_BLOCKING 0x0 ;  /* 0x0000000000007b1d */ /* 0x000fec0000010000 */
.L_x_1311:
[----:B------:R-:W-:Y:S01]  /*1a50*/  ISETP.GT.U32.AND P1, PT, R55, 0xff, PT ;  /* 0x000000ff3700780c */ /* 0x000fe20003f24070 */
[----:B------:R-:W2:Y:S01]  /*1a60*/  S2UR UR7, SR_CgaCtaId ;  /* 0x00000000000779c3 */ /* 0x000ea20000008800 */
[----:B------:R-:W-:Y:S01]  /*1a70*/  SHF.L.U32 R59, R59, 0x3, RZ ;  /* 0x000000033b3b7819 */ /* 0x000fe200000006ff */
[----:B------:R-:W-:Y:S01]  /*1a80*/  UMOV UR5, 0x400 ;  /* 0x0000040000057882 */ /* 0x000fe20000000000 */
[----:B------:R-:W-:-:S09]  /*1a90*/  ULDC.64 UR12, c[0x0][0x210] ;  /* 0x00008400000c7ab9 */ /* 0x000fd20000000a00 */
[----:B0-----:R-:W0:Y:S01]  /*1aa0*/  @!P1 LDC R30, c[0x0][0x10] ;  /* 0x00000400ff1e9b82 */ /* 0x001e220000000800 */
[C---:B------:R-:W-:Y:S01]  /*1ab0*/  @!P1 IMAD.SHL.U32 R31, R55.reuse, 0x2, RZ ;  /* 0x00000002371f9824 */ /* 0x040fe200078e00ff */
[----:B------:R-:W-:-:S04]  /*1ac0*/  @!P1 LOP3.LUT R35, R55, 0x1f, RZ, 0xc0, !PT ;  /* 0x0000001f37239812 */ /* 0x000fc800078ec0ff */
[----:B------:R-:W-:Y:S02]  /*1ad0*/  @!P1 LOP3.LUT R31, R31, 0x7fffffc0, RZ, 0xc0, !PT ;  /* 0x7fffffc01f1f9812 */ /* 0x000fe400078ec0ff */
[----:B------:R-:W3:Y:S01]  /*1ae0*/  @!P1 LDC.64 R32, c[0x0][0x260] ;  /* 0x00009800ff209b82 */ /* 0x000ee20000000a00 */
[----:B0-----:R-:W-:-:S05]  /*1af0*/  @!P1 IMAD R30, R30, UR4, R57 ;  /* 0x000000041e1e9c24 */ /* 0x001fca000f8e0239 */
[----:B------:R-:W-:-:S05]  /*1b00*/  @!P1 LEA R30, R30, R31, 0x9 ;  /* 0x0000001f1e1e9211 */ /* 0x000fca00078e48ff */
[----:B------:R-:W-:-:S05]  /*1b10*/  @!P1 IMAD.IADD R30, R30, 0x1, R35 ;  /* 0x000000011e1e9824 */ /* 0x000fca00078e0223 */
[----:B------:R-:W-:-:S05]  /*1b20*/  @!P1 SHF.L.U32 R31, R30, 0x1, RZ ;  /* 0x000000011e1f9819 */ /* 0x000fca00000006ff */
[C---:B------:R-:W-:Y:S02]  /*1b30*/  @!P1 VIADD R35, R31.reuse, 0x40 ;  /* 0x000000401f239836 */ /* 0x040fe40000000000 */
[----:B---3--:R-:W-:-:S04]  /*1b40*/  @!P1 IMAD.WIDE.U32 R30, R31, 0x4, R32 ;  /* 0x000000041f1e9825 */ /* 0x008fc800078e0020 */
[----:B------:R-:W-:Y:S02]  /*1b50*/  @!P1 IMAD.WIDE.U32 R32, R35, 0x4, R32 ;  /* 0x0000000423209825 */ /* 0x000fe400078e0020 */
[----:B------:R-:W1:Y:S04]  /*1b60*/  @!P1 LDG.E.64 R30, desc[UR8][R30.64] ;  /* 0x000000081e1e9981 */ /* 0x000e68000c1e1b00 */
[----:B------:R-:W3:Y:S01]  /*1b70*/  @!P1 LDG.E.64 R32, desc[UR8][R32.64] ;  /* 0x0000000820209981 */ /* 0x000ee2000c1e1b00 */
[----:B------:R-:W-:Y:S01]  /*1b80*/  CS2R R34, SRZ ;  /* 0x0000000000227805 */ /* 0x000fe2000001ff00 */
[----:B------:R-:W-:Y:S01]  /*1b90*/  UIADD3 UR5, UR5, 0x3480, URZ ;  /* 0x0000348005057890 */ /* 0x000fe2000fffe03f */
[----:B------:R-:W-:Y:S01]  /*1ba0*/  LOP3.LUT R59, R59, 0x8, RZ, 0xc0, !PT ;  /* 0x000000083b3b7812 */ /* 0x000fe200078ec0ff */
[----:B------:R-:W-:-:S02]  /*1bb0*/  ULOP3.LUT UR4, UR4, 0x1, URZ, 0x3c, !UPT ;  /* 0x0000000104047892 */ /* 0x000fc4000f8e3c3f */
[----:B--2---:R-:W-:Y:S01]  /*1bc0*/  ULEA UR5, UR7, UR5, 0x18 ;  /* 0x0000000507057291 */ /* 0x004fe2000f8ec03f */
[----:B-1----:R-:W-:Y:S01]  /*1bd0*/  @!P1 FADD.FTZ R37, RZ, R30 ;  /* 0x0000001eff259221 */ /* 0x002fe20000010000 */
        /* <DEDUP_REMOVED lines=19> */
[----:B------:R-:W-:Y:S01]  /*1d10*/  IMAD.IADD R32, R18, 0x1, -R59 ;  /* 0x0000000112207824 */ /* 0x000fe200078e0a3b */
[----:B------:R-:W-:Y:S01]  /*1d20*/  MOV R59, R2 ;  /* 0x00000002003b7202 */ /* 0x000fe20000000f00 */
[----:B-1----:R-:W-:Y:S02]  /*1d30*/  FADD.FTZ R34, R33, R34 ;  /* 0x0000002221227221 */ /* 0x002fe40000010000 */
[----:B------:R-:W0:Y:S01]  /*1d40*/  SHFL.BFLY PT, R36, R35, 0x1, 0x1f ;  /* 0x0c201f0023247f89 */ /* 0x000e2200000e0000 */
[----:B------:R-:W-:-:S02]  /*1d50*/  @!P1 SHF.R.U32.HI R33, RZ, 0x2, R55 ;  /* 0x00000002ff219819 */ /* 0x000fc40000011637 */
[----:B------:R-:W-:Y:S01]  /*1d60*/  LEA R32, R32, UR5, 0x3 ;  /* 0x0000000520207c11 */ /* 0x000fe2000f8e18ff */
[----:B------:R-:W1:Y:S01]  /*1d70*/  SHFL.BFLY PT, R37, R34, 0x1, 0x1f ;  /* 0x0c201f0022257f89 */ /* 0x000e6200000e0000 */
[----:B------:R-:W-:Y:S01]  /*1d80*/  @!P1 LOP3.LUT R18, R33, 0x3ffffff8, RZ, 0xc0, !PT ;  /* 0x3ffffff821129812 */ /* 0x000fe200078ec0ff */
[----:B0-----:R-:W-:Y:S01]  /*1d90*/  FADD.FTZ R30, R35, R36 ;  /* 0x00000024231e7221 */ /* 0x001fe20000010000 */
[----:B-1----:R-:W-:-:S03]  /*1da0*/  FADD.FTZ R31, R34, R37 ;  /* 0x00000025221f7221 */ /* 0x002fc60000010000 */
[----:B------:R-:W-:Y:S01]  /*1db0*/  @!P1 FMUL.FTZ R30, R30, 9.7656251455191522837e-05 ;  /* 0x38cccccd1e1e9820 */ /* 0x000fe20000410000 */
[----:B------:R-:W-:-:S05]  /*1dc0*/  @!P1 FMUL.FTZ R31, R31, 9.7656251455191522837e-05 ;  /* 0x38cccccd1f1f9820 */ /* 0x000fca0000410000 */
[----:B------:R-:W-:Y:S01]  /*1dd0*/  @!P1 STS.64 [R18+UR5], R30 ;  /* 0x0000001e12009988 */ /* 0x000fe20008000a05 */
[----:B------:R-:W-:Y:S01]  /*1de0*/  BAR.SYNC.DEFER_BLOCKING 0x0 ;  /* 0x0000000000007b1d */ /* 0x000fe20000010000 */
[----:B------:R-:W-:-:S05]  /*1df0*/  IADD3 R16, P1, R16, UR12, RZ ;  /* 0x0000000c10107c10 */ /* 0x000fca000ff3e0ff */
[----:B------:R-:W0:Y:S02]  /*1e00*/  LDS.64 R32, [R32] ;  /* 0x0000000020207984 */ /* 0x000e240000000a00 */
[--C-:B0-----:R-:W-:Y:S01]  /*1e10*/  FFMA.FTZ R4, R5, R4, -R32.reuse ;  /* 0x0000000405047223 */ /* 0x101fe20000010820 */
[--C-:B------:R-:W-:Y:S01]  /*1e20*/  FFMA.FTZ R10, R10, R11, -R32.reuse ;  /* 0x0000000b0a0a7223 */ /* 0x100fe20000010820 */
[--C-:B------:R-:W-:Y:S01]  /*1e30*/  FFMA.FTZ R8, R8, R9, -R32.reuse ;  /* 0x0000000908087223 */ /* 0x100fe20000010820 */
[----:B------:R-:W-:Y:S01]  /*1e40*/  FFMA.FTZ R6, R6, R7, -R32 ;  /* 0x0000000706067223 */ /* 0x000fe20000010820 */
[-C--:B------:R-:W-:Y:S01]  /*1e50*/  FFMA.FTZ R3, R3, -R33.reuse, R4 ;  /* 0x8000002103037223 */ /* 0x080fe20000010004 */
[-C--:B------:R-:W-:Y:S01]  /*1e60*/  FFMA.FTZ R17, R17, -R33.reuse, R10 ;  /* 0x8000002111117223 */ /* 0x080fe2000001000a */
[-C--:B------:R-:W-:Y:S01]  /*1e70*/  FFMA.FTZ R15, R15, -R33.reuse, R8 ;  /* 0x800000210f0f7223 */ /* 0x080fe20000010008 */
[----:B------:R-:W-:Y:S01]  /*1e80*/  FFMA.FTZ R13, R13, -R33, R6 ;  /* 0x800000210d0d7223 */ /* 0x000fe20000010006 */
[C---:B------:R-:W-:Y:S01]  /*1e90*/  FMUL.FTZ R3, R12.reuse, R3 ;  /* 0x000000030c037220 */ /* 0x040fe20000410000 */
[C---:B------:R-:W-:Y:S01]  /*1ea0*/  FMUL.FTZ R4, R12.reuse, R17 ;  /* 0x000000110c047220 */ /* 0x040fe20000410000 */
[C---:B------:R-:W-:Y:S01]  /*1eb0*/  FMUL.FTZ R15, R12.reuse, R15 ;  /* 0x0000000f0c0f7220 */ /* 0x040fe20000410000 */
[----:B------:R-:W-:Y:S01]  /*1ec0*/  FMUL.FTZ R12, R12, R13 ;  /* 0x0000000d0c0c7220 */ /* 0x000fe20000410000 */
[----:B------:R-:W-:-:S02]  /*1ed0*/  IADD3.X R17, R14, UR13, RZ, P1, !PT ;  /* 0x0000000d0e117c10 */ /* 0x000fc40008ffe4ff */
[----:B------:R-:W-:Y:S02]  /*1ee0*/  F2FP.F16.F32.PACK_AB R3, R4, R3 ;  /* 0x000000030403723e */ /* 0x000fe400000000ff */
[----:B------:R-:W-:Y:S02]  /*1ef0*/  F2FP.F16.F32.PACK_AB R15, R12, R15 ;  /* 0x0000000f0c0f723e */ /* 0x000fe400000000ff */
[----:B------:R-:W-:Y:S01]  /*1f00*/  PRMT R8, R3, 0x7632, R8 ;  /* 0x0000763203087816 */ /* 0x000fe20000000008 */
[----:B------:R1:W-:Y:S01]  /*1f10*/  STG.E.U16 desc[UR8][R16.64], R3 ;  /* 0x0000000310007986 */ /* 0x0003e2000c101508 */
[----:B------:R-:W-:-:S03]  /*1f20*/  PRMT R4, R15, 0x7632, R4 ;  /* 0x000076320f047816 */ /* 0x000fc60000000004 */
[----:B------:R1:W-:Y:S04]  /*1f30*/  STG.E.U16 desc[UR8][R16.64+0x2], R8 ;  /* 0x0000020810007986 */ /* 0x0003e8000c101508 */
[----:B------:R1:W-:Y:S04]  /*1f40*/  STG.E.U16 desc[UR8][R16.64+0x4], R15 ;  /* 0x0000040f10007986 */ /* 0x0003e8000c101508 */
[----:B------:R1:W-:Y:S01]  /*1f50*/  STG.E.U16 desc[UR8][R16.64+0x6], R4 ;  /* 0x0000060410007986 */ /* 0x0003e2000c101508 */
[----:B------:R-:W-:Y:S05]  /*1f60*/  @!P0 BRA `(.L_x_1314) ;  /* 0xffffffe400688947 */ /* 0x000fea000383ffff */
.L_x_1302:
[C---:B------:R-:W-:Y:S01]  /*1f70*/  IMAD.SHL.U32 R0, R57.reuse, 0x20, RZ ;  /* 0x0000002039007824 */ /* 0x040fe200078e00ff */
[----:B------:R-:W-:-:S04]  /*1f80*/  LOP3.LUT R57, R57, 0x1, RZ, 0xc0, !PT ;  /* 0x0000000139397812 */ /* 0x000fc800078ec0ff */
[----:B01----:R-:W-:Y:S01]  /*1f90*/  LOP3.LUT R3, R0, 0x7ffffc0, RZ, 0xc0, !PT ;  /* 0x07ffffc000037812 */ /* 0x003fe200078ec0ff */
[----:B------:R-:W-:-:S03]  /*1fa0*/  IMAD R0, R57, 0x140, RZ ;  /* 0x0000014039007824 */ /* 0x000fc600078e02ff */
[----:B------:R-:W-:Y:S01]  /*1fb0*/  IADD3 R3, R3, R56, RZ ;  /* 0x0000003803037210 */ /* 0x000fe20007ffe0ff */
[----:B------:R-:W-:-:S03]  /*1fc0*/  VIADD R62, R0, 0x140 ;  /* 0x00000140003e7836 */ /* 0x000fc60000000000 */
        /* <DEDUP_REMOVED lines=11> */
[C---:B-1----:R-:W-:Y:S01]  /*2080*/  IMAD.SHL.U32 R13, R0.reuse, 0x2, RZ ;  /* 0x00000002000d7824 */ /* 0x042fe200078e00ff */
[----:B------:R-:W-:Y:S01]  /*2090*/  SHF.R.U32.HI R2, RZ, 0x5, R0 ;  /* 0x00000005ff027819 */ /* 0x000fe20000011600 */
[----:B------:R-:W-:Y:S01]  /*20a0*/  IMAD.SHL.U32 R14, R0, 0x80, RZ ;  /* 0x00000080000e7824 */ /* 0x000fe200078e00ff */
[----:B------:R-:W-:Y:S01]  /*20b0*/  SEL R4, R4, 0xfffffffe, P0 ;  /* 0xfffffffe04047807 */ /* 0x000fe20000000000 */
[----:B--2---:R-:W-:Y:S01]  /*20c0*/  ULEA UR4, UR5, UR4, 0x18 ;  /* 0x0000000405047291 */ /* 0x004fe2000f8ec03f */
        /* <DEDUP_REMOVED lines=8> */
[----:B------:R-:W-:Y:S02]  /*2150*/  IADD3 R12, R5, 0x14, RZ ;  /* 0x00000014050c7810 */ /* 0x000fe40007ffe0ff */
[----:B------:R-:W-:Y:S02]  /*2160*/  LOP3.LUT R17, RZ, R5, RZ, 0x33, !PT ;  /* 0x00000005ff117212 */ /* 0x000fe400078e33ff */
[C---:B------:R-:W-:Y:S01]  /*2170*/  LOP3.LUT R16, R12.reuse, 0x1e, R13, 0x78, !PT ;  /* 0x0000001e0c107812 */ /* 0x040fe200078e780d */
[----:B------:R-:W-:Y:S01]  /*2180*/  IMAD.WIDE.U32 R8, P0, R3, -0x33333334, R6 ;  /* 0xcccccccc03087825 */ /* 0x000fe20007800006 */
[----:B------:R-:W-:-:S03]  /*2190*/  VIMNMX.U32 R12, R12, 0x20, !PT ;  /* 0x000000200c0c7848 */ /* 0x000fc60007fe0000 */
[----:B------:R-:W-:Y:S01]  /*21a0*/  IMAD.WIDE.U32 R6, R3, -0x33333333, RZ ;  /* 0xcccccccd03067825 */ /* 0x000fe200078e00ff */
[----:B------:R-:W-:Y:S02]  /*21b0*/  IADD3 R6, R12, R17, RZ ;  /* 0x000000110c067210 */ /* 0x000fe40007ffe0ff */
[----:B------:R-:W-:Y:S01]  /*21c0*/  MOV R12, R9 ;  /* 0x00000009000c7202 */ /* 0x000fe20000000f00 */
[----:B------:R-:W-:Y:S01]  /*21d0*/  IMAD.X R13, RZ, RZ, RZ, P0 ;  /* 0x000000ffff0d7224 */ /* 0x000fe200000e06ff */
[----:B------:R-:W-:Y:S01]  /*21e0*/  IADD3 RZ, P1, R7, R8, RZ ;  /* 0x0000000807ff7210 */ /* 0x000fe20007f3e0ff */
[----:B------:R-:W-:Y:S01]  /*21f0*/  IMAD.SHL.U32 R7, R2, 0x2, RZ ;  /* 0x0000000202077824 */ /* 0x000fe200078e00ff */
[----:B------:R-:W-:Y:S02]  /*2200*/  LOP3.LUT R8, R14, 0x780, RZ, 0xc0, !PT ;  /* 0x000007800e087812 */ /* 0x000fe400078ec0ff */
[----:B------:R-:W-:Y:S01]  /*2210*/  ISETP.LT.U32.AND P0, PT, R10, 0x1, PT ;  /* 0x000000010a00780c */ /* 0x000fe20003f01070 */
[----:B------:R-:W-:Y:S01]  /*2220*/  IMAD.WIDE.U32.X R12, R4, -0x33333334, R12, P1 ;  /* 0xcccccccc040c7825 */ /* 0x000fe200008e040c */
[----:B------:R-:W-:-:S02]  /*2230*/  LEA R14, R2, UR4, 0x7 ;  /* 0x00000004020e7c11 */ /* 0x000fc4000f8e38ff */
[----:B------:R-:W-:Y:S02]  /*2240*/  LOP3.LUT R7, R7, 0x1f, R0, 0x78, !PT ;  /* 0x0000001f07077812 */ /* 0x000fe400078e7800 */
[----:B------:R-:W-:Y:S01]  /*2250*/  IADD3 R17, R8, UR4, RZ ;  /* 0x0000000408117c10 */ /* 0x000fe2000fffe0ff */
[----:B------:R-:W-:Y:S01]  /*2260*/  IMAD.WIDE.U32 R8, R6, -0x33333333, RZ ;  /* 0xcccccccd06087825 */ /* 0x000fe200078e00ff */
[----:B------:R-:W-:Y:S02]  /*2270*/  ISETP.LT.AND.EX P0, PT, R11, RZ, PT, P0 ;  /* 0x000000ff0b00720c */ /* 0x000fe40003f01300 */
[----:B------:R-:W-:Y:S01]  /*2280*/  SHF.R.U64 R54, R12, 0x3, R13 ;  /* 0x000000030c367819 */ /* 0x000fe2000000120d */
[----:B------:R-:W-:Y:S01]  /*2290*/  IMAD R7, R7, 0x4, R14 ;  /* 0x0000000407077824 */ /* 0x000fe200078e020e */
[----:B------:R-:W-:Y:S02]  /*22a0*/  SEL R53, R10, 0x1, P0 ;  /* 0x000000010a357807 */ /* 0x000fe40000000000 */
[----:B------:R-:W-:-:S02]  /*22b0*/  SEL R20, R11, RZ, P0 ;  /* 0x000000ff0b147207 */ /* 0x000fc40000000000 */
[C---:B------:R-:W-:Y:S02]  /*22c0*/  IADD3 R12, P0, R2.reuse, 0xa, RZ ;  /* 0x0000000a020c7810 */ /* 0x040fe40007f1e0ff */
[C---:B------:R-:W-:Y:S02]  /*22d0*/  IADD3 R14, P2, R2.reuse, 0x1e, RZ ;  /* 0x0000001e020e7810 */ /* 0x040fe40007f5e0ff */
[----:B------:R-:W-:Y:S01]  /*22e0*/  LEA.HI R52, R9, 0x1, RZ, 0x1c ;  /* 0x0000000109347811 */ /* 0x000fe200078fe0ff */
[----:B------:R-:W-:Y:S01]  /*22f0*/  IMAD.MOV.U32 R9, RZ, RZ, R15 ;  /* 0x000000ffff097224 */ /* 0x000fe200078e000f */
[----:B------:R-:W-:Y:S01]  /*2300*/  IADD3 R13, P1, R2, 0x14, RZ ;  /* 0x00000014020d7810 */ /* 0x000fe20007f3e0ff */
[----:B------:R-:W-:Y:S01]  /*2310*/  IMAD.X R18, RZ, RZ, RZ, P2 ;  /* 0x000000ffff127224 */ /* 0x000fe200010e06ff */
[----:B------:R-:W-:Y:S02]  /*2320*/  IADD3 R54, R54, 0x1, RZ ;  /* 0x0000000136367810 */ /* 0x000fe40007ffe0ff */
[----:B------:R-:W-:Y:S01]  /*2330*/  LEA R8, R16, R17, 0x2 ;  /* 0x0000001110087211 */ /* 0x000fe200078e10ff */
[----:B------:R-:W-:Y:S01]  /*2340*/  IMAD.X R16, RZ, RZ, RZ, P0 ;  /* 0x000000ffff107224 */ /* 0x000fe200000e06ff */
[C---:B------:R-:W-:Y:S01]  /*2350*/  SHF.L.U64.HI R19, R53.reuse, 0x6, R20 ;  /* 0x0000000635137819 */ /* 0x040fe20000010214 */
[----:B------:R-:W-:Y:S01]  /*2360*/  IMAD.SHL.U32 R53, R53, 0x40, RZ ;  /* 0x0000004035357824 */ /* 0x000fe200078e00ff */
[----:B------:R-:W-:-:S02]  /*2370*/  LOP3.LUT R10, R0, 0x1f, RZ, 0xc0, !PT ;  /* 0x0000001f000a7812 */ /* 0x000fc400078ec0ff */
[----:B------:R-:W-:Y:S02]  /*2380*/  LOP3.LUT R11, R0, 0xf, RZ, 0xc0, !PT ;  /* 0x0000000f000b7812 */ /* 0x000fe400078ec0ff */
[----:B------:R-:W-:Y:S02]  /*2390*/  IADD3 R15, R5, 0x3c, RZ ;  /* 0x0000003c050f7810 */ /* 0x000fe40007ffe0ff */
[----:B------:R-:W-:Y:S02]  /*23a0*/  IADD3.X R17, RZ, RZ, RZ, P1, !PT ;  /* 0x000000ffff117210 */ /* 0x000fe40000ffe4ff */
[----:B------:R-:W-:Y:S02]  /*23b0*/  LOP3.LUT R52, R52, 0x3, RZ, 0xc0, !PT ;  /* 0x0000000334347812 */ /* 0x000fe400078ec0ff */
[----:B------:R-:W-:-:S07]  /*23c0*/  LOP3.LUT R54, R54, 0x3, RZ, 0xc0, !PT ;  /* 0x0000000336367812 */ /* 0x000fce00078ec0ff */
.L_x_1331:
        /* <DEDUP_REMOVED lines=9> */
[----:B------:R-:W-:Y:S01]  /*2460*/  IMAD.MOV.U32 R58, RZ, RZ, R2 ;  /* 0x000000ffff3a7224 */ /* 0x000fe200078e0002 */
[----:B------:R-:W-:Y:S01]  /*2470*/  ISETP.NE.AND.EX P1, PT, RZ, RZ, PT, P1 ;  /* 0x000000ffff00720c */ /* 0x000fe20003f25310 */
[----:B------:R-:W-:Y:S01]  /*2480*/  IMAD.MOV.U32 R55, RZ, RZ, RZ ;  /* 0x000000ffff377224 */ /* 0x000fe200078e00ff */
[----:B------:R-:W-:Y:S02]  /*2490*/  IADD3 R20, P2, R10, R9, RZ ;  /* 0x000000090a147210 */ /* 0x000fe40007f5e0ff */
[----:B------:R-:W-:Y:S02]  /*24a0*/  ISETP.GE.U32.AND.EX P0, PT, R4, RZ, PT, P0 ;  /* 0x000000ff0400720c */ /* 0x000fe40003f06100 */
[----:B------:R-:W-:-:S02]  /*24b0*/  MOV R60, RZ ;  /* 0x000000ff003c7202 */ /* 0x000fc40000000f00 */
        /* <DEDUP_REMOVED lines=27> */
.L_x_1318:
[----:B------:R-:W-:Y:S05]  /*2670*/  BSYNC B1 ;  /* 0x0000000000017941 */ /* 0x000fea0003800000 */
.L_x_1317:
        /* <DEDUP_REMOVED lines=9> */
[----:B------:R-:W-:Y:S01]  /*2710*/  IADD3.X R22, ~R56, R19, RZ, P2, !PT ;  /* 0x0000001338167210 */ /* 0x000fe200017fe5ff */
[----:B------:R-:W-:Y:S01]  /*2720*/  IMAD.IADD R21, R21, 0x1, R23 ;  /* 0x0000000115157824 */ /* 0x000fe200078e0217 */
[----:B------:R-:W-:-:S04]  /*2730*/  LEA R64, P1, R20, UR6, 0x2 ;  /* 0x0000000614407c11 */ /* 0x000fc8000f8210ff */
[----:B------:R-:W-:Y:S02]  /*2740*/  LEA.HI.X R20, R20, UR7, R21, 0x2, P1 ;  /* 0x0000000714147c11 */ /* 0x000fe400088f1415 */
[----:B------:R-:W-:Y:S02]  /*2750*/  ISETP.GT.AND.EX P1, PT, R22, RZ, PT, P0 ;  /* 0x000000ff1600720c */ /* 0x000fe40003f24300 */
[----:B------:R-:W-:Y:S02]  /*2760*/  IADD3 R64, P2, R64, 0x1d000, RZ ;  /* 0x0001d00040407810 */ /* 0x000fe40007f5e0ff */
[----:B------:R-:W-:-:S03]  /*2770*/  PLOP3.LUT P0, PT, PT, PT, PT, 0x80, 0x0 ;  /* 0x000000000000781c */ /* 0x000fc60003f0f070 */
[----:B------:R-:W-:-:S06]  /*2780*/  IMAD.X R65, RZ, RZ, R20, P2 ;  /* 0x000000ffff417224 */ /* 0x000fcc00010e0614 */
[----:B------:R-:W-:Y:S05]  /*2790*/  @!P1 BRA `(.L_x_1320) ;  /* 0x0000000000e89947 */ /* 0x000fea0003800000 */
[----:B------:R-:W-:Y:S02]  /*27a0*/  IADD3 R59, P1, R53, -0x78, RZ ;  /* 0xffffff88353b7810 */ /* 0x000fe40007f3e0ff */
[----:B------:R-:W-:Y:S02]  /*27b0*/  PLOP3.LUT P0, PT, PT, PT, PT, 0x8, 0x0 ;  /* 0x000000000000781c */ /* 0x000fe40003f0e170 */
[----:B------:R-:W-:-:S11]  /*27c0*/  IADD3.X R57, R19, -0x1, RZ, P1, !PT ;  /* 0xffffffff13397810 */ /* 0x000fd60000ffe4ff */
.L_x_1321:
        /* <DEDUP_REMOVED lines=20> */
[----:B------:R-:W-:-:S03]  /*2910*/  ISETP.GE.AND.EX P1, PT, R56, R57, PT, P1 ;  /* 0x000000393800720c */ /* 0x000fc60003f26310 */
        /* <DEDUP_REMOVED lines=34> */
.L_x_1320:
[----:B------:R-:W-:Y:S05]  /*2b40*/  BSYNC B1 ;  /* 0x0000000000017941 */ /* 0x000fea0003800000 */
.L_x_1319:
        /* <DEDUP_REMOVED lines=35> */
.L_x_1323:
[----:B------:R-:W-:Y:S05]  /*2d80*/  BSYNC B1 ;  /* 0x0000000000017941 */ /* 0x000fea0003800000 */
.L_x_1322:
        /* <DEDUP_REMOVED lines=15> */
.L_x_1316:
[----:B------:R-:W-:Y:S05]  /*2e80*/  BSYNC B0 ;  /* 0x0000000000007941 */ /* 0x000fea0003800000 */
.L_x_1315:
[----:B------:R-:W-:Y:S01]  /*2e90*/  ISETP.GT.U32.AND P0, PT, R0, 0x1ff, PT ;  /* 0x000001ff0000780c */ /* 0x000fe20003f04070 */
[----:B------:R0:W-:Y:S04]  /*2ea0*/  STS [R7], R55 ;  /* 0x0000003707007388 */ /* 0x0001e80000000800 */
[----:B------:R0:W-:Y:S01]  /*2eb0*/  STS [R7+0x500], R60 ;  /* 0x0005003c07007388 */ /* 0x0001e20000000800 */
[----:B------:R-:W-:Y:S07]  /*2ec0*/  BAR.SYNC.DEFER_BLOCKING 0x0 ;  /* 0x0000000000007b1d */ /* 0x000fee0000010000 */
[----:B------:R-:W-:Y:S05]  /*2ed0*/  @P0 BRA `(.L_x_1324) ;  /* 0x0000001000780947 */ /* 0x000fea0003800000 */
[----:B------:R-:W-:Y:S01]  /*2ee0*/  ISETP.NE.AND P0, PT, R52, RZ, PT ;  /* 0x000000ff3400720c */ /* 0x000fe20003f05270 */
[----:B------:R-:W-:Y:S01]  /*2ef0*/  BSSY B0, `(.L_x_1325) ;  /* 0x000007d000007945 */ /* 0x000fe20003800000 */
[----:B------:R-:W-:-:S11]  /*2f00*/  IMAD.MOV.U32 R24, RZ, RZ, R5 ;  /* 0x000000ffff187224 */ /* 0x000fd600078e0005 */
        /* <DEDUP_REMOVED lines=9> */
[----:B------:R1:W2:Y:S04]  /*2fa0*/  @!P0 LDS R20, [R22] ;  /* 0x0000000016148984 */ /* 0x0002a80000000800 */
[----:B------:R1:W3:Y:S01]  /*2fb0*/  @!P0 LDS R21, [R22+0x500] ;  /* 0x0005000016158984 */ /* 0x0002e20000000800 */
[----:B------:R-:W-:Y:S05]  /*2fc0*/  BRA.DIV UR5, `(.L_x_1327) ;  /* 0x0000001205547947 */ /* 0x000fea000b800000 */
[----:B------:R-:W-:Y:S01]  /*2fd0*/  MOV R25, 0xffff ;  /* 0x0000ffff00197802 */ /* 0x000fe20000000f00 */
[----:B------:R-:W-:Y:S01]  /*2fe0*/  IMAD.MOV.U32 R26, RZ, RZ, 0xffff ;  /* 0x0000ffffff1a7424 */ /* 0x000fe200078e00ff */
[----:B------:R-:W-:Y:S01]  /*2ff0*/  MOV R28, 0xffff ;  /* 0x0000ffff001c7802 */ /* 0x000fe20000000f00 */
[----:B------:R-:W-:Y:S01]  /*3000*/  IMAD.MOV.U32 R27, RZ, RZ, 0xffff ;  /* 0x0000ffffff1b7424 */ /* 0x000fe200078e00ff */
[----:B------:R-:W-:Y:S01]  /*3010*/  MOV R35, 0xffff ;  /* 0x0000ffff00237802 */ /* 0x000fe20000000f00 */
[----:B--2---:R-:W2:Y:S01]  /*3020*/  SHFL.BFLY PT, R23, R20, 0x8, 0x101f ;  /* 0x0d101f0014177f89 */ /* 0x004ea200000e0000 */
[----:B------:R-:W-:-:S03]  /*3030*/  MOV R29, 0xffff ;  /* 0x0000ffff001d7802 */ /* 0x000fc60000000f00 */
[----:B-1-3--:R-:W1:Y:S01]  /*3040*/  SHFL.BFLY PT, R22, R21, 0x8, 0x101f ;  /* 0x0d101f0015167f89 */ /* 0x00ae6200000e0000 */
[----:B--2---:R-:W-:Y:S01]  /*3050*/  FADD.FTZ R23, R23, R20 ;  /* 0x0000001417177221 */ /* 0x004fe20000010000 */
[----:B------:R-:W-:Y:S02]  /*3060*/  IMAD.MOV.U32 R20, RZ, RZ, 0xffff ;  /* 0x0000ffffff147424 */ /* 0x000fe400078e00ff */
[----:B-1----:R-:W-:Y:S02]  /*3070*/  FADD.FTZ R22, R22, R21 ;  /* 0x0000001516167221 */ /* 0x002fe40000010000 */
        /* <DEDUP_REMOVED lines=11> */
.L_x_1340:
[----:B------:R-:W1:Y:S01]  /*3130*/  LDC.64 R20, c[0x0][0x218] ;  /* 0x00008600ff147b82 */ /* 0x000e620000000a00 */
[----:B------:R-:W-:Y:S01]  /*3140*/  ISETP.NE.AND P1, PT, R11, RZ, PT ;  /* 0x000000ff0b00720c */ /* 0x000fe20003f25270 */
[----:B---3--:R-:W-:Y:S01]  /*3150*/  FADD.FTZ R26, R30, R29 ;  /* 0x0000001d1e1a7221 */ /* 0x008fe20000010000 */
[----:B------:R-:W-:Y:S02]  /*3160*/  LEA.HI R25, R0, R9, RZ, 0x1c ;  /* 0x0000000900197211 */ /* 0x000fe400078fe0ff */
[----:B------:R-:W-:-:S03]  /*3170*/  ISETP.NE.AND P2, PT, R52, 0x1, PT ;  /* 0x000000013400780c */ /* 0x000fc60003f45270 */
[----:B------:R-:W2:Y:S06]  /*3180*/  LDC.64 R22, c[0x0][0x220] ;  /* 0x00008800ff167b82 */ /* 0x000eac0000000a00 */
[----:B------:R-:W-:Y:S02]  /*3190*/  @!P1 F2FP.F16.F32.PACK_AB R24, RZ, R32 ;  /* 0x00000020ff18923e */ /* 0x000fe400000000ff */
[----:B------:R-:W-:Y:S01]  /*31a0*/  @!P1 F2FP.F16.F32.PACK_AB R26, RZ, R26 ;  /* 0x0000001aff1a923e */ /* 0x000fe200000000ff */
        /* <DEDUP_REMOVED lines=10> */
[----:B------:R2:W3:Y:S04]  /*3250*/  @!P0 LDS R24, [R8] ;  /* 0x0000000008188984 */ /* 0x0004e80000000800 */
[----:B------:R2:W4:Y:S01]  /*3260*/  @!P0 LDS R30, [R8+0x500] ;  /* 0x00050000081e8984 */ /* 0x0005220000000800 */
[----:B------:R-:W-:Y:S05]  /*3270*/  BRA.DIV UR5, `(.L_x_1328) ;  /* 0x00000012057c7947 */ /* 0x000fea000b800000 */
[----:B-1----:R-:W-:Y:S01]  /*3280*/  IMAD.MOV.U32 R25, RZ, RZ, 0xffff ;  /* 0x0000ffffff197424 */ /* 0x002fe200078e00ff */
[----:B------:R-:W-:Y:S01]  /*3290*/  MOV R27, 0xffff ;  /* 0x0000ffff001b7802 */ /* 0x000fe20000000f00 */
[----:B------:R-:W-:Y:S01]  /*32a0*/  IMAD.MOV.U32 R26, RZ, RZ, 0xffff ;  /* 0x0000ffffff1a7424 */ /* 0x000fe200078e00ff */
[----:B------:R-:W-:Y:S01]  /*32b0*/  MOV R28, 0xffff ;  /* 0x0000ffff001c7802 */ /* 0x000fe20000000f00 */
[----:B------:R-:W-:Y:S01]  /*32c0*/  IMAD.MOV.U32 R39, RZ, RZ, 0xffff ;  /* 0x0000ffffff277424 */ /* 0x000fe200078e00ff */
[----:B---3--:R-:W1:Y:S04]  /*32d0*/  SHFL.BFLY PT, R31, R24, 0x8, 0x101f ;  /* 0x0d101f00181f7f89 */ /* 0x008e6800000e0000 */
[----:B----4-:R-:W3:Y:S01]  /*32e0*/  SHFL.BFLY PT, R33, R30, 0x8, 0x101f ;  /* 0x0d101f001e217f89 */ /* 0x010ee200000e0000 */
[----:B-1----:R-:W-:Y:S01]  /*32f0*/  FADD.FTZ R31, R31, R24 ;  /* 0x000000181f1f7221 */ /* 0x002fe20000010000 */
[----:B---3--:R-:W-:-:S04]  /*3300*/  FADD.FTZ R33, R33, R30 ;  /* 0x0000001e21217221 */ /* 0x008fc80000010000 */
[----:B------:R-:W1:Y:S01]  /*3310*/  SHFL.BFLY PT, R32, R31, 0x4, 0x101f ;  /* 0x0c901f001f207f89 */ /* 0x000e6200000e0000 */
[----:B------:R-:W-:-:S03]  /*3320*/  MOV R30, 0xffff ;  /* 0x0000ffff001e7802 */ /* 0x000fc60000000f00 */
        /* <DEDUP_REMOVED lines=10> */
.L_x_1350:
[----:B----4-:R-:W-:Y:S01]  /*33d0*/  FADD.FTZ R25, R37, R29 ;  /* 0x0000001d25197221 */ /* 0x010fe20000010000 */
        /* <DEDUP_REMOVED lines=8> */
[C---:B---3--:R-:W-:Y:S01]  /*3460*/  @!P0 IMAD.SHL.U32 R25, R11.reuse, 0x2, RZ ;  /* 0x000000020b198824 */ /* 0x048fe200078e00ff */
[----:B------:R-:W-:Y:S01]  /*3470*/  @!P0 LEA R26, R11, UR4, 0x7 ;  /* 0x000000040b1a8c11 */ /* 0x000fe2000f8e38ff */
[----:B------:R-:W-:Y:S01]  /*3480*/  IMAD.MOV.U32 R30, RZ, RZ, RZ ;  /* 0x000000ffff1e7224 */ /* 0x000fe200078e00ff */
[----:B------:R-:W-:Y:S02]  /*3490*/  UMOV UR5, 0xffff ;  /* 0x0000ffff00057882 */ /* 0x000fe40000000000 */
[----:B------:R-:W-:Y:S01]  /*34a0*/  @!P0 LOP3.LUT R25, R24, R25, RZ, 0x3c, !PT ;  /* 0x0000001918198212 */ /* 0x000fe200078e3cff */
[----:B------:R-:W-:-:S03]  /*34b0*/  HFMA2.MMA R24, -RZ, RZ, 0, 0 ;  /* 0x00000000ff187435 */ /* 0x000fc600000001ff */
[----:B------:R-:W-:-:S05]  /*34c0*/  @!P0 LEA R25, R25, R26, 0x2 ;  /* 0x0000001a19198211 */ /* 0x000fca00078e10ff */
[----:B------:R1:W3:Y:S04]  /*34d0*/  @!P0 LDS R30, [R25+0x500] ;  /* 0x00050000191e8984 */ /* 0x0002e80000000800 */
[----:B------:R1:W4:Y:S01]  /*34e0*/  @!P0 LDS R24, [R25] ;  /* 0x0000000019188984 */ /* 0x0003220000000800 */
[----:B------:R-:W-:Y:S05]  /*34f0*/  BRA.DIV UR5, `(.L_x_1329) ;  /* 0x0000001205c47947 */ /* 0x000fea000b800000 */
[----:B-1----:R-:W-:Y:S01]  /*3500*/  MOV R25, 0xffff ;  /* 0x0000ffff00197802 */ /* 0x002fe20000000f00 */
[----:B------:R-:W-:Y:S01]  /*3510*/  IMAD.MOV.U32 R26, RZ, RZ, 0xffff ;  /* 0x0000ffffff1a7424 */ /* 0x000fe200078e00ff */
[----:B------:R-:W-:Y:S02]  /*3520*/  MOV R27, 0xffff ;  /* 0x0000ffff001b7802 */ /* 0x000fe40000000f00 */
[----:B------:R-:W-:Y:S01]  /*3530*/  MOV R28, 0xffff ;  /* 0x0000ffff001c7802 */ /* 0x000fe20000000f00 */
[----:B----4-:R-:W1:Y:S01]  /*3540*/  SHFL.BFLY PT, R31, R24, 0x8, 0x101f ;  /* 0x0d101f00181f7f89 */ /* 0x010e6200000e0000 */
[----:B------:R-:W-:-:S03]  /*3550*/  MOV R39, 0xffff ;  /* 0x0000ffff00277802 */ /* 0x000fc60000000f00 */
        /* <DEDUP_REMOVED lines=15> */
.L_x_1360:
[----:B----4-:R-:W-:Y:S01]  /*3650*/  FADD.FTZ R25, R37, R29 ;  /* 0x0000001d25197221 */ /* 0x010fe20000010000 */
[----:B------:R-:W-:-:S04]  /*3660*/  @!P1 F2FP.F16.F32.PACK_AB R24, RZ, R24 ;  /* 0x00000018ff18923e */ /* 0x000fc800000000ff */
[----:B------:R-:W-:Y:S02]  /*3670*/  PRMT R26, R24, 0x7610, R26 ;  /* 0x00007610181a7816 */ /* 0x000fe4000000001a */
[----:B------:R-:W-:Y:S02]  /*3680*/  @!P1 F2FP.F16.F32.PACK_AB R25, RZ, R25 ;  /* 0x00000019ff19923e */ /* 0x000fe400000000ff */
[----:B------:R-:W-:Y:S01]  /*3690*/  MOV R24, R15 ;  /* 0x0000000f00187202 */ /* 0x000fe20000000f00 */
[----:B------:R4:W-:Y:S04]  /*36a0*/  @!P1 STG.E.U16 desc[UR8][R20.64+0x50], R26 ;  /* 0x0000501a14009986 */ /* 0x0009e8000c101508 */
[----:B------:R4:W-:Y:S02]  /*36b0*/  @!P1 STG.E.U16 desc[UR8][R22.64+0x50], R25 ;  /* 0x0000501916009986 */ /* 0x0009e4000c101508 */
.L_x_1326:
[----:B------:R-:W-:Y:S05]  /*36c0*/  BSYNC B0 ;  /* 0x0000000000007941 */ /* 0x000fea0003800000 */
.L_x_1325:
[----:B------:R-:W-:-:S13]  /*36d0*/  ISETP.GE.U32.AND P0, PT, R6, 0x3c, PT ;  /* 0x0000003c0600780c */ /* 0x000fda0003f06070 */
[----:B------:R-:W-:Y:S05]  /*36e0*/  @!P0 BRA `(.L_x_1324) ;  /* 0x0000000800748947 */ /* 0x000fea0003800000 */
[----:B------:R-:W-:Y:S01]  /*36f0*/  ISETP.GT.U32.AND P0, PT, R11, 0x9, PT ;  /* 0x000000090b00780c */ /* 0x000fe20003f04070 */
[----:B------:R-:W-:Y:S01]  /*3700*/  HFMA2.MMA R31, -RZ, RZ, 0, 0 ;  /* 0x00000000ff1f7435 */ /* 0x000fe200000001ff */
[----:B------:R-:W-:-:S11]  /*3710*/  UMOV UR5, 0xffff ;  /* 0x0000ffff00057882 */ /* 0x000fd60000000000 */
[C---:B-1-34-:R-:W-:Y:S02]  /*3720*/  @!P0 SHF.L.U32 R21, R11.reuse, 0x1, RZ ;  /* 0x000000010b158819 */ /* 0x05afe400000006ff */
[----:B------:R-:W-:Y:S02]  /*3730*/  @!P0 LEA R23, R11, UR4, 0x7 ;  /* 0x000000040b178c11 */ /* 0x000fe4000f8e38ff */
[----:B------:R-:W-:Y:S01]  /*3740*/  @!P0 LOP3.LUT R20, R24, R21, RZ, 0x3c, !PT ;  /* 0x0000001518148212 */ /* 0x000fe200078e3cff */
[----:B------:R-:W-:-:S03]  /*3750*/  IMAD.MOV.U32 R21, RZ, RZ, RZ ;  /* 0x000000ffff157224 */ /* 0x000fc600078e00ff */
[----:B------:R-:W-:-:S05]  /*3760*/  @!P0 LEA R20, R20, R23, 0x2 ;  /* 0x0000001714148211 */ /* 0x000fca00078e10ff */
[----:B------:R1:W3:Y:S04]  /*3770*/  @!P0 LDS R21, [R20] ;  /* 0x0000000014158984 */ /* 0x0002e80000000800 */
[----:B------:R1:W4:Y:S01]  /*3780*/  @!P0 LDS R31, [R20+0x500] ;  /* 0x00050000141f8984 */ /* 0x0003220000000800 */
[----:B------:R-:W-:Y:S05]  /*3790*/  BRA.DIV UR5, `(.L_x_1330) ;  /* 0x0000001605047947 */ /* 0x000fea000b800000 */
[C---:B------:R-:W-:Y:S01]  /*37a0*/  @!P0 IMAD.SHL.U32 R23, R11.reuse, 0x2, RZ ;  /* 0x000000020b178824 */ /* 0x040fe200078e00ff */
[C---:B-1----:R-:W-:Y:S01]  /*37b0*/  @!P0 IADD3 R20, R24.reuse, 0x14, RZ ;  /* 0x0000001418148810 */ /* 0x042fe20007ffe0ff */
[----:B------:R-:W-:Y:S01]  /*37c0*/  @!P0 VIADD R22, R24, 0x28 ;  /* 0x0000002818168836 */ /* 0x000fe20000000000 */
[C---:B------:R-:W-:Y:S01]  /*37d0*/  @!P0 SHF.L.U32 R33, R11.reuse, 0x1, RZ ;  /* 0x000000010b218819 */ /* 0x040fe200000006ff */
[----:B------:R-:W-:Y:S01]  /*37e0*/  IMAD.MOV.U32 R26, RZ, RZ, 0xffff ;  /* 0x0000ffffff1a7424 */ /* 0x000fe200078e00ff */
[----:B------:R-:W-:Y:S01]  /*37f0*/  @!P0 LOP3.LUT R20, R20, R23, RZ, 0x3c, !PT ;  /* 0x0000001714148212 */ /* 0x000fe200078e3cff */
[----:B------:R-:W-:Y:S01]  /*3800*/  IMAD.MOV.U32 R41, RZ, RZ, RZ ;  /* 0x000000ffff297224 */ /* 0x000fe200078e00ff */
[C---:B------:R-:W-:Y:S01]  /*3810*/  @!P0 LEA R35, R11.reuse, UR4, 0x7 ;  /* 0x000000040b238c11 */ /* 0x040fe2000f8e38ff */
[----:B------:R-:W-:Y:S01]  /*3820*/  IMAD.MOV.U32 R25, RZ, RZ, 0xffff ;  /* 0x0000ffffff197424 */ /* 0x000fe200078e00ff */
[----:B------:R-:W-:Y:S01]  /*3830*/  @!P0 LOP3.LUT R22, R22, R33, RZ, 0x3c, !PT ;  /* 0x0000002116168212 */ /* 0x000fe200078e3cff */
[----:B------:R-:W-:Y:S01]  /*3840*/  IMAD.MOV.U32 R48, RZ, RZ, 0xffff ;  /* 0x0000ffffff307424 */ /* 0x000fe200078e00ff */
[----:B------:R-:W-:-:S02]  /*3850*/  @!P0 LEA R29, R11, UR4, 0x7 ;  /* 0x000000040b1d8c11 */ /* 0x000fc4000f8e38ff */
[----:B------:R-:W-:Y:S01]  /*3860*/  @!P0 LEA R23, R20, R35, 0x2 ;  /* 0x0000002314178211 */ /* 0x000fe200078e10ff */
[----:B------:R-:W-:Y:S01]  /*3870*/  IMAD.MOV.U32 R35, RZ, RZ, 0xffff ;  /* 0x0000ffffff237424 */ /* 0x000fe200078e00ff */
[----:B------:R-:W-:Y:S01]  /*3880*/  @!P0 LEA R20, R22, R29, 0x2 ;  /* 0x0000001d16148211 */ /* 0x000fe200078e10ff */
[----:B------:R-:W-:Y:S01]  /*3890*/  @!P0 VIADD R22, R24, 0x3c ;  /* 0x0000003c18168836 */ /* 0x000fe20000000000 */
[C---:B------:R-:W-:Y:S01]  /*38a0*/  @!P0 SHF.L.U32 R29, R11.reuse, 0x1, RZ ;  /* 0x000000010b1d8819 */ /* 0x040fe200000006ff */
[----:B------:R-:W1:Y:S01]  /*38b0*/  @!P0 LDS R30, [R23] ;  /* 0x00000000171e8984 */ /* 0x000e620000000800 */
[----:B------:R-:W-:Y:S02]  /*38c0*/  @!P0 LEA R39, R11, UR4, 0x7 ;  /* 0x000000040b278c11 */ /* 0x000fe4000f8e38ff */
[----:B------:R-:W-:Y:S01]  /*38d0*/  @!P0 LOP3.LUT R22, R22, R29, RZ, 0x3c, !PT ;  /* 0x0000001d16168212 */ /* 0x000fe200078e3cff */
[----:B------:R-:W5:Y:S01]  /*38e0*/  @!P0 LDS R40, [R20+0x500] ;  /* 0x0005000014288984 */ /* 0x000f620000000800 */
[----:B------:R-:W-:-:S02]  /*38f0*/  MOV R28, 0xffff ;  /* 0x0000ffff001c7802 */ /* 0x000fc40000000f00 */
[----:B------:R-:W-:Y:S01]  /*3900*/  @!P0 LEA R44, R22, R39, 0x2 ;  /* 0x00000027162c8211 */ /* 0x000fe200078e10ff */
[----:B------:R-:W0:Y:S01]  /*3910*/  @!P0 LDS R32, [R23+0x500] ;  /* 0x0005000017208984 */ /* 0x000e220000000800 */
[----:B------:R-:W-:Y:S02]  /*3920*/  CS2R R38, SRZ ;  /* 0x0000000000267805 */ /* 0x000fe4000001ff00 */
[----:B------:R-:W-:Y:S01]  /*3930*/  MOV R36, 0xffff ;  /* 0x0000ffff00247802 */ /* 0x000fe20000000f00 */
[----:B------:R-:W-:Y:S01]  /*3940*/  @!P0 LDS R33, [R20] ;  /* 0x0000000014218984 */ /* 0x000fe20000000800 */
[----:B------:R-:W-:Y:S02]  /*3950*/  MOV R43, 0xffff ;  /* 0x0000ffff002b7802 */ /* 0x000fe40000000f00 */
[----:B------:R-:W-:Y:S01]  /*3960*/  MOV R42, RZ ;  /* 0x000000ff002a7202 */ /* 0x000fe20000000f00 */
[----:B------:R-:W-:Y:S01]  /*3970*/  @!P0 LDS R22, [R44] ;  /* 0x000000002c168984 */ /* 0x000fe20000000800 */
[----:B------:R-:W-:-:S02]  /*3980*/  MOV R46, 0xffff ;  /* 0x0000ffff002e7802 */ /* 0x000fc40000000f00 */
[----:B------:R-:W-:Y:S01]  /*3990*/  MOV R27, 0xffff ;  /* 0x0000ffff001b7802 */ /* 0x000fe20000000f00 */
[----:B------:R2:W-:Y:S01]  /*39a0*/  @!P0 LDS R23, [R44+0x500] ;  /* 0x000500002c178984 */ /* 0x0005e20000000800 */
[----:B------:R-:W-:-:S03]  /*39b0*/  MOV R37, 0xffff ;  /* 0x0000ffff00257802 */ /* 0x000fc60000000f00 */
[----:B----4-:R-:W4:Y:S04]  /*39c0*/  SHFL.BFLY PT, R29, R31, 0x8, 0x101f ;  /* 0x0d101f001f1d7f89 */ /* 0x010f2800000e0000 */
[----:B---3--:R-:W3:Y:S01]  /*39d0*/  SHFL.BFLY PT, R20, R21, 0x8, 0x101f ;  /* 0x0d101f0015147f89 */ /* 0x008ee200000e0000 */
[----:B--2---:R-:W-:Y:S02]  /*39e0*/  MOV R44, 0xffff ;  /* 0x0000ffff002c7802 */ /* 0x004fe40000000f00 */
[----:B-1----:R-:W-:Y:S02]  /*39f0*/  @!P0 MOV R41, R30 ;  /* 0x0000001e00298202 */ /* 0x002fe40000000f00 */
[----:B-----5:R-:W-:-:S03]  /*3a00*/  @!P0 MOV R38, R40 ;  /* 0x0000002800268202 */ /* 0x020fc60000000f00 */
[----:B------:R-:W1:Y:S01]  /*3a10*/  SHFL.BFLY PT, R30, R41, 0x8, 0x101f ;  /* 0x0d101f00291e7f89 */ /* 0x000e6200000e0000 */
[----:B0-----:R-:W-:-:S03]  /*3a20*/  @!P0 IMAD.MOV.U32 R42, RZ, RZ, R32 ;  /* 0x000000ffff2a8224 */ /* 0x001fc600078e0020 */
[----:B------:R-:W0:Y:S01]  /*3a30*/  SHFL.BFLY PT, R43, R38, 0x8, 0x101f ;  /* 0x0d101f00262b7f89 */ /* 0x000e2200000e0000 */
[----:B----4-:R-:W-:Y:S01]  /*3a40*/  FADD.FTZ R34, R29, R31 ;  /* 0x0000001f1d227221 */ /* 0x010fe20000010000 */
[----:B------:R-:W-:Y:S01]  /*3a50*/  MOV R29, 0xffff ;  /* 0x0000ffff001d7802 */ /* 0x000fe20000000f00 */
[----:B------:R-:W-:Y:S01]  /*3a60*/  IMAD.MOV.U32 R31, RZ, RZ, 0xffff ;  /* 0x0000ffffff1f7424 */ /* 0x000fe200078e00ff */
[----:B------:R-:W-:Y:S01]  /*3a70*/  @!P0 MOV R39, R33 ;  /* 0x0000002100278202 */ /* 0x000fe20000000f00 */
[----:B------:R-:W2:Y:S01]  /*3a80*/  SHFL.BFLY PT, R35, R42, 0x8, 0x101f ;  /* 0x0d101f002a237f89 */ /* 0x000ea200000e0000 */
[----:B---3--:R-:W-:Y:S01]  /*3a90*/  FADD.FTZ R33, R20, R21 ;  /* 0x0000001514217221 */ /* 0x008fe20000010000 */
[----:B------:R-:W-:Y:S02]  /*3aa0*/  CS2R R20, SRZ ;  /* 0x0000000000147805 */ /* 0x000fe4000001ff00 */
[----:B------:R-:W3:Y:S01]  /*3ab0*/  SHFL.BFLY PT, R40, R39, 0x8, 0x101f ;  /* 0x0d101f0027287f89 */ /* 0x000ee200000e0000 */
[----:B------:R-:W-:Y:S01]  /*3ac0*/  @!P0 IMAD.MOV.U32 R20, RZ, RZ, R22 ;  /* 0x000000ffff148224 */ /* 0x000fe200078e0016 */
[----:B------:R-:W-:-:S02]  /*3ad0*/  @!P0 MOV R21, R23 ;  /* 0x0000001700158202 */ /* 0x000fc40000000f00 */
[----:B------:R-:W4:Y:S01]  /*3ae0*/  SHFL.BFLY PT, R29, R34, 0x4, 0x101f ;  /* 0x0c901f00221d7f89 */ /* 0x000f2200000e0000 */
[----:B------:R-:W-:-:S03]  /*3af0*/  ISETP.NE.AND P0, PT, R11, RZ, PT ;  /* 0x000000ff0b00720c */ /* 0x000fc60003f05270 */
        /* <DEDUP_REMOVED lines=59> */
[----:B------:R-:W-:Y:S02]  /*3eb0*/  @!P0 F2FP.F16.F32.PACK_AB R24, RZ, R31 ;  /* 0x0000001fff18823e */ /* 0x000fe400000000ff */
[----:B------:R-:W5:Y:S01]  /*3ec0*/  SHFL.BFLY PT, R42, R43, 0x2, 0x101f ;  /* 0x0c501f002b2a7f89 */ /* 0x000f6200000e0000 */
[----:B------:R-:W-:Y:S02]  /*3ed0*/  MOV R31, 0xffff ;  /* 0x0000ffff001f7802 */ /* 0x000fe40000000f00 */
[----:B------:R-:W-:Y:S01]  /*3ee0*/  PRMT R27, R24, 0x7610, R27 ;  /* 0x00007610181b7816 */ /* 0x000fe2000000001b */
[----:B--2---:R-:W-:Y:S01]  /*3ef0*/  FADD.FTZ R44, R45, R44 ;  /* 0x0000002c2d2c7221 */ /* 0x004fe20000010000 */
[----:B------:R-:W-:-:S04]  /*3f00*/  @!P0 F2FP.F16.F32.PACK_AB R29, RZ, R29 ;  /* 0x0000001dff1d823e */ /* 0x000fc800000000ff */
[----:B------:R-:W2:Y:S01]  /*3f10*/  SHFL.BFLY PT, R31, R44, 0x1, 0x101f ;  /* 0x0c301f002c1f7f89 */ /* 0x000ea200000e0000 */
[----:B0-----:R-:W-:-:S04]  /*3f20*/  IMAD.WIDE R22, R25, 0x2, R22 ;  /* 0x0000000219167825 */ /* 0x001fc800078e0216 */
[----:B-1----:R-:W-:Y:S01]  /*3f30*/  FADD.FTZ R24, R30, R33 ;  /* 0x000000211e187221 */ /* 0x002fe20000010000 */
[----:B------:R-:W-:Y:S01]  /*3f40*/  FADD.FTZ R30, R39, R40 ;  /* 0x00000028271e7221 */ /* 0x000fe20000010000 */
[----:B------:R0:W-:Y:S01]  /*3f50*/  @!P0 STG.E.U16 desc[UR8][R22.64], R27 ;  /* 0x0000001b16008986 */ /* 0x0001e2000c101508 */
[----:B---3--:R-:W-:-:S04]  /*3f60*/  IMAD.WIDE R20, R25, 0x2, R20 ;  /* 0x0000000219147825 */ /* 0x008fc800078e0214 */
[----:B------:R-:W-:Y:S01]  /*3f70*/  FADD.FTZ R25, R35, R32 ;  /* 0x0000002023197221 */ /* 0x000fe20000010000 */
[----:B------:R-:W-:Y:S01]  /*3f80*/  @!P0 F2FP.F16.F32.PACK_AB R24, RZ, R24 ;  /* 0x00000018ff18823e */ /* 0x000fe200000000ff */
[----:B----4-:R-:W-:Y:S01]  /*3f90*/  FADD.FTZ R26, R38, R41 ;  /* 0x00000029261a7221 */ /* 0x010fe20000010000 */
[----:B------:R-:W-:Y:S01]  /*3fa0*/  @!P0 F2FP.F16.F32.PACK_AB R30, RZ, R30 ;  /* 0x0000001eff1e823e */ /* 0x000fe200000000ff */
[----:B------:R1:W-:Y:S01]  /*3fb0*/  @!P0 STG.E.U16 desc[UR8][R20.64], R29 ;  /* 0x0000001d14008986 */ /* 0x0003e2000c101508 */
[----:B------:R-:W-:Y:S01]  /*3fc0*/  @!P0 F2FP.F16.F32.PACK_AB R25, RZ, R25 ;  /* 0x00000019ff19823e */ /* 0x000fe200000000ff */
[----:B-----5:R-:W-:Y:S01]  /*3fd0*/  FADD.FTZ R42, R43, R42 ;  /* 0x0000002a2b2a7221 */ /* 0x020fe20000010000 */
[----:B------:R-:W-:Y:S02]  /*3fe0*/  @!P0 F2FP.F16.F32.PACK_AB R26, RZ, R26 ;  /* 0x0000001aff1a823e */ /* 0x000fe400000000ff */
        /* <DEDUP_REMOVED lines=8> */
.L_x_1394:
[----:B01----:R-:W-:Y:S01]  /*4070*/  FADD.FTZ R25, R42, R29 ;  /* 0x0000001d2a197221 */ /* 0x003fe20000010000 */
[----:B------:R-:W-:-:S04]  /*4080*/  @!P0 F2FP.F16.F32.PACK_AB R24, RZ, R24 ;  /* 0x00000018ff18823e */ /* 0x000fc800000000ff */
[----:B------:R-:W-:Y:S01]  /*4090*/  @!P0 F2FP.F16.F32.PACK_AB R25, RZ, R25 ;  /* 0x00000019ff19823e */ /* 0x000fe200000000ff */
[----:B------:R0:W-:Y:S04]  /*40a0*/  @!P0 STG.E.U16 desc[UR8][R22.64+0x78], R24 ;  /* 0x0000781816008986 */ /* 0x0001e8000c101508 */
[----:B------:R0:W-:Y:S02]  /*40b0*/  @!P0 STG.E.U16 desc[UR8][R20.64+0x78], R25 ;  /* 0x0000781914008986 */ /* 0x0001e4000c101508 */
.L_x_1324:
[----:B------:R-:W-:Y:S05]  /*40c0*/  WARPSYNC.ALL ;  /* 0x0000000000007948 */ /* 0x000fea0003800000 */
[----:B------:R-:W-:Y:S01]  /*40d0*/  VIADD R9, R9, 0x800 ;  /* 0x0000080009097836 */ /* 0x000fe20000000000 */
[----:B------:R-:W-:Y:S04]  /*40e0*/  BAR.SYNC.DEFER_BLOCKING 0x0 ;  /* 0x0000000000007b1d */ /* 0x000fe80000010000 */
[----:B------:R-:W-:-:S13]  /*40f0*/  ISETP.GE.AND P0, PT, R9, R62, PT ;  /* 0x0000003e0900720c */ /* 0x000fda0003f06270 */
[----:B------:R-:W-:Y:S05]  /*4100*/  @!P0 BRA `(.L_x_1331) ;  /* 0xffffffe000b08947 */ /* 0x000fea000383ffff */
[----:B------:R-:W-:Y:S05]  /*4110*/  EXIT ;  /* 0x000000000000794d */ /* 0x000fea0003800000 */
.L_x_1327:
[----:B------:R-:W-:Y:S01]  /*4120*/  HFMA2.MMA R27, -RZ, RZ, 0, 4.76837158203125e-07 ;  /* 0x00000008ff1b7435 */ /* 0x000fe200000001ff */
[----:B--2---:R-:W-:Y:S01]  /*4130*/  MOV R28, R20 ;  /* 0x00000014001c7202 */ /* 0x004fe20000000f00 */
[----:B------:R-:W-:Y:S01]  /*4140*/  IMAD.MOV.U32 R26, RZ, RZ, 0x101f ;  /* 0x0000101fff1a7424 */ /* 0x000fe200078e00ff */
[----:B------:R-:W-:-:S08]  /*4150*/  MOV R25, 0xffff ;  /* 0x0000ffff00197802 */ /* 0x000fd00000000f00 */
[----:B01-3--:R-:W-:Y:S05]  /*4160*/  WARPSYNC.COLLECTIVE R25, `(.L_x_1332) ;  /* 0x0000000019087348 */ /* 0x00bfea0003c00000 */
[----:B------:R2:W4:Y:S02]  /*4170*/  SHFL.BFLY P2, R29, R28, R27, R26 ;  /* 0x0c00001b1c1d7389 */ /* 0x000524000004001a */
[----:B01234-:R-:W-:Y:S01]  /*4180*/  ENDCOLLECTIVE ;  /* 0x000000000000791b */ /* 0x01ffe20003800000 */
.L_x_1332:
[----:B------:R-:W-:Y:S01]  /*4190*/  IMAD.MOV.U32 R28, RZ, RZ, R21 ;  /* 0x000000ffff1c7224 */ /* 0x000fe200078e0015 */
[----:B------:R-:W-:-:S07]  /*41a0*/  MOV R23, R29 ;  /* 0x0000001d00177202 */ /* 0x000fce0000000f00 */
[----:B------:R-:W-:Y:S05]  /*41b0*/  WARPSYNC.COLLECTIVE R25, `(.L_x_1333) ;  /* 0x0000000019087348 */ /* 0x000fea0003c00000 */
[----:B------:R0:W1:Y:S02]  /*41c0*/  SHFL.BFLY P2, R29, R28, R27, R26 ;  /* 0x0c00001b1c1d7389 */ /* 0x000064000004001a */
[----:B01----:R-:W-:Y:S01]  /*41d0*/  ENDCOLLECTIVE ;  /* 0x000000000000791b */ /* 0x003fe20003800000 */
.L_x_1333:
[----:B------:R-:W-:-:S05]  /*41e0*/  FADD.FTZ R23, R23, R20 ;  /* 0x0000001417177221 */ /* 0x000fca0000010000 */
[----:B------:R-:W-:Y:S01]  /*41f0*/  MOV R28, R23 ;  /* 0x00000017001c7202 */ /* 0x000fe20000000f00 */
[----:B------:R-:W-:Y:S01]  /*4200*/  IMAD.MOV.U32 R27, RZ, RZ, 0x4 ;  /* 0x00000004ff1b7424 */ /* 0x000fe200078e00ff */
[----:B------:R-:W-:-:S07]  /*4210*/  MOV R22, R29 ;  /* 0x0000001d00167202 */ /* 0x000fce0000000f00 */
[----:B------:R-:W-:Y:S05]  /*4220*/  WARPSYNC.COLLECTIVE R25, `(.L_x_1334) ;  /* 0x0000000019087348 */ /* 0x000fea0003c00000 */
[----:B------:R0:W1:Y:S02]  /*4230*/  SHFL.BFLY P2, R29, R28, R27, R26 ;  /* 0x0c00001b1c1d7389 */ /* 0x000064000004001a */
[----:B01----:R-:W-:Y:S01]  /*4240*/  ENDCOLLECTIVE ;  /* 0x000000000000791b */ /* 0x003fe20003800000 */
.L_x_1334:
[----:B------:R-:W-:-:S05]  /*4250*/  FADD.FTZ R22, R22, R21 ;  /* 0x0000001516167221 */ /* 0x000fca0000010000 */
[----:B------:R-:W-:Y:S02]  /*4260*/  MOV R28, R22 ;  /* 0x00000016001c7202 */ /* 0x000fe40000000f00 */
[----:B------:R-:W-:-:S07]  /*4270*/  MOV R24, R29 ;  /* 0x0000001d00187202 */ /* 0x000fce0000000f00 */
[----:B------:R-:W-:Y:S05]  /*4280*/  WARPSYNC.COLLECTIVE R25, `(.L_x_1335) ;  /* 0x0000000019087348 */ /* 0x000fea0003c00000 */
[----:B------:R0:W1:Y:S02]  /*4290*/  SHFL.BFLY P2, R29, R28, R27, R26 ;  /* 0x0c00001b1c1d7389 */ /* 0x000064000004001a */
[----:B01----:R-:W-:Y:S01]  /*42a0*/  ENDCOLLECTIVE ;  /* 0x000000000000791b */ /* 0x003fe20003800000 */
.L_x_1335:
[----:B------:R-:W-:Y:S01]  /*42b0*/  FADD.FTZ R24, R23, R24 ;  /* 0x0000001817187221 */ /* 0x000fe20000010000 */
[----:B------:R-:W-:-:S04]  /*42c0*/  HFMA2.MMA R27, -RZ, RZ, 0, 1.1920928955078125e-07 ;  /* 0x00000002ff1b7435 */ /* 0x000fc800000001ff */
[----:B------:R-:W-:Y:S01]  /*42d0*/  MOV R28, R24 ;  /* 0x00000018001c7202 */ /* 0x000fe20000000f00 */
[----:B------:R-:W-:-:S07]  /*42e0*/  IMAD.MOV.U32 R31, RZ, RZ, R29 ;  /* 0x000000ffff1f7224 */ /* 0x000fce00078e001d */
[----:B------:R-:W-:Y:S05]  /*42f0*/  WARPSYNC.COLLECTIVE R25, `(.L_x_1336) ;  /* 0x0000000019087348 */ /* 0x000fea0003c00000 */
[----:B------:R0:W1:Y:S02]  /*4300*/  SHFL.BFLY P2, R29, R28, R27, R26 ;  /* 0x0c00001b1c1d7389 */ /* 0x000064000004001a */
[----:B01----:R-:W-:Y:S01]  /*4310*/  ENDCOLLECTIVE ;  /* 0x000000000000791b */ /* 0x003fe20003800000 */
.L_x_1336:
[----:B------:R-:W-:-:S05]  /*4320*/  FADD.FTZ R31, R22, R31 ;  /* 0x0000001f161f7221 */ /* 0x000fca0000010000 */
[----:B------:R-:W-:Y:S01]  /*4330*/  MOV R28, R31 ;  /* 0x0000001f001c7202 */ /* 0x000fe20000000f00 */
[----:B------:R-:W-:-:S07]  /*4340*/  IMAD.MOV.U32 R33, RZ, RZ, R29 ;  /* 0x000000ffff217224 */ /* 0x000fce00078e001d */
[----:B------:R-:W-:Y:S05]  /*4350*/  WARPSYNC.COLLECTIVE R25, `(.L_x_1337) ;  /* 0x0000000019087348 */ /* 0x000fea0003c00000 */
[----:B------:R0:W1:Y:S02]  /*4360*/  SHFL.BFLY P2, R29, R28, R27, R26 ;  /* 0x0c00001b1c1d7389 */ /* 0x000064000004001a */
[----:B01----:R-:W-:Y:S01]  /*4370*/  ENDCOLLECTIVE ;  /* 0x000000000000791b */ /* 0x003fe20003800000 */
.L_x_1337:
[----:B------:R-:W-:Y:S01]  /*4380*/  FADD.FTZ R33, R24, R33 ;  /* 0x0000002118217221 */ /* 0x000fe20000010000 */
[----:B------:R-:W-:-:S03]  /*4390*/  HFMA2.MMA R27, -RZ, RZ, 0, 5.9604644775390625e-08 ;  /* 0x00000001ff1b7435 */ /* 0x000fc600000001ff */
[----:B------:R-:W-:Y:S01]  /*43a0*/  IMAD.MOV.U32 R28, RZ, RZ, R33 ;  /* 0x000000ffff1c7224 */ /* 0x000fe200078e0021 */
[----:B------:R-:W-:-:S07]  /*43b0*/  MOV R20, R29 ;  /* 0x0000001d00147202 */ /* 0x000fce0000000f00 */
[----:B------:R-:W-:Y:S05]  /*43c0*/  WARPSYNC.COLLECTIVE R25, `(.L_x_1338) ;  /* 0x0000000019087348 */ /* 0x000fea0003c00000 */
[----:B------:R0:W1:Y:S02]  /*43d0*/  SHFL.BFLY P2, R29, R28, R27, R26 ;  /* 0x0c00001b1c1d7389 */ /* 0x000064000004001a */
[----:B01----:R-:W-:Y:S01]  /*43e0*/  ENDCOLLECTIVE ;  /* 0x000000000000791b */ /* 0x003fe20003800000 */
.L_x_1338:
[----:B------:R-:W-:-:S04]  /*43f0*/  FADD.FTZ R30, R31, R20 ;  /* 0x000000141f1e7221 */ /* 0x000fc80000010000 */
[----:B------:R-:W-:Y:S01]  /*4400*/  IMAD.MOV.U32 R28, RZ, RZ, R30 ;  /* 0x000000ffff1c7224 */ /* 0x000fe200078e001e */
[----:B------:R-:W-:-:S07]  /*4410*/  MOV R32, R29 ;  /* 0x0000001d00207202 */ /* 0x000fce0000000f00 */
[----:B------:R-:W-:Y:S05]  /*4420*/  WARPSYNC.COLLECTIVE R25, `(.L_x_1339) ;  /* 0x0000000019087348 */ /* 0x000fea0003c00000 */
[----:B------:R0:W1:Y:S02]  /*4430*/  SHFL.BFLY P2, R29, R28, R27, R26 ;  /* 0x0c00001b1c1d7389 */ /* 0x000064000004001a */
[----:B01----:R-:W-:Y:S01]  /*4440*/  ENDCOLLECTIVE ;  /* 0x000000000000791b */ /* 0x003fe20003800000 */
.L_x_1339:
[----:B------:R-:W-:Y:S01]  /*4450*/  FADD.FTZ R32, R33, R32 ;  /* 0x0000002021207221 */ /* 0x000fe20000010000 */
[----:B------:R-:W-:Y:S06]  /*4460*/  BRA `(.L_x_1340) ;  /* 0xffffffec00307947 */ /* 0x000fec000383ffff */
.L_x_1328:
[----:B------:R-:W-:Y:S01]  /*4470*/  BSSY B1, `(.L_x_1341) ;  /* 0x0000008000017945 */ /* 0x000fe20003800000 */
[----:B---3--:R-:W-:Y:S01]  /*4480*/  MOV R28, R24 ;  /* 0x00000018001c7202 */ /* 0x008fe20000000f00 */
[----:B-1----:R-:W-:Y:S01]  /*4490*/  IMAD.MOV.U32 R26, RZ, RZ, 0x101f ;  /* 0x0000101fff1a7424 */ /* 0x002fe200078e00ff */
[----:B------:R-:W-:Y:S02]  /*44a0*/  MOV R27, 0x8 ;  /* 0x00000008001b7802 */ /* 0x000fe40000000f00 */
[----:B------:R-:W-:-:S07]  /*44b0*/  MOV R25, 0xffff ;  /* 0x0000ffff00197802 */ /* 0x000fce0000000f00 */
[----:B0-2-4-:R-:W-:Y:S05]  /*44c0*/  WARPSYNC.COLLECTIVE R25, `(.L_x_1342) ;  /* 0x0000000019087348 */ /* 0x015fea0003c00000 */
[----:B------:R1:W3:Y:S02]  /*44d0*/  SHFL.BFLY P2, R29, R28, R27, R26 ;  /* 0x0c00001b1c1d7389 */ /* 0x0002e4000004001a */
[----:B01234-:R-:W-:Y:S01]  /*44e0*/  ENDCOLLECTIVE ;  /* 0x000000000000791b */ /* 0x01ffe20003800000 */
.L_x_1342:
[----:B------:R-:W-:Y:S05]  /*44f0*/  BSYNC B1 ;  /* 0x0000000000017941 */ /* 0x000fea0003800000 */
.L_x_1341:
        /* <DEDUP_REMOVED lines=8> */
.L_x_1343:
[----:B------:R-:W-:-:S05]  /*4580*/  FADD.FTZ R31, R31, R24 ;  /* 0x000000181f1f7221 */ /* 0x000fca0000010000 */
[----:B------:R-:W-:Y:S01]  /*4590*/  MOV R28, R31 ;  /* 0x0000001f001c7202 */ /* 0x000fe20000000f00 */
[----:B------:R-:W-:Y:S01]  /*45a0*/  IMAD.MOV.U32 R27, RZ, RZ, 0x4 ;  /* 0x00000004ff1b7424 */ /* 0x000fe200078e00ff */
[----:B------:R-:W-:-:S07]  /*45b0*/  MOV R33, R29 ;  /* 0x0000001d00217202 */ /* 0x000fce0000000f00 */
[----:B------:R-:W-:Y:S05]  /*45c0*/  WARPSYNC.COLLECTIVE R25, `(.L_x_1344) ;  /* 0x0000000019087348 */ /* 0x000fea0003c00000 */
[----:B------:R0:W1:Y:S02]  /*45d0*/  SHFL.BFLY P2, R29, R28, R27, R26 ;  /* 0x0c00001b1c1d7389 */ /* 0x000064000004001a */
[----:B01----:R-:W-:Y:S01]  /*45e0*/  ENDCOLLECTIVE ;  /* 0x000000000000791b */ /* 0x003fe20003800000 */
.L_x_1344:
[----:B------:R-:W-:-:S05]  /*45f0*/  FADD.FTZ R33, R33, R30 ;  /* 0x0000001e21217221 */ /* 0x000fca0000010000 */
[----:B------:R-:W-:Y:S02]  /*4600*/  MOV R28, R33 ;  /* 0x00000021001c7202 */ /* 0x000fe40000000f00 */
[----:B------:R-:W-:-:S07]  /*4610*/  MOV R32, R29 ;  /* 0x0000001d00207202 */ /* 0x000fce0000000f00 */
[----:B------:R-:W-:Y:S05]  /*4620*/  WARPSYNC.COLLECTIVE R25, `(.L_x_1345) ;  /* 0x0000000019087348 */ /* 0x000fea0003c00000 */
[----:B------:R0:W1:Y:S02]  /*4630*/  SHFL.BFLY P2, R29, R28, R27, R26 ;  /* 0x0c00001b1c1d7389 */ /* 0x000064000004001a */
[----:B01----:R-:W-:Y:S01]  /*4640*/  ENDCOLLECTIVE ;  /* 0x000000000000791b */ /* 0x003fe20003800000 */
.L_x_1345:
[----:B------:R-:W-:Y:S01]  /*4650*/  FADD.FTZ R32, R31, R32 ;  /* 0x000000201f207221 */ /* 0x000fe20000010000 */
[----:B------:R-:W-:-:S04]  /*4660*/  HFMA2.MMA R27, -RZ, RZ, 0, 1.1920928955078125e-07 ;  /* 0x00000002ff1b7435 */ /* 0x000fc800000001ff */
[----:B------:R-:W-:Y:S01]  /*4670*/  MOV R28, R32 ;  /* 0x00000020001c7202 */ /* 0x000fe20000000f00 */
[----:B------:R-:W-:-:S07]  /*4680*/  IMAD.MOV.U32 R34, RZ, RZ, R29 ;  /* 0x000000ffff227224 */ /* 0x000fce00078e001d */
[----:B------:R-:W-:Y:S05]  /*4690*/  WARPSYNC.COLLECTIVE R25, `(.L_x_1346) ;  /* 0x0000000019087348 */ /* 0x000fea0003c00000 */
[----:B------:R0:W1:Y:S02]  /*46a0*/  SHFL.BFLY P2, R29, R28, R27, R26 ;  /* 0x0c00001b1c1d7389 */ /* 0x000064000004001a */
[----:B01----:R-:W-:Y:S01]  /*46b0*/  ENDCOLLECTIVE ;  /* 0x000000000000791b */ /* 0x003fe20003800000 */
.L_x_1346:
[----:B------:R-:W-:-:S05]  /*46c0*/  FADD.FTZ R34, R33, R34 ;  /* 0x0000002221227221 */ /* 0x000fca0000010000 */
[----:B------:R-:W-:Y:S01]  /*46d0*/  MOV R28, R34 ;  /* 0x00000022001c7202 */ /* 0x000fe20000000f00 */
[----:B------:R-:W-:-:S07]  /*46e0*/  IMAD.MOV.U32 R35, RZ, RZ, R29 ;  /* 0x000000ffff237224 */ /* 0x000fce00078e001d */
[----:B------:R-:W-:Y:S05]  /*46f0*/  WARPSYNC.COLLECTIVE R25, `(.L_x_1347) ;  /* 0x0000000019087348 */ /* 0x000fea0003c00000 */
[----:B------:R0:W1:Y:S02]  /*4700*/  SHFL.BFLY P2, R29, R28, R27, R26 ;  /* 0x0c00001b1c1d7389 */ /* 0x000064000004001a */
[----:B01----:R-:W-:Y:S01]  /*4710*/  ENDCOLLECTIVE ;  /* 0x000000000000791b */ /* 0x003fe20003800000 */
.L_x_1347:
[----:B------:R-:W-:Y:S01]  /*4720*/  FADD.FTZ R35, R32, R35 ;  /* 0x0000002320237221 */ /* 0x000fe20000010000 */
[----:B------:R-:W-:-:S03]  /*4730*/  HFMA2.MMA R27, -RZ, RZ, 0, 5.9604644775390625e-08 ;  /* 0x00000001ff1b7435 */ /* 0x000fc600000001ff */
[----:B------:R-:W-:Y:S01]  /*4740*/  IMAD.MOV.U32 R28, RZ, RZ, R35 ;  /* 0x000000ffff1c7224 */ /* 0x000fe200078e0023 */
[----:B------:R-:W-:-:S07]  /*4750*/  MOV R37, R29 ;  /* 0x0000001d00257202 */ /* 0x000fce0000000f00 */
[----:B------:R-:W-:Y:S05]  /*4760*/  WARPSYNC.COLLECTIVE R25, `(.L_x_1348) ;  /* 0x0000000019087348 */ /* 0x000fea0003c00000 */
[----:B------:R0:W1:Y:S02]  /*4770*/  SHFL.BFLY P2, R29, R28, R27, R26 ;  /* 0x0c00001b1c1d7389 */ /* 0x000064000004001a */
[----:B01----:R-:W-:Y:S01]  /*4780*/  ENDCOLLECTIVE ;  /* 0x000000000000791b */ /* 0x003fe20003800000 */
.L_x_1348:
[----:B------:R-:W-:-:S04]  /*4790*/  FADD.FTZ R37, R34, R37 ;  /* 0x0000002522257221 */ /* 0x000fc80000010000 */
[----:B------:R-:W-:Y:S01]  /*47a0*/  IMAD.MOV.U32 R28, RZ, RZ, R37 ;  /* 0x000000ffff1c7224 */ /* 0x000fe200078e0025 */
[----:B------:R-:W-:-:S07]  /*47b0*/  MOV R24, R29 ;  /* 0x0000001d00187202 */ /* 0x000fce0000000f00 */
[----:B------:R-:W-:Y:S05]  /*47c0*/  WARPSYNC.COLLECTIVE R25, `(.L_x_1349) ;  /* 0x0000000019087348 */ /* 0x000fea0003c00000 */
[----:B------:R0:W1:Y:S02]  /*47d0*/  SHFL.BFLY P2, R29, R28, R27, R26 ;  /* 0x0c00001b1c1d7389 */ /* 0x000064000004001a */
[----:B01----:R-:W-:Y:S01]  /*47e0*/  ENDCOLLECTIVE ;  /* 0x000000000000791b */ /* 0x003fe20003800000 */
.L_x_1349:
[----:B------:R-:W-:Y:S01]  /*47f0*/  FADD.FTZ R24, R35, R24 ;  /* 0x0000001823187221 */ /* 0x000fe20000010000 */
[----:B------:R-:W-:Y:S06]  /*4800*/  BRA `(.L_x_1350) ;  /* 0xffffffe800f07947 */ /* 0x000fec000383ffff */
.L_x_1329:
[----:B------:R-:W-:Y:S01]  /*4810*/  BSSY B1, `(.L_x_1351) ;  /* 0x0000008000017945 */ /* 0x000fe20003800000 */
[----:B----4-:R-:W-:Y:S01]  /*4820*/  MOV R28, R24 ;  /* 0x00000018001c7202 */ /* 0x010fe20000000f00 */
[----:B------:R-:W-:Y:S01]  /*4830*/  IMAD.MOV.U32 R26, RZ, RZ, 0x101f ;  /* 0x0000101fff1a7424 */ /* 0x000fe200078e00ff */
[----:B------:R-:W-:Y:S02]  /*4840*/  MOV R27, 0x8 ;  /* 0x00000008001b7802 */ /* 0x000fe40000000f00 */
[----:B-1----:R-:W-:-:S07]  /*4850*/  MOV R25, 0xffff ;  /* 0x0000ffff00197802 */ /* 0x002fce0000000f00 */
[----:B0-23--:R-:W-:Y:S05]  /*4860*/  WARPSYNC.COLLECTIVE R25, `(.L_x_1352) ;  /* 0x0000000019087348 */ /* 0x00dfea0003c00000 */
[----:B------:R1:W4:Y:S02]  /*4870*/  SHFL.BFLY P2, R29, R28, R27, R26 ;  /* 0x0c00001b1c1d7389 */ /* 0x000324000004001a */
[----:B01234-:R-:W-:Y:S01]  /*4880*/  ENDCOLLECTIVE ;  /* 0x000000000000791b */ /* 0x01ffe20003800000 */
.L_x_1352:
[----:B------:R-:W-:Y:S05]  /*4890*/  BSYNC B1 ;  /* 0x0000000000017941 */ /* 0x000fea0003800000 */
.L_x_1351:
        /* <DEDUP_REMOVED lines=8> */
.L_x_1353:
[----:B------:R-:W-:-:S05]  /*4920*/  FADD.FTZ R31, R31, R24 ;  /* 0x000000181f1f7221 */ /* 0x000fca0000010000 */
[----:B------:R-:W-:Y:S01]  /*4930*/  MOV R28, R31 ;  /* 0x0000001f001c7202 */ /* 0x000fe20000000f00 */
[----:B------:R-:W-:Y:S01]  /*4940*/  IMAD.MOV.U32 R27, RZ, RZ, 0x4 ;  /* 0x00000004ff1b7424 */ /* 0x000fe200078e00ff */
[----:B------:R-:W-:-:S07]  /*4950*/  MOV R33, R29 ;  /* 0x0000001d00217202 */ /* 0x000fce0000000f00 */
[----:B------:R-:W-:Y:S05]  /*4960*/  WARPSYNC.COLLECTIVE R25, `(.L_x_1354) ;  /* 0x0000000019087348 */ /* 0x000fea0003c00000 */
[----:B------:R0:W1:Y:S02]  /*4970*/  SHFL.BFLY P2, R29, R28, R27, R26 ;  /* 0x0c00001b1c1d7389 */ /* 0x000064000004001a */
[----:B01----:R-:W-:Y:S01]  /*4980*/  ENDCOLLECTIVE ;  /* 0x000000000000791b */ /* 0x003fe20003800000 */
.L_x_1354:
[----:B------:R-:W-:-:S05]  /*4990*/  FADD.FTZ R33, R33, R30 ;  /* 0x0000001e21217221 */ /* 0x000fca0000010000 */
[----:B------:R-:W-:Y:S02]  /*49a0*/  MOV R28, R33 ;  /* 0x00000021001c7202 */ /* 0x000fe40000000f00 */
[----:B------:R-:W-:-:S07]  /*49b0*/  MOV R32, R29 ;  /* 0x0000001d00207202 */ /* 0x000fce0000000f00 */
[----:B------:R-:W-:Y:S05]  /*49c0*/  WARPSYNC.COLLECTIVE R25, `(.L_x_1355) ;  /* 0x0000000019087348 */ /* 0x000fea0003c00000 */
[----:B------:R0:W1:Y:S02]  /*49d0*/  SHFL.BFLY P2, R29, R28, R27, R26 ;  /* 0x0c00001b1c1d7389 */ /* 0x000064000004001a */
[----:B01----:R-:W-:Y:S01]  /*49e0*/  ENDCOLLECTIVE ;  /* 0x000000000000791b */ /* 0x003fe20003800000 */
.L_x_1355:
[----:B------:R-:W-:Y:S01]  /*49f0*/  FADD.FTZ R32, R31, R32 ;  /* 0x000000201f207221 */ /* 0x000fe20000010000 */
[----:B------:R-:W-:-:S04]  /*4a00*/  HFMA2.MMA R27, -RZ, RZ, 0, 1.1920928955078125e-07 ;  /* 0x00000002ff1b7435 */ /* 0x000fc800000001ff */
[----:B------:R-:W-:Y:S01]  /*4a10*/  MOV R28, R32 ;  /* 0x00000020001c7202 */ /* 0x000fe20000000f00 */
[----:B------:R-:W-:-:S07]  /*4a20*/  IMAD.MOV.U32 R34, RZ, RZ, R29 ;  /* 0x000000ffff227224 */ /* 0x000fce00078e001d */
[----:B------:R-:W-:Y:S05]  /*4a30*/  WARPSYNC.COLLECTIVE R25, `(.L_x_1356) ;  /* 0x0000000019087348 */ /* 0x000fea0003c00000 */
[----:B------:R0:W1:Y:S02]  /*4a40*/  SHFL.BFLY P2, R29, R28, R27, R26 ;  /* 0x0c00001b1c1d7389 */ /* 0x000064000004001a */
[----:B01----:R-:W-:Y:S01]  /*4a50*/  ENDCOLLECTIVE ;  /* 0x000000000000791b */ /* 0x003fe20003800000 */
.L_x_1356:
[----:B------:R-:W-:-:S05]  /*4a60*/  FADD.FTZ R34, R33, R34 ;  /* 0x0000002221227221 */ /* 0x000fca0000010000 */
[----:B------:R-:W-:Y:S01]  /*4a70*/  MOV R28, R34 ;  /* 0x00000022001c7202 */ /* 0x000fe20000000f00 */
[----:B------:R-:W-:-:S07]  /*4a80*/  IMAD.MOV.U32 R35, RZ, RZ, R29 ;  /* 0x000000ffff237224 */ /* 0x000fce00078e001d */
[----:B------:R-:W-:Y:S05]  /*4a90*/  WARPSYNC.COLLECTIVE R25, `(.L_x_1357) ;  /* 0x0000000019087348 */ /* 0x000fea0003c00000 */
[----:B------:R0:W1:Y:S02]  /*4aa0*/  SHFL.BFLY P2, R29, R28, R27, R26 ;  /* 0x0c00001b1c1d7389 */ /* 0x000064000004001a */
[----:B01----:R-:W-:Y:S01]  /*4ab0*/  ENDCOLLECTIVE ;  /* 0x000000000000791b */ /* 0x003fe20003800000 */
.L_x_1357:
[----:B------:R-:W-:Y:S01]  /*4ac0*/  FADD.FTZ R35, R32, R35 ;  /* 0x0000002320237221 */ /* 0x000fe20000010000 */
[----:B------:R-:W-:-:S03]  /*4ad0*/  HFMA2.MMA R27, -RZ, RZ, 0, 5.9604644775390625e-08 ;  /* 0x00000001ff1b7435 */ /* 0x000fc600000001ff */
[----:B------:R-:W-:Y:S01]  /*4ae0*/  IMAD.MOV.U32 R28, RZ, RZ, R35 ;  /* 0x000000ffff1c7224 */ /* 0x000fe200078e0023 */
[----:B------:R-:W-:-:S07]  /*4af0*/  MOV R37, R29 ;  /* 0x0000001d00257202 */ /* 0x000fce0000000f00 */
[----:B------:R-:W-:Y:S05]  /*4b00*/  WARPSYNC.COLLECTIVE R25, `(.L_x_1358) ;  /* 0x0000000019087348 */ /* 0x000fea0003c00000 */
[----:B------:R0:W1:Y:S02]  /*4b10*/  SHFL.BFLY P2, R29, R28, R27, R26 ;  /* 0x0c00001b1c1d7389 */ /* 0x000064000004001a */
[----:B01----:R-:W-:Y:S01]  /*4b20*/  ENDCOLLECTIVE ;  /* 0x000000000000791b */ /* 0x003fe20003800000 */
.L_x_1358:
[----:B------:R-:W-:-:S04]  /*4b30*/  FADD.FTZ R37, R34, R37 ;  /* 0x0000002522257221 */ /* 0x000fc80000010000 */
[----:B------:R-:W-:Y:S01]  /*4b40*/  IMAD.MOV.U32 R28, RZ, RZ, R37 ;  /* 0x000000ffff1c7224 */ /* 0x000fe200078e0025 */
[----:B------:R-:W-:-:S07]  /*4b50*/  MOV R24, R29 ;  /* 0x0000001d00187202 */ /* 0x000fce0000000f00 */
[----:B------:R-:W-:Y:S05]  /*4b60*/  WARPSYNC.COLLECTIVE R25, `(.L_x_1359) ;  /* 0x0000000019087348 */ /* 0x000fea0003c00000 */
[----:B------:R0:W1:Y:S02]  /*4b70*/  SHFL.BFLY P2, R29, R28, R27, R26 ;  /* 0x0c00001b1c1d7389 */ /* 0x000064000004001a */
[----:B01----:R-:W-:Y:S01]  /*4b80*/  ENDCOLLECTIVE ;  /* 0x000000000000791b */ /* 0x003fe20003800000 */
.L_x_1359:
[----:B------:R-:W-:Y:S01]  /*4b90*/  FADD.FTZ R24, R35, R24 ;  /* 0x0000001823187221 */ /* 0x000fe20000010000 */
[----:B------:R-:W-:Y:S06]  /*4ba0*/  BRA `(.L_x_1360) ;  /* 0xffffffe800a87947 */ /* 0x000fec000383ffff */
.L_x_1330:
[----:B------:R-:W-:Y:S01]  /*4bb0*/  BSSY B0, `(.L_x_1361) ;  /* 0x0000008000007945 */ /* 0x000fe20003800000 */
[----:B---3--:R-:W-:Y:S01]  /*4bc0*/  MOV R28, R21 ;  /* 0x00000015001c7202 */ /* 0x008fe20000000f00 */
[----:B------:R-:W-:Y:S01]  /*4bd0*/  IMAD.MOV.U32 R26, RZ, RZ, 0x101f ;  /* 0x0000101fff1a7424 */ /* 0x000fe200078e00ff */
[----:B------:R-:W-:Y:S02]  /*4be0*/  MOV R27, 0x8 ;  /* 0x00000008001b7802 */ /* 0x000fe40000000f00 */
[----:B------:R-:W-:-:S07]  /*4bf0*/  MOV R25, 0xffff ;  /* 0x0000ffff00197802 */ /* 0x000fce0000000f00 */
[----:B012-4-:R-:W-:Y:S05]  /*4c00*/  WARPSYNC.COLLECTIVE R25, `(.L_x_1362) ;  /* 0x0000000019087348 */ /* 0x017fea0003c00000 */
[----:B------:R3:W0:Y:S02]  /*4c10*/  SHFL.BFLY P2, R29, R28, R27, R26 ;  /* 0x0c00001b1c1d7389 */ /* 0x000624000004001a */
[----:B01234-:R-:W-:Y:S01]  /*4c20*/  ENDCOLLECTIVE ;  /* 0x000000000000791b */ /* 0x01ffe20003800000 */
.L_x_1362:
[----:B------:R-:W-:Y:S05]  /*4c30*/  BSYNC B0 ;  /* 0x0000000000007941 */ /* 0x000fea0003800000 */
.L_x_1361:
        /* <DEDUP_REMOVED lines=11> */
.L_x_1363:
        /* <DEDUP_REMOVED lines=13> */
.L_x_1364:
[----:B------:R-:W-:Y:S02]  /*4dc0*/  MOV R28, R34 ;  /* 0x00000022001c7202 */ /* 0x000fe40000000f00 */
[----:B------:R-:W-:-:S07]  /*4dd0*/  MOV R22, R29 ;  /* 0x0000001d00167202 */ /* 0x000fce0000000f00 */
[----:B------:R-:W-:Y:S05]  /*4de0*/  WARPSYNC.COLLECTIVE R25, `(.L_x_1365) ;  /* 0x0000000019087348 */ /* 0x000fea0003c00000 */
[----:B------:R0:W1:Y:S02]  /*4df0*/  SHFL.BFLY P2, R29, R28, R27, R26 ;  /* 0x0c00001b1c1d7389 */ /* 0x000064000004001a */
[----:B01----:R-:W-:Y:S01]  /*4e00*/  ENDCOLLECTIVE ;  /* 0x000000000000791b */ /* 0x003fe20003800000 */
.L_x_1365:
        /* <DEDUP_REMOVED lines=12> */
.L_x_1366:
[----:B------:R-:W-:Y:S02]  /*4ed0*/  MOV R28, R36 ;  /* 0x00000024001c7202 */ /* 0x000fe40000000f00 */
[----:B------:R-:W-:-:S07]  /*4ee0*/  MOV R20, R29 ;  /* 0x0000001d00147202 */ /* 0x000fce0000000f00 */
[----:B------:R-:W-:Y:S05]  /*4ef0*/  WARPSYNC.COLLECTIVE R25, `(.L_x_1367) ;  /* 0x0000000019087348 */ /* 0x000fea0003c00000 */
[----:B------:R0:W1:Y:S02]  /*4f00*/  SHFL.BFLY P2, R29, R28, R27, R26 ;  /* 0x0c00001b1c1d7389 */ /* 0x000064000004001a */
[----:B01----:R-:W-:Y:S01]  /*4f10*/  ENDCOLLECTIVE ;  /* 0x000000000000791b */ /* 0x003fe20003800000 */
.L_x_1367:
[----:B------:R-:W-:Y:S01]  /*4f20*/  FADD.FTZ R31, R35, R20 ;  /* 0x00000014231f7221 */ /* 0x000fe20000010000 */
[----:B------:R-:W-:-:S04]  /*4f30*/  HFMA2.MMA R27, -RZ, RZ, 0, 5.9604644775390625e-08 ;  /* 0x00000001ff1b7435 */ /* 0x000fc800000001ff */
[----:B------:R-:W-:Y:S01]  /*4f40*/  MOV R28, R31 ;  /* 0x0000001f001c7202 */ /* 0x000fe20000000f00 */
[----:B------:R-:W-:-:S07]  /*4f50*/  FADD.FTZ R34, R36, R29 ;  /* 0x0000001d24227221 */ /* 0x000fce0000010000 */
[----:B------:R-:W-:Y:S05]  /*4f60*/  WARPSYNC.COLLECTIVE R25, `(.L_x_1368) ;  /* 0x0000000019087348 */ /* 0x000fea0003c00000 */
[----:B------:R0:W1:Y:S02]  /*4f70*/  SHFL.BFLY P2, R29, R28, R27, R26 ;  /* 0x0c00001b1c1d7389 */ /* 0x000064000004001a */
[----:B01----:R-:W-:Y:S01]  /*4f80*/  ENDCOLLECTIVE ;  /* 0x000000000000791b */ /* 0x003fe20003800000 */
.L_x_1368:
[----:B------:R-:W-:Y:S01]  /*4f90*/  MOV R28, R34 ;  /* 0x00000022001c7202 */ /* 0x000fe20000000f00 */
[----:B------:R-:W-:-:S07]  /*4fa0*/  IMAD.MOV.U32 R36, RZ, RZ, R29 ;  /* 0x000000ffff247224 */ /* 0x000fce00078e001d */
[----:B------:R-:W-:Y:S05]  /*4fb0*/  WARPSYNC.COLLECTIVE R25, `(.L_x_1369) ;  /* 0x0000000019087348 */ /* 0x000fea0003c00000 */
[----:B------:R0:W1:Y:S02]  /*4fc0*/  SHFL.BFLY P2, R29, R28, R27, R26 ;  /* 0x0c00001b1c1d7389 */ /* 0x000064000004001a */
[----:B01----:R-:W-:Y:S01]  /*4fd0*/  ENDCOLLECTIVE ;  /* 0x000000000000791b */ /* 0x003fe20003800000 */
.L_x_1369:
[----:B------:R-:W-:Y:S01]  /*4fe0*/  FADD.FTZ R31, R31, R36 ;  /* 0x000000241f1f7221 */ /* 0x000fe20000010000 */
[----:B------:R-:W-:Y:S01]  /*4ff0*/  HFMA2.MMA R27, -RZ, RZ, 0, 4.76837158203125e-07 ;  /* 0x00000008ff1b7435 */ /* 0x000fe200000001ff */
[----:B------:R-:W-:Y:S01]  /*5000*/  IMAD.MOV.U32 R28, RZ, RZ, R41 ;  /* 0x000000ffff1c7224 */ /* 0x000fe200078e0029 */
[----:B------:R-:W-:-:S09]  /*5010*/  MOV R37, R29 ;  /* 0x0000001d00257202 */ /* 0x000fd20000000f00 */
[----:B------:R-:W-:Y:S05]  /*5020*/  WARPSYNC.COLLECTIVE R25, `(.L_x_1370) ;  /* 0x0000000019087348 */ /* 0x000fea0003c00000 */
[----:B------:R0:W1:Y:S02]  /*5030*/  SHFL.BFLY P2, R29, R28, R27, R26 ;  /* 0x0c00001b1c1d7389 */ /* 0x000064000004001a */
[----:B01----:R-:W-:Y:S01]  /*5040*/  ENDCOLLECTIVE ;  /* 0x000000000000791b */ /* 0x003fe20003800000 */
.L_x_1370:
[----:B------:R-:W-:Y:S01]  /*5050*/  FADD.FTZ R34, R34, R37 ;  /* 0x0000002522227221 */ /* 0x000fe20000010000 */
[----:B------:R-:W-:Y:S02]  /*5060*/  IMAD.IADD R37, R24, 0x1, R9 ;  /* 0x0000000118257824 */ /* 0x000fe400078e0209 */
[----:B------:R-:W-:Y:S01]  /*5070*/  IMAD.MOV.U32 R28, RZ, RZ, R42 ;  /* 0x000000ffff1c7224 */ /* 0x000fe200078e002a */
[----:B------:R-:W-:-:S07]  /*5080*/  MOV R30, R29 ;  /* 0x0000001d001e7202 */ /* 0x000fce0000000f00 */
[----:B------:R-:W-:Y:S05]  /*5090*/  WARPSYNC.COLLECTIVE R25, `(.L_x_1371) ;  /* 0x0000000019087348 */ /* 0x000fea0003c00000 */
[----:B------:R0:W1:Y:S02]  /*50a0*/  SHFL.BFLY P2, R29, R28, R27, R26 ;  /* 0x0c00001b1c1d7389 */ /* 0x000064000004001a */
[----:B01----:R-:W-:Y:S01]  /*50b0*/  ENDCOLLECTIVE ;  /* 0x000000000000791b */ /* 0x003fe20003800000 */
.L_x_1371:
[----:B------:R-:W-:Y:S01]  /*50c0*/  FADD.FTZ R30, R30, R41 ;  /* 0x000000291e1e7221 */ /* 0x000fe20000010000 */
[----:B------:R-:W-:-:S03]  /*50d0*/  HFMA2.MMA R27, -RZ, RZ, 0, 2.384185791015625e-07 ;  /* 0x00000004ff1b7435 */ /* 0x000fc600000001ff */
[----:B------:R-:W-:Y:S01]  /*50e0*/  IMAD.MOV.U32 R28, RZ, RZ, R30 ;  /* 0x000000ffff1c7224 */ /* 0x000fe200078e001e */
[----:B------:R-:W-:-:S07]  /*50f0*/  MOV R35, R29 ;  /* 0x0000001d00237202 */ /* 0x000fce0000000f00 */
[----:B------:R-:W-:Y:S05]  /*5100*/  WARPSYNC.COLLECTIVE R25, `(.L_x_1372) ;  /* 0x0000000019087348 */ /* 0x000fea0003c00000 */
[----:B------:R0:W1:Y:S02]  /*5110*/  SHFL.BFLY P2, R29, R28, R27, R26 ;  /* 0x0c00001b1c1d7389 */ /* 0x000064000004001a */
[----:B01----:R-:W-:Y:S01]  /*5120*/  ENDCOLLECTIVE ;  /* 0x000000000000791b */ /* 0x003fe20003800000 */
.L_x_1372:
[----:B------:R-:W-:-:S04]  /*5130*/  FADD.FTZ R32, R35, R42 ;  /* 0x0000002a23207221 */ /* 0x000fc80000010000 */
[----:B------:R-:W-:Y:S01]  /*5140*/  IMAD.MOV.U32 R28, RZ, RZ, R32 ;  /* 0x000000ffff1c7224 */ /* 0x000fe200078e0020 */
[----:B------:R-:W-:-:S07]  /*5150*/  MOV R23, R29 ;  /* 0x0000001d00177202 */ /* 0x000fce0000000f00 */
[----:B------:R-:W-:Y:S05]  /*5160*/  WARPSYNC.COLLECTIVE R25, `(.L_x_1373) ;  /* 0x0000000019087348 */ /* 0x000fea0003c00000 */
[----:B------:R0:W1:Y:S02]  /*5170*/  SHFL.BFLY P2, R29, R28, R27, R26 ;  /* 0x0c00001b1c1d7389 */ /* 0x000064000004001a */
[----:B01----:R-:W-:Y:S01]  /*5180*/  ENDCOLLECTIVE ;  /* 0x000000000000791b */ /* 0x003fe20003800000 */
.L_x_1373:
        /* <DEDUP_REMOVED lines=13> */
.L_x_1374:
[----:B------:R-:W-:Y:S01]  /*5260*/  MOV R28, R23 ;  /* 0x00000017001c7202 */ /* 0x000fe20000000f00 */
[----:B------:R-:W-:-:S07]  /*5270*/  IMAD.MOV.U32 R21, RZ, RZ, R29 ;  /* 0x000000ffff157224 */ /* 0x000fce00078e001d */
[----:B------:R-:W-:Y:S05]  /*5280*/  WARPSYNC.COLLECTIVE R25, `(.L_x_1375) ;  /* 0x0000000019087348 */ /* 0x000fea0003c00000 */
[----:B------:R0:W1:Y:S02]  /*5290*/  SHFL.BFLY P2, R29, R28, R27, R26 ;  /* 0x0c00001b1c1d7389 */ /* 0x000064000004001a */
[----:B01----:R-:W-:Y:S01]  /*52a0*/  ENDCOLLECTIVE ;  /* 0x000000000000791b */ /* 0x003fe20003800000 */
.L_x_1375:
        /* <DEDUP_REMOVED lines=11> */
.L_x_1376:
[----:B------:R-:W-:-:S05]  /*5360*/  FADD.FTZ R35, R23, R32 ;  /* 0x0000002017237221 */ /* 0x000fca0000010000 */
[----:B------:R-:W-:Y:S02]  /*5370*/  MOV R28, R35 ;  /* 0x00000023001c7202 */ /* 0x000fe40000000f00 */
[----:B------:R-:W-:-:S07]  /*5380*/  MOV R33, R29 ;  /* 0x0000001d00217202 */ /* 0x000fce0000000f00 */
[----:B------:R-:W-:Y:S05]  /*5390*/  WARPSYNC.COLLECTIVE R25, `(.L_x_1377) ;  /* 0x0000000019087348 */ /* 0x000fea0003c00000 */
[----:B------:R0:W1:Y:S02]  /*53a0*/  SHFL.BFLY P2, R29, R28, R27, R26 ;  /* 0x0c00001b1c1d7389 */ /* 0x000064000004001a */
[----:B01----:R-:W-:Y:S01]  /*53b0*/  ENDCOLLECTIVE ;  /* 0x000000000000791b */ /* 0x003fe20003800000 */
.L_x_1377:
[----:B------:R-:W-:Y:S01]  /*53c0*/  HFMA2.MMA R27, -RZ, RZ, 0, 4.76837158203125e-07 ;  /* 0x00000008ff1b7435 */ /* 0x000fe200000001ff */
[----:B------:R-:W-:Y:S01]  /*53d0*/  MOV R28, R39 ;  /* 0x00000027001c7202 */ /* 0x000fe20000000f00 */
[----:B------:R-:W-:-:S09]  /*53e0*/  IMAD.MOV.U32 R32, RZ, RZ, R29 ;  /* 0x000000ffff207224 */ /* 0x000fd200078e001d */
[----:B------:R-:W-:Y:S05]  /*53f0*/  WARPSYNC.COLLECTIVE R25, `(.L_x_1378) ;  /* 0x0000000019087348 */ /* 0x000fea0003c00000 */
[----:B------:R0:W1:Y:S02]  /*5400*/  SHFL.BFLY P2, R29, R28, R27, R26 ;  /* 0x0c00001b1c1d7389 */ /* 0x000064000004001a */
[----:B01----:R-:W-:Y:S01]  /*5410*/  ENDCOLLECTIVE ;  /* 0x000000000000791b */ /* 0x003fe20003800000 */
.L_x_1378:
[----:B------:R-:W-:Y:S01]  /*5420*/  FADD.FTZ R32, R35, R32 ;  /* 0x0000002023207221 */ /* 0x000fe20000010000 */
[----:B------:R-:W-:Y:S01]  /*5430*/  MOV R28, R38 ;  /* 0x00000026001c7202 */ /* 0x000fe20000000f00 */
[----:B------:R-:W-:-:S07]  /*5440*/  IMAD.MOV.U32 R40, RZ, RZ, R29 ;  /* 0x000000ffff287224 */ /* 0x000fce00078e001d */
[----:B------:R-:W-:Y:S05]  /*5450*/  WARPSYNC.COLLECTIVE R25, `(.L_x_1379) ;  /* 0x0000000019087348 */ /* 0x000fea0003c00000 */
[----:B------:R0:W1:Y:S02]  /*5460*/  SHFL.BFLY P2, R29, R28, R27, R26 ;  /* 0x0c00001b1c1d7389 */ /* 0x000064000004001a */
[----:B01----:R-:W-:Y:S01]  /*5470*/  ENDCOLLECTIVE ;  /* 0x000000000000791b */ /* 0x003fe20003800000 */
.L_x_1379:
        /* <DEDUP_REMOVED lines=8> */
.L_x_1380:
[----:B------:R-:W-:-:S04]  /*5500*/  FADD.FTZ R41, R43, R38 ;  /* 0x000000262b297221 */ /* 0x000fc80000010000 */
[----:B------:R-:W-:Y:S01]  /*5510*/  IMAD.MOV.U32 R28, RZ, RZ, R41 ;  /* 0x000000ffff1c7224 */ /* 0x000fe200078e0029 */
[----:B------:R-:W-:-:S07]  /*5520*/  MOV R43, R29 ;  /* 0x0000001d002b7202 */ /* 0x000fce0000000f00 */
[----:B------:R-:W-:Y:S05]  /*5530*/  WARPSYNC.COLLECTIVE R25, `(.L_x_1381) ;  /* 0x0000000019087348 */ /* 0x000fea0003c00000 */
[----:B------:R0:W1:Y:S02]  /*5540*/  SHFL.BFLY P2, R29, R28, R27, R26 ;  /* 0x0c00001b1c1d7389 */ /* 0x000064000004001a */
[----:B01----:R-:W-:Y:S01]  /*5550*/  ENDCOLLECTIVE ;  /* 0x000000000000791b */ /* 0x003fe20003800000 */
.L_x_1381:
        /* <DEDUP_REMOVED lines=13> */
.L_x_1382:
[----:B------:R-:W-:Y:S02]  /*5630*/  MOV R28, R42 ;  /* 0x0000002a001c7202 */ /* 0x000fe40000000f00 */
[----:B------:R-:W-:-:S07]  /*5640*/  MOV R38, R29 ;  /* 0x0000001d00267202 */ /* 0x000fce0000000f00 */
[----:B------:R-:W-:Y:S05]  /*5650*/  WARPSYNC.COLLECTIVE R25, `(.L_x_1383) ;  /* 0x0000000019087348 */ /* 0x000fea0003c00000 */
[----:B------:R0:W1:Y:S02]  /*5660*/  SHFL.BFLY P2, R29, R28, R27, R26 ;  /* 0x0c00001b1c1d7389 */ /* 0x000064000004001a */
[----:B01----:R-:W-:Y:S01]  /*5670*/  ENDCOLLECTIVE ;  /* 0x000000000000791b */ /* 0x003fe20003800000 */
.L_x_1383:
        /* <DEDUP_REMOVED lines=11> */
.L_x_1384:
[----:B------:R-:W-:Y:S01]  /*5730*/  @!P0 F2FP.F16.F32.PACK_AB R24, RZ, R31 ;  /* 0x0000001fff18823e */ /* 0x000fe200000000ff */
[----:B------:R-:W-:-:S03]  /*5740*/  FADD.FTZ R39, R42, R41 ;  /* 0x000000292a277221 */ /* 0x000fc60000010000 */
[----:B------:R-:W-:Y:S01]  /*5750*/  PRMT R31, R24, 0x7610, R31 ;  /* 0x00007610181f7816 */ /* 0x000fe2000000001f */
[----:B------:R-:W-:Y:S01]  /*5760*/  FADD.FTZ R24, R30, R33 ;  /* 0x000000211e187221 */ /* 0x000fe20000010000 */
[----:B------:R-:W-:-:S04]  /*5770*/  IMAD.WIDE R22, R37, 0x2, R22 ;  /* 0x0000000225167825 */ /* 0x000fc800078e0216 */
[----:B------:R-:W-:Y:S02]  /*5780*/  @!P0 F2FP.F16.F32.PACK_AB R24, RZ, R24 ;  /* 0x00000018ff18823e */ /* 0x000fe400000000ff */
[----:B------:R-:W-:Y:S01]  /*5790*/  MOV R28, R39 ;  /* 0x00000027001c7202 */ /* 0x000fe20000000f00 */
[----:B------:R0:W-:Y:S01]  /*57a0*/  @!P0 STG.E.U16 desc[UR8][R22.64], R31 ;  /* 0x0000001f16008986 */ /* 0x0001e2000c101508 */
[----:B------:R-:W-:-:S07]  /*57b0*/  MOV R41, R29 ;  /* 0x0000001d00297202 */ /* 0x000fce0000000f00 */
[----:B0-----:R-:W-:Y:S05]  /*57c0*/  WARPSYNC.COLLECTIVE R25, `(.L_x_1385) ;  /* 0x0000000019087348 */ /* 0x001fea0003c00000 */
[----:B------:R1:W2:Y:S02]  /*57d0*/  SHFL.BFLY P2, R29, R28, R27, R26 ;  /* 0x0c00001b1c1d7389 */ /* 0x0002a4000004001a */
[----:B012---:R-:W-:Y:S01]  /*57e0*/  ENDCOLLECTIVE ;  /* 0x000000000000791b */ /* 0x007fe20003800000 */
.L_x_1385:
[----:B------:R-:W-:Y:S01]  /*57f0*/  HFMA2.MMA R27, -RZ, RZ, 0, 4.76837158203125e-07 ;  /* 0x00000008ff1b7435 */ /* 0x000fe200000001ff */
[----:B------:R-:W-:Y:S01]  /*5800*/  MOV R28, R20 ;  /* 0x00000014001c7202 */ /* 0x000fe20000000f00 */
[----:B------:R-:W-:-:S09]  /*5810*/  IMAD.MOV.U32 R40, RZ, RZ, R29 ;  /* 0x000000ffff287224 */ /* 0x000fd200078e001d */
[----:B------:R-:W-:Y:S05]  /*5820*/  WARPSYNC.COLLECTIVE R25, `(.L_x_1386) ;  /* 0x0000000019087348 */ /* 0x000fea0003c00000 */
[----:B------:R0:W1:Y:S02]  /*5830*/  SHFL.BFLY P2, R29, R28, R27, R26 ;  /* 0x0c00001b1c1d7389 */ /* 0x000064000004001a */
[----:B01----:R-:W-:Y:S01]  /*5840*/  ENDCOLLECTIVE ;  /* 0x000000000000791b */ /* 0x003fe20003800000 */
.L_x_1386:
[----:B------:R-:W-:-:S05]  /*5850*/  FADD.FTZ R30, R39, R40 ;  /* 0x00000028271e7221 */ /* 0x000fca0000010000 */
[----:B------:R-:W-:Y:S02]  /*5860*/  @!P0 F2FP.F16.F32.PACK_AB R30, RZ, R30 ;  /* 0x0000001eff1e823e */ /* 0x000fe400000000ff */
[----:B------:R-:W-:Y:S01]  /*5870*/  MOV R28, R21 ;  /* 0x00000015001c7202 */ /* 0x000fe20000000f00 */
[----:B------:R-:W-:-:S07]  /*5880*/  IMAD.MOV.U32 R45, RZ, RZ, R29 ;  /* 0x000000ffff2d7224 */ /* 0x000fce00078e001d */
[----:B------:R-:W-:Y:S05]  /*5890*/  WARPSYNC.COLLECTIVE R25, `(.L_x_1387) ;  /* 0x0000000019087348 */ /* 0x000fea0003c00000 */
[----:B------:R0:W1:Y:S02]  /*58a0*/  SHFL.BFLY P2, R29, R28, R27, R26 ;  /* 0x0c00001b1c1d7389 */ /* 0x000064000004001a */
[----:B01----:R-:W-:Y:S01]  /*58b0*/  ENDCOLLECTIVE ;  /* 0x000000000000791b */ /* 0x003fe20003800000 */
.L_x_1387:
[----:B------:R-:W-:Y:S01]  /*58c0*/  FADD.FTZ R45, R45, R20 ;  /* 0x000000142d2d7221 */ /* 0x000fe20000010000 */
[----:B------:R-:W-:-:S04]  /*58d0*/  HFMA2.MMA R27, -RZ, RZ, 0, 2.384185791015625e-07 ;  /* 0x00000004ff1b7435 */ /* 0x000fc800000001ff */
[----:B------:R-:W-:Y:S01]  /*58e0*/  MOV R28, R45 ;  /* 0x0000002d001c7202 */ /* 0x000fe20000000f00 */
[----:B------:R-:W-:-:S07]  /*58f0*/  IMAD.MOV.U32 R44, RZ, RZ, R29 ;  /* 0x000000ffff2c7224 */ /* 0x000fce00078e001d */
[----:B------:R-:W-:Y:S05]  /*5900*/  WARPSYNC.COLLECTIVE R25, `(.L_x_1388) ;  /* 0x0000000019087348 */ /* 0x000fea0003c00000 */
[----:B------:R0:W1:Y:S02]  /*5910*/  SHFL.BFLY P2, R29, R28, R27, R26 ;  /* 0x0c00001b1c1d7389 */ /* 0x000064000004001a */
[----:B01----:R-:W-:Y:S01]  /*5920*/  ENDCOLLECTIVE ;  /* 0x000000000000791b */ /* 0x003fe20003800000 */
.L_x_1388:
[----:B------:R-:W-:Y:S02]  /*5930*/  FADD.FTZ R43, R44, R21 ;  /* 0x000000152c2b7221 */ /* 0x000fe40000010000 */
[----:B------:R-:W0:Y:S03]  /*5940*/  LDC.64 R20, c[0x0][0x220] ;  /* 0x00008800ff147b82 */ /* 0x000e260000000a00 */
[----:B------:R-:W-:Y:S01]  /*5950*/  MOV R28, R43 ;  /* 0x0000002b001c7202 */ /* 0x000fe20000000f00 */
[----:B------:R-:W-:-:S07]  /*5960*/  IMAD.MOV.U32 R46, RZ, RZ, R29 ;  /* 0x000000ffff2e7224 */ /* 0x000fce00078e001d */
[----:B0-----:R-:W-:Y:S05]  /*5970*/  WARPSYNC.COLLECTIVE R25, `(.L_x_1389) ;  /* 0x0000000019087348 */ /* 0x001fea0003c00000 */
[----:B------:R1:W2:Y:S02]  /*5980*/  SHFL.BFLY P2, R29, R28, R27, R26 ;  /* 0x0c00001b1c1d7389 */ /* 0x0002a4000004001a */
[----:B012---:R-:W-:Y:S01]  /*5990*/  ENDCOLLECTIVE ;  /* 0x000000000000791b */ /* 0x007fe20003800000 */
.L_x_1389:
        /* <DEDUP_REMOVED lines=8> */
.L_x_1390:
[----:B------:R-:W-:-:S05]  /*5a20*/  FADD.FTZ R43, R43, R48 ;  /* 0x000000302b2b7221 */ /* 0x000fca0000010000 */
[----:B------:R-:W-:Y:S02]  /*5a30*/  MOV R28, R43 ;  /* 0x0000002b001c7202 */ /* 0x000fe40000000f00 */
[----:B------:R-:W-:-:S07]  /*5a40*/  MOV R44, R29 ;  /* 0x0000001d002c7202 */ /* 0x000fce0000000f00 */
[----:B------:R-:W-:Y:S05]  /*5a50*/  WARPSYNC.COLLECTIVE R25, `(.L_x_1391) ;  /* 0x0000000019087348 */ /* 0x000fea0003c00000 */
[----:B------:R0:W1:Y:S02]  /*5a60*/  SHFL.BFLY P2, R29, R28, R27, R26 ;  /* 0x0c00001b1c1d7389 */ /* 0x000064000004001a */
[----:B01----:R-:W-:Y:S01]  /*5a70*/  ENDCOLLECTIVE ;  /* 0x000000000000791b */ /* 0x003fe20003800000 */
.L_x_1391:
[----:B------:R-:W-:Y:S01]  /*5a80*/  FADD.FTZ R44, R45, R44 ;  /* 0x0000002c2d2c7221 */ /* 0x000fe20000010000 */
[----:B------:R-:W-:Y:S01]  /*5a90*/  FADD.FTZ R26, R38, R41 ;  /* 0x00000029261a7221 */ /* 0x000fe20000010000 */
[----:B------:R-:W-:Y:S01]  /*5aa0*/  @!P0 F2FP.F16.F32.PACK_AB R25, RZ, R32 ;  /* 0x00000020ff19823e */ /* 0x000fe200000000ff */
[----:B------:R-:W-:Y:S01]  /*5ab0*/  HFMA2.MMA R27, -RZ, RZ, 0, 5.9604644775390625e-08 ;  /* 0x00000001ff1b7435 */ /* 0x000fe200000001ff */
[----:B------:R-:W-:Y:S01]  /*5ac0*/  IMAD.MOV.U32 R28, RZ, RZ, R44 ;  /* 0x000000ffff1c7224 */ /* 0x000fe200078e002c */
[----:B------:R-:W-:Y:S02]  /*5ad0*/  PRMT R32, R24, 0x7610, R32 ;  /* 0x0000761018207816 */ /* 0x000fe40000000020 */
[----:B------:R-:W-:Y:S02]  /*5ae0*/  @!P0 F2FP.F16.F32.PACK_AB R26, RZ, R26 ;  /* 0x0000001aff1a823e */ /* 0x000fe400000000ff */
[----:B------:R-:W-:Y:S01]  /*5af0*/  PRMT R33, R25, 0x7610, R33 ;  /* 0x0000761019217816 */ /* 0x000fe20000000021 */
[----:B------:R-:W-:Y:S01]  /*5b00*/  IMAD.MOV.U32 R25, RZ, RZ, 0xffff ;  /* 0x0000ffffff197424 */ /* 0x000fe200078e00ff */
[----:B------:R-:W-:-:S02]  /*5b10*/  MOV R42, R29 ;  /* 0x0000001d002a7202 */ /* 0x000fc40000000f00 */
[----:B------:R-:W-:Y:S02]  /*5b20*/  @!P0 F2FP.F16.F32.PACK_AB R29, RZ, R34 ;  /* 0x00000022ff1d823e */ /* 0x000fe400000000ff */
[----:B------:R-:W-:Y:S01]  /*5b30*/  PRMT R34, R26, 0x7610, R34 ;  /* 0x000076101a227816 */ /* 0x000fe20000000022 */
[----:B------:R-:W-:Y:S01]  /*5b40*/  FADD.FTZ R42, R43, R42 ;  /* 0x0000002a2b2a7221 */ /* 0x000fe20000010000 */
[----:B------:R-:W-:Y:S01]  /*5b50*/  MOV R26, 0x101f ;  /* 0x0000101f001a7802 */ /* 0x000fe20000000f00 */
[----:B------:R0:W-:Y:S06]  /*5b60*/  @!P0 STG.E.U16 desc[UR8][R20.64], R29 ;  /* 0x0000001d14008986 */ /* 0x0001ec000c101508 */
[----:B0-----:R-:W-:Y:S05]  /*5b70*/  WARPSYNC.COLLECTIVE R25, `(.L_x_1392) ;  /* 0x0000000019087348 */ /* 0x001fea0003c00000 */
[----:B0-----:R0:W1:Y:S02]  /*5b80*/  SHFL.BFLY P2, R29, R28, R27, R26 ;  /* 0x0c00001b1c1d7389 */ /* 0x001064000004001a */
[----:B01----:R-:W-:Y:S01]  /*5b90*/  ENDCOLLECTIVE ;  /* 0x000000000000791b */ /* 0x003fe20003800000 */
.L_x_1392:
        /* <DEDUP_REMOVED lines=9> */
.L_x_1393:
[----:B------:R-:W-:Y:S01]  /*5c30*/  FADD.FTZ R24, R44, R31 ;  /* 0x0000001f2c187221 */ /* 0x000fe20000010000 */
[----:B------:R-:W-:Y:S06]  /*5c40*/  BRA `(.L_x_1394) ;  /* 0xffffffe400087947 */ /* 0x000fec000383ffff */
.L_x_1395:
        /* <DEDUP_REMOVED lines=11> */
.L_x_2243:


//--------------------- .text._ZN13group_norm_v218gn_bwd_cuda_kernelI6__halfLi320ELi3ELi16ELi40ELi256ELb1ELb1ELi4ELi320ELi320ELi4ELb1ELi4ELb0ELb0ELNS_15WgradSyncMethodE3ENS_16CompileConditionILi900EEEEEvPT_S6_S6_PKS5_S8_S8_S8_PKfflPfPj --------------------------
	.section	.text._ZN13group_norm_v218gn_bwd_cuda_kernelI6__halfLi320ELi3ELi16ELi40ELi256ELb1ELb1ELi4ELi320ELi320ELi4ELb1ELi4ELb0ELb0ELNS_15WgradSyncMethodE3ENS_16CompileConditionILi900EEEEEvPT_S6_S6_PKS5_S8_S8_S8_PKfflPfPj,"ax",@progbits
	.align	128
        .global         _ZN13group_norm_v218gn_bwd_cuda_kernelI6__halfLi320ELi3ELi16ELi40ELi256ELb1ELb1ELi4ELi320ELi320ELi4ELb1ELi4ELb0ELb0ELNS_15WgradSyncMethodE3ENS_16CompileConditionILi900EEEEEvPT_S6_S6_PKS5_S8_S8_S8_PKfflPfPj
        .type           _ZN13group_norm_v218gn_bwd_cuda_kernelI6__halfLi320ELi3ELi16ELi40ELi256ELb1ELb1ELi4ELi320ELi320ELi4ELb1ELi4ELb0ELb0ELNS_15WgradSyncMethodE3ENS_16CompileConditionILi900EEEEEvPT_S6_S6_PKS5_S8_S8_S8_PKfflPfPj,@function
        .size           _ZN13group_norm_v218gn_bwd_cuda_kernelI6__halfLi320ELi3ELi16ELi40ELi256ELb1ELb1ELi4ELi320ELi320ELi4ELb1ELi4ELb0ELb0ELNS_15WgradSyncMethodE3ENS_16CompileConditionILi900EEEEEvPT_S6_S6_PKS5_S8_S8_S8_PKfflPfPj,(.L_x_2244 - _ZN13group_norm_v218gn_bwd_cuda_kernelI6__halfLi320ELi3ELi16ELi40ELi256ELb1ELb1ELi4ELi320ELi320ELi4ELb1ELi4ELb0ELb0ELNS_15WgradSyncMethodE3ENS_16CompileConditionILi900EEEEEvPT_S6_S6_PKS5_S8_S8_S8_PKfflPfPj)
        .other          _ZN13group_norm_v218gn_bwd_cuda_kernelI6__halfLi320ELi3ELi16ELi40ELi256ELb1ELb1ELi4ELi320ELi320ELi4ELb1ELi4ELb0ELb0ELNS_15WgradSyncMethodE3ENS_16CompileConditionILi900EEEEEvPT_S6_S6_PKS5_S8_S8_S8_PKfflPfPj,@"STO_CUDA_ENTRY STV_DEFAULT"
_ZN13group_norm_v218gn_bwd_cuda_kernelI6__halfLi320ELi3ELi16ELi40ELi256ELb1ELb1ELi4ELi320ELi320ELi4ELb1ELi4ELb0ELb0ELNS_15WgradSyncMethodE3ENS_16CompileConditionILi900EEEEEvPT_S6_S6_PKS5_S8_S8_S8_PKfflPfPj:
.text._ZN13group_norm_v218gn_bwd_cuda_kernelI6__halfLi320ELi3ELi16ELi40ELi256ELb1ELb1ELi4ELi320ELi320ELi4ELb1ELi4ELb0ELb0ELNS_15WgradSyncMethodE3ENS_16CompileConditionILi900EEEEEvPT_S6_S6_PKS5_S8_S8_S8_PKfflPfPj:
        /* <DEDUP_REMOVED lines=30> */
.L_x_1398:
[----:B------:R-:W2:Y:S04]  /*01e0*/  LD.E.STRONG.GPU R6, desc[UR8][R4.64] ;  /* 0x0000000804067980 */ /* 0x000ea8000c10f900 */
[----:B--2---:R-:W-:Y:S01]  /*01f0*/  CCTL.IVALL ;  /* 0x00000000ff00798f */ /* 0x004fe20002000000 */
[----:B------:R-:W-:Y:S05]  /*0200*/  YIELD ;  /* 0x0000000000007946 */ /* 0x000fea0003800000 */
[----:B-----5:R-:W-:-:S04]  /*0210*/  LOP3.LUT R6, R6, R3, RZ, 0x3c, !PT ;  /* 0x0000000306067212 */ /* 0x020fc800078e3cff */
[----:B------:R-:W-:-:S13]  /*0220*/  ISETP.GT.AND P0, PT, R6, -0x1, PT ;  /* 0xffffffff0600780c */ /* 0x000fda0003f04270 */
[----:B------:R-:W-:Y:S05]  /*0230*/  @P0 BRA `(.L_x_1398) ;  /* 0xfffffffc00e80947 */ /* 0x000fea000383ffff */
.L_x_1397:
[----:B------:R-:W-:Y:S05]  /*0240*/  WARPSYNC.ALL ;  /* 0x0000000000007948 */ /* 0x000fea0003800000 */
[----:B------:R-:W-:Y:S06]  /*0250*/  BAR.SYNC.DEFER_BLOCKING 0x0 ;  /* 0x0000000000007b1d */ /* 0x000fec0000010000 */
[----:B------:R-:W-:Y:S05]  /*0260*/  BRA `(.L_x_1399) ;  /* 0x0000001c00447947 */ /* 0x000fea0003800000 */
.L_x_1396:
[----:B------:R-:W0:Y:S01]  /*0270*/  S2R R6, SR_TID.X ;  /* 0x0000000000067919 */ /* 0x000e220000002100 */
[----:B------:R-:W-:Y:S02]  /*0280*/  MOV R3, 0x400 ;  /* 0x0000040000037802 */ /* 0x000fe40000000f00 */
[----:B------:R-:W-:Y:S02]  /*0290*/  CS2R R26, SRZ ;  /* 0x00000000001a7805 */ /* 0x000fe4000001ff00 */
[----:B------:R-:W-:Y:S01]  /*02a0*/  CS2R R24, SRZ ;  /* 0x0000000000187805 */ /* 0x000fe2000001ff00 */
[----:B------:R-:W1:Y:S01]  /*02b0*/  S2R R8, SR_CgaCtaId ;  /* 0x0000000000087919 */ /* 0x000e620000008800 */
[----:B------:R-:W-:Y:S01]  /*02c0*/  CS2R R22, SRZ ;  /* 0x0000000000167805 */ /* 0x000fe2000001ff00 */
[----:B------:R-:W-:Y:S01]  /*02d0*/  VIADD R51, R3, 0x2800 ;  /* 0x0000280003337836 */ /* 0x000fe20000000000 */
[----:B------:R-:W-:Y:S02]  /*02e0*/  SHF.L.U32 R3, R2, 0x2, RZ ;  /* 0x0000000202037819 */ /* 0x000fe400000006ff */
[----:B------:R-:W-:Y:S01]  /*02f0*/  CS2R R20, SRZ ;  /* 0x0000000000147805 */ /* 0x000fe2000001ff00 */
[----:B------:R-:W-:Y:S01]  /*0300*/  UMOV UR4, URZ ;  /* 0x0000003f00047c82 */ /* 0x000fe20008000000 */
[----:B------:R-:W-:-:S02]  /*0310*/  LOP3.LUT R3, R3, 0xfc, RZ, 0xc0, !PT ;  /* 0x000000fc03037812 */ /* 0x000fc400078ec0ff */
[----:B0-----:R-:W-:Y:S01]  /*0320*/  SHF.R.S32.HI R7, RZ, 0x1f, R6 ;  /* 0x0000001fff077819 */ /* 0x001fe20000011406 */
[----:B------:R-:W-:-:S03]  /*0330*/  IMAD.WIDE.U32 R4, R6, -0x33333333, RZ ;  /* 0xcccccccd06047825 */ /* 0x000fc600078e00ff */
[-C--:B------:R-:W-:Y:S02]  /*0340*/  LEA.HI R4, R7, R6.reuse, RZ, 0x2 ;  /* 0x0000000607047211 */ /* 0x080fe400078f10ff */
[----:B------:R-:W-:Y:S02]  /*0350*/  SHF.R.U32.HI R13, RZ, 0x6, R5 ;  /* 0x00000006ff0d7819 */ /* 0x000fe40000011605 */
[----:B------:R-:W-:Y:S02]  /*0360*/  SHF.R.S32.HI R48, RZ, 0x2, R4 ;  /* 0x00000002ff307819 */ /* 0x000fe40000011404 */
[----:B-1----:R-:W-:Y:S01]  /*0370*/  LEA R51, R8, R51, 0x18 ;  /* 0x0000003308337211 */ /* 0x002fe200078ec0ff */
[----:B------:R-:W-:Y:S01]  /*0380*/  IMAD R54, R13, -0x50, R6 ;  /* 0xffffffb00d367824 */ /* 0x000fe200078e0206 */
[C---:B------:R-:W-:Y:S01]  /*0390*/  IADD3 R11, R48.reuse, 0xf0, RZ ;  /* 0x000000f0300b7810 */ /* 0x040fe20007ffe0ff */
[C---:B------:R-:W-:Y:S01]  /*03a0*/  VIADD R5, R48.reuse, 0x50 ;  /* 0x0000005030057836 */ /* 0x040fe20000000000 */
[----:B------:R-:W-:Y:S01]  /*03b0*/  LEA.HI R7, R7, R6, RZ, 0x4 ;  /* 0x0000000607077211 */ /* 0x000fe200078f20ff */
[----:B------:R-:W-:Y:S01]  /*03c0*/  VIADD R9, R48, 0xa0 ;  /* 0x000000a030097836 */ /* 0x000fe20000000000 */
[----:B------:R-:W-:Y:S01]  /*03d0*/  SHF.R.S32.HI R12, RZ, 0x1f, R11 ;  /* 0x0000001fff0c7819 */ /* 0x000fe2000001140b */
[----:B------:R-:W-:Y:S01]  /*03e0*/  IMAD R50, R54, 0x28, R51 ;  /* 0x0000002836327824 */ /* 0x000fe200078e0233 */
[----:B------:R-:W-:-:S02]  /*03f0*/  SHF.R.S32.HI R8, RZ, 0x1f, R5 ;  /* 0x0000001fff087819 */ /* 0x000fc40000011405 */
[----:B------:R-:W-:Y:S01]  /*0400*/  SHF.R.S32.HI R10, RZ, 0x1f, R9 ;  /* 0x0000001fff0a7819 */ /* 0x000fe20000011409 */
[----:B------:R-:W-:Y:S01]  /*0410*/  IMAD R50, R13, 0x8, R50 ;  /* 0x000000080d327824 */ /* 0x000fe200078e0232 */
[----:B------:R-:W-:Y:S02]  /*0420*/  LEA.HI R8, R8, R5, RZ, 0x2 ;  /* 0x0000000508087211 */ /* 0x000fe400078f10ff */
[----:B------:R-:W-:Y:S02]  /*0430*/  LOP3.LUT R5, R4, 0xfffffffc, RZ, 0xc0, !PT ;  /* 0xfffffffc04057812 */ /* 0x000fe400078ec0ff */
[----:B------:R-:W-:Y:S02]  /*0440*/  LEA.HI R10, R10, R9, RZ, 0x2 ;  /* 0x000000090a0a7211 */ /* 0x000fe400078f10ff */
[----:B------:R-:W-:Y:S02]  /*0450*/  LEA.HI R12, R12, R11, RZ, 0x2 ;  /* 0x0000000b0c0c7211 */ /* 0x000fe400078f10ff */
[----:B------:R-:W-:-:S02]  /*0460*/  IADD3 R3, R3, R13, RZ ;  /* 0x0000000d03037210 */ /* 0x000fc40007ffe0ff */
[----:B------:R-:W-:Y:S02]  /*0470*/  IADD3 R5, -R5, R6, RZ ;  /* 0x0000000605057210 */ /* 0x000fe40007ffe1ff */
[----:B------:R-:W-:Y:S01]  /*0480*/  SHF.R.U32.HI R10, RZ, 0x2, R10 ;  /* 0x00000002ff0a7819 */ /* 0x000fe2000001160a */
[----:B------:R-:W-:Y:S01]  /*0490*/  IMAD R52, R3, 0x280, RZ ;  /* 0x0000028003347824 */ /* 0x000fe200078e02ff */
[----:B------:R-:W-:Y:S02]  /*04a0*/  SHF.R.U32.HI R4, RZ, 0x4, R7 ;  /* 0x00000004ff047819 */ /* 0x000fe40000011607 */
[----:B------:R-:W-:Y:S02]  /*04b0*/  SHF.R.U32.HI R8, RZ, 0x2, R8 ;  /* 0x00000002ff087819 */ /* 0x000fe40000011608 */
[----:B------:R-:W-:Y:S02]  /*04c0*/  SHF.R.U32.HI R12, RZ, 0x2, R12 ;  /* 0x00000002ff0c7819 */ /* 0x000fe4000001160c */
[----:B------:R-:W-:-:S02]  /*04d0*/  LOP3.LUT R9, R5, 0x3, R10, 0x78, !PT ;  /* 0x0000000305097812 */ /* 0x000fc400078e780a */
[C---:B------:R-:W-:Y:S02]  /*04e0*/  LOP3.LUT R7, R5.reuse, 0x3, R4, 0x78, !PT ;  /* 0x0000000305077812 */ /* 0x040fe400078e7804 */
[C---:B------:R-:W-:Y:S02]  /*04f0*/  LOP3.LUT R8, R5.reuse, 0x3, R8, 0x78, !PT ;  /* 0x0000000305087812 */ /* 0x040fe400078e7808 */
[----:B------:R-:W-:-:S07]  /*0500*/  LOP3.LUT R10, R5, 0x3, R12, 0x78, !PT ;  /* 0x00000003050a7812 */ /* 0x000fce00078e780c */
.L_x_1411:
[C---:B------:R-:W-:Y:S01]  /*0510*/  LOP3.LUT R39, R55.reuse, 0x1, RZ, 0xc0, !PT ;  /* 0x0000000137277812 */ /* 0x040fe200078ec0ff */
[----:B------:R-:W-:Y:S01]  /*0520*/  ULDC.64 UR12, c[0x0][0x248] ;  /* 0x00009200000c7ab9 */ /* 0x000fe20000000a00 */
[--C-:B------:R-:W-:Y:S01]  /*0530*/  SHF.R.U64 R28, R55, 0x1, R34.reuse ;  /* 0x00000001371c7819 */ /* 0x100fe20000001222 */
[----:B------:R-:W0:Y:S01]  /*0540*/  LDC.64 R18, c[0x0][0x238] ;  /* 0x00008e00ff127b82 */ /* 0x000e220000000a00 */
[----:B------:R-:W-:Y:S01]  /*0550*/  SHF.R.U32.HI R11, RZ, 0x1, R34 ;  /* 0x00000001ff0b7819 */ /* 0x000fe20000011622 */
[----:B------:R-:W-:Y:S01]  /*0560*/  IMAD R39, R39, 0x140, RZ ;  /* 0x0000014027277824 */ /* 0x000fe200078e02ff */
[----:B------:R-:W-:-:S03]  /*0570*/  ULDC UR5, c[0x0][0x250] ;  /* 0x0000940000057ab9 */ /* 0x000fc60000000800 */
[----:B-1----:R-:W-:Y:S02]  /*0580*/  IMAD R3, R54, 0x4, R39 ;  /* 0x0000000436037824 */ /* 0x002fe400078e0227 */
[----:B------:R-:W1:Y:S01]  /*0590*/  LDC.64 R16, c[0x0][0x240] ;  /* 0x00009000ff107b82 */ /* 0x000e620000000a00 */
[----:B------:R-:W-:Y:S02]  /*05a0*/  IMAD R29, R11, 0x28000, RZ ;  /* 0x000280000b1d7824 */ /* 0x000fe400078e02ff */
[----:B------:R-:W-:Y:S01]  /*05b0*/  IMAD.WIDE.U32 R4, R3, -0x33333333, RZ ;  /* 0xcccccccd03047825 */ /* 0x000fe200078e00ff */
[----:B------:R-:W-:-:S04]  /*05c0*/  MOV R4, R52 ;  /* 0x0000003400047202 */ /* 0x000fc80000000f00 */
[----:B------:R-:W-:Y:S01]  /*05d0*/  SHF.R.U32.HI R53, RZ, 0x5, R5 ;  /* 0x00000005ff357819 */ /* 0x000fe20000011605 */
[----:B------:R-:W-:-:S03]  /*05e0*/  IMAD.MOV.U32 R5, RZ, RZ, RZ ;  /* 0x000000ffff057224 */ /* 0x000fc600078e00ff */
[C---:B------:R-:W-:Y:S01]  /*05f0*/  LEA R15, P0, R28.reuse, R53, 0x4 ;  /* 0x000000351c0f7211 */ /* 0x040fe200078020ff */
[----:B------:R-:W-:-:S03]  /*0600*/  IMAD.WIDE.U32 R12, R28, 0x28000, R4 ;  /* 0x000280001c0c7825 */ /* 0x000fc600078e0004 */
[----:B------:R-:W-:Y:S02]  /*0610*/  LEA.HI.X R28, R28, RZ, R11, 0x4, P0 ;  /* 0x000000ff1c1c7211 */ /* 0x000fe400000f240b */
        /* <DEDUP_REMOVED lines=26> */
[C---:B------:R-:W-:Y:S01]  /*07c0*/  FADD.FTZ R16, -R4.reuse, R3 ;  /* 0x0000000304107221 */ /* 0x040fe20000010100 */
[----:B----4-:R-:W-:Y:S02]  /*07d0*/  HADD2.F32 R3, -RZ, R30.H0_H0 ;  /* 0x2000001eff037230 */ /* 0x010fe40000004100 */
[----:B-----5:R-:W-:Y:S02]  /*07e0*/  HADD2.F32 R32, -RZ, R18.H0_H0 ;  /* 0x20000012ff207230 */ /* 0x020fe40000004100 */
[----:B0-----:R-:W-:Y:S01]  /*07f0*/  FMUL.FTZ R5, R17, R16 ;  /* 0x0000001011057220 */ /* 0x001fe20000410000 */
[--C-:B------:R-:W-:Y:S02]  /*0800*/  HADD2.F32 R13, -RZ, R33.reuse.H0_H0 ;  /* 0x20000021ff0d7230 */ /* 0x100fe40000004100 */
[----:B------:R-:W-:Y:S01]  /*0810*/  FADD.FTZ R16, -R4, R11 ;  /* 0x0000000b04107221 */ /* 0x000fe20000010100 */
[----:B------:R-:W-:Y:S02]  /*0820*/  HADD2.F32 R33, -RZ, R33.H1_H1 ;  /* 0x30000021ff217230 */ /* 0x000fe40000004100 */
[----:B------:R-:W-:-:S02]  /*0830*/  HADD2.F32 R46, -RZ, R30.H1_H1 ;  /* 0x3000001eff2e7230 */ /* 0x000fc40000004100 */
[----:B------:R-:W-:Y:S01]  /*0840*/  FMUL.FTZ R47, R17, R16 ;  /* 0x00000010112f7220 */ /* 0x000fe20000410000 */
[----:B------:R-:W-:Y:S02]  /*0850*/  HADD2.F32 R18, -RZ, R18.H1_H1 ;  /* 0x30000012ff127230 */ /* 0x000fe40000004100 */
[----:B------:R-:W-:Y:S01]  /*0860*/  FFMA.FTZ R11, R5, R3, R32 ;  /* 0x00000003050b7223 */ /* 0x000fe20000010020 */
[C---:B------:R-:W-:Y:S01]  /*0870*/  FADD.FTZ R32, -R4.reuse, R33 ;  /* 0x0000002104207221 */ /* 0x040fe20000010100 */
[----:B------:R-:W-:Y:S01]  /*0880*/  FADD.FTZ R30, -R4, R13 ;  /* 0x0000000d041e7221 */ /* 0x000fe20000010100 */
[----:B------:R-:W-:Y:S02]  /*0890*/  HADD2.F32 R49, -RZ, R31.H1_H1 ;  /* 0x3000001fff317230 */ /* 0x000fe40000004100 */
[----:B------:R-:W-:Y:S01]  /*08a0*/  FFMA.FTZ R4, R47, R46, R18 ;  /* 0x0000002e2f047223 */ /* 0x000fe20000010012 */
[----:B------:R-:W-:Y:S01]  /*08b0*/  FMUL.FTZ R15, R11, -1.4426950216293334961 ;  /* 0xbfb8aa3b0b0f7820 */ /* 0x000fe20000410000 */
[----:B------:R-:W-:-:S02]  /*08c0*/  HADD2.F32 R18, -RZ, R19.H0_H0 ;  /* 0x20000013ff127230 */ /* 0x000fc40000004100 */
[----:B------:R-:W-:Y:S02]  /*08d0*/  HADD2.F32 R36, -RZ, R19.H1_H1 ;  /* 0x30000013ff247230 */ /* 0x000fe40000004100 */
[C---:B------:R-:W-:Y:S01]  /*08e0*/  FMUL.FTZ R19, R17.reuse, R32 ;  /* 0x0000002011137220 */ /* 0x040fe20000410000 */
[----:B------:R-:W-:Y:S01]  /*08f0*/  HADD2.F32 R44, -RZ, R31.H0_H0 ;  /* 0x2000001fff2c7230 */ /* 0x000fe20000004100 */
[----:B------:R0:W1:Y:S01]  /*0900*/  MUFU.EX2 R16, R15 ;  /* 0x0000000f00107308 */ /* 0x0000620000000800 */
[----:B------:R-:W-:Y:S01]  /*0910*/  FMUL.FTZ R45, R17, R30 ;  /* 0x0000001e112d7220 */ /* 0x000fe20000410000 */
[----:B------:R-:W-:-:S03]  /*0920*/  FMUL.FTZ R30, R4, -1.4426950216293334961 ;  /* 0xbfb8aa3b041e7820 */ /* 0x000fc60000410000 */
[----:B------:R-:W-:Y:S01]  /*0930*/  FFMA.FTZ R13, R45, R44, R18 ;  /* 0x0000002c2d0d7223 */ /* 0x000fe20000010012 */
[----:B0-----:R-:W-:-:S03]  /*0940*/  FFMA.FTZ R15, R19, R49, R36 ;  /* 0x00000031130f7223 */ /* 0x001fc60000010024 */
[----:B------:R-:W-:Y:S01]  /*0950*/  FMUL.FTZ R32, R13, -1.4426950216293334961 ;  /* 0xbfb8aa3b0d207820 */ /* 0x000fe20000410000 */
[----:B------:R-:W-:Y:S01]  /*0960*/  FMUL.FTZ R36, R15, -1.4426950216293334961 ;  /* 0xbfb8aa3b0f247820 */ /* 0x000fe20000410000 */
[----:B------:R-:W0:Y:S08]  /*0970*/  MUFU.EX2 R30, R30 ;  /* 0x0000001e001e7308 */ /* 0x000e300000000800 */
[----:B------:R-:W2:Y:S08]  /*0980*/  MUFU.EX2 R36, R36 ;  /* 0x0000002400247308 */ /* 0x000eb00000000800 */
[----:B------:R-:W3:Y:S01]  /*0990*/  MUFU.EX2 R32, R32 ;  /* 0x0000002000207308 */ /* 0x000ee20000000800 */
[----:B-1----:R-:W-:Y:S01]  /*09a0*/  FADD.FTZ R16, R16, 1 ;  /* 0x3f80000010107421 */ /* 0x002fe20000010000 */
[----:B0-----:R-:W-:-:S06]  /*09b0*/  FADD.FTZ R31, R30, 1 ;  /* 0x3f8000001e1f7421 */ /* 0x001fcc0000010000 */
[----:B------:R-:W0:Y:S01]  /*09c0*/  MUFU.RCP R18, R16 ;  /* 0x0000001000127308 */ /* 0x000e220000001000 */
[----:B--2---:R-:W-:-:S07]  /*09d0*/  FADD.FTZ R37, R36, 1 ;  /* 0x3f80000024257421 */ /* 0x004fce0000010000 */
[----:B------:R-:W1:Y:S01]  /*09e0*/  MUFU.RCP R31, R31 ;  /* 0x0000001f001f7308 */ /* 0x000e620000001000 */
[----:B---3--:R-:W-:-:S07]  /*09f0*/  FADD.FTZ R35, R32, 1 ;  /* 0x3f80000020237421 */ /* 0x008fce0000010000 */
[----:B------:R-:W2:Y:S08]  /*0a00*/  MUFU.RCP R37, R37 ;  /* 0x0000002500257308 */ /* 0x000eb00000001000 */
[----:B------:R-:W3:Y:S01]  /*0a10*/  MUFU.RCP R35, R35 ;  /* 0x0000002300237308 */ /* 0x000ee20000001000 */
[----:B0-----:R-:W-:Y:S01]  /*0a20*/  FADD.FTZ R30, -R18, 1 ;  /* 0x3f800000121e7421 */ /* 0x001fe20000010100 */
[----:B-1----:R-:W-:-:S03]  /*0a30*/  FADD.FTZ R33, -R31, 1 ;  /* 0x3f8000001f217421 */ /* 0x002fc60000010100 */
[----:B------:R-:W-:Y:S01]  /*0a40*/  FFMA.FTZ R11, R11, R30, 1 ;  /* 0x3f8000000b0b7423 */ /* 0x000fe2000001001e */
[----:B------:R-:W-:Y:S01]  /*0a50*/  FFMA.FTZ R4, R4, R33, 1 ;  /* 0x3f80000004047423 */ /* 0x000fe20000010021 */
[--C-:B------:R-:W-:Y:S02]  /*0a60*/  HADD2.F32 R16, -RZ, R28.reuse.H0_H0 ;  /* 0x2000001cff107230 */ /* 0x100fe40000004100 */
[----:B--2---:R-:W-:Y:S01]  /*0a70*/  FADD.FTZ R30, -R37, 1 ;  /* 0x3f800000251e7421 */ /* 0x004fe20000010100 */
[----:B------:R-:W-:Y:S01]  /*0a80*/  FMUL.FTZ R11, R18, R11 ;  /* 0x0000000b120b7220 */ /* 0x000fe20000410000 */
[----:B------:R-:W-:Y:S02]  /*0a90*/  FMUL.FTZ R4, R31, R4 ;  /* 0x000000041f047220 */ /* 0x000fe40000410000 */
[----:B------:R-:W-:Y:S01]  /*0aa0*/  FFMA.FTZ R30, R15, R30, 1 ;  /* 0x3f8000000f1e7423 */ /* 0x000fe2000001001e */
[----:B------:R-:W-:Y:S02]  /*0ab0*/  HADD2.F32 R15, -RZ, R28.H1_H1 ;  /* 0x3000001cff0f7230 */ /* 0x000fe40000004100 */
[----:B---3--:R-:W-:Y:S01]  /*0ac0*/  FADD.FTZ R32, -R35, 1 ;  /* 0x3f80000023207421 */ /* 0x008fe20000010100 */
[----:B------:R-:W-:-:S03]  /*0ad0*/  FMUL.FTZ R16, R16, R11 ;  /* 0x0000000b10107220 */ /* 0x000fc60000410000 */
[----:B------:R-:W-:Y:S01]  /*0ae0*/  FFMA.FTZ R32, R13, R32, 1 ;  /* 0x3f8000000d207423 */ /* 0x000fe20000010020 */
[----:B------:R-:W-:Y:S01]  /*0af0*/  FMUL.FTZ R15, R15, R4 ;  /* 0x000000040f0f7220 */ /* 0x000fe20000410000 */
[--C-:B------:R-:W-:Y:S02]  /*0b00*/  HADD2.F32 R13, -RZ, R29.reuse.H0_H0 ;  /* 0x2000001dff0d7230 */ /* 0x100fe40000004100 */
[----:B------:R-:W-:Y:S01]  /*0b10*/  FMUL.FTZ R4, R3, R16 ;  /* 0x0000001003047220 */ /* 0x000fe20000410000 */
[----:B------:R-:W-:Y:S01]  /*0b20*/  FMUL.FTZ R32, R35, R32 ;  /* 0x0000002023207220 */ /* 0x000fe20000410000 */
[----:B------:R-:W-:Y:S02]  /*0b30*/  HADD2.F32 R18, -RZ, R29.H1_H1 ;  /* 0x3000001dff127230 */ /* 0x000fe40000004100 */
[----:B------:R-:W-:Y:S01]  /*0b40*/  FFMA.FTZ R11, R3, R16, RZ ;  /* 0x00000010030b7223 */ /* 0x000fe200000100ff */
[----:B------:R-:W-:Y:S01]  /*0b50*/  FMUL.FTZ R37, R37, R30 ;  /* 0x0000001e25257220 */ /* 0x000fe20000410000 */
[CC--:B------:R-:W-:Y:S01]  /*0b60*/  FMUL.FTZ R28, R46.reuse, R15.reuse ;  /* 0x0000000f2e1c7220 */ /* 0x0c0fe20000410000 */
[----:B------:R-:W-:Y:S01]  /*0b70*/  FFMA.FTZ R4, R5, R4, RZ ;  /* 0x0000000405047223 */ /* 0x000fe200000100ff */
[----:B------:R-:W-:Y:S01]  /*0b80*/  FMUL.FTZ R13, R13, R32 ;  /* 0x000000200d0d7220 */ /* 0x000fe20000410000 */
[----:B------:R-:W-:Y:S01]  /*0b90*/  FFMA.FTZ R11, R46, R15, R11 ;  /* 0x0000000f2e0b7223 */ /* 0x000fe2000001000b */
[----:B------:R-:W-:Y:S01]  /*0ba0*/  FMUL.FTZ R18, R18, R37 ;  /* 0x0000002512127220 */ /* 0x000fe20000410000 */
[----:B------:R-:W-:Y:S01]  /*0bb0*/  FFMA.FTZ R4, R47, R28, R4 ;  /* 0x0000001c2f047223 */ /* 0x000fe20000010004 */
[CC--:B------:R-:W-:Y:S01]  /*0bc0*/  FMUL.FTZ R29, R44.reuse, R13.reuse ;  /* 0x0000000d2c1d7220 */ /* 0x0c0fe20000410000 */
[----:B------:R-:W-:Y:S01]  /*0bd0*/  FFMA.FTZ R28, R44, R13, R11 ;  /* 0x0000000d2c1c7223 */ /* 0x000fe2000001000b */
[----:B------:R-:W-:Y:S01]  /*0be0*/  FMUL.FTZ R30, R49, R18 ;  /* 0x00000012311e7220 */ /* 0x000fe20000410000 */
[----:B------:R-:W-:Y:S01]  /*0bf0*/  IADD3 R11, P0, R55, 0x4, RZ ;  /* 0x00000004370b7810 */ /* 0x000fe20007f1e0ff */
[----:B------:R-:W-:-:S04]  /*0c00*/  FFMA.FTZ R4, R45, R29, R4 ;  /* 0x0000001d2d047223 */ /* 0x000fc80000010004 */
[----:B------:R-:W-:Y:S01]  /*0c10*/  FFMA.FTZ R29, R19, R30, R4 ;  /* 0x0000001e131d7223 */ /* 0x000fe20000010004 */
[----:B------:R-:W-:Y:S01]  /*0c20*/  IMAD.X R4, RZ, RZ, R34, P0 ;  /* 0x000000ffff047224 */ /* 0x000fe200000e0622 */
[----:B------:R-:W-:-:S04]  /*0c30*/  ISETP.GE.U32.AND P0, PT, R11, UR10, PT ;  /* 0x0000000a0b007c0c */ /* 0x000fc8000bf06070 */
[----:B------:R-:W-:Y:S01]  /*0c40*/  ISETP.GE.AND.EX P0, PT, R4, UR6, PT, P0 ;  /* 0x0000000604007c0c */ /* 0x000fe2000bf06300 */
        /* <DEDUP_REMOVED lines=20> */
[----:B------:R-:W-:Y:S02]  /*0d90*/  LOP3.LUT R35, R29, 0x18, RZ, 0x3c, !PT ;  /* 0x000000181d237812 */ /* 0x000fe400078e3cff */
[----:B------:R-:W-:-:S05]  /*0da0*/  LOP3.LUT R41, R41, 0xffffffc0, R2, 0xe2, !PT ;  /* 0xffffffc029297812 */ /* 0x000fca00078ee202 */
[----:B------:R-:W-:Y:S01]  /*0db0*/  IMAD R40, R41, 0x280, R6 ;  /* 0x0000028029287824 */ /* 0x000fe200078e0206 */
[----:B-1----:R-:W-:-:S04]  /*0dc0*/  ULEA UR5, UR7, UR5, 0x18 ;  /* 0x0000000507057291 */ /* 0x002fc8000f8ec03f */
[----:B------:R-:W-:Y:S02]  /*0dd0*/  IADD3 R40, R39, R40, RZ ;  /* 0x0000002827287210 */ /* 0x000fe40007ffe0ff */
        /* <DEDUP_REMOVED lines=13> */
[----:B------:R-:W-:Y:S01]  /*0eb0*/  STS.64 [R38], R20 ;  /* 0x0000001426007388 */ /* 0x000fe20000000a00 */
[----:B------:R-:W-:Y:S08]  /*0ec0*/  BAR.SYNC.DEFER_BLOCKING 0x0 ;  /* 0x0000000000007b1d */ /* 0x000ff00000010000 */
[----:B0-----:R-:W0:Y:S01]  /*0ed0*/  LDC.64 R36, c[0x0][0x260] ;  /* 0x00009800ff247b82 */ /* 0x001e220000000a00 */
        /* <DEDUP_REMOVED lines=15> */
.L_x_1400:
[----:B------:R-:W-:Y:S04]  /*0fd0*/  BSSY B0, `(.L_x_1401) ;  /* 0x0000061000007945 */ /* 0x000fe80003800000 */
[----:B------:R-:W-:Y:S05]  /*0fe0*/  @P1 BRA `(.L_x_1402) ;  /* 0x00000004007c1947 */ /* 0x000fea0003800000 */
[----:B0-----:R-:W-:Y:S02]  /*0ff0*/  SHF.L.U32 R28, R55, 0x3, RZ ;  /* 0x00000003371c7819 */ /* 0x001fe400000006ff */
[----:B------:R-:W-:Y:S02]  /*1000*/  SHF.L.U32 R42, R6, 0x3, RZ ;  /* 0x00000003062a7819 */ /* 0x000fe400000006ff */
        /* <DEDUP_REMOVED lines=14> */
[----:B------:R-:W-:Y:S02]  /*10f0*/  LEA.HI R30, R28, R39, RZ, 0x2 ;  /* 0x000000271c1e7211 */ /* 0x000fe400078f10ff */
[----:B------:R-:W-:Y:S02]  /*1100*/  LEA.HI R28, R29, R32, RZ, 0x2 ;  /* 0x000000201d1c7211 */ /* 0x000fe400078f10ff */
[----:B------:R-:W-:Y:S02]  /*1110*/  SHF.R.S32.HI R30, RZ, 0x2, R30 ;  /* 0x00000002ff1e7819 */ /* 0x000fe4000001141e */
[----:B------:R-:W-:Y:S02]  /*1120*/  SHF.R.S32.HI R32, RZ, 0x2, R31 ;  /* 0x00000002ff207819 */ /* 0x000fe4000001141f */
[----:B------:R-:W-:Y:S01]  /*1130*/  LEA.HI R29, R34, R33, RZ, 0x2 ;  /* 0x00000021221d7211 */ /* 0x000fe200078f10ff */
[----:B------:R-:W-:Y:S01]  /*1140*/  IMAD R31, R30, 0x28, R51 ;  /* 0x000000281e1f7824 */ /* 0x000fe200078e0233 */
[----:B------:R-:W-:Y:S01]  /*1150*/  SHF.R.S32.HI R38, RZ, 0x1f, R37 ;  /* 0x0000001fff267819 */ /* 0x000fe20000011425 */
[----:B------:R-:W-:Y:S01]  /*1160*/  VIADD R34, R39, 0x10 ;  /* 0x0000001027227836 */ /* 0x000fe20000000000 */
[----:B------:R-:W-:Y:S01]  /*1170*/  SHF.R.S32.HI R41, RZ, 0x1f, R40 ;  /* 0x0000001fff297819 */ /* 0x000fe20000011428 */
[----:B------:R-:W-:Y:S01]  /*1180*/  IMAD R33, R32, 0x28, R51 ;  /* 0x0000002820217824 */ /* 0x000fe200078e0233 */
[----:B------:R-:W-:-:S02]  /*1190*/  IADD3 R36, R31, R42, RZ ;  /* 0x0000002a1f247210 */ /* 0x000fc40007ffe0ff */
[----:B------:R-:W-:Y:S01]  /*11a0*/  SHF.R.S32.HI R35, RZ, 0x1f, R34 ;  /* 0x0000001fff237819 */ /* 0x000fe20000011422 */
[----:B------:R-:W-:Y:S01]  /*11b0*/  IMAD.IADD R33, R42, 0x1, R33 ;  /* 0x000000012a217824 */ /* 0x000fe200078e0221 */
[----:B------:R-:W-:Y:S02]  /*11c0*/  LEA.HI R31, R38, R37, RZ, 0x2 ;  /* 0x00000025261f7211 */ /* 0x000fe400078f10ff */
[----:B------:R-:W0:Y:S01]  /*11d0*/  LDS.64 R36, [R36] ;  /* 0x0000000024247984 */ /* 0x000e220000000a00 */
[----:B------:R-:W-:Y:S02]  /*11e0*/  LEA.HI R30, R35, R34, RZ, 0x2 ;  /* 0x00000022231e7211 */ /* 0x000fe400078f10ff */
[----:B------:R-:W-:Y:S01]  /*11f0*/  LEA.HI R32, R41, R40, RZ, 0x2 ;  /* 0x0000002829207211 */ /* 0x000fe200078f10ff */
[C---:B------:R-:W-:Y:S01]  /*1200*/  VIADD R40, R39.reuse, 0x20 ;  /* 0x0000002027287836 */ /* 0x040fe20000000000 */
[C---:B------:R-:W-:Y:S02]  /*1210*/  IADD3 R34, R39.reuse, 0x1c, RZ ;  /* 0x0000001c27227810 */ /* 0x040fe40007ffe0ff */
[----:B------:R-:W-:-:S02]  /*1220*/  IADD3 R43, R39, 0x24, RZ ;  /* 0x00000024272b7810 */ /* 0x000fc40007ffe0ff */
[----:B------:R1:W2:Y:S01]  /*1230*/  LDS.64 R38, [R33] ;  /* 0x0000000021267984 */ /* 0x0002a20000000a00 */
[----:B------:R-:W-:Y:S02]  /*1240*/  SHF.R.S32.HI R35, RZ, 0x1f, R34 ;  /* 0x0000001fff237819 */ /* 0x000fe40000011422 */
[----:B------:R-:W-:Y:S02]  /*1250*/  SHF.R.S32.HI R28, RZ, 0x2, R28 ;  /* 0x00000002ff1c7819 */ /* 0x000fe4000001141c */
[----:B------:R-:W-:Y:S02]  /*1260*/  SHF.R.S32.HI R41, RZ, 0x1f, R40 ;  /* 0x0000001fff297819 */ /* 0x000fe40000011428 */
[----:B------:R-:W-:Y:S02]  /*1270*/  LEA.HI R35, R35, R34, RZ, 0x2 ;  /* 0x0000002223237211 */ /* 0x000fe400078f10ff */
[----:B------:R-:W-:Y:S01]  /*1280*/  SHF.R.S32.HI R34, RZ, 0x2, R29 ;  /* 0x00000002ff227819 */ /* 0x000fe2000001141d */
[----:B------:R-:W-:Y:S01]  /*1290*/  IMAD R29, R28, 0x28, R51 ;  /* 0x000000281c1d7824 */ /* 0x000fe200078e0233 */
[----:B------:R-:W-:-:S02]  /*12a0*/  SHF.R.S32.HI R56, RZ, 0x1f, R43 ;  /* 0x0000001fff387819 */ /* 0x000fc4000001142b */
[----:B------:R-:W-:Y:S01]  /*12b0*/  LEA.HI R41, R41, R40, RZ, 0x2 ;  /* 0x0000002829297211 */ /* 0x000fe200078f10ff */
[----:B------:R-:W-:Y:S01]  /*12c0*/  IMAD.IADD R29, R42, 0x1, R29 ;  /* 0x000000012a1d7824 */ /* 0x000fe200078e021d */
[----:B------:R-:W-:Y:S01]  /*12d0*/  SHF.R.S32.HI R40, RZ, 0x2, R31 ;  /* 0x00000002ff287819 */ /* 0x000fe2000001141f */
[--C-:B------:R-:W-:Y:S01]  /*12e0*/  IMAD R31, R34, 0x28, R51.reuse ;  /* 0x00000028221f7824 */ /* 0x100fe200078e0233 */
[----:B------:R-:W-:Y:S02]  /*12f0*/  LEA.HI R43, R56, R43, RZ, 0x2 ;  /* 0x0000002b382b7211 */ /* 0x000fe400078f10ff */
[----:B------:R-:W-:Y:S01]  /*1300*/  SHF.R.S32.HI R30, RZ, 0x2, R30 ;  /* 0x00000002ff1e7819 */ /* 0x000fe2000001141e */
[----:B------:R-:W3:Y:S01]  /*1310*/  LDS.64 R28, [R29] ;  /* 0x000000001d1c7984 */ /* 0x000ee20000000a00 */
[----:B------:R-:W-:Y:S01]  /*1320*/  SHF.R.S32.HI R32, RZ, 0x2, R32 ;  /* 0x00000002ff207819 */ /* 0x000fe20000011420 */
[----:B------:R-:W-:Y:S01]  /*1330*/  IMAD R57, R40, 0x28, R51 ;  /* 0x0000002828397824 */ /* 0x000fe200078e0233 */
[----:B------:R-:W-:-:S02]  /*1340*/  SHF.R.S32.HI R56, RZ, 0x2, R35 ;  /* 0x00000002ff387819 */ /* 0x000fc40000011423 */
[----:B------:R-:W-:Y:S01]  /*1350*/  SHF.R.S32.HI R58, RZ, 0x2, R41 ;  /* 0x00000002ff3a7819 */ /* 0x000fe20000011429 */
[----:B------:R-:W-:Y:S01]  /*1360*/  IMAD R59, R32, 0x28, R51 ;  /* 0x00000028203b7824 */ /* 0x000fe200078e0233 */
[----:B------:R-:W-:Y:S01]  /*1370*/  SHF.R.S32.HI R60, RZ, 0x2, R43 ;  /* 0x00000002ff3c7819 */ /* 0x000fe2000001142b */
[--C-:B------:R-:W-:Y:S01]  /*1380*/  IMAD R43, R30, 0x28, R51.reuse ;  /* 0x000000281e2b7824 */ /* 0x100fe200078e0233 */
[----:B------:R-:W-:Y:S01]  /*1390*/  IADD3 R31, R42, R31, RZ ;  /* 0x0000001f2a1f7210 */ /* 0x000fe20007ffe0ff */
[--C-:B------:R-:W-:Y:S01]  /*13a0*/  IMAD R35, R56, 0x28, R51.reuse ;  /* 0x0000002838237824 */ /* 0x100fe200078e0233 */
[----:B------:R-:W-:Y:S01]  /*13b0*/  IADD3 R34, R42, R57, RZ ;  /* 0x000000392a227210 */ /* 0x000fe20007ffe0ff */
[--C-:B------:R-:W-:Y:S02]  /*13c0*/  IMAD R41, R58, 0x28, R51.reuse ;  /* 0x000000283a297824 */ /* 0x100fe400078e0233 */
[----:B0-----:R-:W-:Y:S01]  /*13d0*/  FADD.FTZ R57, RZ, R36 ;  /* 0x00000024ff397221 */ /* 0x001fe20000010000 */
[----:B-1----:R-:W-:Y:S01]  /*13e0*/  IMAD R33, R60, 0x28, R51 ;  /* 0x000000283c217824 */ /* 0x002fe200078e0233 */
[----:B------:R-:W0:Y:S01]  /*13f0*/  LDS.64 R30, [R31] ;  /* 0x000000001f1e7984 */ /* 0x000e220000000a00 */
[C---:B------:R-:W-:Y:S01]  /*1400*/  IMAD.IADD R32, R42.reuse, 0x1, R43 ;  /* 0x000000012a207824 */ /* 0x040fe200078e022b */
[C---:B------:R-:W-:Y:S01]  /*1410*/  IADD3 R56, R42.reuse, R35, RZ ;  /* 0x000000232a387210 */ /* 0x040fe20007ffe0ff */
[C---:B------:R-:W-:Y:S01]  /*1420*/  IMAD.IADD R58, R42.reuse, 0x1, R59 ;  /* 0x000000012a3a7824 */ /* 0x040fe200078e023b */
[----:B------:R-:W-:Y:S01]  /*1430*/  LDS.64 R34, [R34] ;  /* 0x0000000022227984 */ /* 0x000fe20000000a00 */
[C---:B------:R-:W-:Y:S01]  /*1440*/  IMAD.IADD R40, R42.reuse, 0x1, R41 ;  /* 0x000000012a287824 */ /* 0x040fe200078e0229 */
[----:B------:R-:W-:Y:S01]  /*1450*/  IADD3 R42, R42, R33, RZ ;  /* 0x000000212a2a7210 */ /* 0x000fe20007ffe0ff */
[----:B--2---:R-:W-:Y:S01]  /*1460*/  FADD.FTZ R57, R57, R38 ;  /* 0x0000002639397221 */ /* 0x004fe20000010000 */
[----:B------:R-:W1:Y:S01]  /*1470*/  LDS.64 R32, [R32] ;  /* 0x0000000020207984 */ /* 0x000e620000000a00 */
[----:B------:R-:W-:-:S03]  /*1480*/  FADD.FTZ R38, RZ, R37 ;  /* 0x00000025ff267221 */ /* 0x000fc60000010000 */
[----:B------:R-:W2:Y:S01]  /*1490*/  LDS.64 R36, [R58] ;  /* 0x000000003a247984 */ /* 0x000ea20000000a00 */
[----:B------:R-:W-:-:S03]  /*14a0*/  FADD.FTZ R60, R38, R39 ;  /* 0x00000027263c7221 */ /* 0x000fc60000010000 */
[----:B------:R-:W4:Y:S04]  /*14b0*/  LDS.64 R38, [R56] ;  /* 0x0000000038267984 */ /* 0x000f280000000a00 */
[----:B------:R-:W5:Y:S04]  /*14c0*/  LDS.64 R40, [R40] ;  /* 0x0000000028287984 */ /* 0x000f680000000a00 */
[----:B------:R-:W5:Y:S01]  /*14d0*/  LDS.64 R42, [R42] ;  /* 0x000000002a2a7984 */ /* 0x000f620000000a00 */
[----:B---3--:R-:W-:Y:S01]  /*14e0*/  FADD.FTZ R57, R57, R28 ;  /* 0x0000001c39397221 */ /* 0x008fe20000010000 */
[----:B------:R-:W-:-:S03]  /*14f0*/  FADD.FTZ R60, R60, R29 ;  /* 0x0000001d3c3c7221 */ /* 0x000fc60000010000 */
        /* <DEDUP_REMOVED lines=8> */
[----:B----4-:R-:W-:Y:S01]  /*1580*/  FADD.FTZ R57, R57, R38 ;  /* 0x0000002639397221 */ /* 0x010fe20000010000 */
[----:B------:R-:W-:-:S03]  /*1590*/  FADD.FTZ R60, R60, R39 ;  /* 0x000000273c3c7221 */ /* 0x000fc60000010000 */
[----:B-----5:R-:W-:Y:S01]  /*15a0*/  FADD.FTZ R57, R57, R40 ;  /* 0x0000002839397221 */ /* 0x020fe20000010000 */
[----:B------:R-:W-:-:S03]  /*15b0*/  FADD.FTZ R60, R60, R41 ;  /* 0x000000293c3c7221 */ /* 0x000fc60000010000 */
[----:B------:R-:W-:Y:S01]  /*15c0*/  FADD.FTZ R42, R57, R42 ;  /* 0x0000002a392a7221 */ /* 0x000fe20000010000 */
[----:B------:R-:W-:-:S07]  /*15d0*/  FADD.FTZ R43, R60, R43 ;  /* 0x0000002b3c2b7221 */ /* 0x000fce0000010000 */
.L_x_1402:
[----:B------:R-:W-:Y:S05]  /*15e0*/  BSYNC B0 ;  /* 0x0000000000007941 */ /* 0x000fea0003800000 */
.L_x_1401:
        /* <DEDUP_REMOVED lines=13> */
[----:B------:R-:W0:Y:S01]  /*16c0*/  LDC R33, c[0x0][0x10] ;  /* 0x00000400ff217b82 */ /* 0x000e220000000800 */
[----:B------:R-:W-:-:S05]  /*16d0*/  SHF.R.U32.HI R32, RZ, 0x2, R6 ;  /* 0x00000002ff207819 */ /* 0x000fca0000011606 */
[----:B-1----:R-:W-:Y:S02]  /*16e0*/  IMAD.SHL.U32 R35, R32, 0x40, RZ ;  /* 0x0000004020237824 */ /* 0x002fe400078e00ff */
[----:B------:R-:W1:Y:S01]  /*16f0*/  LDC.64 R30, c[0x0][0x260] ;  /* 0x00009800ff1e7b82 */ /* 0x000e620000000a00 */
[----:B0-----:R-:W-:Y:S02]  /*1700*/  IMAD R32, R33, UR4, R0 ;  /* 0x0000000421207c24 */ /* 0x001fe4000f8e0200 */
[----:B------:R-:W-:-:S04]  /*1710*/  LOP3.LUT R33, R35, 0xffffffc0, R2, 0xe2, !PT ;  /* 0xffffffc023217812 */ /* 0x000fc800078ee202 */
[----:B------:R-:W-:-:S05]  /*1720*/  LEA R32, R32, R33, 0x9 ;  /* 0x0000002120207211 */ /* 0x000fca00078e48ff */
[----:B------:R-:W-:-:S04]  /*1730*/  IMAD.SHL.U32 R33, R32, 0x2, RZ ;  /* 0x0000000220217824 */ /* 0x000fc800078e00ff */
[----:B-1----:R-:W-:-:S05]  /*1740*/  IMAD.WIDE.U32 R30, R33, 0x4, R30 ;  /* 0x00000004211e7825 */ /* 0x002fca00078e001e */
[----:B------:R0:W-:Y:S02]  /*1750*/  STG.E.64 desc[UR8][R30.64], R28 ;  /* 0x0000001c1e007986 */ /* 0x0001e4000c101b08 */
.L_x_1404:
[----:B------:R-:W-:Y:S05]  /*1760*/  BSYNC B0 ;  /* 0x0000000000007941 */ /* 0x000fea0003800000 */
.L_x_1403:
        /* <DEDUP_REMOVED lines=13> */
.L_x_1407:
[----:B------:R-:W2:Y:S04]  /*1840*/  LD.E.STRONG.GPU R30, desc[UR8][R28.64] ;  /* 0x000000081c1e7980 */ /* 0x000ea8000c10f900 */
[----:B--2---:R-:W-:Y:S01]  /*1850*/  CCTL.IVALL ;  /* 0x00000000ff00798f */ /* 0x004fe20002000000 */
[----:B------:R-:W-:Y:S05]  /*1860*/  YIELD ;  /* 0x0000000000007946 */ /* 0x000fea0003800000 */
[----:B-----5:R-:W-:-:S04]  /*1870*/  LOP3.LUT R30, R30, R31, RZ, 0x3c, !PT ;  /* 0x0000001f1e1e7212 */ /* 0x020fc800078e3cff */
[----:B------:R-:W-:-:S13]  /*1880*/  ISETP.GT.AND P1, PT, R30, -0x1, PT ;  /* 0xffffffff1e00780c */ /* 0x000fda0003f24270 */
[----:B------:R-:W-:Y:S05]  /*1890*/  @P1 BRA `(.L_x_1407) ;  /* 0xfffffffc00e81947 */ /* 0x000fea000383ffff */
.L_x_1406:
[----:B------:R-:W-:Y:S05]  /*18a0*/  WARPSYNC.ALL ;  /* 0x0000000000007948 */ /* 0x000fea0003800000 */
[----:B------:R-:W-:Y:S06]  /*18b0*/  BAR.SYNC.DEFER_BLOCKING 0x0 ;  /* 0x0000000000007b1d */ /* 0x000fec0000010000 */
[----:B------:R-:W-:Y:S05]  /*18c0*/  BRA `(.L_x_1408) ;  /* 0x0000000000607947 */ /* 0x000fea0003800000 */
.L_x_1405:
        /* <DEDUP_REMOVED lines=16> */
.L_x_1410:
[----:B------:R-:W2:Y:S04]  /*19d0*/  LD.E.STRONG.GPU R30, desc[UR8][R28.64] ;  /* 0x000000081c1e7980 */ /* 0x000ea8000c10f900 */
[----:B--2---:R-:W-:Y:S01]  /*19e0*/  CCTL.IVALL ;  /* 0x00000000ff00798f */ /* 0x004fe20002000000 */
[----:B------:R-:W-:Y:S05]  /*19f0*/  YIELD ;  /* 0x0000000000007946 */ /* 0x000fea0003800000 */
[----:B-----5:R-:W-:-:S04]  /*1a00*/  LOP3.LUT R30, R30, R31, RZ, 0x3c, !PT ;  /* 0x0000001f1e1e7212 */ /* 0x020fc800078e3cff */
[----:B------:R-:W-:-:S13]  /*1a10*/  ISETP.GT.AND P1, PT, R30, -0x1, PT ;  /* 0xffffffff1e00780c */ /* 0x000fda0003f24270 */
[----:B------:R-:W-:Y:S05]  /*1a20*/  @P1 BRA `(.L_x_1410) ;  /* 0xfffffffc00e81947 */ /* 0x000fea000383ffff */
.L_x_1409:
[----:B------:R-:W-:Y:S05]  /*1a30*/  WARPSYNC.ALL ;  /* 0x0000000000007948 */ /* 0x000fea0003800000 */
[----:B------:R-:W-:Y:S06]  /*1a40*/  BAR.SYNC.DEFER_BLOCKING 0x0 ;  /* 0x0000000000007b1d */ /* 0x000fec0000010000 */
.L_x_1408:
[----:B------:R-:W-:Y:S01]  /*1a50*/  ISETP.GT.U32.AND P1, PT, R6, 0xff, PT ;  /* 0x000000ff0600780c */ /* 0x000fe20003f24070 */
[----:B------:R-:W2:Y:S01]  /*1a60*/  S2UR UR7, SR_CgaCtaId ;  /* 0x00000000000779c3 */ /* 0x000ea20000008800 */
[----:B------:R-:W-:Y:S01]  /*1a70*/  UMOV UR5, 0x400 ;  /* 0x0000040000057882 */ /* 0x000fe20000000000 */
[----:B------:R-:W-:Y:S01]  /*1a80*/  SHF.L.U32 R55, R55, 0x3, RZ ;  /* 0x0000000337377819 */ /* 0x000fe200000006ff */
[----:B------:R-:W-:-:S09]  /*1a90*/  ULDC.64 UR12, c[0x0][0x210] ;  /* 0x00008400000c7ab9 */ /* 0x000fd20000000a00 */
[----:B0-----:R-:W0:Y:S01]  /*1aa0*/  @!P1 LDC R29, c[0x0][0x10] ;  /* 0x00000400ff1d9b82 */ /* 0x001e220000000800 */
[C---:B------:R-:W-:Y:S01]  /*1ab0*/  @!P1 IMAD.SHL.U32 R32, R6.reuse, 0x2, RZ ;  /* 0x0000000206209824 */ /* 0x040fe200078e00ff */
[----:B------:R-:W-:-:S06]  /*1ac0*/  @!P1 LOP3.LUT R33, R6, 0x1f, RZ, 0xc0, !PT ;  /* 0x0000001f06219812 */ /* 0x000fcc00078ec0ff */
[----:B------:R-:W3:Y:S01]  /*1ad0*/  @!P1 LDC.64 R30, c[0x0][0x260] ;  /* 0x00009800ff1e9b82 */ /* 0x000ee20000000a00 */
[----:B0-----:R-:W-:Y:S01]  /*1ae0*/  @!P1 IMAD R28, R29, UR4, R0 ;  /* 0x000000041d1c9c24 */ /* 0x001fe2000f8e0200 */
[----:B------:R-:W-:-:S04]  /*1af0*/  @!P1 LOP3.LUT R29, R32, 0x7fffffc0, RZ, 0xc0, !PT ;  /* 0x7fffffc0201d9812 */ /* 0x000fc800078ec0ff */
        /* <DEDUP_REMOVED lines=9> */
[----:B------:R-:W-:Y:S02]  /*1b90*/  UIADD3 UR5, UR5, 0x3480, URZ ;  /* 0x0000348005057890 */ /* 0x000fe4000fffe03f */
        /* <DEDUP_REMOVED lines=22> */
[----:B------:R-:W-:Y:S01]  /*1d00*/  @!P1 SHF.R.U32.HI R30, RZ, 0x2, R6 ;  /* 0x00000002ff1e9819 */ /* 0x000fe20000011606 */
[----:B-1----:R-:W-:-:S03]  /*1d10*/  FADD.FTZ R32, R31, R32 ;  /* 0x000000201f207221 */ /* 0x002fc60000010000 */
[----:B------:R-:W0:Y:S04]  /*1d20*/  SHFL.BFLY PT, R34, R33, 0x1, 0x1f ;  /* 0x0c201f0021227f89 */ /* 0x000e2800000e0000 */
[----:B------:R-:W1:Y:S01]  /*1d30*/  SHFL.BFLY PT, R35, R32, 0x1, 0x1f ;  /* 0x0c201f0020237f89 */ /* 0x000e6200000e0000 */
[----:B0-----:R-:W-:Y:S01]  /*1d40*/  FADD.FTZ R28, R33, R34 ;  /* 0x00000022211c7221 */ /* 0x001fe20000010000 */
[----:B------:R-:W-:Y:S02]  /*1d50*/  LOP3.LUT R34, R55, 0x8, RZ, 0xc0, !PT ;  /* 0x0000000837227812 */ /* 0x000fe400078ec0ff */
[----:B------:R-:W-:Y:S01]  /*1d60*/  MOV R55, R11 ;  /* 0x0000000b00377202 */ /* 0x000fe20000000f00 */
[----:B-1----:R-:W-:Y:S01]  /*1d70*/  FADD.FTZ R29, R32, R35 ;  /* 0x00000023201d7221 */ /* 0x002fe20000010000 */
[----:B------:R-:W-:Y:S01]  /*1d80*/  @!P1 LOP3.LUT R32, R30, 0x3ffffff8, RZ, 0xc0, !PT ;  /* 0x3ffffff81e209812 */ /* 0x000fe200078ec0ff */
[----:B------:R-:W-:Y:S01]  /*1d90*/  @!P1 FMUL.FTZ R28, R28, 9.7656251455191522837e-05 ;  /* 0x38cccccd1c1c9820 */ /* 0x000fe20000410000 */
[----:B------:R-:W-:-:S02]  /*1da0*/  IMAD.IADD R53, R53, 0x1, -R34 ;  /* 0x0000000135357824 */ /* 0x000fc400078e0a22 */
[----:B------:R-:W-:Y:S01]  /*1db0*/  @!P1 FMUL.FTZ R29, R29, 9.7656251455191522837e-05 ;  /* 0x38cccccd1d1d9820 */ /* 0x000fe20000410000 */
[----:B------:R-:W-:Y:S02]  /*1dc0*/  IMAD.MOV.U32 R34, RZ, RZ, R4 ;  /* 0x000000ffff227224 */ /* 0x000fe400078e0004 */
[----:B------:R-:W-:Y:S02]  /*1dd0*/  LEA R30, R53, UR5, 0x3 ;  /* 0x00000005351e7c11 */ /* 0x000fe4000f8e18ff */
        /* <DEDUP_REMOVED lines=26> */
.L_x_1399:
        /* <DEDUP_REMOVED lines=55> */
.L_x_1428:
        /* <DEDUP_REMOVED lines=45> */
.L_x_1415:
[----:B------:R-:W-:Y:S05]  /*25c0*/  BSYNC B1 ;  /* 0x0000000000017941 */ /* 0x000fea0003800000 */
.L_x_1414:
        /* <DEDUP_REMOVED lines=21> */
.L_x_1418:
        /* <DEDUP_REMOVED lines=55> */
.L_x_1417:
[----:B------:R-:W-:Y:S05]  /*2a90*/  BSYNC B1 ;  /* 0x0000000000017941 */ /* 0x000fea0003800000 */
.L_x_1416:
        /* <DEDUP_REMOVED lines=35> */
.L_x_1420:
[----:B------:R-:W-:Y:S05]  /*2cd0*/  BSYNC B1 ;  /* 0x0000000000017941 */ /* 0x000fea0003800000 */
.L_x_1419:
        /* <DEDUP_REMOVED lines=15> */
.L_x_1413:
[----:B------:R-:W-:Y:S05]  /*2dd0*/  BSYNC B0 ;  /* 0x0000000000007941 */ /* 0x000fea0003800000 */
.L_x_1412:
        /* <DEDUP_REMOVED lines=50> */
.L_x_1437:
        /* <DEDUP_REMOVED lines=47> */
.L_x_1447:
        /* <DEDUP_REMOVED lines=41> */
.L_x_1457:
[----:B--2---:R-:W-:Y:S01]  /*3680*/  FADD.FTZ R17, R16, R34 ;  /* 0x0000002210117221 */ /* 0x004fe20000010000 */
[----:B------:R-:W-:-:S04]  /*3690*/  @!P1 F2FP.F16.F32.PACK_AB R16, RZ, R26 ;  /* 0x0000001aff10923e */ /* 0x000fc800000000ff */
[----:B------:R-:W-:Y:S02]  /*36a0*/  PRMT R22, R16, 0x7610, R22 ;  /* 0x0000761010167816 */ /* 0x000fe40000000016 */
[----:B------:R-:W-:Y:S02]  /*36b0*/  @!P1 F2FP.F16.F32.PACK_AB R17, RZ, R17 ;  /* 0x00000011ff11923e */ /* 0x000fe400000000ff */
[----:B------:R-:W-:Y:S01]  /*36c0*/  LEA.HI R16, R2, 0x3c, RZ, 0x1c ;  /* 0x0000003c02107811 */ /* 0x000fe200078fe0ff */
[----:B------:R2:W-:Y:S04]  /*36d0*/  @!P1 STG.E.U16 desc[UR8][R18.64+0x50], R22 ;  /* 0x0000501612009986 */ /* 0x0005e8000c101508 */
[----:B------:R2:W-:Y:S02]  /*36e0*/  @!P1 STG.E.U16 desc[UR8][R20.64+0x50], R17 ;  /* 0x0000501114009986 */ /* 0x0005e4000c101508 */
.L_x_1423:
[----:B------:R-:W-:Y:S05]  /*36f0*/  BSYNC B0 ;  /* 0x0000000000007941 */ /* 0x000fea0003800000 */
.L_x_1422:
        /* <DEDUP_REMOVED lines=164> */
.L_x_1491:
        /* <DEDUP_REMOVED lines=9> */
.L_x_1421:
        /* <DEDUP_REMOVED lines=8> */
.L_x_1424:
[----:B------:R-:W-:Y:S01]  /*4250*/  HFMA2.MMA R32, -RZ, RZ, 0, 4.76837158203125e-07 ;  /* 0x00000008ff207435 */ /* 0x000fe200000001ff */
[----:B-1----:R-:W-:Y:S01]  /*4260*/  MOV R33, R16 ;  /* 0x0000001000217202 */ /* 0x002fe20000000f00 */
[----:B------:R-:W-:Y:S01]  /*4270*/  IMAD.MOV.U32 R31, RZ, RZ, 0x101f ;  /* 0x0000101fff1f7424 */ /* 0x000fe200078e00ff */
[----:B------:R-:W-:-:S08]  /*4280*/  MOV R30, 0xffff ;  /* 0x0000ffff001e7802 */ /* 0x000fd00000000f00 */
[----:B0-2---:R-:W-:Y:S05]  /*4290*/  WARPSYNC.COLLECTIVE R30, `(.L_x_1429) ;  /* 0x000000001e087348 */ /* 0x005fea0003c00000 */
[----:B------:R1:W3:Y:S02]  /*42a0*/  SHFL.BFLY P2, R34, R33, R32, R31 ;  /* 0x0c00002021227389 */ /* 0x0002e4000004001f */
[----:B0123--:R-:W-:Y:S01]  /*42b0*/  ENDCOLLECTIVE ;  /* 0x000000000000791b */ /* 0x00ffe20003800000 */
.L_x_1429:
[----:B------:R-:W-:Y:S01]  /*42c0*/  IMAD.MOV.U32 R33, RZ, RZ, R17 ;  /* 0x000000ffff217224 */ /* 0x000fe200078e0011 */
[----:B------:R-:W-:-:S07]  /*42d0*/  MOV R19, R34 ;  /* 0x0000002200137202 */ /* 0x000fce0000000f00 */
[----:B------:R-:W-:Y:S05]  /*42e0*/  WARPSYNC.COLLECTIVE R30, `(.L_x_1430) ;  /* 0x000000001e087348 */ /* 0x000fea0003c00000 */
[----:B------:R0:W1:Y:S02]  /*42f0*/  SHFL.BFLY P2, R34, R33, R32, R31 ;  /* 0x0c00002021227389 */ /* 0x000064000004001f */
[----:B01----:R-:W-:Y:S01]  /*4300*/  ENDCOLLECTIVE ;  /* 0x000000000000791b */ /* 0x003fe20003800000 */
.L_x_1430:
[----:B------:R-:W-:-:S05]  /*4310*/  FADD.FTZ R19, R19, R16 ;  /* 0x0000001013137221 */ /* 0x000fca0000010000 */
[----:B------:R-:W-:Y:S01]  /*4320*/  MOV R33, R19 ;  /* 0x0000001300217202 */ /* 0x000fe20000000f00 */
[----:B------:R-:W-:Y:S01]  /*4330*/  IMAD.MOV.U32 R32, RZ, RZ, 0x4 ;  /* 0x00000004ff207424 */ /* 0x000fe200078e00ff */
[----:B------:R-:W-:-:S07]  /*4340*/  MOV R18, R34 ;  /* 0x0000002200127202 */ /* 0x000fce0000000f00 */
[----:B------:R-:W-:Y:S05]  /*4350*/  WARPSYNC.COLLECTIVE R30, `(.L_x_1431) ;  /* 0x000000001e087348 */ /* 0x000fea0003c00000 */
[----:B------:R0:W1:Y:S02]  /*4360*/  SHFL.BFLY P2, R34, R33, R32, R31 ;  /* 0x0c00002021227389 */ /* 0x000064000004001f */
[----:B01----:R-:W-:Y:S01]  /*4370*/  ENDCOLLECTIVE ;  /* 0x000000000000791b */ /* 0x003fe20003800000 */
.L_x_1431:
[----:B------:R-:W-:-:S05]  /*4380*/  FADD.FTZ R18, R18, R17 ;  /* 0x0000001112127221 */ /* 0x000fca0000010000 */
[----:B------:R-:W-:Y:S02]  /*4390*/  MOV R33, R18 ;  /* 0x0000001200217202 */ /* 0x000fe40000000f00 */
[----:B------:R-:W-:-:S07]  /*43a0*/  MOV R20, R34 ;  /* 0x0000002200147202 */ /* 0x000fce0000000f00 */
[----:B------:R-:W-:Y:S05]  /*43b0*/  WARPSYNC.COLLECTIVE R30, `(.L_x_1432) ;  /* 0x000000001e087348 */ /* 0x000fea0003c00000 */
[----:B------:R0:W1:Y:S02]  /*43c0*/  SHFL.BFLY P2, R34, R33, R32, R31 ;  /* 0x0c00002021227389 */ /* 0x000064000004001f */
[----:B01----:R-:W-:Y:S01]  /*43d0*/  ENDCOLLECTIVE ;  /* 0x000000000000791b */ /* 0x003fe20003800000 */
.L_x_1432:
[----:B------:R-:W-:Y:S01]  /*43e0*/  FADD.FTZ R20, R19, R20 ;  /* 0x0000001413147221 */ /* 0x000fe20000010000 */
[----:B------:R-:W-:-:S04]  /*43f0*/  HFMA2.MMA R32, -RZ, RZ, 0, 1.1920928955078125e-07 ;  /* 0x00000002ff207435 */ /* 0x000fc800000001ff */
[----:B------:R-:W-:Y:S01]  /*4400*/  MOV R33, R20 ;  /* 0x0000001400217202 */ /* 0x000fe20000000f00 */
[----:B------:R-:W-:-:S07]  /*4410*/  IMAD.MOV.U32 R21, RZ, RZ, R34 ;  /* 0x000000ffff157224 */ /* 0x000fce00078e0022 */
[----:B------:R-:W-:Y:S05]  /*4420*/  WARPSYNC.COLLECTIVE R30, `(.L_x_1433) ;  /* 0x000000001e087348 */ /* 0x000fea0003c00000 */
[----:B------:R0:W1:Y:S02]  /*4430*/  SHFL.BFLY P2, R34, R33, R32, R31 ;  /* 0x0c00002021227389 */ /* 0x000064000004001f */
[----:B01----:R-:W-:Y:S01]  /*4440*/  ENDCOLLECTIVE ;  /* 0x000000000000791b */ /* 0x003fe20003800000 */
.L_x_1433:
[----:B------:R-:W-:-:S05]  /*4450*/  FADD.FTZ R21, R18, R21 ;  /* 0x0000001512157221 */ /* 0x000fca0000010000 */
[----:B------:R-:W-:Y:S01]  /*4460*/  MOV R33, R21 ;  /* 0x0000001500217202 */ /* 0x000fe20000000f00 */
[----:B------:R-:W-:-:S07]  /*4470*/  IMAD.MOV.U32 R23, RZ, RZ, R34 ;  /* 0x000000ffff177224 */ /* 0x000fce00078e0022 */
[----:B------:R-:W-:Y:S05]  /*4480*/  WARPSYNC.COLLECTIVE R30, `(.L_x_1434) ;  /* 0x000000001e087348 */ /* 0x000fea0003c00000 */
[----:B------:R0:W1:Y:S02]  /*4490*/  SHFL.BFLY P2, R34, R33, R32, R31 ;  /* 0x0c00002021227389 */ /* 0x000064000004001f */
[----:B01----:R-:W-:Y:S01]  /*44a0*/  ENDCOLLECTIVE ;  /* 0x000000000000791b */ /* 0x003fe20003800000 */
.L_x_1434:
[----:B------:R-:W-:Y:S01]  /*44b0*/  FADD.FTZ R23, R20, R23 ;  /* 0x0000001714177221 */ /* 0x000fe20000010000 */
[----:B------:R-:W-:-:S03]  /*44c0*/  HFMA2.MMA R32, -RZ, RZ, 0, 5.9604644775390625e-08 ;  /* 0x00000001ff207435 */ /* 0x000fc600000001ff */
[----:B------:R-:W-:Y:S01]  /*44d0*/  IMAD.MOV.U32 R33, RZ, RZ, R23 ;  /* 0x000000ffff217224 */ /* 0x000fe200078e0017 */
[----:B------:R-:W-:-:S07]  /*44e0*/  MOV R16, R34 ;  /* 0x0000002200107202 */ /* 0x000fce0000000f00 */
[----:B------:R-:W-:Y:S05]  /*44f0*/  WARPSYNC.COLLECTIVE R30, `(.L_x_1435) ;  /* 0x000000001e087348 */ /* 0x000fea0003c00000 */
[----:B------:R0:W1:Y:S02]  /*4500*/  SHFL.BFLY P2, R34, R33, R32, R31 ;  /* 0x0c00002021227389 */ /* 0x000064000004001f */
[----:B01----:R-:W-:Y:S01]  /*4510*/  ENDCOLLECTIVE ;  /* 0x000000000000791b */ /* 0x003fe20003800000 */
.L_x_1435:
[----:B------:R-:W-:-:S04]  /*4520*/  FADD.FTZ R16, R21, R16 ;  /* 0x0000001015107221 */ /* 0x000fc80000010000 */
[----:B------:R-:W-:Y:S01]  /*4530*/  IMAD.MOV.U32 R33, RZ, RZ, R16 ;  /* 0x000000ffff217224 */ /* 0x000fe200078e0010 */
[----:B------:R-:W-:-:S07]  /*4540*/  MOV R22, R34 ;  /* 0x0000002200167202 */ /* 0x000fce0000000f00 */
[----:B------:R-:W-:Y:S05]  /*4550*/  WARPSYNC.COLLECTIVE R30, `(.L_x_1436) ;  /* 0x000000001e087348 */ /* 0x000fea0003c00000 */
[----:B------:R0:W1:Y:S02]  /*4560*/  SHFL.BFLY P2, R34, R33, R32, R31 ;  /* 0x0c00002021227389 */ /* 0x000064000004001f */
[----:B01----:R-:W-:Y:S01]  /*4570*/  ENDCOLLECTIVE ;  /* 0x000000000000791b */ /* 0x003fe20003800000 */
.L_x_1436:
[----:B------:R-:W-:Y:S01]  /*4580*/  FADD.FTZ R22, R23, R22 ;  /* 0x0000001617167221 */ /* 0x000fe20000010000 */
[----:B------:R-:W-:Y:S06]  /*4590*/  BRA `(.L_x_1437) ;  /* 0xffffffe800d87947 */ /* 0x000fec000383ffff */
.L_x_1425:
        /* <DEDUP_REMOVED lines=8> */
.L_x_1439:
[----:B------:R-:W-:Y:S05]  /*4620*/  BSYNC B1 ;  /* 0x0000000000017941 */ /* 0x000fea0003800000 */
.L_x_1438:
        /* <DEDUP_REMOVED lines=8> */
.L_x_1440:
[----:B------:R-:W-:-:S05]  /*46b0*/  FADD.FTZ R23, R23, R16 ;  /* 0x0000001017177221 */ /* 0x000fca0000010000 */
[----:B------:R-:W-:Y:S01]  /*46c0*/  MOV R33, R23 ;  /* 0x0000001700217202 */ /* 0x000fe20000000f00 */
[----:B------:R-:W-:Y:S01]  /*46d0*/  IMAD.MOV.U32 R32, RZ, RZ, 0x4 ;  /* 0x00000004ff207424 */ /* 0x000fe200078e00ff */
[----:B------:R-:W-:-:S07]  /*46e0*/  MOV R22, R34 ;  /* 0x0000002200167202 */ /* 0x000fce0000000f00 */
[----:B------:R-:W-:Y:S05]  /*46f0*/  WARPSYNC.COLLECTIVE R30, `(.L_x_1441) ;  /* 0x000000001e087348 */ /* 0x000fea0003c00000 */
[----:B------:R0:W1:Y:S02]  /*4700*/  SHFL.BFLY P2, R34, R33, R32, R31 ;  /* 0x0c00002021227389 */ /* 0x000064000004001f */
[----:B01----:R-:W-:Y:S01]  /*4710*/  ENDCOLLECTIVE ;  /* 0x000000000000791b */ /* 0x003fe20003800000 */
.L_x_1441:
[----:B------:R-:W-:-:S05]  /*4720*/  FADD.FTZ R22, R22, R17 ;  /* 0x0000001116167221 */ /* 0x000fca0000010000 */
[----:B------:R-:W-:Y:S02]  /*4730*/  MOV R33, R22 ;  /* 0x0000001600217202 */ /* 0x000fe40000000f00 */
[----:B------:R-:W-:-:S07]  /*4740*/  MOV R24, R34 ;  /* 0x0000002200187202 */ /* 0x000fce0000000f00 */
[----:B------:R-:W-:Y:S05]  /*4750*/  WARPSYNC.COLLECTIVE R30, `(.L_x_1442) ;  /* 0x000000001e087348 */ /* 0x000fea0003c00000 */
[----:B------:R0:W1:Y:S02]  /*4760*/  SHFL.BFLY P2, R34, R33, R32, R31 ;  /* 0x0c00002021227389 */ /* 0x000064000004001f */
[----:B01----:R-:W-:Y:S01]  /*4770*/  ENDCOLLECTIVE ;  /* 0x000000000000791b */ /* 0x003fe20003800000 */
.L_x_1442:
[----:B------:R-:W-:Y:S01]  /*4780*/  FADD.FTZ R24, R23, R24 ;  /* 0x0000001817187221 */ /* 0x000fe20000010000 */
[----:B------:R-:W-:-:S04]  /*4790*/  HFMA2.MMA R32, -RZ, RZ, 0, 1.1920928955078125e-07 ;  /* 0x00000002ff207435 */ /* 0x000fc800000001ff */
[----:B------:R-:W-:Y:S01]  /*47a0*/  MOV R33, R24 ;  /* 0x0000001800217202 */ /* 0x000fe20000000f00 */
[----:B------:R-:W-:-:S07]  /*47b0*/  IMAD.MOV.U32 R25, RZ, RZ, R34 ;  /* 0x000000ffff197224 */ /* 0x000fce00078e0022 */
[----:B------:R-:W-:Y:S05]  /*47c0*/  WARPSYNC.COLLECTIVE R30, `(.L_x_1443) ;  /* 0x000000001e087348 */ /* 0x000fea0003c00000 */
[----:B------:R0:W1:Y:S02]  /*47d0*/  SHFL.BFLY P2, R34, R33, R32, R31 ;  /* 0x0c00002021227389 */ /* 0x000064000004001f */
[----:B01----:R-:W-:Y:S01]  /*47e0*/  ENDCOLLECTIVE ;  /* 0x000000000000791b */ /* 0x003fe20003800000 */
.L_x_1443:
[----:B------:R-:W-:-:S05]  /*47f0*/  FADD.FTZ R25, R22, R25 ;  /* 0x0000001916197221 */ /* 0x000fca0000010000 */
[----:B------:R-:W-:Y:S01]  /*4800*/  MOV R33, R25 ;  /* 0x0000001900217202 */ /* 0x000fe20000000f00 */
[----:B------:R-:W-:-:S07]  /*4810*/  IMAD.MOV.U32 R27, RZ, RZ, R34 ;  /* 0x000000ffff1b7224 */ /* 0x000fce00078e0022 */
[----:B------:R-:W-:Y:S05]  /*4820*/  WARPSYNC.COLLECTIVE R30, `(.L_x_1444) ;  /* 0x000000001e087348 */ /* 0x000fea0003c00000 */
[----:B------:R0:W1:Y:S02]  /*4830*/  SHFL.BFLY P2, R34, R33, R32, R31 ;  /* 0x0c00002021227389 */ /* 0x000064000004001f */
[----:B01----:R-:W-:Y:S01]  /*4840*/  ENDCOLLECTIVE ;  /* 0x000000000000791b */ /* 0x003fe20003800000 */
.L_x_1444:
[----:B------:R-:W-:Y:S01]  /*4850*/  FADD.FTZ R27, R24, R27 ;  /* 0x0000001b181b7221 */ /* 0x000fe20000010000 */
[----:B------:R-:W-:-:S03]  /*4860*/  HFMA2.MMA R32, -RZ, RZ, 0, 5.9604644775390625e-08 ;  /* 0x00000001ff207435 */ /* 0x000fc600000001ff */
[----:B------:R-:W-:Y:S01]  /*4870*/  IMAD.MOV.U32 R33, RZ, RZ, R27 ;  /* 0x000000ffff217224 */ /* 0x000fe200078e001b */
[----:B------:R-:W-:-:S07]  /*4880*/  MOV R16, R34 ;  /* 0x0000002200107202 */ /* 0x000fce0000000f00 */
[----:B------:R-:W-:Y:S05]  /*4890*/  WARPSYNC.COLLECTIVE R30, `(.L_x_1445) ;  /* 0x000000001e087348 */ /* 0x000fea0003c00000 */
[----:B------:R0:W1:Y:S02]  /*48a0*/  SHFL.BFLY P2, R34, R33, R32, R31 ;  /* 0x0c00002021227389 */ /* 0x000064000004001f */
[----:B01----:R-:W-:Y:S01]  /*48b0*/  ENDCOLLECTIVE ;  /* 0x000000000000791b */ /* 0x003fe20003800000 */
.L_x_1445:
[----:B------:R-:W-:-:S04]  /*48c0*/  FADD.FTZ R16, R25, R16 ;  /* 0x0000001019107221 */ /* 0x000fc80000010000 */
[----:B------:R-:W-:Y:S01]  /*48d0*/  IMAD.MOV.U32 R33, RZ, RZ, R16 ;  /* 0x000000ffff217224 */ /* 0x000fe200078e0010 */
[----:B------:R-:W-:-:S07]  /*48e0*/  MOV R26, R34 ;  /* 0x00000022001a7202 */ /* 0x000fce0000000f00 */
[----:B------:R-:W-:Y:S05]  /*48f0*/  WARPSYNC.COLLECTIVE R30, `(.L_x_1446) ;  /* 0x000000001e087348 */ /* 0x000fea0003c00000 */
[----:B------:R0:W1:Y:S02]  /*4900*/  SHFL.BFLY P2, R34, R33, R32, R31 ;  /* 0x0c00002021227389 */ /* 0x000064000004001f */
[----:B01----:R-:W-:Y:S01]  /*4910*/  ENDCOLLECTIVE ;  /* 0x000000000000791b */ /* 0x003fe20003800000 */
.L_x_1446:
[----:B------:R-:W-:Y:S01]  /*4920*/  FADD.FTZ R26, R27, R26 ;  /* 0x0000001a1b1a7221 */ /* 0x000fe20000010000 */
[----:B------:R-:W-:Y:S06]  /*4930*/  BRA `(.L_x_1447) ;  /* 0xffffffe800ac7947 */ /* 0x000fec000383ffff */
.L_x_1426:
        /* <DEDUP_REMOVED lines=8> */
.L_x_1449:
[----:B------:R-:W-:Y:S05]  /*49c0*/  BSYNC B1 ;  /* 0x0000000000017941 */ /* 0x000fea0003800000 */
.L_x_1448:
        /* <DEDUP_REMOVED lines=8> */
.L_x_1450:
[----:B------:R-:W-:-:S05]  /*4a50*/  FADD.FTZ R23, R23, R16 ;  /* 0x0000001017177221 */ /* 0x000fca0000010000 */
[----:B------:R-:W-:Y:S01]  /*4a60*/  MOV R33, R23 ;  /* 0x0000001700217202 */ /* 0x000fe20000000f00 */
[----:B------:R-:W-:Y:S01]  /*4a70*/  IMAD.MOV.U32 R32, RZ, RZ, 0x4 ;  /* 0x00000004ff207424 */ /* 0x000fe200078e00ff */
[----:B------:R-:W-:-:S07]  /*4a80*/  MOV R22, R34 ;  /* 0x0000002200167202 */ /* 0x000fce0000000f00 */
[----:B------:R-:W-:Y:S05]  /*4a90*/  WARPSYNC.COLLECTIVE R30, `(.L_x_1451) ;  /* 0x000000001e087348 */ /* 0x000fea0003c00000 */
[----:B------:R0:W1:Y:S02]  /*4aa0*/  SHFL.BFLY P2, R34, R33, R32, R31 ;  /* 0x0c00002021227389 */ /* 0x000064000004001f */
[----:B01----:R-:W-:Y:S01]  /*4ab0*/  ENDCOLLECTIVE ;  /* 0x000000000000791b */ /* 0x003fe20003800000 */
.L_x_1451:
[----:B------:R-:W-:-:S05]  /*4ac0*/  FADD.FTZ R22, R22, R17 ;  /* 0x0000001116167221 */ /* 0x000fca0000010000 */
[----:B------:R-:W-:Y:S02]  /*4ad0*/  MOV R33, R22 ;  /* 0x0000001600217202 */ /* 0x000fe40000000f00 */
[----:B------:R-:W-:-:S07]  /*4ae0*/  MOV R24, R34 ;  /* 0x0000002200187202 */ /* 0x000fce0000000f00 */
[----:B------:R-:W-:Y:S05]  /*4af0*/  WARPSYNC.COLLECTIVE R30, `(.L_x_1452) ;  /* 0x000000001e087348 */ /* 0x000fea0003c00000 */
[----:B------:R0:W1:Y:S02]  /*4b00*/  SHFL.BFLY P2, R34, R33, R32, R31 ;  /* 0x0c00002021227389 */ /* 0x000064000004001f */
[----:B01----:R-:W-:Y:S01]  /*4b10*/  ENDCOLLECTIVE ;  /* 0x000000000000791b */ /* 0x003fe20003800000 */
.L_x_1452:
[----:B------:R-:W-:Y:S01]  /*4b20*/  FADD.FTZ R24, R23, R24 ;  /* 0x0000001817187221 */ /* 0x000fe20000010000 */
[----:B------:R-:W-:-:S04]  /*4b30*/  HFMA2.MMA R32, -RZ, RZ, 0, 1.1920928955078125e-07 ;  /* 0x00000002ff207435 */ /* 0x000fc800000001ff */
[----:B------:R-:W-:Y:S01]  /*4b40*/  MOV R33, R24 ;  /* 0x0000001800217202 */ /* 0x000fe20000000f00 */
[----:B------:R-:W-:-:S07]  /*4b50*/  IMAD.MOV.U32 R25, RZ, RZ, R34 ;  /* 0x000000ffff197224 */ /* 0x000fce00078e0022 */
[----:B------:R-:W-:Y:S05]  /*4b60*/  WARPSYNC.COLLECTIVE R30, `(.L_x_1453) ;  /* 0x000000001e087348 */ /* 0x000fea0003c00000 */
[----:B------:R0:W1:Y:S02]  /*4b70*/  SHFL.BFLY P2, R34, R33, R32, R31 ;  /* 0x0c00002021227389 */ /* 0x000064000004001f */
[----:B01----:R-:W-:Y:S01]  /*4b80*/  ENDCOLLECTIVE ;  /* 0x000000000000791b */ /* 0x003fe20003800000 */
.L_x_1453:
[----:B------:R-:W-:-:S05]  /*4b90*/  FADD.FTZ R25, R22, R25 ;  /* 0x0000001916197221 */ /* 0x000fca0000010000 */
[----:B------:R-:W-:Y:S01]  /*4ba0*/  MOV R33, R25 ;  /* 0x0000001900217202 */ /* 0x000fe20000000f00 */
[----:B------:R-:W-:-:S07]  /*4bb0*/  IMAD.MOV.U32 R27, RZ, RZ, R34 ;  /* 0x000000ffff1b7224 */ /* 0x000fce00078e0022 */
[----:B------:R-:W-:Y:S05]  /*4bc0*/  WARPSYNC.COLLECTIVE R30, `(.L_x_1454) ;  /* 0x000000001e087348 */ /* 0x000fea0003c00000 */
[----:B------:R0:W1:Y:S02]  /*4bd0*/  SHFL.BFLY P2, R34, R33, R32, R31 ;  /* 0x0c00002021227389 */ /* 0x000064000004001f */
[----:B01----:R-:W-:Y:S01]  /*4be0*/  ENDCOLLECTIVE ;  /* 0x000000000000791b */ /* 0x003fe20003800000 */
.L_x_1454:
[----:B------:R-:W-:Y:S01]  /*4bf0*/  FADD.FTZ R27, R24, R27 ;  /* 0x0000001b181b7221 */ /* 0x000fe20000010000 */
[----:B------:R-:W-:-:S03]  /*4c00*/  HFMA2.MMA R32, -RZ, RZ, 0, 5.9604644775390625e-08 ;  /* 0x00000001ff207435 */ /* 0x000fc600000001ff */
[----:B------:R-:W-:Y:S01]  /*4c10*/  IMAD.MOV.U32 R33, RZ, RZ, R27 ;  /* 0x000000ffff217224 */ /* 0x000fe200078e001b */
[----:B------:R-:W-:-:S07]  /*4c20*/  MOV R16, R34 ;  /* 0x0000002200107202 */ /* 0x000fce0000000f00 */
[----:B------:R-:W-:Y:S05]  /*4c30*/  WARPSYNC.COLLECTIVE R30, `(.L_x_1455) ;  /* 0x000000001e087348 */ /* 0x000fea0003c00000 */
[----:B------:R0:W1:Y:S02]  /*4c40*/  SHFL.BFLY P2, R34, R33, R32, R31 ;  /* 0x0c00002021227389 */ /* 0x000064000004001f */
[----:B01----:R-:W-:Y:S01]  /*4c50*/  ENDCOLLECTIVE ;  /* 0x000000000000791b */ /* 0x003fe20003800000 */
.L_x_1455:
[----:B------:R-:W-:-:S04]  /*4c60*/  FADD.FTZ R16, R25, R16 ;  /* 0x0000001019107221 */ /* 0x000fc80000010000 */
[----:B------:R-:W-:Y:S01]  /*4c70*/  IMAD.MOV.U32 R33, RZ, RZ, R16 ;  /* 0x000000ffff217224 */ /* 0x000fe200078e0010 */
[----:B------:R-:W-:-:S07]  /*4c80*/  MOV R26, R34 ;  /* 0x00000022001a7202 */ /* 0x000fce0000000f00 */
[----:B------:R-:W-:Y:S05]  /*4c90*/  WARPSYNC.COLLECTIVE R30, `(.L_x_1456) ;  /* 0x000000001e087348 */ /* 0x000fea0003c00000 */
[----:B------:R0:W1:Y:S02]  /*4ca0*/  SHFL.BFLY P2, R34, R33, R32, R31 ;  /* 0x0c00002021227389 */ /* 0x000064000004001f */
[----:B01----:R-:W-:Y:S01]  /*4cb0*/  ENDCOLLECTIVE ;  /* 0x000000000000791b */ /* 0x003fe20003800000 */
.L_x_1456:
[----:B------:R-:W-:Y:S01]  /*4cc0*/  FADD.FTZ R26, R27, R26 ;  /* 0x0000001a1b1a7221 */ /* 0x000fe20000010000 */
[----:B------:R-:W-:Y:S06]  /*4cd0*/  BRA `(.L_x_1457) ;  /* 0xffffffe800687947 */ /* 0x000fec000383ffff */
.L_x_1427:
        /* <DEDUP_REMOVED lines=8> */
.L_x_1459:
[----:B------:R-:W-:Y:S05]  /*4d60*/  BSYNC B0 ;  /* 0x0000000000007941 */ /* 0x000fea0003800000 */
.L_x_1458:
        /* <DEDUP_REMOVED lines=11> */
.L_x_1460:
        /* <DEDUP_REMOVED lines=16> */
.L_x_1461:
[----:B------:R-:W-:Y:S02]  /*4f20*/  MOV R33, R18 ;  /* 0x0000001200217202 */ /* 0x000fe40000000f00 */
[----:B------:R-:W-:-:S07]  /*4f30*/  MOV R20, R34 ;  /* 0x0000002200147202 */ /* 0x000fce0000000f00 */
[----:B------:R-:W-:Y:S05]  /*4f40*/  WARPSYNC.COLLECTIVE R30, `(.L_x_1462) ;  /* 0x000000001e087348 */ /* 0x000fea0003c00000 */
[----:B------:R0:W1:Y:S02]  /*4f50*/  SHFL.BFLY P2, R34, R33, R32, R31 ;  /* 0x0c00002021227389 */ /* 0x000064000004001f */
[----:B01----:R-:W-:Y:S01]  /*4f60*/  ENDCOLLECTIVE ;  /* 0x000000000000791b */ /* 0x003fe20003800000 */
.L_x_1462:
        /* <DEDUP_REMOVED lines=14> */
.L_x_1463:
[----:B------:R-:W-:Y:S01]  /*5050*/  HFMA2.MMA R22, -RZ, RZ, 0, 0 ;  /* 0x00000000ff167435 */ /* 0x000fe200000001ff */
[----:B------:R-:W-:Y:S02]  /*5060*/  MOV R33, R17 ;  /* 0x0000001100217202 */ /* 0x000fe40000000f00 */
[----:B------:R-:W-:-:S08]  /*5070*/  MOV R19, R34 ;  /* 0x0000002200137202 */ /* 0x000fd00000000f00 */
[----:B------:R-:W-:Y:S05]  /*5080*/  WARPSYNC.COLLECTIVE R30, `(.L_x_1464) ;  /* 0x000000001e087348 */ /* 0x000fea0003c00000 */
[----:B------:R0:W1:Y:S02]  /*5090*/  SHFL.BFLY P2, R34, R33, R32, R31 ;  /* 0x0c00002021227389 */ /* 0x000064000004001f */
[----:B01----:R-:W-:Y:S01]  /*50a0*/  ENDCOLLECTIVE ;  /* 0x000000000000791b */ /* 0x003fe20003800000 */
.L_x_1464:
        /* <DEDUP_REMOVED lines=8> */
.L_x_1465:
[----:B------:R-:W-:Y:S01]  /*5130*/  MOV R33, R18 ;  /* 0x0000001200217202 */ /* 0x000fe20000000f00 */
[----:B------:R-:W-:-:S07]  /*5140*/  IMAD.MOV.U32 R20, RZ, RZ, R34 ;  /* 0x000000ffff147224 */ /* 0x000fce00078e0022 */
[----:B------:R-:W-:Y:S05]  /*5150*/  WARPSYNC.COLLECTIVE R30, `(.L_x_1466) ;  /* 0x000000001e087348 */ /* 0x000fea0003c00000 */
[----:B------:R0:W1:Y:S02]  /*5160*/  SHFL.BFLY P2, R34, R33, R32, R31 ;  /* 0x0c00002021227389 */ /* 0x000064000004001f */
[----:B01----:R-:W-:Y:S01]  /*5170*/  ENDCOLLECTIVE ;  /* 0x000000000000791b */ /* 0x003fe20003800000 */
.L_x_1466:
[----:B------:R-:W-:Y:S01]  /*5180*/  FADD.FTZ R19, R19, R20 ;  /* 0x0000001413137221 */ /* 0x000fe20000010000 */
[----:B------:R-:W-:Y:S01]  /*5190*/  HFMA2.MMA R32, -RZ, RZ, 0, 4.76837158203125e-07 ;  /* 0x00000008ff207435 */ /* 0x000fe200000001ff */
[----:B------:R-:W-:Y:S01]  /*51a0*/  IMAD.MOV.U32 R33, RZ, RZ, R35 ;  /* 0x000000ffff217224 */ /* 0x000fe200078e0023 */
[----:B------:R-:W-:-:S09]  /*51b0*/  MOV R17, R34 ;  /* 0x0000002200117202 */ /* 0x000fd20000000f00 */
[----:B------:R-:W-:Y:S05]  /*51c0*/  WARPSYNC.COLLECTIVE R30, `(.L_x_1467) ;  /* 0x000000001e087348 */ /* 0x000fea0003c00000 */
[----:B------:R0:W1:Y:S02]  /*51d0*/  SHFL.BFLY P2, R34, R33, R32, R31 ;  /* 0x0c00002021227389 */ /* 0x000064000004001f */
[----:B01----:R-:W-:Y:S01]  /*51e0*/  ENDCOLLECTIVE ;  /* 0x000000000000791b */ /* 0x003fe20003800000 */
.L_x_1467:
[----:B------:R-:W-:Y:S01]  /*51f0*/  FADD.FTZ R46, R18, R17 ;  /* 0x00000011122e7221 */ /* 0x000fe20000010000 */
[----:B------:R-:W-:Y:S01]  /*5200*/  IMAD.MOV.U32 R33, RZ, RZ, R36 ;  /* 0x000000ffff217224 */ /* 0x000fe200078e0024 */
[----:B------:R-:W-:-:S07]  /*5210*/  MOV R24, R34 ;  /* 0x0000002200187202 */ /* 0x000fce0000000f00 */
[----:B------:R-:W-:Y:S05]  /*5220*/  WARPSYNC.COLLECTIVE R30, `(.L_x_1468) ;  /* 0x000000001e087348 */ /* 0x000fea0003c00000 */
[----:B------:R0:W1:Y:S02]  /*5230*/  SHFL.BFLY P2, R34, R33, R32, R31 ;  /* 0x0c00002021227389 */ /* 0x000064000004001f */
[----:B01----:R-:W-:Y:S01]  /*5240*/  ENDCOLLECTIVE ;  /* 0x000000000000791b */ /* 0x003fe20003800000 */
.L_x_1468:
[----:B------:R-:W-:Y:S01]  /*5250*/  FADD.FTZ R27, R24, R35 ;  /* 0x00000023181b7221 */ /* 0x000fe20000010000 */
[----:B------:R-:W-:-:S03]  /*5260*/  HFMA2.MMA R32, -RZ, RZ, 0, 2.384185791015625e-07 ;  /* 0x00000004ff207435 */ /* 0x000fc600000001ff */
[----:B------:R-:W-:Y:S01]  /*5270*/  IMAD.MOV.U32 R33, RZ, RZ, R27 ;  /* 0x000000ffff217224 */ /* 0x000fe200078e001b */
[----:B------:R-:W-:-:S07]  /*5280*/  MOV R29, R34 ;  /* 0x00000022001d7202 */ /* 0x000fce0000000f00 */
[----:B------:R-:W-:Y:S05]  /*5290*/  WARPSYNC.COLLECTIVE R30, `(.L_x_1469) ;  /* 0x000000001e087348 */ /* 0x000fea0003c00000 */
[----:B------:R0:W1:Y:S02]  /*52a0*/  SHFL.BFLY P2, R34, R33, R32, R31 ;  /* 0x0c00002021227389 */ /* 0x000064000004001f */
[----:B01----:R-:W-:Y:S01]  /*52b0*/  ENDCOLLECTIVE ;  /* 0x000000000000791b */ /* 0x003fe20003800000 */
.L_x_1469:
[----:B------:R-:W-:-:S04]  /*52c0*/  FADD.FTZ R29, R29, R36 ;  /* 0x000000241d1d7221 */ /* 0x000fc80000010000 */
[----:B------:R-:W-:Y:S01]  /*52d0*/  IMAD.MOV.U32 R33, RZ, RZ, R29 ;  /* 0x000000ffff217224 */ /* 0x000fe200078e001d */
[----:B------:R-:W-:-:S07]  /*52e0*/  MOV R26, R34 ;  /* 0x00000022001a7202 */ /* 0x000fce0000000f00 */
[----:B------:R-:W-:Y:S05]  /*52f0*/  WARPSYNC.COLLECTIVE R30, `(.L_x_1470) ;  /* 0x000000001e087348 */ /* 0x000fea0003c00000 */
[----:B------:R0:W1:Y:S02]  /*5300*/  SHFL.BFLY P2, R34, R33, R32, R31 ;  /* 0x0c00002021227389 */ /* 0x000064000004001f */
[----:B01----:R-:W-:Y:S01]  /*5310*/  ENDCOLLECTIVE ;  /* 0x000000000000791b */ /* 0x003fe20003800000 */
.L_x_1470:
        /* <DEDUP_REMOVED lines=10> */
.L_x_1471:
[----:B------:R-:W-:-:S05]  /*53c0*/  FADD.FTZ R38, R29, R38 ;  /* 0x000000261d267221 */ /* 0x000fca0000010000 */
[----:B------:R-:W-:Y:S01]  /*53d0*/  MOV R33, R38 ;  /* 0x0000002600217202 */ /* 0x000fe20000000f00 */
[----:B------:R-:W-:-:S07]  /*53e0*/  IMAD.MOV.U32 R24, RZ, RZ, R34 ;  /* 0x000000ffff187224 */ /* 0x000fce00078e0022 */
[----:B------:R-:W-:Y:S05]  /*53f0*/  WARPSYNC.COLLECTIVE R30, `(.L_x_1472) ;  /* 0x000000001e087348 */ /* 0x000fea0003c00000 */
[----:B------:R0:W1:Y:S02]  /*5400*/  SHFL.BFLY P2, R34, R33, R32, R31 ;  /* 0x0c00002021227389 */ /* 0x000064000004001f */
[----:B01----:R-:W-:Y:S01]  /*5410*/  ENDCOLLECTIVE ;  /* 0x000000000000791b */ /* 0x003fe20003800000 */
.L_x_1472:
        /* <DEDUP_REMOVED lines=8> */
.L_x_1473:
[----:B------:R-:W-:Y:S01]  /*54a0*/  FADD.FTZ R38, R38, R21 ;  /* 0x0000001526267221 */ /* 0x000fe20000010000 */
[----:B------:R-:W-:-:S04]  /*54b0*/  HFMA2.MMA R21, -RZ, RZ, 0, 0 ;  /* 0x00000000ff157435 */ /* 0x000fc800000001ff */
[----:B------:R-:W-:Y:S01]  /*54c0*/  MOV R33, R38 ;  /* 0x0000002600217202 */ /* 0x000fe20000000f00 */
[----:B------:R-:W-:-:S07]  /*54d0*/  IMAD.MOV.U32 R36, RZ, RZ, R34 ;  /* 0x000000ffff247224 */ /* 0x000fce00078e0022 */
[----:B------:R-:W-:Y:S05]  /*54e0*/  WARPSYNC.COLLECTIVE R30, `(.L_x_1474) ;  /* 0x000000001e087348 */ /* 0x000fea0003c00000 */
[----:B------:R0:W1:Y:S02]  /*54f0*/  SHFL.BFLY P2, R34, R33, R32, R31 ;  /* 0x0c00002021227389 */ /* 0x000064000004001f */
[----:B01----:R-:W-:Y:S01]  /*5500*/  ENDCOLLECTIVE ;  /* 0x000000000000791b */ /* 0x003fe20003800000 */
.L_x_1474:
[----:B------:R-:W-:Y:S01]  /*5510*/  FADD.FTZ R36, R37, R36 ;  /* 0x0000002425247221 */ /* 0x000fe20000010000 */
[----:B------:R-:W-:Y:S01]  /*5520*/  HFMA2.MMA R32, -RZ, RZ, 0, 4.76837158203125e-07 ;  /* 0x00000008ff207435 */ /* 0x000fe200000001ff */
[----:B------:R-:W-:Y:S01]  /*5530*/  IMAD.MOV.U32 R33, RZ, RZ, R26 ;  /* 0x000000ffff217224 */ /* 0x000fe200078e001a */
[----:B------:R-:W-:-:S09]  /*5540*/  MOV R35, R34 ;  /* 0x0000002200237202 */ /* 0x000fd20000000f00 */
[----:B------:R-:W-:Y:S05]  /*5550*/  WARPSYNC.COLLECTIVE R30, `(.L_x_1475) ;  /* 0x000000001e087348 */ /* 0x000fea0003c00000 */
[----:B------:R0:W1:Y:S02]  /*5560*/  SHFL.BFLY P2, R34, R33, R32, R31 ;  /* 0x0c00002021227389 */ /* 0x000064000004001f */
[----:B01----:R-:W-:Y:S01]  /*5570*/  ENDCOLLECTIVE ;  /* 0x000000000000791b */ /* 0x003fe20003800000 */
.L_x_1475:
[----:B------:R-:W-:Y:S01]  /*5580*/  FADD.FTZ R35, R38, R35 ;  /* 0x0000002326237221 */ /* 0x000fe20000010000 */
[----:B------:R-:W-:Y:S01]  /*5590*/  IMAD.MOV.U32 R33, RZ, RZ, R22 ;  /* 0x000000ffff217224 */ /* 0x000fe200078e0016 */
[----:B------:R-:W-:-:S07]  /*55a0*/  MOV R39, R34 ;  /* 0x0000002200277202 */ /* 0x000fce0000000f00 */
[----:B------:R-:W-:Y:S05]  /*55b0*/  WARPSYNC.COLLECTIVE R30, `(.L_x_1476) ;  /* 0x000000001e087348 */ /* 0x000fea0003c00000 */
[----:B------:R0:W1:Y:S02]  /*55c0*/  SHFL.BFLY P2, R34, R33, R32, R31 ;  /* 0x0c00002021227389 */ /* 0x000064000004001f */
[----:B01----:R-:W-:Y:S01]  /*55d0*/  ENDCOLLECTIVE ;  /* 0x000000000000791b */ /* 0x003fe20003800000 */
.L_x_1476:
        /* <DEDUP_REMOVED lines=12> */
.L_x_1477:
[----:B------:R-:W-:Y:S01]  /*56a0*/  FADD.FTZ R39, R41, R22 ;  /* 0x0000001629277221 */ /* 0x000fe20000010000 */
[----:B------:R-:W-:-:S03]  /*56b0*/  IADD3 R43, R16, R9, RZ ;  /* 0x00000009102b7210 */ /* 0x000fc60007ffe0ff */
[----:B------:R-:W-:Y:S01]  /*56c0*/  IMAD.MOV.U32 R33, RZ, RZ, R39 ;  /* 0x000000ffff217224 */ /* 0x000fe200078e0027 */
[----:B------:R-:W-:-:S07]  /*56d0*/  MOV R41, R34 ;  /* 0x0000002200297202 */ /* 0x000fce0000000f00 */
[----:B------:R-:W-:Y:S05]  /*56e0*/  WARPSYNC.COLLECTIVE R30, `(.L_x_1478) ;  /* 0x000000001e087348 */ /* 0x000fea0003c00000 */
[----:B------:R0:W1:Y:S02]  /*56f0*/  SHFL.BFLY P2, R34, R33, R32, R31 ;  /* 0x0c00002021227389 */ /* 0x000064000004001f */
[----:B01----:R-:W-:Y:S01]  /*5700*/  ENDCOLLECTIVE ;  /* 0x000000000000791b */ /* 0x003fe20003800000 */
.L_x_1478:
        /* <DEDUP_REMOVED lines=11> */
.L_x_1479:
        /* <DEDUP_REMOVED lines=8> */
.L_x_1480:
[----:B------:R-:W-:-:S04]  /*5840*/  FADD.FTZ R40, R40, R27 ;  /* 0x0000001b28287221 */ /* 0x000fc80000010000 */
[----:B------:R-:W-:Y:S01]  /*5850*/  IMAD.MOV.U32 R33, RZ, RZ, R40 ;  /* 0x000000ffff217224 */ /* 0x000fe200078e0028 */
[----:B------:R-:W-:Y:S02]  /*5860*/  MOV R32, 0x1 ;  /* 0x0000000100207802 */ /* 0x000fe40000000f00 */
[----:B------:R-:W-:-:S07]  /*5870*/  MOV R39, R34 ;  /* 0x0000002200277202 */ /* 0x000fce0000000f00 */
[----:B------:R-:W-:Y:S05]  /*5880*/  WARPSYNC.COLLECTIVE R30, `(.L_x_1481) ;  /* 0x000000001e087348 */ /* 0x000fea0003c00000 */
[----:B------:R0:W1:Y:S02]  /*5890*/  SHFL.BFLY P2, R34, R33, R32, R31 ;  /* 0x0c00002021227389 */ /* 0x000064000004001f */
[----:B01----:R-:W-:Y:S01]  /*58a0*/  ENDCOLLECTIVE ;  /* 0x000000000000791b */ /* 0x003fe20003800000 */
.L_x_1481:
[----:B------:R-:W-:Y:S02]  /*58b0*/  FADD.FTZ R39, R26, R39 ;  /* 0x000000271a277221 */ /* 0x000fe40000010000 */
[----:B------:R-:W0:Y:S02]  /*58c0*/  @!P0 LDC.64 R26, c[0x0][0x218] ;  /* 0x00008600ff1a8b82 */ /* 0x000e240000000a00 */
[----:B------:R-:W-:Y:S01]  /*58d0*/  IMAD.MOV.U32 R33, RZ, RZ, R39 ;  /* 0x000000ffff217224 */ /* 0x000fe200078e0027 */
[----:B------:R-:W-:-:S07]  /*58e0*/  MOV R41, R34 ;  /* 0x0000002200297202 */ /* 0x000fce0000000f00 */
[----:B0-----:R-:W-:Y:S05]  /*58f0*/  WARPSYNC.COLLECTIVE R30, `(.L_x_1482) ;  /* 0x000000001e087348 */ /* 0x001fea0003c00000 */
[----:B------:R1:W2:Y:S02]  /*5900*/  SHFL.BFLY P2, R34, R33, R32, R31 ;  /* 0x0c00002021227389 */ /* 0x0002a4000004001f */
[----:B012---:R-:W-:Y:S01]  /*5910*/  ENDCOLLECTIVE ;  /* 0x000000000000791b */ /* 0x007fe20003800000 */
.L_x_1482:
        /* <DEDUP_REMOVED lines=8> */
.L_x_1483:
[----:B------:R-:W-:Y:S01]  /*59a0*/  FADD.FTZ R39, R39, R42 ;  /* 0x0000002a27277221 */ /* 0x000fe20000010000 */
[----:B------:R-:W-:Y:S01]  /*59b0*/  IMAD.MOV.U32 R33, RZ, RZ, R21 ;  /* 0x000000ffff217224 */ /* 0x000fe200078e0015 */
[----:B------:R-:W-:-:S07]  /*59c0*/  MOV R25, R34 ;  /* 0x0000002200197202 */ /* 0x000fce0000000f00 */
[----:B------:R-:W-:Y:S05]  /*59d0*/  WARPSYNC.COLLECTIVE R30, `(.L_x_1484) ;  /* 0x000000001e087348 */ /* 0x000fea0003c00000 */
[----:B------:R0:W1:Y:S02]  /*59e0*/  SHFL.BFLY P2, R34, R33, R32, R31 ;  /* 0x0c00002021227389 */ /* 0x000064000004001f */
[----:B01----:R-:W-:Y:S01]  /*59f0*/  ENDCOLLECTIVE ;  /* 0x000000000000791b */ /* 0x003fe20003800000 */
.L_x_1484:
        /* <DEDUP_REMOVED lines=8> */
.L_x_1485:
        /* <DEDUP_REMOVED lines=8> */
.L_x_1486:
        /* <DEDUP_REMOVED lines=8> */
.L_x_1487:
        /* <DEDUP_REMOVED lines=12> */
.L_x_1488:
        /* <DEDUP_REMOVED lines=17> */
.L_x_1489:
        /* <DEDUP_REMOVED lines=8> */
.L_x_1490:
[----:B------:R-:W-:Y:S01]  /*5dd0*/  FADD.FTZ R37, R44, R37 ;  /* 0x000000252c257221 */ /* 0x000fe20000010000 */
[----:B------:R-:W-:Y:S06]  /*5de0*/  BRA `(.L_x_1491) ;  /* 0xffffffe000d47947 */ /* 0x000fec000383ffff */
.L_x_1492:
        /* <DEDUP_REMOVED lines=9> */
.L_x_2244:


//--------------------- .text._ZN13group_norm_v218gn_bwd_cuda_kernelI6__halfLi320ELi1ELi16ELi40ELi256ELb1ELb1ELi8ELi320ELi320ELi4ELb1ELi4ELb0ELb0ELNS_15WgradSyncMethodE3ENS_16CompileConditionILi900EEEEEvPT_S6_S6_PKS5_S8_S8_S8_PKfflPfPj --------------------------
	.section	.text._ZN13group_norm_v218gn_bwd_cuda_kernelI6__halfLi320ELi1ELi16ELi40ELi256ELb1ELb1ELi8ELi320ELi320ELi4ELb1ELi4ELb0ELb0ELNS_15WgradSyncMethodE3ENS_16CompileConditionILi900EEEEEvPT_S6_S6_PKS5_S8_S8_S8_PKfflPfPj,"ax",@progbits
	.align	128
        .global         _ZN13group_norm_v218gn_bwd_cuda_kernelI6__halfLi320ELi1ELi16ELi40ELi256ELb1ELb1ELi8ELi320ELi320ELi4ELb1ELi4ELb0ELb0ELNS_15WgradSyncMethodE3ENS_16CompileConditionILi900EEEEEvPT_S6_S6_PKS5_S8_S8_S8_PKfflPfPj
        .type           _ZN13group_norm_v218gn_bwd_cuda_kernelI6__halfLi320ELi1ELi16ELi40ELi256ELb1ELb1ELi8ELi320ELi320ELi4ELb1ELi4ELb0ELb0ELNS_15WgradSyncMethodE3ENS_16CompileConditionILi900EEEEEvPT_S6_S6_PKS5_S8_S8_S8_PKfflPfPj,@function
        .size           _ZN13group_norm_v218gn_bwd_cuda_kernelI6__halfLi320ELi1ELi16ELi40ELi256ELb1ELb1ELi8ELi320ELi320ELi4ELb1ELi4ELb0ELb0ELNS_15WgradSyncMethodE3ENS_16CompileConditionILi900EEEEEvPT_S6_S6_PKS5_S8_S8_S8_PKfflPfPj,(.L_x_2245 - _ZN13group_norm_v218gn_bwd_cuda_kernelI6__halfLi320ELi1ELi16ELi40ELi256ELb1ELb1ELi8ELi320ELi320ELi4ELb1ELi4ELb0ELb0ELNS_15WgradSyncMethodE3ENS_16CompileConditionILi900EEEEEvPT_S6_S6_PKS5_S8_S8_S8_PKfflPfPj)
        .other          _ZN13group_norm_v218gn_bwd_cuda_kernelI6__halfLi320ELi1ELi16ELi40ELi256ELb1ELb1ELi8ELi320ELi320ELi4ELb1ELi4ELb0ELb0ELNS_15WgradSyncMethodE3ENS_16CompileConditionILi900EEEEEvPT_S6_S6_PKS5_S8_S8_S8_PKfflPfPj,@"STO_CUDA_ENTRY STV_DEFAULT"
_ZN13group_norm_v218gn_bwd_cuda_kernelI6__halfLi320ELi1ELi16ELi40ELi256ELb1ELb1ELi8ELi320ELi320ELi4ELb1ELi4ELb0ELb0ELNS_15WgradSyncMethodE3ENS_16CompileConditionILi900EEEEEvPT_S6_S6_PKS5_S8_S8_S8_PKfflPfPj:
.text._ZN13group_norm_v218gn_bwd_cuda_kernelI6__halfLi320ELi1ELi16ELi40ELi256ELb1ELb1ELi8ELi320ELi320ELi4ELb1ELi4ELb0ELb0ELNS_15WgradSyncMethodE3ENS_16CompileConditionILi900EEEEEvPT_S6_S6_PKS5_S8_S8_S8_PKfflPfPj:
        /* <DEDUP_REMOVED lines=9> */
[----:B0-----:R-:W-:Y:S01]  /*0090*/  ISETP.LT.U32.AND P0, PT, R0, UR10, PT ;  /* 0x0000000a00007c0c */ /* 0x001fe2000bf01070 */
[----:B------:R-:W-:-:S03]  /*00a0*/  IMAD.MOV.U32 R4, RZ, RZ, R0 ;  /* 0x000000ffff047224 */ /* 0x000fc600078e0000 */
        /* <DEDUP_REMOVED lines=19> */
.L_x_1495:
[----:B------:R-:W2:Y:S04]  /*01e0*/  LD.E.STRONG.GPU R6, desc[UR8][R4.64] ;  /* 0x0000000804067980 */ /* 0x000ea8000c10f900 */
[----:B--2---:R-:W-:Y:S01]  /*01f0*/  CCTL.IVALL ;  /* 0x00000000ff00798f */ /* 0x004fe20002000000 */
[----:B------:R-:W-:Y:S05]  /*0200*/  YIELD ;  /* 0x0000000000007946 */ /* 0x000fea0003800000 */
[----:B-----5:R-:W-:-:S04]  /*0210*/  LOP3.LUT R6, R6, R3, RZ, 0x3c, !PT ;  /* 0x0000000306067212 */ /* 0x020fc800078e3cff */
[----:B------:R-:W-:-:S13]  /*0220*/  ISETP.GT.AND P0, PT, R6, -0x1, PT ;  /* 0xffffffff0600780c */ /* 0x000fda0003f04270 */
[----:B------:R-:W-:Y:S05]  /*0230*/  @P0 BRA `(.L_x_1495) ;  /* 0xfffffffc00e80947 */ /* 0x000fea000383ffff */
.L_x_1494:
[----:B------:R-:W-:Y:S05]  /*0240*/  WARPSYNC.ALL ;  /* 0x0000000000007948 */ /* 0x000fea0003800000 */
[----:B------:R-:W-:Y:S06]  /*0250*/  BAR.SYNC.DEFER_BLOCKING 0x0 ;  /* 0x0000000000007b1d */ /* 0x000fec0000010000 */
[----:B------:R-:W-:Y:S05]  /*0260*/  BRA `(.L_x_1496) ;  /* 0x0000002000c87947 */ /* 0x000fea0003800000 */
.L_x_1493:
[----:B------:R-:W0:Y:S01]  /*0270*/  S2R R6, SR_TID.X ;  /* 0x0000000000067919 */ /* 0x000e220000002100 */
[----:B------:R-:W-:Y:S02]  /*0280*/  MOV R3, 0x400 ;  /* 0x0000040000037802 */ /* 0x000fe40000000f00 */
[----:B------:R-:W-:Y:S02]  /*0290*/  CS2R R28, SRZ ;  /* 0x00000000001c7805 */ /* 0x000fe4000001ff00 */
[----:B------:R-:W-:Y:S01]  /*02a0*/  CS2R R26, SRZ ;  /* 0x00000000001a7805 */ /* 0x000fe2000001ff00 */
[----:B------:R-:W1:Y:S01]  /*02b0*/  S2R R13, SR_CgaCtaId ;  /* 0x00000000000d7919 */ /* 0x000e620000008800 */
[----:B------:R-:W-:Y:S02]  /*02c0*/  CS2R R24, SRZ ;  /* 0x0000000000187805 */ /* 0x000fe4000001ff00 */
[----:B------:R-:W-:Y:S01]  /*02d0*/  CS2R R22, SRZ ;  /* 0x0000000000167805 */ /* 0x000fe2000001ff00 */
[----:B------:R-:W-:Y:S01]  /*02e0*/  UMOV UR4, URZ ;  /* 0x0000003f00047c82 */ /* 0x000fe20008000000 */
[----:B0-----:R-:W-:Y:S01]  /*02f0*/  IMAD.WIDE.U32 R8, R6, -0x33333333, RZ ;  /* 0xcccccccd06087825 */ /* 0x001fe200078e00ff */
[----:B------:R-:W-:-:S03]  /*0300*/  SHF.R.S32.HI R5, RZ, 0x1f, R6 ;  /* 0x0000001fff057819 */ /* 0x000fc60000011406 */
[----:B------:R-:W-:Y:S01]  /*0310*/  VIADD R8, R3, 0x2800 ;  /* 0x0000280003087836 */ /* 0x000fe20000000000 */
[----:B------:R-:W-:Y:S02]  /*0320*/  SHF.R.U32.HI R15, RZ, 0x6, R9 ;  /* 0x00000006ff0f7819 */ /* 0x000fe40000011609 */
[----:B------:R-:W-:Y:S02]  /*0330*/  LEA.HI R11, R5, R6, RZ, 0x2 ;  /* 0x00000006050b7211 */ /* 0x000fe400078f10ff */
[----:B------:R-:W-:Y:S01]  /*0340*/  SHF.L.U32 R3, R2, 0x3, RZ ;  /* 0x0000000302037819 */ /* 0x000fe200000006ff */
[----:B------:R-:W-:Y:S01]  /*0350*/  IMAD R9, R15, -0x50, R6 ;  /* 0xffffffb00f097824 */ /* 0x000fe200078e0206 */
[----:B-1----:R-:W-:Y:S02]  /*0360*/  LEA R8, R13, R8, 0x18 ;  /* 0x000000080d087211 */ /* 0x002fe400078ec0ff */
[----:B------:R-:W-:Y:S02]  /*0370*/  SHF.R.S32.HI R7, RZ, 0x2, R11 ;  /* 0x00000002ff077819 */ /* 0x000fe4000001140b */
[----:B------:R-:W-:Y:S01]  /*0380*/  LOP3.LUT R3, R3, 0xf8, RZ, 0xc0, !PT ;  /* 0x000000f803037812 */ /* 0x000fe200078ec0ff */
[----:B------:R-:W-:Y:S01]  /*0390*/  IMAD R10, R9, 0x28, R8 ;  /* 0x00000028090a7824 */ /* 0x000fe200078e0208 */
[----:B------:R-:W-:-:S02]  /*03a0*/  IADD3 R12, R7, 0x50, RZ ;  /* 0x00000050070c7810 */ /* 0x000fc40007ffe0ff */
[----:B------:R-:W-:Y:S01]  /*03b0*/  IADD3 R14, R7, 0xa0, RZ ;  /* 0x000000a0070e7810 */ /* 0x000fe20007ffe0ff */
[----:B------:R-:W-:Y:S01]  /*03c0*/  IMAD.IADD R3, R3, 0x1, R15 ;  /* 0x0000000103037824 */ /* 0x000fe200078e020f */
[----:B------:R-:W-:Y:S01]  /*03d0*/  IADD3 R16, R7, 0xf0, RZ ;  /* 0x000000f007107810 */ /* 0x000fe20007ffe0ff */
[----:B------:R-:W-:Y:S01]  /*03e0*/  IMAD R10, R15, 0x8, R10 ;  /* 0x000000080f0a7824 */ /* 0x000fe200078e020a */
[----:B------:R-:W-:Y:S02]  /*03f0*/  SHF.R.S32.HI R13, RZ, 0x1f, R12 ;  /* 0x0000001fff0d7819 */ /* 0x000fe4000001140c */
[----:B------:R-:W-:Y:S02]  /*0400*/  SHF.R.S32.HI R15, RZ, 0x1f, R14 ;  /* 0x0000001fff0f7819 */ /* 0x000fe4000001140e */
[----:B------:R-:W-:Y:S02]  /*0410*/  SHF.R.S32.HI R17, RZ, 0x1f, R16 ;  /* 0x0000001fff117819 */ /* 0x000fe40000011410 */
[----:B------:R-:W-:-:S02]  /*0420*/  LEA.HI R13, R13, R12, RZ, 0x2 ;  /* 0x0000000c0d0d7211 */ /* 0x000fc400078f10ff */
[----:B------:R-:W-:Y:S02]  /*0430*/  LOP3.LUT R11, R11, 0xfffffffc, RZ, 0xc0, !PT ;  /* 0xfffffffc0b0b7812 */ /* 0x000fe400078ec0ff */
[----:B------:R-:W-:Y:S02]  /*0440*/  LEA.HI R5, R5, R6, RZ, 0x4 ;  /* 0x0000000605057211 */ /* 0x000fe400078f20ff */
[----:B------:R-:W-:Y:S02]  /*0450*/  LEA.HI R15, R15, R14, RZ, 0x2 ;  /* 0x0000000e0f0f7211 */ /* 0x000fe400078f10ff */
[----:B------:R-:W-:Y:S02]  /*0460*/  LEA.HI R17, R17, R16, RZ, 0x2 ;  /* 0x0000001011117211 */ /* 0x000fe400078f10ff */
[----:B------:R-:W-:Y:S02]  /*0470*/  IADD3 R14, -R11, R6, RZ ;  /* 0x000000060b0e7210 */ /* 0x000fe40007ffe1ff */
[----:B------:R-:W-:-:S02]  /*0480*/  SHF.R.U32.HI R13, RZ, 0x2, R13 ;  /* 0x00000002ff0d7819 */ /* 0x000fc4000001160d */
[----:B------:R-:W-:Y:S02]  /*0490*/  SHF.R.U32.HI R5, RZ, 0x4, R5 ;  /* 0x00000004ff057819 */ /* 0x000fe40000011605 */
[----:B------:R-:W-:Y:S02]  /*04a0*/  SHF.R.U32.HI R15, RZ, 0x2, R15 ;  /* 0x00000002ff0f7819 */ /* 0x000fe4000001160f */
[----:B------:R-:W-:Y:S02]  /*04b0*/  SHF.R.U32.HI R17, RZ, 0x2, R17 ;  /* 0x00000002ff117819 */ /* 0x000fe40000011611 */
[C---:B------:R-:W-:Y:S02]  /*04c0*/  LOP3.LUT R12, R14.reuse, 0x3, R13, 0x78, !PT ;  /* 0x000000030e0c7812 */ /* 0x040fe400078e780d */
[C---:B------:R-:W-:Y:S02]  /*04d0*/  LOP3.LUT R11, R14.reuse, 0x3, R5, 0x78, !PT ;  /* 0x000000030e0b7812 */ /* 0x040fe400078e7805 */
[C---:B------:R-:W-:Y:S01]  /*04e0*/  LOP3.LUT R13, R14.reuse, 0x3, R15, 0x78, !PT ;  /* 0x000000030e0d7812 */ /* 0x040fe200078e780f */
[----:B------:R-:W-:Y:S01]  /*04f0*/  IMAD R15, R3, 0x280, RZ ;  /* 0x00000280030f7824 */ /* 0x000fe200078e02ff */
[----:B------:R-:W-:-:S07]  /*0500*/  LOP3.LUT R14, R14, 0x3, R17, 0x78, !PT ;  /* 0x000000030e0e7812 */ /* 0x000fce00078e7811 */
.L_x_1508:
[C---:B------:R-:W-:Y:S01]  /*0510*/  LOP3.LUT R44, R4.reuse, 0x1, RZ, 0xc0, !PT ;  /* 0x00000001042c7812 */ /* 0x040fe200078ec0ff */
[----:B------:R-:W-:Y:S01]  /*0520*/  ULDC.64 UR12, c[0x0][0x248] ;  /* 0x00009200000c7ab9 */ /* 0x000fe20000000a00 */
[--C-:B--2---:R-:W-:Y:S01]  /*0530*/  SHF.R.U64 R5, R4, 0x1, R66.reuse ;  /* 0x0000000104057819 */ /* 0x104fe20000001242 */
[----:B------:R-:W0:Y:S01]  /*0540*/  LDC.64 R34, c[0x0][0x240] ;  /* 0x00009000ff227b82 */ /* 0x000e220000000a00 */
[----:B------:R-:W-:Y:S01]  /*0550*/  SHF.R.U32.HI R18, RZ, 0x1, R66 ;  /* 0x00000001ff127819 */ /* 0x000fe20000011642 */
[----:B------:R-:W-:Y:S01]  /*0560*/  IMAD R44, R44, 0x140, RZ ;  /* 0x000001402c2c7824 */ /* 0x000fe200078e02ff */
[----:B------:R-:W-:-:S04]  /*0570*/  ULDC UR5, c[0x0][0x250] ;  /* 0x0000940000057ab9 */ /* 0x000fc80000000800 */
[----:B------:R-:W-:Y:S01]  /*0580*/  LEA R32, R9, R44, 0x2 ;  /* 0x0000002c09207211 */ /* 0x000fe200078e10ff */
[----:B------:R-:W1:Y:S03]  /*0590*/  LDC.64 R36, c[0x0][0x238] ;  /* 0x00008e00ff247b82 */ /* 0x000e660000000a00 */
[----:B------:R-:W-:Y:S01]  /*05a0*/  SHF.R.S32.HI R33, RZ, 0x1f, R32 ;  /* 0x0000001fff217819 */ /* 0x000fe20000011420 */
[----:B------:R-:W-:-:S04]  /*05b0*/  IMAD.WIDE.U32 R16, R32, -0x33333333, RZ ;  /* 0xcccccccd20107825 */ /* 0x000fc800078e00ff */
[----:B------:R-:W-:Y:S01]  /*05c0*/  IMAD.WIDE.U32 R20, R5, 0x28000, R32 ;  /* 0x0002800005147825 */ /* 0x000fe200078e0020 */
[----:B------:R-:W-:-:S04]  /*05d0*/  SHF.R.U32.HI R16, RZ, 0x5, R17 ;  /* 0x00000005ff107819 */ /* 0x000fc80000011611 */
[----:B------:R-:W-:-:S04]  /*05e0*/  LEA R3, P0, R5, R16, 0x4 ;  /* 0x0000001005037211 */ /* 0x000fc800078020ff */
[----:B------:R-:W-:Y:S01]  /*05f0*/  LEA.HI.X R38, R5, RZ, R18, 0x4, P0 ;  /* 0x000000ff05267211 */ /* 0x000fe200000f2412 */
[----:B------:R-:W-:Y:S01]  /*0600*/  IMAD R5, R18, 0x28000, RZ ;  /* 0x0002800012057824 */ /* 0x000fe200078e02ff */
[----:B------:R-:W-:Y:S02]  /*0610*/  LEA R30, P0, R3, UR12, 0x3 ;  /* 0x0000000c031e7c11 */ /* 0x000fe4000f8018ff */
[----:B------:R-:W-:Y:S01]  /*0620*/  IADD3 R18, P1, R15, R20, RZ ;  /* 0x000000140f127210 */ /* 0x000fe20007f3e0ff */
[----:B------:R-:W-:Y:S01]  /*0630*/  IMAD.IADD R5, R21, 0x1, R5 ;  /* 0x0000000115057824 */ /* 0x000fe200078e0205 */
[----:B------:R-:W-:Y:S01]  /*0640*/  LEA.HI.X R31, R3, UR13, R38, 0x3, P0 ;  /* 0x0000000d031f7c11 */ /* 0x000fe200080f1c26 */
[----:B------:R-:W-:Y:S01]  /*0650*/  ULDC.64 UR12, c[0x0][0x230] ;  /* 0x00008c00000c7ab9 */ /* 0x000fe20000000a00 */
[----:B------:R-:W-:Y:S02]  /*0660*/  SHF.L.U32 R17, R18, 0x1, RZ ;  /* 0x0000000112117819 */ /* 0x000fe400000006ff */
[----:B------:R-:W-:-:S02]  /*0670*/  IADD3.X R3, RZ, R5, RZ, P1, !PT ;  /* 0x00000005ff037210 */ /* 0x000fc40000ffe4ff */
[----:B------:R-:W2:Y:S01]  /*0680*/  LDG.E.64.CONSTANT R30, desc[UR8][R30.64] ;  /* 0x000000081e1e7981 */ /* 0x000ea2000c1e9b00 */
[----:B------:R-:W-:Y:S02]  /*0690*/  IADD3 R42, P0, R17, UR12, RZ ;  /* 0x0000000c112a7c10 */ /* 0x000fe4000ff1e0ff */
[----:B------:R-:W-:-:S04]  /*06a0*/  SHF.L.U64.HI R18, R18, 0x1, R3 ;  /* 0x0000000112127819 */ /* 0x000fc80000010203 */
[----:B------:R-:W-:Y:S01]  /*06b0*/  IADD3.X R43, R18, UR13, RZ, P0, !PT ;  /* 0x0000000d122b7c10 */ /* 0x000fe200087fe4ff */
[----:B0-----:R-:W-:-:S05]  /*06c0*/  IMAD.WIDE R34, R32, 0x2, R34 ;  /* 0x0000000220227825 */ /* 0x001fca00078e0222 */
[----:B------:R-:W3:Y:S01]  /*06d0*/  LDG.E.64.CONSTANT R42, desc[UR8][R42.64] ;  /* 0x000000082a2a7981 */ /* 0x000ee2000c1e9b00 */
[----:B-1----:R-:W-:-:S03]  /*06e0*/  IMAD.WIDE R38, R32, 0x2, R36 ;  /* 0x0000000220267825 */ /* 0x002fc600078e0224 */
[----:B------:R-:W4:Y:S01]  /*06f0*/  LDG.E.64.CONSTANT R34, desc[UR8][R34.64] ;  /* 0x0000000822227981 */ /* 0x000f22000c1e9b00 */
[----:B------:R-:W-:-:S03]  /*0700*/  VIADD R3, R15, 0xa00 ;  /* 0x00000a000f037836 */ /* 0x000fc60000000000 */
[----:B------:R-:W5:Y:S02]  /*0710*/  LDG.E.64.CONSTANT R32, desc[UR8][R38.64] ;  /* 0x0000000826207981 */ /* 0x000f64000c1e9b00 */
[----:B------:R-:W-:-:S04]  /*0720*/  IADD3 R3, P0, R3, R20, RZ ;  /* 0x0000001403037210 */ /* 0x000fc80007f1e0ff */
[----:B------:R-:W-:Y:S02]  /*0730*/  IADD3.X R20, RZ, R5, RZ, P0, !PT ;  /* 0x00000005ff147210 */ /* 0x000fe400007fe4ff */
[C---:B------:R-:W-:Y:S02]  /*0740*/  SHF.L.U32 R19, R3.reuse, 0x1, RZ ;  /* 0x0000000103137819 */ /* 0x040fe400000006ff */
[----:B------:R-:W-:Y:S02]  /*0750*/  SHF.L.U64.HI R20, R3, 0x1, R20 ;  /* 0x0000000103147819 */ /* 0x000fe40000010214 */
[----:B------:R-:W-:-:S04]  /*0760*/  IADD3 R36, P0, R19, UR12, RZ ;  /* 0x0000000c13247c10 */ /* 0x000fc8000ff1e0ff */
[----:B------:R-:W-:Y:S01]  /*0770*/  IADD3.X R37, R20, UR13, RZ, P0, !PT ;  /* 0x0000000d14257c10 */ /* 0x000fe200087fe4ff */
[----:B------:R-:W-:-:S05]  /*0780*/  ULDC.64 UR12, c[0x0][0x228] ;  /* 0x00008a00000c7ab9 */ /* 0x000fca0000000a00 */
[----:B------:R-:W4:Y:S01]  /*0790*/  LDG.E.64.CONSTANT R36, desc[UR8][R36.64] ;  /* 0x0000000824247981 */ /* 0x000f22000c1e9b00 */
[----:B------:R-:W-:-:S04]  /*07a0*/  IADD3 R46, P0, R17, UR12, RZ ;  /* 0x0000000c112e7c10 */ /* 0x000fc8000ff1e0ff */
[----:B------:R-:W-:-:S05]  /*07b0*/  IADD3.X R47, R18, UR13, RZ, P0, !PT ;  /* 0x0000000d122f7c10 */ /* 0x000fca00087fe4ff */
[----:B------:R0:W4:Y:S01]  /*07c0*/  LDG.E.64.CONSTANT R38, desc[UR8][R46.64] ;  /* 0x000000082e267981 */ /* 0x000122000c1e9b00 */
[----:B------:R-:W-:-:S04]  /*07d0*/  IADD3 R40, P0, R19, UR12, RZ ;  /* 0x0000000c13287c10 */ /* 0x000fc8000ff1e0ff */
[----:B------:R-:W-:-:S06]  /*07e0*/  IADD3.X R41, R20, UR13, RZ, P0, !PT ;  /* 0x0000000d14297c10 */ /* 0x000fcc00087fe4ff */
[----:B------:R-:W4:Y:S01]  /*07f0*/  LDG.E.64.CONSTANT R40, desc[UR8][R40.64] ;  /* 0x0000000828287981 */ /* 0x000f22000c1e9b00 */
[----:B------:R-:W-:-:S05]  /*0800*/  IADD3 R68, P0, R4, 0x4, RZ ;  /* 0x0000000404447810 */ /* 0x000fca0007f1e0ff */
[----:B------:R-:W-:Y:S01]  /*0810*/  IMAD.X R66, RZ, RZ, R66, P0 ;  /* 0x000000ffff427224 */ /* 0x000fe200000e0642 */
[----:B------:R-:W-:-:S04]  /*0820*/  ISETP.GE.U32.AND P0, PT, R68, UR10, PT ;  /* 0x0000000a44007c0c */ /* 0x000fc8000bf06070 */
[----:B------:R-:W-:Y:S02]  /*0830*/  ISETP.GE.AND.EX P0, PT, R66, UR6, PT, P0 ;  /* 0x0000000642007c0c */ /* 0x000fe4000bf06300 */
[----:B------:R-:W-:Y:S01]  /*0840*/  ISETP.GT.U32.AND P1, PT, R6, 0x1f, PT ;  /* 0x0000001f0600780c */ /* 0x000fe20003f24070 */
[----:B--2---:R-:W-:-:S06]  /*0850*/  FADD.FTZ R21, R31, UR5 ;  /* 0x000000051f157e21 */ /* 0x004fcc0008010000 */
[----:B------:R-:W1:Y:S01]  /*0860*/  MUFU.RSQ R21, R21 ;  /* 0x0000001500157308 */ /* 0x000e620000001400 */
[--C-:B---3--:R-:W-:Y:S02]  /*0870*/  HADD2.F32 R31, -RZ, R42.reuse.H1_H1 ;  /* 0x3000002aff1f7230 */ /* 0x108fe40000004100 */
[----:B------:R-:W-:-:S03]  /*0880*/  HADD2.F32 R3, -RZ, R42.H0_H0 ;  /* 0x2000002aff037230 */ /* 0x000fc60000004100 */
[C---:B0-----:R-:W-:Y:S01]  /*0890*/  FADD.FTZ R46, -R30.reuse, R31 ;  /* 0x0000001f1e2e7221 */ /* 0x041fe20000010100 */
[----:B------:R-:W-:Y:S02]  /*08a0*/  HADD2.F32 R31, -RZ, R43.H0_H0 ;  /* 0x2000002bff1f7230 */ /* 0x000fe40000004100 */
[----:B------:R-:W-:Y:S01]  /*08b0*/  FADD.FTZ R50, -R30, R3 ;  /* 0x000000031e327221 */ /* 0x000fe20000010100 */
[----:B-----5:R-:W-:Y:S02]  /*08c0*/  HADD2.F32 R3, -RZ, R32.H0_H0 ;  /* 0x20000020ff037230 */ /* 0x020fe40000004100 */
[----:B----4-:R-:W-:Y:S02]  /*08d0*/  HADD2.F32 R48, -RZ, R34.H0_H0 ;  /* 0x20000022ff307230 */ /* 0x010fe40000004100 */
[----:B-1----:R-:W-:Y:S01]  /*08e0*/  FMUL.FTZ R5, R21, R50 ;  /* 0x0000003215057220 */ /* 0x002fe20000410000 */
[----:B------:R-:W-:Y:S02]  /*08f0*/  HADD2.F32 R51, -RZ, R32.H1_H1 ;  /* 0x30000020ff337230 */ /* 0x000fe40000004100 */
[----:B------:R-:W-:-:S02]  /*0900*/  HADD2.F32 R32, -RZ, R34.H1_H1 ;  /* 0x30000022ff207230 */ /* 0x000fc40000004100 */
[----:B------:R-:W-:Y:S01]  /*0910*/  FADD.FTZ R34, -R30, R31 ;  /* 0x0000001f1e227221 */ /* 0x000fe20000010100 */
[----:B------:R-:W-:Y:S01]  /*0920*/  FMUL.FTZ R53, R21, R46 ;  /* 0x0000002e15357220 */ /* 0x000fe20000410000 */
[----:B------:R-:W-:Y:S01]  /*0930*/  FFMA.FTZ R42, R5, R3, R48 ;  /* 0x00000003052a7223 */ /* 0x000fe20000010030 */
[----:B------:R-:W-:Y:S02]  /*0940*/  HADD2.F32 R55, -RZ, R33.H0_H0 ;  /* 0x20000021ff377230 */ /* 0x000fe40000004100 */
[----:B------:R-:W-:Y:S01]  /*0950*/  FMUL.FTZ R57, R21, R34 ;  /* 0x0000002215397220 */ /* 0x000fe20000410000 */
[----:B------:R-:W-:Y:S02]  /*0960*/  HADD2.F32 R56, -RZ, R35.H0_H0 ;  /* 0x20000023ff387230 */ /* 0x000fe40000004100 */
[----:B------:R-:W-:Y:S02]  /*0970*/  HADD2.F32 R47, -RZ, R43.H1_H1 ;  /* 0x3000002bff2f7230 */ /* 0x000fe40000004100 */
[----:B------:R-:W-:Y:S01]  /*0980*/  FFMA.FTZ R43, R53, R51, R32 ;  /* 0x00000033352b7223 */ /* 0x000fe20000010020 */
[----:B------:R-:W-:Y:S01]  /*0990*/  FMUL.FTZ R45, R42, -1.4426950216293334961 ;  /* 0xbfb8aa3b2a2d7820 */ /* 0x000fe20000410000 */
[----:B------:R-:W-:-:S02]  /*09a0*/  FFMA.FTZ R34, R57, R55, R56 ;  /* 0x0000003739227223 */ /* 0x000fc40000010038 */
[----:B------:R-:W-:Y:S02]  /*09b0*/  FMUL.FTZ R49, R43, -1.4426950216293334961 ;  /* 0xbfb8aa3b2b317820 */ /* 0x000fe40000410000 */
[----:B------:R-:W-:Y:S01]  /*09c0*/  FMUL.FTZ R58, R34, -1.4426950216293334961 ;  /* 0xbfb8aa3b223a7820 */ /* 0x000fe20000410000 */
[----:B------:R-:W0:Y:S01]  /*09d0*/  MUFU.EX2 R45, R45 ;  /* 0x0000002d002d7308 */ /* 0x000e220000000800 */
[----:B------:R-:W-:Y:S01]  /*09e0*/  FADD.FTZ R50, -R30, R47 ;  /* 0x0000002f1e327221 */ /* 0x000fe20000010100 */
[----:B------:R-:W-:Y:S02]  /*09f0*/  HADD2.F32 R31, -RZ, R36.H0_H0 ;  /* 0x20000024ff1f7230 */ /* 0x000fe40000004100 */
[----:B------:R-:W-:-:S04]  /*0a00*/  HADD2.F32 R59, -RZ, R33.H1_H1 ;  /* 0x30000021ff3b7230 */ /* 0x000fc80000004100 */
[----:B------:R-:W1:Y:S01]  /*0a10*/  MUFU.EX2 R49, R49 ;  /* 0x0000003100317308 */ /* 0x000e620000000800 */
[----:B------:R-:W-:Y:S02]  /*0a20*/  HADD2.F32 R46, -RZ, R35.H1_H1 ;  /* 0x30000023ff2e7230 */ /* 0x000fe40000004100 */
[----:B------:R-:W-:Y:S01]  /*0a30*/  FMUL.FTZ R61, R21, R50 ;  /* 0x00000032153d7220 */ /* 0x000fe20000410000 */
[----:B------:R-:W-:Y:S01]  /*0a40*/  FADD.FTZ R54, -R30, R31 ;  /* 0x0000001f1e367221 */ /* 0x000fe20000010100 */
[----:B------:R-:W-:-:S03]  /*0a50*/  HADD2.F32 R31, -RZ, R36.H1_H1 ;  /* 0x30000024ff1f7230 */ /* 0x000fc60000004100 */
[----:B------:R-:W2:Y:S01]  /*0a60*/  MUFU.EX2 R58, R58 ;  /* 0x0000003a003a7308 */ /* 0x000ea20000000800 */
[----:B------:R-:W-:Y:S01]  /*0a70*/  FFMA.FTZ R36, R61, R59, R46 ;  /* 0x0000003b3d247223 */ /* 0x000fe2000001002e */
[--C-:B------:R-:W-:Y:S02]  /*0a80*/  HADD2.F32 R35, -RZ, R37.reuse.H0_H0 ;  /* 0x20000025ff237230 */ /* 0x100fe40000004100 */
[----:B------:R-:W-:Y:S01]  /*0a90*/  FMUL.FTZ R54, R21, R54 ;  /* 0x0000003615367220 */ /* 0x000fe20000410000 */
[----:B------:R-:W-:Y:S01]  /*0aa0*/  FADD.FTZ R52, -R30, R31 ;  /* 0x0000001f1e347221 */ /* 0x000fe20000010100 */
[----:B------:R-:W-:Y:S01]  /*0ab0*/  FMUL.FTZ R60, R36, -1.4426950216293334961 ;  /* 0xbfb8aa3b243c7820 */ /* 0x000fe20000410000 */
[----:B0-----:R-:W-:Y:S01]  /*0ac0*/  FADD.FTZ R45, R45, 1 ;  /* 0x3f8000002d2d7421 */ /* 0x001fe20000010000 */
[----:B------:R-:W-:Y:S01]  /*0ad0*/  FFMA.FTZ R33, R3, R54, R48 ;  /* 0x0000003603217223 */ /* 0x000fe20000010030 */
[----:B------:R-:W-:Y:S01]  /*0ae0*/  FADD.FTZ R50, -R30, R35 ;  /* 0x000000231e327221 */ /* 0x000fe20000010100 */
[----:B------:R-:W-:Y:S01]  /*0af0*/  FMUL.FTZ R52, R21, R52 ;  /* 0x0000003415347220 */ /* 0x000fe20000410000 */
[----:B-1----:R-:W-:Y:S01]  /*0b00*/  FADD.FTZ R49, R49, 1 ;  /* 0x3f80000031317421 */ /* 0x002fe20000010000 */
[----:B------:R-:W0:Y:S01]  /*0b10*/  MUFU.EX2 R60, R60 ;  /* 0x0000003c003c7308 */ /* 0x000e220000000800 */
[----:B------:R-:W-:Y:S01]  /*0b20*/  FMUL.FTZ R48, R33, -1.4426950216293334961 ;  /* 0xbfb8aa3b21307820 */ /* 0x000fe20000410000 */
[----:B------:R-:W-:Y:S01]  /*0b30*/  FMUL.FTZ R50, R21, R50 ;  /* 0x0000003215327220 */ /* 0x000fe20000410000 */
[----:B------:R-:W-:-:S02]  /*0b40*/  HADD2.F32 R37, -RZ, R37.H1_H1 ;  /* 0x30000025ff257230 */ /* 0x000fc40000004100 */
[----:B------:R-:W-:Y:S01]  /*0b50*/  FFMA.FTZ R31, R51, R52, R32 ;  /* 0x00000034331f7223 */ /* 0x000fe20000010020 */
[----:B--2---:R-:W-:Y:S01]  /*0b60*/  FADD.FTZ R58, R58, 1 ;  /* 0x3f8000003a3a7421 */ /* 0x004fe20000010000 */
[----:B------:R-:W-:Y:S01]  /*0b70*/  FFMA.FTZ R32, R55, R50, R56 ;  /* 0x0000003237207223 */ /* 0x000fe20000010038 */
[----:B------:R-:W1:Y:S01]  /*0b80*/  MUFU.RCP R45, R45 ;  /* 0x0000002d002d7308 */ /* 0x000e620000001000 */
[----:B------:R-:W-:-:S07]  /*0b90*/  FADD.FTZ R56, -R30, R37 ;  /* 0x000000251e387221 */ /* 0x000fce0000010100 */
[----:B------:R-:W2:Y:S01]  /*0ba0*/  MUFU.RCP R49, R49 ;  /* 0x0000003100317308 */ /* 0x000ea20000001000 */
[----:B------:R-:W-:-:S07]  /*0bb0*/  FMUL.FTZ R56, R21, R56 ;  /* 0x0000003815387220 */ /* 0x000fce0000410000 */
[----:B------:R-:W3:Y:S01]  /*0bc0*/  MUFU.EX2 R48, R48 ;  /* 0x0000003000307308 */ /* 0x000ee20000000800 */
[----:B------:R-:W-:-:S07]  /*0bd0*/  FFMA.FTZ R30, R59, R56, R46 ;  /* 0x000000383b1e7223 */ /* 0x000fce000001002e */
[----:B------:R-:W4:Y:S01]  /*0be0*/  MUFU.RCP R58, R58 ;  /* 0x0000003a003a7308 */ /* 0x000f220000001000 */
[----:B0-----:R-:W-:Y:S01]  /*0bf0*/  FADD.FTZ R37, R60, 1 ;  /* 0x3f8000003c257421 */ /* 0x001fe20000010000 */
[----:B------:R-:W-:Y:S01]  /*0c00*/  FMUL.FTZ R46, R30, -1.4426950216293334961 ;  /* 0xbfb8aa3b1e2e7820 */ /* 0x000fe20000410000 */
[----:B-1----:R-:W-:Y:S01]  /*0c10*/  FADD.FTZ R63, -R45, 1 ;  /* 0x3f8000002d3f7421 */ /* 0x002fe20000010100 */
[----:B------:R-:W-:Y:S01]  /*0c20*/  FMUL.FTZ R47, R31, -1.4426950216293334961 ;  /* 0xbfb8aa3b1f2f7820 */ /* 0x000fe20000410000 */
[----:B--2---:R-:W-:Y:S01]  /*0c30*/  FADD.FTZ R60, -R49, 1 ;  /* 0x3f800000313c7421 */ /* 0x004fe20000010100 */
[----:B------:R-:W-:Y:S02]  /*0c40*/  FMUL.FTZ R35, R32, -1.4426950216293334961 ;  /* 0xbfb8aa3b20237820 */ /* 0x000fe40000410000 */
[----:B------:R-:W0:Y:S01]  /*0c50*/  MUFU.RCP R37, R37 ;  /* 0x0000002500257308 */ /* 0x000e220000001000 */
[----:B---3--:R-:W-:Y:S01]  /*0c60*/  FADD.FTZ R64, R48, 1 ;  /* 0x3f80000030407421 */ /* 0x008fe20000010000 */
[----:B------:R-:W-:Y:S01]  /*0c70*/  FFMA.FTZ R48, R42, R63, 1 ;  /* 0x3f8000002a307423 */ /* 0x000fe2000001003f */
[----:B------:R-:W-:-:S05]  /*0c80*/  FFMA.FTZ R60, R43, R60, 1 ;  /* 0x3f8000002b3c7423 */ /* 0x000fca000001003c */
[----:B------:R-:W1:Y:S01]  /*0c90*/  MUFU.EX2 R46, R46 ;  /* 0x0000002e002e7308 */ /* 0x000e620000000800 */
[----:B----4-:R-:W-:Y:S01]  /*0ca0*/  FADD.FTZ R63, -R58, 1 ;  /* 0x3f8000003a3f7421 */ /* 0x010fe20000010100 */
[--C-:B------:R-:W-:Y:S02]  /*0cb0*/  HADD2.F32 R62, -RZ, R38.reuse.H0_H0 ;  /* 0x20000026ff3e7230 */ /* 0x100fe40000004100 */
[----:B------:R-:W-:Y:S01]  /*0cc0*/  FMUL.FTZ R45, R45, R48 ;  /* 0x000000302d2d7220 */ /* 0x000fe20000410000 */
[----:B------:R-:W-:Y:S01]  /*0cd0*/  FMUL.FTZ R49, R49, R60 ;  /* 0x0000003c31317220 */ /* 0x000fe20000410000 */
[----:B------:R-:W-:Y:S02]  /*0ce0*/  FFMA.FTZ R43, R34, R63, 1 ;  /* 0x3f800000222b7423 */ /* 0x000fe4000001003f */
[----:B------:R-:W2:Y:S01]  /*0cf0*/  MUFU.EX2 R47, R47 ;  /* 0x0000002f002f7308 */ /* 0x000ea20000000800 */
[----:B------:R-:W-:Y:S02]  /*0d00*/  HADD2.F32 R60, -RZ, R38.H1_H1 ;  /* 0x30000026ff3c7230 */ /* 0x000fe40000004100 */
[----:B------:R-:W-:Y:S01]  /*0d10*/  FMUL.FTZ R43, R58, R43 ;  /* 0x0000002b3a2b7220 */ /* 0x000fe20000410000 */
[----:B------:R-:W-:-:S02]  /*0d20*/  HADD2.F32 R38, -RZ, R39.H0_H0 ;  /* 0x20000027ff267230 */ /* 0x000fc40000004100 */
[----:B------:R-:W-:Y:S02]  /*0d30*/  FMUL.FTZ R62, R62, R45 ;  /* 0x0000002d3e3e7220 */ /* 0x000fe40000410000 */
[----:B------:R-:W3:Y:S01]  /*0d40*/  MUFU.EX2 R35, R35 ;  /* 0x0000002300237308 */ /* 0x000ee20000000800 */
[----:B------:R-:W-:Y:S01]  /*0d50*/  FMUL.FTZ R58, R38, R43 ;  /* 0x0000002b263a7220 */ /* 0x000fe20000410000 */
[----:B------:R-:W-:Y:S01]  /*0d60*/  FMUL.FTZ R38, R3, R62 ;  /* 0x0000003e03267220 */ /* 0x000fe20000410000 */
[----:B0-----:R-:W-:Y:S01]  /*0d70*/  FADD.FTZ R65, -R37, 1 ;  /* 0x3f80000025417421 */ /* 0x001fe20000010100 */
[----:B-1----:R-:W-:Y:S01]  /*0d80*/  FADD.FTZ R43, R46, 1 ;  /* 0x3f8000002e2b7421 */ /* 0x002fe20000010000 */
[----:B------:R-:W-:Y:S01]  /*0d90*/  FMUL.FTZ R60, R60, R49 ;  /* 0x000000313c3c7220 */ /* 0x000fe20000410000 */
[----:B------:R-:W-:Y:S01]  /*0da0*/  FFMA.FTZ R46, R5, R38, RZ ;  /* 0x00000026052e7223 */ /* 0x000fe200000100ff */
[----:B------:R-:W-:Y:S01]  /*0db0*/  FFMA.FTZ R36, R36, R65, 1 ;  /* 0x3f80000024247423 */ /* 0x000fe20000010041 */
[----:B------:R0:W-:Y:S01]  /*0dc0*/  MUFU.RCP R42, R64 ;  /* 0x00000040002a7308 */ /* 0x0001e20000001000 */
[----:B--2---:R-:W-:-:S02]  /*0dd0*/  FADD.FTZ R47, R47, 1 ;  /* 0x3f8000002f2f7421 */ /* 0x004fc40000010000 */
[----:B------:R-:W-:-:S05]  /*0de0*/  FMUL.FTZ R37, R37, R36 ;  /* 0x0000002425257220 */ /* 0x000fca0000410000 */
[----:B------:R-:W1:Y:S01]  /*0df0*/  MUFU.RCP R38, R43 ;  /* 0x0000002b00267308 */ /* 0x000e620000001000 */
[----:B---3--:R-:W-:Y:S01]  /*0e00*/  FADD.FTZ R35, R35, 1 ;  /* 0x3f80000023237421 */ /* 0x008fe20000010000 */
[----:B0-----:R-:W-:Y:S02]  /*0e10*/  HADD2.F32 R64, -RZ, R39.H1_H1 ;  /* 0x30000027ff407230 */ /* 0x001fe40000004100 */
[----:B------:R-:W-:Y:S01]  /*0e20*/  FMUL.FTZ R39, R51, R60 ;  /* 0x0000003c33277220 */ /* 0x000fe20000410000 */
[----:B------:R-:W-:-:S03]  /*0e30*/  FMUL.FTZ R36, R55, R58 ;  /* 0x0000003a37247220 */ /* 0x000fc60000410000 */
[----:B------:R-:W0:Y:S01]  /*0e40*/  MUFU.RCP R34, R47 ;  /* 0x0000002f00227308 */ /* 0x000e220000001000 */
[----:B------:R-:W-:Y:S01]  /*0e50*/  FFMA.FTZ R46, R53, R39, R46 ;  /* 0x00000027352e7223 */ /* 0x000fe2000001002e */
[----:B------:R-:W-:-:S03]  /*0e60*/  FMUL.FTZ R64, R64, R37 ;  /* 0x0000002540407220 */ /* 0x000fc60000410000 */
[----:B------:R-:W-:-:S03]  /*0e70*/  FFMA.FTZ R36, R57, R36, R46 ;  /* 0x0000002439247223 */ /* 0x000fc6000001002e */
[----:B------:R-:W2:Y:S01]  /*0e80*/  MUFU.RCP R35, R35 ;  /* 0x0000002300237308 */ /* 0x000ea20000001000 */
[----:B------:R-:W-:Y:S01]  /*0e90*/  FMUL.FTZ R37, R59, R64 ;  /* 0x000000403b257220 */ /* 0x000fe20000410000 */
[----:B-1----:R-:W-:-:S03]  /*0ea0*/  FADD.FTZ R43, -R38, 1 ;  /* 0x3f800000262b7421 */ /* 0x002fc60000010100 */
[----:B------:R-:W-:Y:S01]  /*0eb0*/  FFMA.FTZ R37, R61, R37, R36 ;  /* 0x000000253d257223 */ /* 0x000fe20000010024 */
[----:B------:R-:W-:Y:S01]  /*0ec0*/  FADD.FTZ R36, -R42, 1 ;  /* 0x3f8000002a247421 */ /* 0x000fe20000010100 */
[----:B------:R-:W-:Y:S01]  /*0ed0*/  FFMA.FTZ R43, R30, R43, 1 ;  /* 0x3f8000001e2b7423 */ /* 0x000fe2000001002b */
[----:B------:R-:W-:Y:S01]  /*0ee0*/  FFMA.FTZ R30, R3, R62, RZ ;  /* 0x0000003e031e7223 */ /* 0x000fe200000100ff */
[----:B0-----:R-:W-:Y:S01]  /*0ef0*/  FADD.FTZ R46, -R34, 1 ;  /* 0x3f800000222e7421 */ /* 0x001fe20000010100 */
[----:B------:R-:W-:Y:S01]  /*0f00*/  FFMA.FTZ R33, R33, R36, 1 ;  /* 0x3f80000021217423 */ /* 0x000fe20000010024 */
[--C-:B------:R-:W-:Y:S02]  /*0f10*/  HADD2.F32 R65, -RZ, R40.reuse.H0_H0 ;  /* 0x20000028ff417230 */ /* 0x100fe40000004100 */
[----:B------:R-:W-:Y:S01]  /*0f20*/  FFMA.FTZ R30, R51, R60, R30 ;  /* 0x0000003c331e7223 */ /* 0x000fe2000001001e */
[----:B------:R-:W-:Y:S01]  /*0f30*/  FFMA.FTZ R31, R31, R46, 1 ;  /* 0x3f8000001f1f7423 */ /* 0x000fe2000001002e */
[----:B------:R-:W-:Y:S01]  /*0f40*/  FMUL.FTZ R42, R42, R33 ;  /* 0x000000212a2a7220 */ /* 0x000fe20000410000 */
[----:B------:R-:W-:-:S02]  /*0f50*/  HADD2.F32 R63, -RZ, R40.H1_H1 ;  /* 0x30000028ff3f7230 */ /* 0x000fc40000004100 */
[----:B--2---:R-:W-:Y:S01]  /*0f60*/  FADD.FTZ R39, -R35, 1 ;  /* 0x3f80000023277421 */ /* 0x004fe20000010100 */
[----:B------:R-:W-:Y:S01]  /*0f70*/  FMUL.FTZ R34, R34, R31 ;  /* 0x0000001f22227220 */ /* 0x000fe20000410000 */
[----:B------:R-:W-:Y:S01]  /*0f80*/  FMUL.FTZ R65, R65, R42 ;  /* 0x0000002a41417220 */ /* 0x000fe20000410000 */
[----:B------:R-:W-:Y:S01]  /*0f90*/  FFMA.FTZ R30, R55, R58, R30 ;  /* 0x0000003a371e7223 */ /* 0x000fe2000001001e */
[----:B------:R-:W-:Y:S01]  /*0fa0*/  FFMA.FTZ R32, R32, R39, 1 ;  /* 0x3f80000020207423 */ /* 0x000fe20000010027 */
[----:B------:R-:W-:Y:S01]  /*0fb0*/  FMUL.FTZ R63, R63, R34 ;  /* 0x000000223f3f7220 */ /* 0x000fe20000410000 */
[----:B------:R-:W-:Y:S01]  /*0fc0*/  FMUL.FTZ R31, R3, R65 ;  /* 0x00000041031f7220 */ /* 0x000fe20000410000 */
[--C-:B------:R-:W-:Y:S02]  /*0fd0*/  HADD2.F32 R69, -RZ, R41.reuse.H0_H0 ;  /* 0x20000029ff457230 */ /* 0x100fe40000004100 */
[----:B------:R-:W-:Y:S01]  /*0fe0*/  FMUL.FTZ R36, R35, R32 ;  /* 0x0000002023247220 */ /* 0x000fe20000410000 */
[----:B------:R-:W-:Y:S01]  /*0ff0*/  FFMA.FTZ R30, R59, R64, R30 ;  /* 0x000000403b1e7223 */ /* 0x000fe2000001001e */
[----:B------:R-:W-:-:S02]  /*1000*/  HADD2.F32 R67, -RZ, R41.H1_H1 ;  /* 0x30000029ff437230 */ /* 0x000fc40000004100 */
[----:B------:R-:W-:Y:S01]  /*1010*/  FFMA.FTZ R31, R54, R31, R37 ;  /* 0x0000001f361f7223 */ /* 0x000fe20000010025 */
[----:B------:R-:W-:Y:S01]  /*1020*/  FMUL.FTZ R32, R51, R63 ;  /* 0x0000003f33207220 */ /* 0x000fe20000410000 */
[----:B------:R-:W-:Y:S01]  /*1030*/  FMUL.FTZ R38, R38, R43 ;  /* 0x0000002b26267220 */ /* 0x000fe20000410000 */
[----:B------:R-:W-:Y:S01]  /*1040*/  FFMA.FTZ R30, R3, R65, R30 ;  /* 0x00000041031e7223 */ /* 0x000fe2000001001e */
[----:B------:R-:W-:Y:S01]  /*1050*/  FMUL.FTZ R69, R69, R36 ;  /* 0x0000002445457220 */ /* 0x000fe20000410000 */
[----:B------:R-:W-:Y:S01]  /*1060*/  FFMA.FTZ R31, R52, R32, R31 ;  /* 0x00000020341f7223 */ /* 0x000fe2000001001f */
[----:B------:R-:W-:Y:S01]  /*1070*/  FMUL.FTZ R67, R67, R38 ;  /* 0x0000002643437220 */ /* 0x000fe20000410000 */
[----:B------:R-:W-:Y:S01]  /*1080*/  FFMA.FTZ R30, R51, R63, R30 ;  /* 0x0000003f331e7223 */ /* 0x000fe2000001001e */
[----:B------:R-:W-:Y:S02]  /*1090*/  FMUL.FTZ R32, R55, R69 ;  /* 0x0000004537207220 */ /* 0x000fe40000410000 */
[----:B------:R-:W-:Y:S01]  /*10a0*/  FMUL.FTZ R33, R59, R67 ;  /* 0x000000433b217220 */ /* 0x000fe20000410000 */
[----:B------:R-:W-:Y:S01]  /*10b0*/  FFMA.FTZ R30, R55, R69, R30 ;  /* 0x00000045371e7223 */ /* 0x000fe2000001001e */
[----:B------:R-:W-:-:S03]  /*10c0*/  FFMA.FTZ R31, R50, R32, R31 ;  /* 0x00000020321f7223 */ /* 0x000fc6000001001f */
[----:B------:R-:W-:Y:S01]  /*10d0*/  FFMA.FTZ R30, R59, R67, R30 ;  /* 0x000000433b1e7223 */ /* 0x000fe2000001001e */
[----:B------:R-:W-:Y:S01]  /*10e0*/  FFMA.FTZ R31, R56, R33, R31 ;  /* 0x00000021381f7223 */ /* 0x000fe2000001001f */
[----:B------:R-:W-:Y:S01]  /*10f0*/  FFMA.FTZ R33, R5, R62, R28 ;  /* 0x0000003e05217223 */ /* 0x000fe2000001001c */
[----:B------:R-:W-:Y:S01]  /*1100*/  FADD.FTZ R32, R62, R29 ;  /* 0x0000001d3e207221 */ /* 0x000fe20000010000 */
[----:B------:R-:W-:Y:S01]  /*1110*/  FFMA.FTZ R35, R53, R60, R26 ;  /* 0x0000003c35237223 */ /* 0x000fe2000001001a */
[----:B------:R-:W-:Y:S01]  /*1120*/  FADD.FTZ R34, R60, R27 ;  /* 0x0000001b3c227221 */ /* 0x000fe20000010000 */
[----:B------:R0:W-:Y:S01]  /*1130*/  STS.64 [R10], R30 ;  /* 0x0000001e0a007388 */ /* 0x0001e20000000a00 */
        /* <DEDUP_REMOVED lines=24> */
[----:B------:R-:W-:-:S05]  /*12c0*/  LOP3.LUT R41, R41, 0xffffffe0, R2, 0xe2, !PT ;  /* 0xffffffe029297812 */ /* 0x000fca00078ee202 */
[----:B------:R-:W-:Y:S01]  /*12d0*/  IMAD R41, R41, 0x280, R6 ;  /* 0x0000028029297824 */ /* 0x000fe200078e0206 */
[----:B0-----:R-:W-:-:S04]  /*12e0*/  ULEA UR5, UR7, UR5, 0x18 ;  /* 0x0000000507057291 */ /* 0x001fc8000f8ec03f */
[----:B------:R-:W-:Y:S02]  /*12f0*/  IADD3 R41, R44, R41, RZ ;  /* 0x000000292c297210 */ /* 0x000fe40007ffe0ff */
[----:B------:R-:W-:-:S03]  /*1300*/  LEA R30, R6, UR5, 0x5 ;  /* 0x00000005061e7c11 */ /* 0x000fc6000f8e28ff */
[----:B------:R-:W-:Y:S01]  /*1310*/  IMAD.SHL.U32 R41, R41, 0x2, RZ ;  /* 0x0000000229297824 */ /* 0x000fe200078e00ff */
        /* <DEDUP_REMOVED lines=12> */
[----:B------:R-:W-:Y:S01]  /*13e0*/  STS.64 [R40], R22 ;  /* 0x0000001628007388 */ /* 0x000fe20000000a00 */
[----:B------:R-:W-:Y:S08]  /*13f0*/  BAR.SYNC.DEFER_BLOCKING 0x0 ;  /* 0x0000000000007b1d */ /* 0x000ff00000010000 */
[----:B0-----:R-:W0:Y:S01]  /*1400*/  LDC.64 R38, c[0x0][0x260] ;  /* 0x00009800ff267b82 */ /* 0x001e220000000a00 */
        /* <DEDUP_REMOVED lines=14> */
.L_x_1497:
        /* <DEDUP_REMOVED lines=12> */
[----:B------:R-:W-:Y:S01]  /*15b0*/  VIADD R40, R44, 0x20 ;  /* 0x000000202c287836 */ /* 0x000fe20000000000 */
[----:B------:R-:W-:Y:S02]  /*15c0*/  SHF.R.S32.HI R30, RZ, 0x1f, R33 ;  /* 0x0000001fff1e7819 */ /* 0x000fe40000011421 */
[----:B------:R-:W-:Y:S02]  /*15d0*/  SHF.R.S32.HI R35, RZ, 0x1f, R32 ;  /* 0x0000001fff237819 */ /* 0x000fe40000011420 */
[----:B------:R-:W-:Y:S02]  /*15e0*/  LEA.HI R33, R30, R33, RZ, 0x2 ;  /* 0x000000211e217211 */ /* 0x000fe400078f10ff */
[----:B------:R-:W-:-:S02]  /*15f0*/  SHF.R.S32.HI R30, RZ, 0x1f, R31 ;  /* 0x0000001fff1e7819 */ /* 0x000fc4000001141f */
[----:B------:R-:W-:Y:S02]  /*1600*/  IADD3 R34, R44, 0x10, RZ ;  /* 0x000000102c227810 */ /* 0x000fe40007ffe0ff */
[----:B------:R-:W-:Y:S02]  /*1610*/  LEA.HI R31, R30, R31, RZ, 0x2 ;  /* 0x0000001f1e1f7211 */ /* 0x000fe400078f10ff */
[----:B------:R-:W-:Y:S02]  /*1620*/  LEA.HI R30, R35, R32, RZ, 0x2 ;  /* 0x00000020231e7211 */ /* 0x000fe400078f10ff */
[----:B------:R-:W-:Y:S02]  /*1630*/  SHF.R.S32.HI R35, RZ, 0x1f, R44 ;  /* 0x0000001fff237819 */ /* 0x000fe4000001142c */
[----:B------:R-:W-:Y:S02]  /*1640*/  SHF.R.S32.HI R37, RZ, 0x1f, R34 ;  /* 0x0000001fff257819 */ /* 0x000fe40000011422 */
[----:B------:R-:W-:-:S02]  /*1650*/  SHF.R.S32.HI R39, RZ, 0x1f, R36 ;  /* 0x0000001fff277819 */ /* 0x000fc40000011424 */
[----:B------:R-:W-:Y:S02]  /*1660*/  LEA.HI R35, R35, R44, RZ, 0x2 ;  /* 0x0000002c23237211 */ /* 0x000fe400078f10ff */
[----:B------:R-:W-:Y:S02]  /*1670*/  LEA.HI R32, R37, R34, RZ, 0x2 ;  /* 0x0000002225207211 */ /* 0x000fe400078f10ff */
[----:B------:R-:W-:Y:S02]  /*1680*/  LEA.HI R34, R39, R36, RZ, 0x2 ;  /* 0x0000002427227211 */ /* 0x000fe400078f10ff */
[C---:B------:R-:W-:Y:S02]  /*1690*/  IADD3 R36, R44.reuse, 0x18, RZ ;  /* 0x000000182c247810 */ /* 0x040fe40007ffe0ff */
[----:B------:R-:W-:Y:S02]  /*16a0*/  SHF.R.S32.HI R35, RZ, 0x2, R35 ;  /* 0x00000002ff237819 */ /* 0x000fe40000011423 */
[----:B------:R-:W-:-:S02]  /*16b0*/  IADD3 R38, R44, 0x1c, RZ ;  /* 0x0000001c2c267810 */ /* 0x000fc40007ffe0ff */
[----:B------:R-:W-:Y:S01]  /*16c0*/  SHF.R.S32.HI R37, RZ, 0x1f, R36 ;  /* 0x0000001fff257819 */ /* 0x000fe20000011424 */
[----:B------:R-:W-:Y:S01]  /*16d0*/  IMAD R35, R35, 0x28, R8 ;  /* 0x0000002823237824 */ /* 0x000fe200078e0208 */
[----:B------:R-:W-:Y:S02]  /*16e0*/  SHF.R.S32.HI R33, RZ, 0x2, R33 ;  /* 0x00000002ff217819 */ /* 0x000fe40000011421 */
[----:B------:R-:W-:Y:S02]  /*16f0*/  SHF.R.S32.HI R39, RZ, 0x1f, R38 ;  /* 0x0000001fff277819 */ /* 0x000fe40000011426 */
[----:B------:R-:W-:Y:S01]  /*1700*/  LEA.HI R36, R37, R36, RZ, 0x2 ;  /* 0x0000002425247211 */ /* 0x000fe200078f10ff */
[----:B------:R-:W-:Y:S01]  /*1710*/  IMAD R33, R33, 0x28, R8 ;  /* 0x0000002821217824 */ /* 0x000fe200078e0208 */
[----:B------:R-:W-:Y:S02]  /*1720*/  IADD3 R42, R44, 0x24, RZ ;  /* 0x000000242c2a7810 */ /* 0x000fe40007ffe0ff */
[----:B------:R-:W-:Y:S01]  /*1730*/  SHF.R.S32.HI R37, RZ, 0x2, R31 ;  /* 0x00000002ff257819 */ /* 0x000fe2000001141f */
[----:B------:R-:W-:Y:S01]  /*1740*/  IMAD.IADD R31, R35, 0x1, R46 ;  /* 0x00000001231f7824 */ /* 0x000fe200078e022e */
[----:B------:R-:W-:-:S02]  /*1750*/  SHF.R.S32.HI R41, RZ, 0x1f, R40 ;  /* 0x0000001fff297819 */ /* 0x000fc40000011428 */
[----:B------:R-:W-:Y:S01]  /*1760*/  LEA.HI R38, R39, R38, RZ, 0x2 ;  /* 0x0000002627267211 */ /* 0x000fe200078f10ff */
[----:B------:R-:W-:Y:S01]  /*1770*/  IMAD R37, R37, 0x28, R8 ;  /* 0x0000002825257824 */ /* 0x000fe200078e0208 */
[----:B------:R-:W-:Y:S02]  /*1780*/  SHF.R.S32.HI R39, RZ, 0x1f, R42 ;  /* 0x0000001fff277819 */ /* 0x000fe4000001142a */
[----:B------:R-:W-:Y:S02]  /*1790*/  SHF.R.S32.HI R35, RZ, 0x2, R30 ;  /* 0x00000002ff237819 */ /* 0x000fe4000001141e */
[----:B------:R-:W-:Y:S01]  /*17a0*/  IADD3 R33, R46, R33, RZ ;  /* 0x000000212e217210 */ /* 0x000fe20007ffe0ff */
[----:B------:R-:W0:Y:S01]  /*17b0*/  LDS.64 R30, [R31] ;  /* 0x000000001f1e7984 */ /* 0x000e220000000a00 */
[----:B------:R-:W-:Y:S02]  /*17c0*/  LEA.HI R40, R41, R40, RZ, 0x2 ;  /* 0x0000002829287211 */ /* 0x000fe400078f10ff */
[----:B------:R-:W-:Y:S01]  /*17d0*/  LEA.HI R42, R39, R42, RZ, 0x2 ;  /* 0x0000002a272a7211 */ /* 0x000fe200078f10ff */
[----:B------:R-:W-:Y:S01]  /*17e0*/  IMAD R39, R35, 0x28, R8 ;  /* 0x0000002823277824 */ /* 0x000fe200078e0208 */
[----:B------:R-:W-:-:S02]  /*17f0*/  SHF.R.S32.HI R41, RZ, 0x2, R32 ;  /* 0x00000002ff297819 */ /* 0x000fc40000011420 */
        /* <DEDUP_REMOVED lines=26> */
[----:B------:R-:W5:Y:S01]  /*19a0*/  LDS.64 R46, [R48] ;  /* 0x00000000302e7984 */ /* 0x000f620000000a00 */
[----:B0-----:R-:W-:Y:S01]  /*19b0*/  FADD.FTZ R30, RZ, R30 ;  /* 0x0000001eff1e7221 */ /* 0x001fe20000010000 */
[----:B------:R-:W-:-:S02]  /*19c0*/  FADD.FTZ R31, RZ, R31 ;  /* 0x0000001fff1f7221 */ /* 0x000fc40000010000 */
        /* <DEDUP_REMOVED lines=19> */
.L_x_1499:
[----:B------:R-:W-:Y:S05]  /*1b00*/  BSYNC B0 ;  /* 0x0000000000007941 */ /* 0x000fea0003800000 */
.L_x_1498:
[----:B------:R-:W1:Y:S01]  /*1b10*/  SHFL.BFLY PT, R31, R48, 0x2, 0x1f ;  /* 0x0c401f00301f7f89 */ /* 0x000e6200000e0000 */
[----:B------:R-:W-:Y:S01]  /*1b20*/  LOP3.LUT P2, RZ, R6, 0xffffffe3, RZ, 0xc0, !PT ;  /* 0xffffffe306ff7812 */ /* 0x000fe2000784c0ff */
[----:B------:R-:W-:Y:S01]  /*1b30*/  BSSY B0, `(.L_x_1500) ;  /* 0x0000015000007945 */ /* 0x000fe20003800000 */
[----:B------:R-:W-:Y:S01]  /*1b40*/  ISETP.GE.U32.AND P1, PT, R68, UR10, PT ;  /* 0x0000000a44007c0c */ /* 0x000fe2000bf26070 */
[----:B------:R-:W2:Y:S03]  /*1b50*/  SHFL.BFLY PT, R30, R49, 0x2, 0x1f ;  /* 0x0c401f00311e7f89 */ /* 0x000ea600000e0000 */
[----:B------:R-:W-:Y:S01]  /*1b60*/  ISETP.GE.AND.EX P1, PT, R66, UR6, PT, P1 ;  /* 0x0000000642007c0c */ /* 0x000fe2000bf26310 */
        /* <DEDUP_REMOVED lines=17> */
.L_x_1501:
[----:B------:R-:W-:Y:S05]  /*1c80*/  BSYNC B0 ;  /* 0x0000000000007941 */ /* 0x000fea0003800000 */
.L_x_1500:
[----:B------:R-:W-:Y:S05]  /*1c90*/  @P1 BRA `(.L_x_1502) ;  /* 0x0000000000541947 */ /* 0x000fea0003800000 */
[----:B------:R-:W-:Y:S01]  /*1ca0*/  BAR.SYNC.DEFER_BLOCKING 0x0 ;  /* 0x0000000000007b1d */ /* 0x000fe20000010000 */
[----:B------:R-:W-:-:S13]  /*1cb0*/  ISETP.NE.AND P1, PT, R6, RZ, PT ;  /* 0x000000ff0600720c */ /* 0x000fda0003f25270 */
[----:B------:R-:W-:Y:S05]  /*1cc0*/  @P1 BRA `(.L_x_1503) ;  /* 0x00000000003c1947 */ /* 0x000fea0003800000 */
[----:B-1----:R-:W1:Y:S01]  /*1cd0*/  LDC.64 R30, c[0x0][0x268] ;  /* 0x00009a00ff1e7b82 */ /* 0x002e620000000a00 */
        /* <DEDUP_REMOVED lines=8> */
.L_x_1504:
[----:B------:R-:W2:Y:S04]  /*1d60*/  LD.E.STRONG.GPU R32, desc[UR8][R30.64] ;  /* 0x000000081e207980 */ /* 0x000ea8000c10f900 */
[----:B--2---:R-:W-:Y:S01]  /*1d70*/  CCTL.IVALL ;  /* 0x00000000ff00798f */ /* 0x004fe20002000000 */
[----:B------:R-:W-:Y:S05]  /*1d80*/  YIELD ;  /* 0x0000000000007946 */ /* 0x000fea0003800000 */
[----:B-----5:R-:W-:-:S04]  /*1d90*/  LOP3.LUT R32, R32, R33, RZ, 0x3c, !PT ;  /* 0x0000002120207212 */ /* 0x020fc800078e3cff */
[----:B------:R-:W-:-:S13]  /*1da0*/  ISETP.GT.AND P1, PT, R32, -0x1, PT ;  /* 0xffffffff2000780c */ /* 0x000fda0003f24270 */
[----:B------:R-:W-:Y:S05]  /*1db0*/  @P1 BRA `(.L_x_1504) ;  /* 0xfffffffc00e81947 */ /* 0x000fea000383ffff */
.L_x_1503:
[----:B------:R-:W-:Y:S05]  /*1dc0*/  WARPSYNC.ALL ;  /* 0x0000000000007948 */ /* 0x000fea0003800000 */
[----:B------:R-:W-:Y:S06]  /*1dd0*/  BAR.SYNC.DEFER_BLOCKING 0x0 ;  /* 0x0000000000007b1d */ /* 0x000fec0000010000 */
[----:B------:R-:W-:Y:S05]  /*1de0*/  BRA `(.L_x_1505) ;  /* 0x0000000000607947 */ /* 0x000fea0003800000 */
.L_x_1502:
[----:B------:R-:W-:Y:S01]  /*1df0*/  BAR.SYNC.DEFER_BLOCKING 0x0 ;  /* 0x0000000000007b1d */ /* 0x000fe20000010000 */
[----:B------:R-:W-:-:S13]  /*1e00*/  ISETP.NE.AND P1, PT, R6, RZ, PT ;  /* 0x000000ff0600720c */ /* 0x000fda0003f25270 */
[----:B------:R-:W-:Y:S05]  /*1e10*/  @P1 BRA `(.L_x_1506) ;  /* 0x00000000004c1947 */ /* 0x000fea0003800000 */
[----:B-1----:R-:W1:Y:S01]  /*1e20*/  LDC.64 R30, c[0x0][0x268] ;  /* 0x00009a00ff1e7b82 */ /* 0x002e620000000a00 */
        /* <DEDUP_REMOVED lines=12> */
.L_x_1507:
[----:B------:R-:W2:Y:S04]  /*1ef0*/  LD.E.STRONG.GPU R32, desc[UR8][R30.64] ;  /* 0x000000081e207980 */ /* 0x000ea8000c10f900 */
[----:B--2---:R-:W-:Y:S01]  /*1f00*/  CCTL.IVALL ;  /* 0x00000000ff00798f */ /* 0x004fe20002000000 */
[----:B------:R-:W-:Y:S05]  /*1f10*/  YIELD ;  /* 0x0000000000007946 */ /* 0x000fea0003800000 */
[----:B-----5:R-:W-:-:S04]  /*1f20*/  LOP3.LUT R32, R32, R33, RZ, 0x3c, !PT ;  /* 0x0000002120207212 */ /* 0x020fc800078e3cff */
[----:B------:R-:W-:-:S13]  /*1f30*/  ISETP.GT.AND P1, PT, R32, -0x1, PT ;  /* 0xffffffff2000780c */ /* 0x000fda0003f24270 */
[----:B------:R-:W-:Y:S05]  /*1f40*/  @P1 BRA `(.L_x_1507) ;  /* 0xfffffffc00e81947 */ /* 0x000fea000383ffff */
.L_x_1506:
[----:B------:R-:W-:Y:S05]  /*1f50*/  WARPSYNC.ALL ;  /* 0x0000000000007948 */ /* 0x000fea0003800000 */
[----:B------:R-:W-:Y:S06]  /*1f60*/  BAR.SYNC.DEFER_BLOCKING 0x0 ;  /* 0x0000000000007b1d */ /* 0x000fec0000010000 */
.L_x_1505:
[----:B------:R-:W-:Y:S01]  /*1f70*/  ISETP.GT.U32.AND P1, PT, R6, 0xff, PT ;  /* 0x000000ff0600780c */ /* 0x000fe20003f24070 */
[----:B------:R-:W2:Y:S01]  /*1f80*/  S2UR UR7, SR_CgaCtaId ;  /* 0x00000000000779c3 */ /* 0x000ea20000008800 */
[----:B------:R-:W-:Y:S01]  /*1f90*/  UMOV UR5, 0x400 ;  /* 0x0000040000057882 */ /* 0x000fe20000000000 */
[----:B------:R-:W-:Y:S01]  /*1fa0*/  SHF.L.U32 R4, R4, 0x3, RZ ;  /* 0x0000000304047819 */ /* 0x000fe200000006ff */
[----:B------:R-:W-:-:S09]  /*1fb0*/  ULDC.64 UR12, c[0x0][0x210] ;  /* 0x00008400000c7ab9 */ /* 0x000fd20000000a00 */
[----:B-1----:R-:W1:Y:S01]  /*1fc0*/  @!P1 LDC R33, c[0x0][0x10] ;  /* 0x00000400ff219b82 */ /* 0x002e620000000800 */
[----:B------:R-:W-:-:S07]  /*1fd0*/  @!P1 LOP3.LUT R35, R6, 0x1f, RZ, 0xc0, !PT ;  /* 0x0000001f06239812 */ /* 0x000fce00078ec0ff */
[----:B------:R-:W3:Y:S01]  /*1fe0*/  @!P1 LDC.64 R30, c[0x0][0x260] ;  /* 0x00009800ff1e9b82 */ /* 0x000ee20000000a00 */
[----:B-1----:R-:W-:Y:S01]  /*1ff0*/  @!P1 IMAD R32, R33, UR4, R0 ;  /* 0x0000000421209c24 */ /* 0x002fe2000f8e0200 */
[----:B------:R-:W-:-:S04]  /*2000*/  @!P1 LOP3.LUT R33, R6, 0x7fffffe0, RZ, 0xc0, !PT ;  /* 0x7fffffe006219812 */ /* 0x000fc800078ec0ff */
[----:B------:R-:W-:-:S04]  /*2010*/  @!P1 LEA R32, R32, R33, 0x8 ;  /* 0x0000002120209211 */ /* 0x000fc800078e40ff */
[----:B------:R-:W-:-:S05]  /*2020*/  @!P1 IADD3 R32, R32, R35, RZ ;  /* 0x0000002320209210 */ /* 0x000fca0007ffe0ff */
[----:B------:R-:W-:-:S04]  /*2030*/  @!P1 IMAD.SHL.U32 R33, R32, 0x2, RZ ;  /* 0x0000000220219824 */ /* 0x000fc800078e00ff */
[----:B---3--:R-:W-:-:S06]  /*2040*/  @!P1 IMAD.WIDE.U32 R30, R33, 0x4, R30 ;  /* 0x00000004211e9825 */ /* 0x008fcc00078e001e */
[----:B------:R-:W3:Y:S01]  /*2050*/  @!P1 LDG.E.64 R30, desc[UR8][R30.64] ;  /* 0x000000081e1e9981 */ /* 0x000ee2000c1e1b00 */
[----:B------:R-:W-:Y:S01]  /*2060*/  CS2R R32, SRZ ;  /* 0x0000000000207805 */ /* 0x000fe2000001ff00 */
[----:B------:R-:W-:Y:S02]  /*2070*/  UIADD3 UR5, UR5, 0x3480, URZ ;  /* 0x0000348005057890 */ /* 0x000fe4000fffe03f */
[----:B------:R-:W-:Y:S02]  /*2080*/  ULOP3.LUT UR4, UR4, 0x1, URZ, 0x3c, !UPT ;  /* 0x0000000104047892 */ /* 0x000fe4000f8e3c3f */
[----:B--2---:R-:W-:Y:S01]  /*2090*/  ULEA UR5, UR7, UR5, 0x18 ;  /* 0x0000000507057291 */ /* 0x004fe2000f8ec03f */
[----:B---3--:R-:W-:Y:S01]  /*20a0*/  @!P1 FADD.FTZ R33, RZ, R30 ;  /* 0x0000001eff219221 */ /* 0x008fe20000010000 */
[----:B------:R-:W-:Y:S01]  /*20b0*/  @!P1 FADD.FTZ R32, RZ, R31 ;  /* 0x0000001fff209221 */ /* 0x000fe20000010000 */
[----:B------:R-:W-:-:S03]  /*20c0*/  LOP3.LUT P1, RZ, R6, 0xffffff1f, RZ, 0xc0, !PT ;  /* 0xffffff1f06ff7812 */ /* 0x000fc6000782c0ff */
[----:B------:R-:W1:Y:S04]  /*20d0*/  SHFL.BFLY PT, R34, R33, 0x10, 0x1f ;  /* 0x0e001f0021227f89 */ /* 0x000e6800000e0000 */
[----:B------:R-:W2:Y:S01]  /*20e0*/  SHFL.BFLY PT, R35, R32, 0x10, 0x1f ;  /* 0x0e001f0020237f89 */ /* 0x000ea200000e0000 */
[----:B-1----:R-:W-:Y:S01]  /*20f0*/  FADD.FTZ R34, R34, R33 ;  /* 0x0000002122227221 */ /* 0x002fe20000010000 */
[----:B--2---:R-:W-:-:S04]  /*2100*/  FADD.FTZ R35, R35, R32 ;  /* 0x0000002023237221 */ /* 0x004fc80000010000 */
[----:B0-----:R-:W0:Y:S04]  /*2110*/  SHFL.BFLY PT, R37, R34, 0x8, 0x1f ;  /* 0x0d001f0022257f89 */ /* 0x001e2800000e0000 */
[----:B------:R-:W1:Y:S01]  /*2120*/  SHFL.BFLY PT, R36, R35, 0x8, 0x1f ;  /* 0x0d001f0023247f89 */ /* 0x000e6200000e0000 */
[----:B0-----:R-:W-:Y:S01]  /*2130*/  FADD.FTZ R37, R34, R37 ;  /* 0x0000002522257221 */ /* 0x001fe20000010000 */
[----:B-1----:R-:W-:-:S04]  /*2140*/  FADD.FTZ R36, R35, R36 ;  /* 0x0000002423247221 */ /* 0x002fc80000010000 */
[----:B------:R-:W0:Y:S04]  /*2150*/  SHFL.BFLY PT, R30, R37, 0x4, 0x1f ;  /* 0x0c801f00251e7f89 */ /* 0x000e2800000e0000 */
[----:B------:R-:W1:Y:S01]  /*2160*/  SHFL.BFLY PT, R31, R36, 0x4, 0x1f ;  /* 0x0c801f00241f7f89 */ /* 0x000e6200000e0000 */
[----:B0-----:R-:W-:Y:S01]  /*2170*/  FADD.FTZ R30, R37, R30 ;  /* 0x0000001e251e7221 */ /* 0x001fe20000010000 */
[----:B------:R-:W-:Y:S02]  /*2180*/  LOP3.LUT R37, R4, 0x8, RZ, 0xc0, !PT ;  /* 0x0000000804257812 */ /* 0x000fe400078ec0ff */
[----:B------:R-:W-:Y:S01]  /*2190*/  @!P1 SHF.R.U32.HI R4, RZ, 0x2, R6 ;  /* 0x00000002ff049819 */ /* 0x000fe20000011606 */
[----:B-1----:R-:W-:Y:S01]  /*21a0*/  FADD.FTZ R31, R36, R31 ;  /* 0x0000001f241f7221 */ /* 0x002fe20000010000 */
[----:B------:R-:W0:Y:S01]  /*21b0*/  SHFL.BFLY PT, R33, R30, 0x2, 0x1f ;  /* 0x0c401f001e217f89 */ /* 0x000e2200000e0000 */
[----:B------:R-:W-:-:S02]  /*21c0*/  IADD3 R16, -R37, R16, RZ ;  /* 0x0000001025107210 */ /* 0x000fc40007ffe1ff */
[----:B------:R-:W-:Y:S01]  /*21d0*/  @!P1 LOP3.LUT R4, R4, 0x3ffffff8, RZ, 0xc0, !PT ;  /* 0x3ffffff804049812 */ /* 0x000fe200078ec0ff */
[----:B------:R-:W1:Y:S01]  /*21e0*/  SHFL.BFLY PT, R32, R31, 0x2, 0x1f ;  /* 0x0c401f001f207f89 */ /* 0x000e6200000e0000 */
[----:B------:R-:W-:Y:S01]  /*21f0*/  LEA R16, R16, UR5, 0x3 ;  /* 0x0000000510107c11 */ /* 0x000fe2000f8e18ff */
[----:B0-----:R-:W-:Y:S01]  /*2200*/  FADD.FTZ R33, R30, R33 ;  /* 0x000000211e217221 */ /* 0x001fe20000010000 */
[----:B-1----:R-:W-:-:S04]  /*2210*/  FADD.FTZ R32, R31, R32 ;  /* 0x000000201f207221 */ /* 0x002fc80000010000 */
[----:B------:R-:W0:Y:S04]  /*2220*/  SHFL.BFLY PT, R34, R33, 0x1, 0x1f ;  /* 0x0c201f0021227f89 */ /* 0x000e2800000e0000 */
[----:B------:R-:W1:Y:S01]  /*2230*/  SHFL.BFLY PT, R35, R32, 0x1, 0x1f ;  /* 0x0c201f0020237f89 */ /* 0x000e6200000e0000 */
[----:B0-----:R-:W-:Y:S01]  /*2240*/  FADD.FTZ R34, R33, R34 ;  /* 0x0000002221227221 */ /* 0x001fe20000010000 */
[----:B-1----:R-:W-:-:S03]  /*2250*/  FADD.FTZ R31, R32, R35 ;  /* 0x00000023201f7221 */ /* 0x002fc60000010000 */
[----:B------:R-:W-:Y:S01]  /*2260*/  @!P1 FMUL.FTZ R30, R34, 9.7656251455191522837e-05 ;  /* 0x38cccccd221e9820 */ /* 0x000fe20000410000 */
[----:B------:R-:W-:-:S05]  /*2270*/  @!P1 FMUL.FTZ R31, R31, 9.7656251455191522837e-05 ;  /* 0x38cccccd1f1f9820 */ /* 0x000fca0000410000 */
[----:B------:R0:W-:Y:S01]  /*2280*/  @!P1 STS.64 [R4+UR5], R30 ;  /* 0x0000001e04009988 */ /* 0x0001e20008000a05 */
[----:B------:R-:W-:Y:S01]  /*2290*/  BAR.SYNC.DEFER_BLOCKING 0x0 ;  /* 0x0000000000007b1d */ /* 0x000fe20000010000 */
[----:B0-----:R-:W-:-:S05]  /*22a0*/  IADD3 R4, P1, R17, UR12, RZ ;  /* 0x0000000c11047c10 */ /* 0x001fca000ff3e0ff */
[----:B------:R-:W0:Y:S02]  /*22b0*/  LDS.64 R32, [R16] ;  /* 0x0000000010207984 */ /* 0x000e240000000a00 */
[--C-:B0-----:R-:W-:Y:S01]  /*22c0*/  FFMA.FTZ R62, R3, R62, -R32.reuse ;  /* 0x0000003e033e7223 */ /* 0x101fe20000010820 */
[--C-:B------:R-:W-:Y:S01]  /*22d0*/  FFMA.FTZ R60, R51, R60, -R32.reuse ;  /* 0x0000003c333c7223 */ /* 0x100fe20000010820 */
[--C-:B------:R-:W-:Y:S01]  /*22e0*/  FFMA.FTZ R58, R55, R58, -R32.reuse ;  /* 0x0000003a373a7223 */ /* 0x100fe20000010820 */
[--C-:B------:R-:W-:Y:S01]  /*22f0*/  FFMA.FTZ R64, R59, R64, -R32.reuse ;  /* 0x000000403b407223 */ /* 0x100fe20000010820 */
[----:B------:R-:W-:Y:S01]  /*2300*/  FFMA.FTZ R3, R3, R65, -R32 ;  /* 0x0000004103037223 */ /* 0x000fe20000010820 */
[-C--:B------:R-:W-:Y:S01]  /*2310*/  FFMA.FTZ R62, R5, -R33.reuse, R62 ;  /* 0x80000021053e7223 */ /* 0x080fe2000001003e */
[-C--:B------:R-:W-:Y:S01]  /*2320*/  FFMA.FTZ R60, R53, -R33.reuse, R60 ;  /* 0x80000021353c7223 */ /* 0x080fe2000001003c */
[-C--:B------:R-:W-:Y:S01]  /*2330*/  FFMA.FTZ R58, R57, -R33.reuse, R58 ;  /* 0x80000021393a7223 */ /* 0x080fe2000001003a */
[----:B------:R-:W-:Y:S01]  /*2340*/  FFMA.FTZ R64, R61, -R33, R64 ;  /* 0x800000213d407223 */ /* 0x000fe20000010040 */
[--C-:B------:R-:W-:Y:S01]  /*2350*/  FFMA.FTZ R51, R51, R63, -R32.reuse ;  /* 0x0000003f33337223 */ /* 0x100fe20000010820 */
[--C-:B------:R-:W-:Y:S01]  /*2360*/  FFMA.FTZ R55, R55, R69, -R32.reuse ;  /* 0x0000004537377223 */ /* 0x100fe20000010820 */
[----:B------:R-:W-:Y:S01]  /*2370*/  FFMA.FTZ R59, R59, R67, -R32 ;  /* 0x000000433b3b7223 */ /* 0x000fe20000010820 */
[-C--:B------:R-:W-:Y:S01]  /*2380*/  FFMA.FTZ R54, R54, -R33.reuse, R3 ;  /* 0x8000002136367223 */ /* 0x080fe20000010003 */
[C---:B------:R-:W-:Y:S01]  /*2390*/  FMUL.FTZ R62, R21.reuse, R62 ;  /* 0x0000003e153e7220 */ /* 0x040fe20000410000 */
[C---:B------:R-:W-:Y:S01]  /*23a0*/  FMUL.FTZ R3, R21.reuse, R60 ;  /* 0x0000003c15037220 */ /* 0x040fe20000410000 */
[C---:B------:R-:W-:Y:S01]  /*23b0*/  FMUL.FTZ R58, R21.reuse, R58 ;  /* 0x0000003a153a7220 */ /* 0x040fe20000410000 */
[----:B------:R-:W-:Y:S01]  /*23c0*/  FMUL.FTZ R5, R21, R64 ;  /* 0x0000004015057220 */ /* 0x000fe20000410000 */
[-C--:B------:R-:W-:Y:S01]  /*23d0*/  FFMA.FTZ R52, R52, -R33.reuse, R51 ;  /* 0x8000002134347223 */ /* 0x080fe20000010033 */
[-C--:B------:R-:W-:Y:S01]  /*23e0*/  FFMA.FTZ R50, R50, -R33.reuse, R55 ;  /* 0x8000002132327223 */ /* 0x080fe20000010037 */
[----:B------:R-:W-:Y:S01]  /*23f0*/  FFMA.FTZ R56, R56, -R33, R59 ;  /* 0x8000002138387223 */ /* 0x000fe2000001003b */
[----:B------:R-:W-:Y:S01]  /*2400*/  F2FP.F16.F32.PACK_AB R62, R3, R62 ;  /* 0x0000003e033e723e */ /* 0x000fe200000000ff */
[----:B------:R-:W-:Y:S01]  /*2410*/  FMUL.FTZ R54, R21, R54 ;  /* 0x0000003615367220 */ /* 0x000fe20000410000 */
[----:B------:R-:W-:Y:S01]  /*2420*/  F2FP.F16.F32.PACK_AB R58, R5, R58 ;  /* 0x0000003a053a723e */ /* 0x000fe200000000ff */
[C---:B------:R-:W-:Y:S01]  /*2430*/  FMUL.FTZ R3, R21.reuse, R52 ;  /* 0x0000003415037220 */ /* 0x040fe20000410000 */
[C---:B------:R-:W-:Y:S01]  /*2440*/  FMUL.FTZ R50, R21.reuse, R50 ;  /* 0x0000003215327220 */ /* 0x040fe20000410000 */
[----:B------:R-:W-:Y:S01]  /*2450*/  FMUL.FTZ R21, R21, R56 ;  /* 0x0000003815157220 */ /* 0x000fe20000410000 */
[----:B------:R-:W-:-:S02]  /*2460*/  IADD3.X R5, R18, UR13, RZ, P1, !PT ;  /* 0x0000000d12057c10 */ /* 0x000fc40008ffe4ff */
[----:B------:R-:W-:Y:S02]  /*2470*/  PRMT R17, R62, 0x7632, R17 ;  /* 0x000076323e117816 */ /* 0x000fe40000000011 */
[----:B------:R-:W-:Y:S01]  /*2480*/  PRMT R18, R58, 0x7632, R18 ;  /* 0x000076323a127816 */ /* 0x000fe20000000012 */
[----:B------:R-:W-:Y:S01]  /*2490*/  STG.E.U16 desc[UR8][R4.64], R62 ;  /* 0x0000003e04007986 */ /* 0x000fe2000c101508 */
[----:B------:R-:W-:Y:S02]  /*24a0*/  IADD3 R16, P1, R19, UR12, RZ ;  /* 0x0000000c13107c10 */ /* 0x000fe4000ff3e0ff */
[----:B------:R-:W-:Y:S01]  /*24b0*/  F2FP.F16.F32.PACK_AB R54, R3, R54 ;  /* 0x000000360336723e */ /* 0x000fe200000000ff */
[----:B------:R0:W-:Y:S01]  /*24c0*/  STG.E.U16 desc[UR8][R4.64+0x2], R17 ;  /* 0x0000021104007986 */ /* 0x0001e2000c101508 */
[----:B------:R-:W-:Y:S02]  /*24d0*/  F2FP.F16.F32.PACK_AB R50, R21, R50 ;  /* 0x000000321532723e */ /* 0x000fe400000000ff */
[----:B------:R-:W-:Y:S01]  /*24e0*/  PRMT R3, R54, 0x7632, R3 ;  /* 0x0000763236037816 */ /* 0x000fe20000000003 */
[----:B------:R-:W-:Y:S04]  /*24f0*/  STG.E.U16 desc[UR8][R4.64+0x4], R58 ;  /* 0x0000043a04007986 */ /* 0x000fe8000c101508 */
[----:B------:R1:W-:Y:S01]  /*2500*/  STG.E.U16 desc[UR8][R4.64+0x6], R18 ;  /* 0x0000061204007986 */ /* 0x0003e2000c101508 */
[----:B0-----:R-:W-:-:S05]  /*2510*/  IADD3.X R17, R20, UR13, RZ, P1, !PT ;  /* 0x0000000d14117c10 */ /* 0x001fca0008ffe4ff */
[----:B------:R2:W-:Y:S01]  /*2520*/  STG.E.U16 desc[UR8][R16.64], R54 ;  /* 0x0000003610007986 */ /* 0x0005e2000c101508 */
[----:B-1----:R-:W-:-:S03]  /*2530*/  PRMT R5, R50, 0x7632, R5 ;  /* 0x0000763232057816 */ /* 0x002fc60000000005 */
[----:B------:R2:W-:Y:S01]  /*2540*/  STG.E.U16 desc[UR8][R16.64+0x2], R3 ;  /* 0x0000020310007986 */ /* 0x0005e2000c101508 */
[----:B------:R-:W-:-:S03]  /*2550*/  IMAD.MOV.U32 R4, RZ, RZ, R68 ;  /* 0x000000ffff047224 */ /* 0x000fc600078e0044 */
[----:B------:R2:W-:Y:S04]  /*2560*/  STG.E.U16 desc[UR8][R16.64+0x4], R50 ;  /* 0x0000043210007986 */ /* 0x0005e8000c101508 */
[----:B------:R2:W-:Y:S01]  /*2570*/  STG.E.U16 desc[UR8][R16.64+0x6], R5 ;  /* 0x0000060510007986 */ /* 0x0005e2000c101508 */
[----:B------:R-:W-:Y:S05]  /*2580*/  @!P0 BRA `(.L_x_1508) ;  /* 0xffffffdc00e08947 */ /* 0x000fea000383ffff */
.L_x_1496:
[C---:B--2---:R-:W-:Y:S02]  /*2590*/  SHF.L.U32 R3, R0.reuse, 0x4, RZ ;  /* 0x0000000400037819 */ /* 0x044fe400000006ff */
[----:B------:R-:W-:Y:S02]  /*25a0*/  LOP3.LUT R0, R0, 0x1, RZ, 0xc0, !PT ;  /* 0x0000000100007812 */ /* 0x000fe400078ec0ff */
[----:B------:R-:W-:-:S03]  /*25b0*/  LOP3.LUT R3, R3, 0x7ffffe0, RZ, 0xc0, !PT ;  /* 0x07ffffe003037812 */ /* 0x000fc600078ec0ff */
[----:B0-----:R-:W-:Y:S01]  /*25c0*/  IMAD R4, R0, 0x140, RZ ;  /* 0x0000014000047824 */ /* 0x001fe200078e02ff */
[----:B------:R-:W-:-:S03]  /*25d0*/  IADD3 R3, R3, R2, RZ ;  /* 0x0000000203037210 */ /* 0x000fc60007ffe0ff */
[----:B------:R-:W-:Y:S01]  /*25e0*/  VIADD R5, R4, 0x140 ;  /* 0x0000014004057836 */ /* 0x000fe20000000000 */
[----:B------:R-:W-:-:S04]  /*25f0*/  LEA R44, R3, R4, 0x5 ;  /* 0x00000004032c7211 */ /* 0x000fc800078e28ff */
        /* <DEDUP_REMOVED lines=15> */
[----:B------:R-:W-:-:S02]  /*26f0*/  IADD3 R7, P0, P1, -R48, -0x21, -R49 ;  /* 0xffffffdf30077810 */ /* 0x000fc4000791e931 */
[----:B------:R-:W-:Y:S02]  /*2700*/  SHF.R.U32.HI R46, RZ, 0x4, R51 ;  /* 0x00000004ff2e7819 */ /* 0x000fe40000011633 */
[----:B------:R-:W-:Y:S02]  /*2710*/  IADD3.X R9, ~R47, -0x1, R2, P0, P1 ;  /* 0xffffffff2f097810 */ /* 0x000fe400007e2502 */
[----:B------:R-:W-:Y:S02]  /*2720*/  VIADDMNMX.U32 R45, R46, R45, 0x20, !PT ;  /* 0x000000202e2d7446 */ /* 0x000fe4000780002d */
[----:B------:R-:W-:Y:S01]  /*2730*/  LOP3.LUT R6, RZ, R46, RZ, 0x33, !PT ;  /* 0x0000002eff067212 */ /* 0x000fe200078e33ff */
[----:B------:R-:W-:Y:S01]  /*2740*/  IMAD.WIDE.U32 R2, R9, -0x33333333, RZ ;  /* 0xcccccccd09027825 */ /* 0x000fe200078e00ff */
[----:B------:R-:W-:Y:S02]  /*2750*/  IADD3 R55, P2, R49, 0x1e, RZ ;  /* 0x0000001e31377810 */ /* 0x000fe40007f5e0ff */
[----:B------:R-:W-:Y:S01]  /*2760*/  LOP3.LUT R54, R51, 0xf, RZ, 0xc0, !PT ;  /* 0x0000000f33367812 */ /* 0x000fe200078ec0ff */
[----:B------:R-:W-:Y:S01]  /*2770*/  IMAD.IADD R45, R45, 0x1, R6 ;  /* 0x000000012d2d7824 */ /* 0x000fe200078e0206 */
[----:B------:R-:W-:Y:S01]  /*2780*/  IADD3.X R52, RZ, RZ, RZ, P2, !PT ;  /* 0x000000ffff347210 */ /* 0x000fe200017fe4ff */
[----:B------:R-:W-:-:S04]  /*2790*/  IMAD.WIDE.U32 R4, P0, R7, -0x33333334, R2 ;  /* 0xcccccccc07047825 */ /* 0x000fc80007800002 */
[----:B------:R-:W-:Y:S01]  /*27a0*/  IMAD.WIDE.U32 R2, R7, -0x33333333, RZ ;  /* 0xcccccccd07027825 */ /* 0x000fe200078e00ff */
[----:B------:R-:W-:Y:S02]  /*27b0*/  IADD3.X R7, RZ, RZ, RZ, P0, !PT ;  /* 0x000000ffff077210 */ /* 0x000fe400007fe4ff */
[----:B------:R-:W-:Y:S02]  /*27c0*/  MOV R6, R5 ;  /* 0x0000000500067202 */ /* 0x000fe40000000f00 */
[----:B------:R-:W-:Y:S01]  /*27d0*/  IADD3 RZ, P1, R3, R4, RZ ;  /* 0x0000000403ff7210 */ /* 0x000fe20007f3e0ff */
[----:B------:R-:W-:Y:S01]  /*27e0*/  IMAD.WIDE.U32 R2, R45, -0x33333333, RZ ;  /* 0xcccccccd2d027825 */ /* 0x000fe200078e00ff */
[----:B------:R-:W-:-:S03]  /*27f0*/  ISETP.LT.U32.AND P0, PT, R38, 0x2, PT ;  /* 0x000000022600780c */ /* 0x000fc60003f01070 */
[----:B------:R-:W-:Y:S01]  /*2800*/  IMAD.WIDE.U32.X R4, R9, -0x33333334, R6, P1 ;  /* 0xcccccccc09047825 */ /* 0x000fe200008e0406 */
[----:B------:R-:W-:Y:S02]  /*2810*/  ISETP.LT.AND.EX P0, PT, R39, RZ, PT, P0 ;  /* 0x000000ff2700720c */ /* 0x000fe40003f01300 */
        /* <DEDUP_REMOVED lines=13> */
.L_x_1525:
[----:B------:R-:W-:Y:S01]  /*28f0*/  ISETP.GT.U32.AND P0, PT, R38, R49, PT ;  /* 0x000000312600720c */ /* 0x000fe20003f04070 */
[----:B------:R-:W-:Y:S01]  /*2900*/  BSSY B0, `(.L_x_1509) ;  /* 0x00000ae000007945 */ /* 0x000fe20003800000 */
[----:B0-----:R-:W-:Y:S02]  /*2910*/  MOV R53, RZ ;  /* 0x000000ff00357202 */ /* 0x001fe40000000f00 */
        /* <DEDUP_REMOVED lines=9> */
[----:B------:R-:W-:Y:S01]  /*29b0*/  ISETP.GE.U32.AND P0, PT, R3, 0x1e, PT ;  /* 0x0000001e0300780c */ /* 0x000fe20003f06070 */
[----:B------:R-:W-:Y:S01]  /*29c0*/  HFMA2.MMA R53, -RZ, RZ, 0, 0 ;  /* 0x00000000ff357435 */ /* 0x000fe200000001ff */
[----:B------:R-:W-:Y:S01]  /*29d0*/  IADD3.X R2, ~R47, -0x1, R2, P2, P3 ;  /* 0xffffffff2f027810 */ /* 0x000fe200017e6502 */
[----:B------:R-:W-:Y:S01]  /*29e0*/  IMAD.MOV.U32 R50, RZ, RZ, RZ ;  /* 0x000000ffff327224 */ /* 0x000fe200078e00ff */
[----:B------:R-:W-:-:S02]  /*29f0*/  LOP3.LUT R3, R51, 0x1f, RZ, 0xc0, !PT ;  /* 0x0000001f33037812 */ /* 0x000fc400078ec0ff */
        /* <DEDUP_REMOVED lines=22> */
[----:B------:R-:W-:Y:S01]  /*2b60*/  @P1 IMAD.MOV.U32 R57, RZ, RZ, R55 ;  /* 0x000000ffff391224 */ /* 0x000fe200078e0037 */
[----:B------:R-:W-:Y:S02]  /*2b70*/  MOV R50, R40 ;  /* 0x0000002800327202 */ /* 0x000fe40000000f00 */
[----:B------:R-:W-:Y:S01]  /*2b80*/  @P1 MOV R50, R52 ;  /* 0x0000003400321202 */ /* 0x000fe20000000f00 */
[----:B--2---:R-:W-:Y:S01]  /*2b90*/  FADD.FTZ R53, R53, R6 ;  /* 0x0000000635357221 */ /* 0x004fe20000010000 */
[----:B------:R-:W-:-:S03]  /*2ba0*/  FADD.FTZ R56, R56, R7 ;  /* 0x0000000738387221 */ /* 0x000fc60000010000 */
[----:B---3--:R-:W-:Y:S01]  /*2bb0*/  @P1 FADD.FTZ R53, R53, R8 ;  /* 0x0000000835351221 */ /* 0x008fe20000010000 */
[----:B------:R-:W-:-:S07]  /*2bc0*/  @P1 FADD.FTZ R56, R56, R9 ;  /* 0x0000000938381221 */ /* 0x000fce0000010000 */
.L_x_1512:
[----:B------:R-:W-:Y:S05]  /*2bd0*/  BSYNC B1 ;  /* 0x0000000000017941 */ /* 0x000fea0003800000 */
.L_x_1511:
[----:B------:R-:W-:Y:S05]  /*2be0*/  @!P0 BRA `(.L_x_1510) ;  /* 0x0000000400fc8947 */ /* 0x000fea0003800000 */
[C---:B------:R-:W-:Y:S01]  /*2bf0*/  IADD3 R4, P2, -R57.reuse, R38, RZ ;  /* 0x0000002639047210 */ /* 0x040fe20007f5e1ff */
[----:B------:R-:W-:Y:S01]  /*2c00*/  IMAD R5, R50, 0x500, RZ ;  /* 0x0000050032057824 */ /* 0x000fe200078e02ff */
        /* <DEDUP_REMOVED lines=18> */
.L_x_1515:
        /* <DEDUP_REMOVED lines=55> */
.L_x_1514:
[----:B------:R-:W-:Y:S05]  /*30a0*/  BSYNC B1 ;  /* 0x0000000000017941 */ /* 0x000fea0003800000 */
.L_x_1513:
        /* <DEDUP_REMOVED lines=35> */
.L_x_1517:
[----:B------:R-:W-:Y:S05]  /*32e0*/  BSYNC B1 ;  /* 0x0000000000017941 */ /* 0x000fea0003800000 */
.L_x_1516:
        /* <DEDUP_REMOVED lines=15> */
.L_x_1510:
[----:B------:R-:W-:Y:S05]  /*33e0*/  BSYNC B0 ;  /* 0x0000000000007941 */ /* 0x000fea0003800000 */
.L_x_1509:
        /* <DEDUP_REMOVED lines=23> */
[----:B0-----:R-:W-:-:S06]  /*3560*/  CS2R R2, SRZ ;  /* 0x0000000000027805 */ /* 0x001fcc000001ff00 */
        /* <DEDUP_REMOVED lines=11> */
[----:B-1----:R-:W-:Y:S01]  /*3620*/  FADD.FTZ R5, R5, R2 ;  /* 0x0000000205057221 */ /* 0x002fe20000010000 */
[----:B------:R-:W-:-:S02]  /*3630*/  IMAD.MOV.U32 R2, RZ, RZ, 0xffff ;  /* 0x0000ffffff027424 */ /* 0x000fc400078e00ff */
[----:B0-----:R-:W-:Y:S02]  /*3640*/  FADD.FTZ R4, R4, R3 ;  /* 0x0000000304047221 */ /* 0x001fe40000010000 */
        /* <DEDUP_REMOVED lines=12> */
.L_x_1534:
        /* <DEDUP_REMOVED lines=8> */
[----:B0-----:R-:W-:-:S05]  /*3790*/  IMAD.WIDE R2, R7, 0x2, R2 ;  /* 0x0000000207027825 */ /* 0x001fca00078e0202 */
[----:B------:R2:W-:Y:S01]  /*37a0*/  @!P1 STG.E.U16 desc[UR8][R2.64], R6 ;  /* 0x0000000602009986 */ /* 0x0005e2000c101508 */
[----:B-1----:R-:W-:Y:S01]  /*37b0*/  IMAD.WIDE R4, R7, 0x2, R4 ;  /* 0x0000000207047825 */ /* 0x002fe200078e0204 */
[----:B------:R-:W-:-:S04]  /*37c0*/  LEA.HI R7, R51, 0x14, RZ, 0x1c ;  /* 0x0000001433077811 */ /* 0x000fc800078fe0ff */
[----:B------:R2:W-:Y:S01]  /*37d0*/  @!P1 STG.E.U16 desc[UR8][R4.64], R8 ;  /* 0x0000000804009986 */ /* 0x0005e2000c101508 */
[----:B------:R-:W-:Y:S05]  /*37e0*/  @!P2 BRA `(.L_x_1520) ;  /* 0x000000040038a947 */ /* 0x000fea0003800000 */
[C---:B--2---:R-:W-:Y:S01]  /*37f0*/  @!P0 IMAD.SHL.U32 R6, R54.reuse, 0x2, RZ ;  /* 0x0000000236068824 */ /* 0x044fe200078e00ff */
        /* <DEDUP_REMOVED lines=30> */
.L_x_1544:
[----:B--2---:R-:W-:Y:S01]  /*39e0*/  FADD.FTZ R7, R6, R14 ;  /* 0x0000000e06077221 */ /* 0x004fe20000010000 */
[----:B------:R-:W-:Y:S02]  /*39f0*/  @!P1 F2FP.F16.F32.PACK_AB R6, RZ, R18 ;  /* 0x00000012ff06923e */ /* 0x000fe400000000ff */
[----:B------:R-:W-:Y:S02]  /*3a00*/  ISETP.NE.AND P2, PT, R37, 0x2, PT ;  /* 0x000000022500780c */ /* 0x000fe40003f45270 */
[----:B------:R-:W-:Y:S01]  /*3a10*/  @!P1 F2FP.F16.F32.PACK_AB R7, RZ, R7 ;  /* 0x00000007ff07923e */ /* 0x000fe200000000ff */
        /* <DEDUP_REMOVED lines=36> */
.L_x_1554:
[----:B--2---:R-:W-:Y:S01]  /*3c60*/  FADD.FTZ R7, R6, R14 ;  /* 0x0000000e06077221 */ /* 0x004fe20000010000 */
[----:B------:R-:W-:-:S04]  /*3c70*/  @!P1 F2FP.F16.F32.PACK_AB R6, RZ, R18 ;  /* 0x00000012ff06923e */ /* 0x000fc800000000ff */
[----:B------:R-:W-:Y:S01]  /*3c80*/  @!P1 F2FP.F16.F32.PACK_AB R7, RZ, R7 ;  /* 0x00000007ff07923e */ /* 0x000fe200000000ff */
[----:B------:R3:W-:Y:S03]  /*3c90*/  @!P1 STG.E.U16 desc[UR8][R2.64+0x50], R6 ;  /* 0x0000500602009986 */ /* 0x0007e6000c101508 */
[----:B------:R-:W-:Y:S02]  /*3ca0*/  PRMT R8, R7, 0x7610, R8 ;  /* 0x0000761007087816 */ /* 0x000fe40000000008 */
[----:B------:R-:W-:-:S03]  /*3cb0*/  LEA.HI R7, R51, 0x3c, RZ, 0x1c ;  /* 0x0000003c33077811 */ /* 0x000fc600078fe0ff */
[----:B------:R3:W-:Y:S04]  /*3cc0*/  @!P1 STG.E.U16 desc[UR8][R4.64+0x50], R8 ;  /* 0x0000500804009986 */ /* 0x0007e8000c101508 */
.L_x_1520:
[----:B------:R-:W-:Y:S05]  /*3cd0*/  BSYNC B0 ;  /* 0x0000000000007941 */ /* 0x000fea0003800000 */
.L_x_1519:
[----:B------:R-:W-:-:S13]  /*3ce0*/  ISETP.GE.U32.AND P0, PT, R45, 0x3c, PT ;  /* 0x0000003c2d00780c */ /* 0x000fda0003f06070 */
[----:B------:R-:W-:Y:S05]  /*3cf0*/  @!P0 BRA `(.L_x_1518) ;  /* 0x00000008008c8947 */ /* 0x000fea0003800000 */
[----:B------:R-:W-:Y:S01]  /*3d00*/  ISETP.GT.U32.AND P0, PT, R54, 0x9, PT ;  /* 0x000000093600780c */ /* 0x000fe20003f04070 */
[----:B-123--:R-:W-:Y:S01]  /*3d10*/  HFMA2.MMA R5, -RZ, RZ, 0, 0 ;  /* 0x00000000ff057435 */ /* 0x00efe200000001ff */
[----:B------:R-:W-:Y:S01]  /*3d20*/  IMAD.MOV.U32 R6, RZ, RZ, RZ ;  /* 0x000000ffff067224 */ /* 0x000fe200078e00ff */
[----:B------:R-:W-:-:S10]  /*3d30*/  UMOV UR5, 0xffff ;  /* 0x0000ffff00057882 */ /* 0x000fd40000000000 */
[C---:B0-----:R-:W-:Y:S01]  /*3d40*/  @!P0 IMAD.SHL.U32 R2, R54.reuse, 0x2, RZ ;  /* 0x0000000236028824 */ /* 0x041fe200078e00ff */
[----:B------:R-:W-:-:S04]  /*3d50*/  @!P0 LEA R3, R54, UR4, 0x7 ;  /* 0x0000000436038c11 */ /* 0x000fc8000f8e38ff */
[----:B------:R-:W-:-:S04]  /*3d60*/  @!P0 LOP3.LUT R2, R7, R2, RZ, 0x3c, !PT ;  /* 0x0000000207028212 */ /* 0x000fc800078e3cff */
[----:B------:R-:W-:-:S05]  /*3d70*/  @!P0 LEA R2, R2, R3, 0x2 ;  /* 0x0000000302028211 */ /* 0x000fca00078e10ff */
[----:B------:R0:W1:Y:S04]  /*3d80*/  @!P0 LDS R5, [R2] ;  /* 0x0000000002058984 */ /* 0x0000680000000800 */
[----:B------:R0:W2:Y:S01]  /*3d90*/  @!P0 LDS R6, [R2+0x500] ;  /* 0x0005000002068984 */ /* 0x0000a20000000800 */
[----:B------:R-:W-:Y:S05]  /*3da0*/  BRA.DIV UR5, `(.L_x_1524) ;  /* 0x0000001605247947 */ /* 0x000fea000b800000 */
[C---:B------:R-:W-:Y:S01]  /*3db0*/  @!P0 SHF.L.U32 R17, R54.reuse, 0x1, RZ ;  /* 0x0000000136118819 */ /* 0x040fe200000006ff */
[C---:B------:R-:W-:Y:S01]  /*3dc0*/  @!P0 IMAD.SHL.U32 R4, R54.reuse, 0x2, RZ ;  /* 0x0000000236048824 */ /* 0x040fe200078e00ff */
[C---:B0-----:R-:W-:Y:S01]  /*3dd0*/  @!P0 IADD3 R2, R7.reuse, 0x14, RZ ;  /* 0x0000001407028810 */ /* 0x041fe20007ffe0ff */
[----:B------:R-:W-:Y:S01]  /*3de0*/  IMAD.MOV.U32 R10, RZ, RZ, 0xffff ;  /* 0x0000ffffff0a7424 */ /* 0x000fe200078e00ff */
[----:B------:R-:W-:Y:S01]  /*3df0*/  @!P0 LEA R19, R54, UR4, 0x7 ;  /* 0x0000000436138c11 */ /* 0x000fe2000f8e38ff */
[----:B------:R-:W-:Y:S01]  /*3e00*/  IMAD.MOV.U32 R13, RZ, RZ, 0xffff ;  /* 0x0000ffffff0d7424 */ /* 0x000fe200078e00ff */
[----:B------:R-:W-:Y:S01]  /*3e10*/  @!P0 LOP3.LUT R2, R2, R17, RZ, 0x3c, !PT ;  /* 0x0000001102028212 */ /* 0x000fe200078e3cff */
[----:B------:R-:W-:Y:S01]  /*3e20*/  IMAD.MOV.U32 R17, RZ, RZ, RZ ;  /* 0x000000ffff117224 */ /* 0x000fe200078e00ff */
[----:B------:R-:W-:Y:S01]  /*3e30*/  @!P0 IADD3 R3, R7, 0x28, RZ ;  /* 0x0000002807038810 */ /* 0x000fe20007ffe0ff */
[----:B------:R-:W-:Y:S01]  /*3e40*/  IMAD.MOV.U32 R27, RZ, RZ, 0xffff ;  /* 0x0000ffffff1b7424 */ /* 0x000fe200078e00ff */
[----:B------:R-:W-:-:S02]  /*3e50*/  @!P0 LEA R2, R2, R19, 0x2 ;  /* 0x0000001302028211 */ /* 0x000fc400078e10ff */
[----:B------:R-:W-:Y:S02]  /*3e60*/  @!P0 LOP3.LUT R3, R3, R4, RZ, 0x3c, !PT ;  /* 0x0000000403038212 */ /* 0x000fe400078e3cff */
[C---:B------:R-:W-:Y:S01]  /*3e70*/  @!P0 LEA R14, R54.reuse, UR4, 0x7 ;  /* 0x00000004360e8c11 */ /* 0x040fe2000f8e38ff */
[----:B------:R-:W0:Y:S01]  /*3e80*/  @!P0 LDS R4, [R2] ;  /* 0x0000000002048984 */ /* 0x000e220000000800 */
[----:B------:R-:W-:Y:S02]  /*3e90*/  @!P0 IADD3 R21, R7, 0x3c, RZ ;  /* 0x0000003c07158810 */ /* 0x000fe40007ffe0ff */
[C---:B------:R-:W-:Y:S01]  /*3ea0*/  @!P0 LEA R24, R54.reuse, UR4, 0x7 ;  /* 0x0000000436188c11 */ /* 0x040fe2000f8e38ff */
[----:B------:R-:W-:Y:S01]  /*3eb0*/  @!P0 IMAD R3, R3, 0x4, R14 ;  /* 0x0000000403038824 */ /* 0x000fe200078e020e */
[----:B------:R-:W-:Y:S01]  /*3ec0*/  @!P0 LDS R16, [R2+0x500] ;  /* 0x0005000002108984 */ /* 0x000fe20000000800 */
[----:B------:R-:W-:Y:S02]  /*3ed0*/  @!P0 SHF.L.U32 R14, R54, 0x1, RZ ;  /* 0x00000001360e8819 */ /* 0x000fe400000006ff */
[----:B------:R-:W-:Y:S01]  /*3ee0*/  MOV R11, 0xffff ;  /* 0x0000ffff000b7802 */ /* 0x000fe20000000f00 */
[----:B------:R-:W-:Y:S01]  /*3ef0*/  @!P0 LDS R23, [R3+0x500] ;  /* 0x0005000003178984 */ /* 0x000fe20000000800 */
[----:B------:R-:W-:-:S02]  /*3f00*/  @!P0 LOP3.LUT R21, R21, R14, RZ, 0x3c, !PT ;  /* 0x0000000e15158212 */ /* 0x000fc400078e3cff */
[----:B------:R-:W-:Y:S01]  /*3f10*/  MOV R22, RZ ;  /* 0x000000ff00167202 */ /* 0x000fe20000000f00 */
[----:B------:R-:W-:Y:S01]  /*3f20*/  @!P0 LDS R20, [R3] ;  /* 0x0000000003148984 */ /* 0x000fe20000000800 */
[----:B------:R-:W-:Y:S02]  /*3f30*/  @!P0 LEA R24, R21, R24, 0x2 ;  /* 0x0000001815188211 */ /* 0x000fe400078e10ff */
[----:B------:R-:W-:Y:S01]  /*3f40*/  MOV R21, RZ ;  /* 0x000000ff00157202 */ /* 0x000fe20000000f00 */
[----:B--2---:R-:W2:Y:S01]  /*3f50*/  SHFL.BFLY PT, R14, R6, 0x8, 0x101f ;  /* 0x0d101f00060e7f89 */ /* 0x004ea200000e0000 */
[----:B------:R-:W-:Y:S02]  /*3f60*/  MOV R26, 0xffff ;  /* 0x0000ffff001a7802 */ /* 0x000fe40000000f00 */
[----:B------:R-:W-:Y:S01]  /*3f70*/  MOV R12, 0xffff ;  /* 0x0000ffff000c7802 */ /* 0x000fe20000000f00 */
[----:B------:R-:W-:Y:S01]  /*3f80*/  @!P0 LDS R3, [R24+0x500] ;  /* 0x0005000018038984 */ /* 0x000fe20000000800 */
[----:B------:R-:W-:-:S02]  /*3f90*/  MOV R18, RZ ;  /* 0x000000ff00127202 */ /* 0x000fc40000000f00 */
[----:B------:R-:W-:Y:S01]  /*3fa0*/  MOV R15, 0xffff ;  /* 0x0000ffff000f7802 */ /* 0x000fe20000000f00 */
[----:B-1----:R-:W1:Y:S01]  /*3fb0*/  SHFL.BFLY PT, R2, R5, 0x8, 0x101f ;  /* 0x0d101f0005027f89 */ /* 0x002e6200000e0000 */
[----:B------:R-:W-:Y:S02]  /*3fc0*/  MOV R29, 0xffff ;  /* 0x0000ffff001d7802 */ /* 0x000fe40000000f00 */
[----:B------:R-:W-:Y:S01]  /*3fd0*/  MOV R25, 0xffff ;  /* 0x0000ffff00197802 */ /* 0x000fe20000000f00 */
[----:B0-----:R-:W-:Y:S02]  /*3fe0*/  @!P0 IMAD.MOV.U32 R17, RZ, RZ, R4 ;  /* 0x000000ffff118224 */ /* 0x001fe400078e0004 */
[----:B--2---:R-:W-:Y:S01]  /*3ff0*/  FADD.FTZ R9, R14, R6 ;  /* 0x000000060e097221 */ /* 0x004fe20000010000 */
[----:B------:R0:W-:Y:S01]  /*4000*/  @!P0 LDS R4, [R24] ;  /* 0x0000000018048984 */ /* 0x0001e20000000800 */
[----:B------:R-:W-:Y:S02]  /*4010*/  IMAD.MOV.U32 R14, RZ, RZ, 0xffff ;  /* 0x0000ffffff0e7424 */ /* 0x000fe400078e00ff */
[----:B------:R-:W-:-:S02]  /*4020*/  @!P0 IMAD.MOV.U32 R18, RZ, RZ, R16 ;  /* 0x000000ffff128224 */ /* 0x000fc400078e0010 */
[----:B------:R-:W2:Y:S01]  /*4030*/  SHFL.BFLY PT, R16, R17, 0x8, 0x101f ;  /* 0x0d101f0011107f89 */ /* 0x000ea200000e0000 */
[----:B------:R-:W-:Y:S01]  /*4040*/  @!P0 MOV R22, R23 ;  /* 0x0000001700168202 */ /* 0x000fe20000000f00 */
[----:B-1----:R-:W-:Y:S01]  /*4050*/  FADD.FTZ R8, R2, R5 ;  /* 0x0000000502087221 */ /* 0x002fe20000010000 */
[----:B------:R-:W-:Y:S01]  /*4060*/  MOV R23, 0xffff ;  /* 0x0000ffff00177802 */ /* 0x000fe20000000f00 */
[----:B------:R-:W1:Y:S01]  /*4070*/  SHFL.BFLY PT, R19, R18, 0x8, 0x101f ;  /* 0x0d101f0012137f89 */ /* 0x000e6200000e0000 */
[----:B------:R-:W-:Y:S01]  /*4080*/  @!P0 MOV R21, R20 ;  /* 0x0000001400158202 */ /* 0x000fe20000000f00 */
[----:B------:R-:W-:Y:S01]  /*4090*/  IMAD.MOV.U32 R2, RZ, RZ, RZ ;  /* 0x000000ffff027224 */ /* 0x000fe200078e00ff */
[----:B0-----:R-:W-:Y:S01]  /*40a0*/  MOV R24, 0xffff ;  /* 0x0000ffff00187802 */ /* 0x001fe20000000f00 */
[----:B------:R-:W0:Y:S04]  /*40b0*/  SHFL.BFLY PT, R15, R8, 0x4, 0x101f ;  /* 0x0c901f00080f7f89 */ /* 0x000e2800000e0000 */
[----:B------:R-:W3:Y:S04]  /*40c0*/  SHFL.BFLY PT, R20, R21, 0x8, 0x101f ;  /* 0x0d101f0015147f89 */ /* 0x000ee800000e0000 */
[----:B------:R-:W4:Y:S04]  /*40d0*/  SHFL.BFLY PT, R23, R22, 0x8, 0x101f ;  /* 0x0d101f0016177f89 */ /* 0x000f2800000e0000 */
[----:B------:R-:W5:Y:S01]  /*40e0*/  SHFL.BFLY PT, R14, R9, 0x4, 0x101f ;  /* 0x0c901f00090e7f89 */ /* 0x000f6200000e0000 */
[----:B--2---:R-:W-:Y:S01]  /*40f0*/  FADD.FTZ R16, R16, R17 ;  /* 0x0000001110107221 */ /* 0x004fe20000010000 */
[----:B-1----:R-:W-:-:S04]  /*4100*/  FADD.FTZ R19, R19, R18 ;  /* 0x0000001213137221 */ /* 0x002fc80000010000 */
[----:B------:R-:W1:Y:S01]  /*4110*/  SHFL.BFLY PT, R17, R16, 0x4, 0x101f ;  /* 0x0c901f0010117f89 */ /* 0x000e6200000e0000 */
[----:B0-----:R-:W-:-:S03]  /*4120*/  FADD.FTZ R6, R8, R15 ;  /* 0x0000000f08067221 */ /* 0x001fc60000010000 */
[----:B------:R-:W0:Y:S01]  /*4130*/  SHFL.BFLY PT, R18, R19, 0x4, 0x101f ;  /* 0x0c901f0013127f89 */ /* 0x000e2200000e0000 */
[----:B------:R-:W-:Y:S01]  /*4140*/  @!P0 MOV R2, R4 ;  /* 0x0000000400028202 */ /* 0x000fe20000000f00 */
[----:B---3--:R-:W-:Y:S01]  /*4150*/  FADD.FTZ R5, R20, R21 ;  /* 0x0000001514057221 */ /* 0x008fe20000010000 */
[----:B------:R-:W-:Y:S02]  /*4160*/  MOV R4, RZ ;  /* 0x000000ff00047202 */ /* 0x000fe40000000f00 */
[----:B------:R-:W-:Y:S01]  /*4170*/  @!P0 MOV R4, R3 ;  /* 0x0000000300048202 */ /* 0x000fe20000000f00 */
[----:B----4-:R-:W-:Y:S01]  /*4180*/  FADD.FTZ R20, R23, R22 ;  /* 0x0000001617147221 */ /* 0x010fe20000010000 */
[----:B------:R-:W-:Y:S01]  /*4190*/  MOV R22, 0xffff ;  /* 0x0000ffff00167802 */ /* 0x000fe20000000f00 */
[----:B------:R-:W2:Y:S01]  /*41a0*/  SHFL.BFLY PT, R27, R2, 0x8, 0x101f ;  /* 0x0d101f00021b7f89 */ /* 0x000ea200000e0000 */
[----:B------:R-:W-:Y:S01]  /*41b0*/  MOV R15, 0xffff ;  /* 0x0000ffff000f7802 */ /* 0x000fe20000000f00 */
[----:B-----5:R-:W-:Y:S01]  /*41c0*/  FADD.FTZ R8, R9, R14 ;  /* 0x0000000e09087221 */ /* 0x020fe20000010000 */
[----:B------:R-:W-:Y:S01]  /*41d0*/  IMAD.MOV.U32 R9, RZ, RZ, 0xffff ;  /* 0x0000ffffff097424 */ /* 0x000fe200078e00ff */
[----:B------:R-:W3:Y:S01]  /*41e0*/  SHFL.BFLY PT, R3, R20, 0x4, 0x101f ;  /* 0x0c901f0014037f89 */ /* 0x000ee200000e0000 */
[----:B------:R-:W-:-:S03]  /*41f0*/  ISETP.NE.AND P0, PT, R54, RZ, PT ;  /* 0x000000ff3600720c */ /* 0x000fc60003f05270 */
[----:B------:R-:W4:Y:S01]  /*4200*/  SHFL.BFLY PT, R22, R5, 0x4, 0x101f ;  /* 0x0c901f0005167f89 */ /* 0x000f2200000e0000 */
[----:B-1----:R-:W-:-:S03]  /*4210*/  FADD.FTZ R17, R16, R17 ;  /* 0x0000001110117221 */ /* 0x002fc60000010000 */
[----:B------:R-:W1:Y:S01]  /*4220*/  SHFL.BFLY PT, R29, R4, 0x8, 0x101f ;  /* 0x0d101f00041d7f89 */ /* 0x000e6200000e0000 */
[----:B------:R-:W-:Y:S01]  /*4230*/  MOV R16, 0xffff ;  /* 0x0000ffff00107802 */ /* 0x000fe20000000f00 */
[----:B0-----:R-:W-:Y:S02]  /*4240*/  FADD.FTZ R18, R19, R18 ;  /* 0x0000001213127221 */ /* 0x001fe40000010000 */
[----:B------:R-:W0:Y:S01]  /*4250*/  SHFL.BFLY PT, R14, R8, 0x2, 0x101f ;  /* 0x0c501f00080e7f89 */ /* 0x000e2200000e0000 */
[----:B------:R-:W-:-:S03]  /*4260*/  MOV R19, 0xffff ;  /* 0x0000ffff00137802 */ /* 0x000fc60000000f00 */
[----:B------:R-:W5:Y:S01]  /*4270*/  SHFL.BFLY PT, R16, R17, 0x2, 0x101f ;  /* 0x0c501f0011107f89 */ /* 0x000f6200000e0000 */
[----:B--2---:R-:W-:Y:S01]  /*4280*/  FADD.FTZ R26, R27, R2 ;  /* 0x000000021b1a7221 */ /* 0x004fe20000010000 */
[----:B------:R-:W-:Y:S01]  /*4290*/  MOV R27, 0xffff ;  /* 0x0000ffff001b7802 */ /* 0x000fe20000000f00 */
[----:B---3--:R-:W-:Y:S01]  /*42a0*/  FADD.FTZ R23, R20, R3 ;  /* 0x0000000314177221 */ /* 0x008fe20000010000 */
[----:B------:R-:W-:Y:S01]  /*42b0*/  IMAD.MOV.U32 R20, RZ, RZ, 0xffff ;  /* 0x0000ffffff147424 */ /* 0x000fe200078e00ff */
[----:B------:R-:W2:Y:S01]  /*42c0*/  SHFL.BFLY PT, R3, R6, 0x2, 0x101f ;  /* 0x0c501f0006037f89 */ /* 0x000ea200000e0000 */
[----:B----4-:R-:W-:Y:S01]  /*42d0*/  FADD.FTZ R21, R5, R22 ;  /* 0x0000001605157221 */ /* 0x010fe20000010000 */
[----:B------:R-:W-:Y:S02]  /*42e0*/  MOV R5, 0xffff ;  /* 0x0000ffff00057802 */ /* 0x000fe40000000f00 */
[----:B------:R-:W3:Y:S01]  /*42f0*/  SHFL.BFLY PT, R24, R23, 0x2, 0x101f ;  /* 0x0c501f0017187f89 */ /* 0x000ee200000e0000 */
[----:B-1----:R-:W-:Y:S01]  /*4300*/  FADD.FTZ R22, R29, R4 ;  /* 0x000000041d167221 */ /* 0x002fe20000010000 */
[----:B------:R-:W-:-:S02]  /*4310*/  IMAD.MOV.U32 R29, RZ, RZ, 0xffff ;  /* 0x0000ffffff1d7424 */ /* 0x000fc400078e00ff */
[----:B------:R-:W1:Y:S01]  /*4320*/  SHFL.BFLY PT, R20, R21, 0x2, 0x101f ;  /* 0x0c501f0015147f89 */ /* 0x000e6200000e0000 */
[----:B0-----:R-:W-:Y:S01]  /*4330*/  FADD.FTZ R8, R8, R14 ;  /* 0x0000000e08087221 */ /* 0x001fe20000010000 */
[----:B------:R-:W-:Y:S02]  /*4340*/  MOV R14, 0xffff ;  /* 0x0000ffff000e7802 */ /* 0x000fe40000000f00 */
[----:B------:R-:W0:Y:S01]  /*4350*/  SHFL.BFLY PT, R5, R18, 0x2, 0x101f ;  /* 0x0c501f0012057f89 */ /* 0x000e2200000e0000 */
[----:B-----5:R-:W-:-:S03]  /*4360*/  FADD.FTZ R16, R17, R16 ;  /* 0x0000001011107221 */ /* 0x020fc60000010000 */
[----:B------:R-:W4:Y:S04]  /*4370*/  SHFL.BFLY PT, R27, R26, 0x4, 0x101f ;  /* 0x0c901f001a1b7f89 */ /* 0x000f2800000e0000 */
[----:B------:R-:W5:Y:S01]  /*4380*/  SHFL.BFLY PT, R29, R22, 0x4, 0x101f ;  /* 0x0c901f00161d7f89 */ /* 0x000f6200000e0000 */
[----:B--2---:R-:W-:-:S03]  /*4390*/  FADD.FTZ R6, R6, R3 ;  /* 0x0000000306067221 */ /* 0x004fc60000010000 */
[----:B------:R-:W2:Y:S01]  /*43a0*/  SHFL.BFLY PT, R9, R8, 0x1, 0x101f ;  /* 0x0c301f0008097f89 */ /* 0x000ea200000e0000 */
[----:B------:R-:W2:Y:S01]  /*43b0*/  @!P0 LDC.64 R2, c[0x0][0x218] ;  /* 0x00008600ff028b82 */ /* 0x000ea20000000a00 */
[----:B---3--:R-:W-:Y:S02]  /*43c0*/  FADD.FTZ R23, R23, R24 ;  /* 0x0000001817177221 */ /* 0x008fe40000010000 */
[----:B------:R-:W3:Y:S01]  /*43d0*/  SHFL.BFLY PT, R15, R6, 0x1, 0x101f ;  /* 0x0c301f00060f7f89 */ /* 0x000ee200000e0000 */
[----:B------:R-:W-:Y:S01]  /*43e0*/  MOV R24, 0xffff ;  /* 0x0000ffff00187802 */ /* 0x000fe20000000f00 */
[----:B-1----:R-:W-:Y:S02]  /*43f0*/  FADD.FTZ R20, R21, R20 ;  /* 0x0000001415147221 */ /* 0x002fe40000010000 */
[----:B------:R-:W1:Y:S01]  /*4400*/  SHFL.BFLY PT, R19, R16, 0x1, 0x101f ;  /* 0x0c301f0010137f89 */ /* 0x000e6200000e0000 */
[----:B------:R-:W-:Y:S01]  /*4410*/  MOV R21, 0xffff ;  /* 0x0000ffff00157802 */ /* 0x000fe20000000f00 */
[----:B0-----:R-:W-:Y:S01]  /*4420*/  FADD.FTZ R17, R18, R5 ;  /* 0x0000000512117221 */ /* 0x001fe20000010000 */
[----:B------:R-:W-:Y:S01]  /*4430*/  IMAD.MOV.U32 R18, RZ, RZ, 0xffff ;  /* 0x0000ffffff127424 */ /* 0x000fe200078e00ff */
[----:B------:R-:W0:Y:S01]  /*4440*/  SHFL.BFLY PT, R25, R20, 0x1, 0x101f ;  /* 0x0c301f0014197f89 */ /* 0x000e2200000e0000 */
[----:B------:R-:W0:Y:S01]  /*4450*/  LDC.64 R4, c[0x0][0x220] ;  /* 0x00008800ff047b82 */ /* 0x000e220000000a00 */
[----:B----4-:R-:W-:Y:S01]  /*4460*/  FADD.FTZ R26, R26, R27 ;  /* 0x0000001b1a1a7221 */ /* 0x010fe20000010000 */
[----:B------:R-:W-:Y:S01]  /*4470*/  IMAD.MOV.U32 R27, RZ, RZ, 0xffff ;  /* 0x0000ffffff1b7424 */ /* 0x000fe200078e00ff */
[----:B------:R-:W4:Y:S01]  /*4480*/  SHFL.BFLY PT, R24, R23, 0x1, 0x101f ;  /* 0x0c301f0017187f89 */ /* 0x000f2200000e0000 */
[----:B-----5:R-:W-:-:S03]  /*4490*/  FADD.FTZ R22, R22, R29 ;  /* 0x0000001d16167221 */ /* 0x020fc60000010000 */
[----:B------:R-:W5:Y:S01]  /*44a0*/  SHFL.BFLY PT, R18, R17, 0x1, 0x101f ;  /* 0x0c301f0011127f89 */ /* 0x000f6200000e0000 */
[----:B--2---:R-:W-:-:S03]  /*44b0*/  FADD.FTZ R29, R8, R9 ;  /* 0x00000009081d7221 */ /* 0x004fc60000010000 */
[----:B------:R-:W2:Y:S01]  /*44c0*/  SHFL.BFLY PT, R27, R26, 0x2, 0x101f ;  /* 0x0c501f001a1b7f89 */ /* 0x000ea200000e0000 */
[----:B------:R-:W2:Y:S01]  /*44d0*/  @!P0 LDC.64 R8, c[0x0][0x218] ;  /* 0x00008600ff088b82 */ /* 0x000ea20000000a00 */
[----:B---3--:R-:W-:Y:S01]  /*44e0*/  FADD.FTZ R28, R6, R15 ;  /* 0x0000000f061c7221 */ /* 0x008fe20000010000 */
[----:B------:R-:W-:Y:S01]  /*44f0*/  IADD3 R15, R7, R44, RZ ;  /* 0x0000002c070f7210 */ /* 0x000fe20007ffe0ff */
[----:B------:R-:W3:Y:S01]  /*4500*/  SHFL.BFLY PT, R21, R22, 0x2, 0x101f ;  /* 0x0c501f0016157f89 */ /* 0x000ee200000e0000 */
[----:B------:R-:W-:Y:S01]  /*4510*/  @!P0 F2FP.F16.F32.PACK_AB R29, RZ, R29 ;  /* 0x0000001dff1d823e */ /* 0x000fe200000000ff */
[----:B-1----:R-:W-:Y:S01]  /*4520*/  FADD.FTZ R16, R16, R19 ;  /* 0x0000001310107221 */ /* 0x002fe20000010000 */
[----:B------:R-:W-:Y:S02]  /*4530*/  @!P0 F2FP.F16.F32.PACK_AB R28, RZ, R28 ;  /* 0x0000001cff1c823e */ /* 0x000fe400000000ff */
[----:B------:R-:W1:Y:S01]  /*4540*/  @!P0 LDC.64 R6, c[0x0][0x218] ;  /* 0x00008600ff068b82 */ /* 0x000e620000000a00 */
[----:B------:R-:W-:-:S04]  /*4550*/  @!P0 IMAD.WIDE R2, R15, 0x2, R2 ;  /* 0x000000020f028825 */ /* 0x000fc800078e0202 */
[----:B0-----:R-:W-:Y:S01]  /*4560*/  FADD.FTZ R20, R20, R25 ;  /* 0x0000001914147221 */ /* 0x001fe20000010000 */
[----:B------:R-:W-:Y:S01]  /*4570*/  IMAD.WIDE R4, R15, 0x2, R4 ;  /* 0x000000020f047825 */ /* 0x000fe200078e0204 */
[----:B------:R0:W-:Y:S03]  /*4580*/  @!P0 STG.E.U16 desc[UR8][R2.64], R28 ;  /* 0x0000001c02008986 */ /* 0x0001e6000c101508 */
[----:B----4-:R-:W-:Y:S01]  /*4590*/  FADD.FTZ R23, R23, R24 ;  /* 0x0000001817177221 */ /* 0x010fe20000010000 */
[----:B------:R-:W-:Y:S01]  /*45a0*/  @!P0 F2FP.F16.F32.PACK_AB R11, RZ, R20 ;  /* 0x00000014ff0b823e */ /* 0x000fe200000000ff */
[----:B------:R-:W-:Y:S01]  /*45b0*/  @!P0 STG.E.U16 desc[UR8][R4.64], R29 ;  /* 0x0000001d04008986 */ /* 0x000fe2000c101508 */
[----:B-----5:R-:W-:Y:S01]  /*45c0*/  FADD.FTZ R10, R17, R18 ;  /* 0x00000012110a7221 */ /* 0x020fe20000010000 */
[----:B------:R-:W-:Y:S02]  /*45d0*/  IMAD.MOV.U32 R17, RZ, RZ, 0xffff ;  /* 0x0000ffffff117424 */ /* 0x000fe400078e00ff */
[----:B--2---:R-:W-:-:S02]  /*45e0*/  FADD.FTZ R26, R26, R27 ;  /* 0x0000001b1a1a7221 */ /* 0x004fc40000010000 */
[----:B------:R-:W-:Y:S01]  /*45f0*/  @!P0 F2FP.F16.F32.PACK_AB R10, RZ, R10 ;  /* 0x0000000aff0a823e */ /* 0x000fe200000000ff */
[----:B------:R-:W-:Y:S01]  /*4600*/  @!P0 IMAD.WIDE R8, R15, 0x2, R8 ;  /* 0x000000020f088825 */ /* 0x000fe200078e0208 */
[----:B0-----:R-:W-:-:S03]  /*4610*/  @!P0 F2FP.F16.F32.PACK_AB R3, RZ, R16 ;  /* 0x00000010ff03823e */ /* 0x001fc600000000ff */
[----:B---3--:R-:W-:Y:S01]  /*4620*/  FADD.FTZ R21, R22, R21 ;  /* 0x0000001516157221 */ /* 0x008fe20000010000 */
[----:B------:R-:W-:Y:S01]  /*4630*/  @!P0 F2FP.F16.F32.PACK_AB R16, RZ, R23 ;  /* 0x00000017ff10823e */ /* 0x000fe200000000ff */
[----:B------:R-:W0:Y:S01]  /*4640*/  SHFL.BFLY PT, R17, R26, 0x1, 0x101f ;  /* 0x0c301f001a117f89 */ /* 0x000e2200000e0000 */
[----:B-1----:R-:W-:-:S03]  /*4650*/  @!P0 IMAD.WIDE R6, R15, 0x2, R6 ;  /* 0x000000020f068825 */ /* 0x002fc600078e0206 */
[----:B------:R1:W2:Y:S04]  /*4660*/  SHFL.BFLY PT, R14, R21, 0x1, 0x101f ;  /* 0x0c301f00150e7f89 */ /* 0x0002a800000e0000 */
[----:B------:R1:W-:Y:S04]  /*4670*/  @!P0 STG.E.U16 desc[UR8][R6.64+0x28], R3 ;  /* 0x0000280306008986 */ /* 0x0003e8000c101508 */
[----:B------:R1:W-:Y:S04]  /*4680*/  @!P0 STG.E.U16 desc[UR8][R4.64+0x28], R10 ;  /* 0x0000280a04008986 */ /* 0x0003e8000c101508 */
[----:B------:R1:W-:Y:S04]  /*4690*/  @!P0 STG.E.U16 desc[UR8][R8.64+0x50], R11 ;  /* 0x0000500b08008986 */ /* 0x0003e8000c101508 */
[----:B------:R1:W-:Y:S01]  /*46a0*/  @!P0 STG.E.U16 desc[UR8][R4.64+0x50], R16 ;  /* 0x0000501004008986 */ /* 0x0003e2000c101508 */
[----:B0-----:R-:W-:-:S07]  /*46b0*/  FADD.FTZ R17, R26, R17 ;  /* 0x000000111a117221 */ /* 0x001fce0000010000 */
.L_x_1588:
[----:B-1----:R-:W0:Y:S01]  /*46c0*/  @!P0 LDC.64 R2, c[0x0][0x218] ;  /* 0x00008600ff028b82 */ /* 0x002e220000000a00 */
[----:B--2---:R-:W-:Y:S01]  /*46d0*/  FADD.FTZ R7, R21, R14 ;  /* 0x0000000e15077221 */ /* 0x004fe20000010000 */
[----:B------:R-:W-:-:S04]  /*46e0*/  @!P0 F2FP.F16.F32.PACK_AB R6, RZ, R17 ;  /* 0x00000011ff06823e */ /* 0x000fc800000000ff */
[----:B------:R-:W-:Y:S01]  /*46f0*/  @!P0 F2FP.F16.F32.PACK_AB R7, RZ, R7 ;  /* 0x00000007ff07823e */ /* 0x000fe200000000ff */
[----:B0-----:R-:W-:-:S05]  /*4700*/  @!P0 IMAD.WIDE R2, R15, 0x2, R2 ;  /* 0x000000020f028825 */ /* 0x001fca00078e0202 */
[----:B------:R4:W-:Y:S04]  /*4710*/  @!P0 STG.E.U16 desc[UR8][R2.64+0x78], R6 ;  /* 0x0000780602008986 */ /* 0x0009e8000c101508 */
[----:B------:R4:W-:Y:S02]  /*4720*/  @!P0 STG.E.U16 desc[UR8][R4.64+0x78], R7 ;  /* 0x0000780704008986 */ /* 0x0009e4000c101508 */
.L_x_1518:
[----:B------:R-:W-:Y:S05]  /*4730*/  WARPSYNC.ALL ;  /* 0x0000000000007948 */ /* 0x000fea0003800000 */
[----:B-1234-:R-:W-:Y:S01]  /*4740*/  HFMA2.MMA R3, -RZ, RZ, 0, 1.9073486328125e-05 ;  /* 0x00000140ff037435 */ /* 0x01efe200000001ff */
[----:B------:R-:W-:Y:S01]  /*4750*/  IADD3 R44, R44, 0x800, RZ ;  /* 0x000008002c2c7810 */ /* 0x000fe20007ffe0ff */
[----:B------:R-:W-:Y:S08]  /*4760*/  BAR.SYNC.DEFER_BLOCKING 0x0 ;  /* 0x0000000000007b1d */ /* 0x000ff00000010000 */
[----:B------:R-:W-:-:S05]  /*4770*/  IMAD R3, R0, R3, 0x140 ;  /* 0x0000014000037424 */ /* 0x000fca00078e0203 */
[----:B------:R-:W-:-:S13]  /*4780*/  ISETP.GE.AND P0, PT, R44, R3, PT ;  /* 0x000000032c00720c */ /* 0x000fda0003f06270 */
[----:B------:R-:W-:Y:S05]  /*4790*/  @!P0 BRA `(.L_x_1525) ;  /* 0xffffffe000548947 */ /* 0x000fea000383ffff */
[----:B------:R-:W-:Y:S05]  /*47a0*/  EXIT ;  /* 0x000000000000794d */ /* 0x000fea0003800000 */
.L_x_1521:
[----:B------:R-:W-:Y:S01]  /*47b0*/  HFMA2.MMA R12, -RZ, RZ, 0, 0.000503063201904296875 ;  /* 0x0000101fff0c7435 */ /* 0x000fe200000001ff */
[----:B-1----:R-:W-:Y:S01]  /*47c0*/  IMAD.MOV.U32 R10, RZ, RZ, R2 ;  /* 0x000000ffff0a7224 */ /* 0x002fe200078e0002 */
[----:B------:R-:W-:Y:S02]  /*47d0*/  MOV R11, 0x8 ;  /* 0x00000008000b7802 */ /* 0x000fe40000000f00 */
[----:B------:R-:W-:-:S07]  /*47e0*/  MOV R13, 0xffff ;  /* 0x0000ffff000d7802 */ /* 0x000fce0000000f00 */
[----:B0-2---:R-:W-:Y:S05]  /*47f0*/  WARPSYNC.COLLECTIVE R13, `(.L_x_1526) ;  /* 0x000000000d087348 */ /* 0x005fea0003c00000 */
[----:B------:R1:W3:Y:S02]  /*4800*/  SHFL.BFLY P2, R14, R10, R11, R12 ;  /* 0x0c00000b0a0e7389 */ /* 0x0002e4000004000c */
[----:B0123--:R-:W-:Y:S01]  /*4810*/  ENDCOLLECTIVE ;  /* 0x000000000000791b */ /* 0x00ffe20003800000 */
.L_x_1526:
[----:B------:R-:W-:Y:S01]  /*4820*/  MOV R10, R3 ;  /* 0x00000003000a7202 */ /* 0x000fe20000000f00 */
[----:B------:R-:W-:-:S07]  /*4830*/  IMAD.MOV.U32 R5, RZ, RZ, R14 ;  /* 0x000000ffff057224 */ /* 0x000fce00078e000e */
[----:B------:R-:W-:Y:S05]  /*4840*/  WARPSYNC.COLLECTIVE R13, `(.L_x_1527) ;  /* 0x000000000d087348 */ /* 0x000fea0003c00000 */
[----:B------:R0:W1:Y:S02]  /*4850*/  SHFL.BFLY P2, R14, R10, R11, R12 ;  /* 0x0c00000b0a0e7389 */ /* 0x000064000004000c */
[----:B01----:R-:W-:Y:S01]  /*4860*/  ENDCOLLECTIVE ;  /* 0x000000000000791b */ /* 0x003fe20003800000 */
.L_x_1527:
[----:B------:R-:W-:-:S05]  /*4870*/  FADD.FTZ R5, R5, R2 ;  /* 0x0000000205057221 */ /* 0x000fca0000010000 */
[----:B------:R-:W-:Y:S01]  /*4880*/  MOV R10, R5 ;  /* 0x00000005000a7202 */ /* 0x000fe20000000f00 */
[----:B------:R-:W-:Y:S01]  /*4890*/  IMAD.MOV.U32 R11, RZ, RZ, 0x4 ;  /* 0x00000004ff0b7424 */ /* 0x000fe200078e00ff */
[----:B------:R-:W-:-:S07]  /*48a0*/  MOV R4, R14 ;  /* 0x0000000e00047202 */ /* 0x000fce0000000f00 */
[----:B------:R-:W-:Y:S05]  /*48b0*/  WARPSYNC.COLLECTIVE R13, `(.L_x_1528) ;  /* 0x000000000d087348 */ /* 0x000fea0003c00000 */
[----:B------:R0:W1:Y:S02]  /*48c0*/  SHFL.BFLY P2, R14, R10, R11, R12 ;  /* 0x0c00000b0a0e7389 */ /* 0x000064000004000c */
[----:B01----:R-:W-:Y:S01]  /*48d0*/  ENDCOLLECTIVE ;  /* 0x000000000000791b */ /* 0x003fe20003800000 */
.L_x_1528:
[----:B------:R-:W-:-:S05]  /*48e0*/  FADD.FTZ R4, R4, R3 ;  /* 0x0000000304047221 */ /* 0x000fca0000010000 */
[----:B------:R-:W-:Y:S02]  /*48f0*/  MOV R10, R4 ;  /* 0x00000004000a7202 */ /* 0x000fe40000000f00 */
[----:B------:R-:W-:-:S07]  /*4900*/  MOV R6, R14 ;  /* 0x0000000e00067202 */ /* 0x000fce0000000f00 */
[----:B------:R-:W-:Y:S05]  /*4910*/  WARPSYNC.COLLECTIVE R13, `(.L_x_1529) ;  /* 0x000000000d087348 */ /* 0x000fea0003c00000 */
[----:B------:R0:W1:Y:S02]  /*4920*/  SHFL.BFLY P2, R14, R10, R11, R12 ;  /* 0x0c00000b0a0e7389 */ /* 0x000064000004000c */
[----:B01----:R-:W-:Y:S01]  /*4930*/  ENDCOLLECTIVE ;  /* 0x000000000000791b */ /* 0x003fe20003800000 */
.L_x_1529:
[----:B------:R-:W-:Y:S01]  /*4940*/  FADD.FTZ R6, R5, R6 ;  /* 0x0000000605067221 */ /* 0x000fe20000010000 */
[----:B------:R-:W-:-:S03]  /*4950*/  HFMA2.MMA R11, -RZ, RZ, 0, 1.1920928955078125e-07 ;  /* 0x00000002ff0b7435 */ /* 0x000fc600000001ff */
[----:B------:R-:W-:Y:S01]  /*4960*/  IMAD.MOV.U32 R10, RZ, RZ, R6 ;  /* 0x000000ffff0a7224 */ /* 0x000fe200078e0006 */
[----:B------:R-:W-:-:S07]  /*4970*/  MOV R7, R14 ;  /* 0x0000000e00077202 */ /* 0x000fce0000000f00 */
[----:B------:R-:W-:Y:S05]  /*4980*/  WARPSYNC.COLLECTIVE R13, `(.L_x_1530) ;  /* 0x000000000d087348 */ /* 0x000fea0003c00000 */
[----:B------:R0:W1:Y:S02]  /*4990*/  SHFL.BFLY P2, R14, R10, R11, R12 ;  /* 0x0c00000b0a0e7389 */ /* 0x000064000004000c */
[----:B01----:R-:W-:Y:S01]  /*49a0*/  ENDCOLLECTIVE ;  /* 0x000000000000791b */ /* 0x003fe20003800000 */
.L_x_1530:
[----:B------:R-:W-:-:S05]  /*49b0*/  FADD.FTZ R7, R4, R7 ;  /* 0x0000000704077221 */ /* 0x000fca0000010000 */
[----:B------:R-:W-:Y:S02]  /*49c0*/  MOV R10, R7 ;  /* 0x00000007000a7202 */ /* 0x000fe40000000f00 */
[----:B------:R-:W-:-:S07]  /*49d0*/  MOV R9, R14 ;  /* 0x0000000e00097202 */ /* 0x000fce0000000f00 */
[----:B------:R-:W-:Y:S05]  /*49e0*/  WARPSYNC.COLLECTIVE R13, `(.L_x_1531) ;  /* 0x000000000d087348 */ /* 0x000fea0003c00000 */
[----:B------:R0:W1:Y:S02]  /*49f0*/  SHFL.BFLY P2, R14, R10, R11, R12 ;  /* 0x0c00000b0a0e7389 */ /* 0x000064000004000c */
[----:B01----:R-:W-:Y:S01]  /*4a00*/  ENDCOLLECTIVE ;  /* 0x000000000000791b */ /* 0x003fe20003800000 */
.L_x_1531:
[----:B------:R-:W-:Y:S01]  /*4a10*/  FADD.FTZ R9, R6, R9 ;  /* 0x0000000906097221 */ /* 0x000fe20000010000 */
[----:B------:R-:W-:-:S04]  /*4a20*/  HFMA2.MMA R11, -RZ, RZ, 0, 5.9604644775390625e-08 ;  /* 0x00000001ff0b7435 */ /* 0x000fc800000001ff */
[----:B------:R-:W-:Y:S01]  /*4a30*/  MOV R10, R9 ;  /* 0x00000009000a7202 */ /* 0x000fe20000000f00 */
[----:B------:R-:W-:-:S07]  /*4a40*/  IMAD.MOV.U32 R2, RZ, RZ, R14 ;  /* 0x000000ffff027224 */ /* 0x000fce00078e000e */
[----:B------:R-:W-:Y:S05]  /*4a50*/  WARPSYNC.COLLECTIVE R13, `(.L_x_1532) ;  /* 0x000000000d087348 */ /* 0x000fea0003c00000 */
[----:B------:R0:W1:Y:S02]  /*4a60*/  SHFL.BFLY P2, R14, R10, R11, R12 ;  /* 0x0c00000b0a0e7389 */ /* 0x000064000004000c */
[----:B01----:R-:W-:Y:S01]  /*4a70*/  ENDCOLLECTIVE ;  /* 0x000000000000791b */ /* 0x003fe20003800000 */
.L_x_1532:
[----:B------:R-:W-:-:S04]  /*4a80*/  FADD.FTZ R8, R7, R2 ;  /* 0x0000000207087221 */ /* 0x000fc80000010000 */
[----:B------:R-:W-:Y:S01]  /*4a90*/  IMAD.MOV.U32 R10, RZ, RZ, R8 ;  /* 0x000000ffff0a7224 */ /* 0x000fe200078e0008 */
[----:B------:R-:W-:-:S07]  /*4aa0*/  MOV R16, R14 ;  /* 0x0000000e00107202 */ /* 0x000fce0000000f00 */
[----:B------:R-:W-:Y:S05]  /*4ab0*/  WARPSYNC.COLLECTIVE R13, `(.L_x_1533) ;  /* 0x000000000d087348 */ /* 0x000fea0003c00000 */
[----:B------:R0:W1:Y:S02]  /*4ac0*/  SHFL.BFLY P2, R14, R10, R11, R12 ;  /* 0x0c00000b0a0e7389 */ /* 0x000064000004000c */
[----:B01----:R-:W-:Y:S01]  /*4ad0*/  ENDCOLLECTIVE ;  /* 0x000000000000791b */ /* 0x003fe20003800000 */
.L_x_1533:
[----:B------:R-:W-:Y:S01]  /*4ae0*/  FADD.FTZ R16, R9, R16 ;  /* 0x0000001009107221 */ /* 0x000fe20000010000 */
[----:B------:R-:W-:Y:S06]  /*4af0*/  BRA `(.L_x_1534) ;  /* 0xffffffec00047947 */ /* 0x000fec000383ffff */
.L_x_1522:
        /* <DEDUP_REMOVED lines=8> */
.L_x_1536:
[----:B------:R-:W-:Y:S05]  /*4b80*/  BSYNC B1 ;  /* 0x0000000000017941 */ /* 0x000fea0003800000 */
.L_x_1535:
        /* <DEDUP_REMOVED lines=8> */
.L_x_1537:
[----:B------:R-:W-:-:S05]  /*4c10*/  FADD.FTZ R9, R9, R6 ;  /* 0x0000000609097221 */ /* 0x000fca0000010000 */
[----:B------:R-:W-:Y:S01]  /*4c20*/  MOV R10, R9 ;  /* 0x00000009000a7202 */ /* 0x000fe20000000f00 */
[----:B------:R-:W-:Y:S01]  /*4c30*/  IMAD.MOV.U32 R11, RZ, RZ, 0x4 ;  /* 0x00000004ff0b7424 */ /* 0x000fe200078e00ff */
[----:B------:R-:W-:-:S07]  /*4c40*/  MOV R8, R14 ;  /* 0x0000000e00087202 */ /* 0x000fce0000000f00 */
[----:B------:R-:W-:Y:S05]  /*4c50*/  WARPSYNC.COLLECTIVE R13, `(.L_x_1538) ;  /* 0x000000000d087348 */ /* 0x000fea0003c00000 */
[----:B------:R0:W1:Y:S02]  /*4c60*/  SHFL.BFLY P2, R14, R10, R11, R12 ;  /* 0x0c00000b0a0e7389 */ /* 0x000064000004000c */
[----:B01----:R-:W-:Y:S01]  /*4c70*/  ENDCOLLECTIVE ;  /* 0x000000000000791b */ /* 0x003fe20003800000 */
.L_x_1538:
[----:B------:R-:W-:-:S05]  /*4c80*/  FADD.FTZ R8, R8, R7 ;  /* 0x0000000708087221 */ /* 0x000fca0000010000 */
[----:B------:R-:W-:Y:S02]  /*4c90*/  MOV R10, R8 ;  /* 0x00000008000a7202 */ /* 0x000fe40000000f00 */
[----:B------:R-:W-:-:S07]  /*4ca0*/  MOV R16, R14 ;  /* 0x0000000e00107202 */ /* 0x000fce0000000f00 */
[----:B------:R-:W-:Y:S05]  /*4cb0*/  WARPSYNC.COLLECTIVE R13, `(.L_x_1539) ;  /* 0x000000000d087348 */ /* 0x000fea0003c00000 */
[----:B------:R0:W1:Y:S02]  /*4cc0*/  SHFL.BFLY P2, R14, R10, R11, R12 ;  /* 0x0c00000b0a0e7389 */ /* 0x000064000004000c */
[----:B01----:R-:W-:Y:S01]  /*4cd0*/  ENDCOLLECTIVE ;  /* 0x000000000000791b */ /* 0x003fe20003800000 */
.L_x_1539:
[----:B------:R-:W-:Y:S01]  /*4ce0*/  FADD.FTZ R16, R9, R16 ;  /* 0x0000001009107221 */ /* 0x000fe20000010000 */
[----:B------:R-:W-:-:S03]  /*4cf0*/  HFMA2.MMA R11, -RZ, RZ, 0, 1.1920928955078125e-07 ;  /* 0x00000002ff0b7435 */ /* 0x000fc600000001ff */
[----:B------:R-:W-:Y:S01]  /*4d00*/  IMAD.MOV.U32 R10, RZ, RZ, R16 ;  /* 0x000000ffff0a7224 */ /* 0x000fe200078e0010 */
[----:B------:R-:W-:-:S07]  /*4d10*/  MOV R15, R14 ;  /* 0x0000000e000f7202 */ /* 0x000fce0000000f00 */
[----:B------:R-:W-:Y:S05]  /*4d20*/  WARPSYNC.COLLECTIVE R13, `(.L_x_1540) ;  /* 0x000000000d087348 */ /* 0x000fea0003c00000 */
[----:B------:R0:W1:Y:S02]  /*4d30*/  SHFL.BFLY P2, R14, R10, R11, R12 ;  /* 0x0c00000b0a0e7389 */ /* 0x000064000004000c */
[----:B01----:R-:W-:Y:S01]  /*4d40*/  ENDCOLLECTIVE ;  /* 0x000000000000791b */ /* 0x003fe20003800000 */
.L_x_1540:
[----:B------:R-:W-:-:S05]  /*4d50*/  FADD.FTZ R15, R8, R15 ;  /* 0x0000000f080f7221 */ /* 0x000fca0000010000 */
[----:B------:R-:W-:Y:S02]  /*4d60*/  MOV R10, R15 ;  /* 0x0000000f000a7202 */ /* 0x000fe40000000f00 */
[----:B------:R-:W-:-:S07]  /*4d70*/  MOV R17, R14 ;  /* 0x0000000e00117202 */ /* 0x000fce0000000f00 */
[----:B------:R-:W-:Y:S05]  /*4d80*/  WARPSYNC.COLLECTIVE R13, `(.L_x_1541) ;  /* 0x000000000d087348 */ /* 0x000fea0003c00000 */
[----:B------:R0:W1:Y:S02]  /*4d90*/  SHFL.BFLY P2, R14, R10, R11, R12 ;  /* 0x0c00000b0a0e7389 */ /* 0x000064000004000c */
[----:B01----:R-:W-:Y:S01]  /*4da0*/  ENDCOLLECTIVE ;  /* 0x000000000000791b */ /* 0x003fe20003800000 */
.L_x_1541:
[----:B------:R-:W-:Y:S01]  /*4db0*/  FADD.FTZ R17, R16, R17 ;  /* 0x0000001110117221 */ /* 0x000fe20000010000 */
[----:B------:R-:W-:-:S04]  /*4dc0*/  HFMA2.MMA R11, -RZ, RZ, 0, 5.9604644775390625e-08 ;  /* 0x00000001ff0b7435 */ /* 0x000fc800000001ff */
[----:B------:R-:W-:Y:S01]  /*4dd0*/  MOV R10, R17 ;  /* 0x00000011000a7202 */ /* 0x000fe20000000f00 */
[----:B------:R-:W-:-:S07]  /*4de0*/  IMAD.MOV.U32 R6, RZ, RZ, R14 ;  /* 0x000000ffff067224 */ /* 0x000fce00078e000e */
[----:B------:R-:W-:Y:S05]  /*4df0*/  WARPSYNC.COLLECTIVE R13, `(.L_x_1542) ;  /* 0x000000000d087348 */ /* 0x000fea0003c00000 */
[----:B------:R0:W1:Y:S02]  /*4e00*/  SHFL.BFLY P2, R14, R10, R11, R12 ;  /* 0x0c00000b0a0e7389 */ /* 0x000064000004000c */
[----:B01----:R-:W-:Y:S01]  /*4e10*/  ENDCOLLECTIVE ;  /* 0x000000000000791b */ /* 0x003fe20003800000 */
.L_x_1542:
[----:B------:R-:W-:-:S04]  /*4e20*/  FADD.FTZ R6, R15, R6 ;  /* 0x000000060f067221 */ /* 0x000fc80000010000 */
[----:B------:R-:W-:Y:S01]  /*4e30*/  IMAD.MOV.U32 R10, RZ, RZ, R6 ;  /* 0x000000ffff0a7224 */ /* 0x000fe200078e0006 */
[----:B------:R-:W-:-:S07]  /*4e40*/  MOV R18, R14 ;  /* 0x0000000e00127202 */ /* 0x000fce0000000f00 */
[----:B------:R-:W-:Y:S05]  /*4e50*/  WARPSYNC.COLLECTIVE R13, `(.L_x_1543) ;  /* 0x000000000d087348 */ /* 0x000fea0003c00000 */
[----:B------:R0:W1:Y:S02]  /*4e60*/  SHFL.BFLY P2, R14, R10, R11, R12 ;  /* 0x0c00000b0a0e7389 */ /* 0x000064000004000c */
[----:B01----:R-:W-:Y:S01]  /*4e70*/  ENDCOLLECTIVE ;  /* 0x000000000000791b */ /* 0x003fe20003800000 */
.L_x_1543:
[----:B------:R-:W-:Y:S01]  /*4e80*/  FADD.FTZ R18, R17, R18 ;  /* 0x0000001211127221 */ /* 0x000fe20000010000 */
[----:B------:R-:W-:Y:S06]  /*4e90*/  BRA `(.L_x_1544) ;  /* 0xffffffe800d07947 */ /* 0x000fec000383ffff */
.L_x_1523:
        /* <DEDUP_REMOVED lines=8> */
.L_x_1546:
[----:B------:R-:W-:Y:S05]  /*4f20*/  BSYNC B1 ;  /* 0x0000000000017941 */ /* 0x000fea0003800000 */
.L_x_1545:
        /* <DEDUP_REMOVED lines=8> */
.L_x_1547:
[----:B------:R-:W-:-:S05]  /*4fb0*/  FADD.FTZ R9, R9, R6 ;  /* 0x0000000609097221 */ /* 0x000fca0000010000 */
[----:B------:R-:W-:Y:S01]  /*4fc0*/  MOV R10, R9 ;  /* 0x00000009000a7202 */ /* 0x000fe20000000f00 */
[----:B------:R-:W-:Y:S01]  /*4fd0*/  IMAD.MOV.U32 R11, RZ, RZ, 0x4 ;  /* 0x00000004ff0b7424 */ /* 0x000fe200078e00ff */
[----:B------:R-:W-:-:S07]  /*4fe0*/  MOV R8, R14 ;  /* 0x0000000e00087202 */ /* 0x000fce0000000f00 */
[----:B------:R-:W-:Y:S05]  /*4ff0*/  WARPSYNC.COLLECTIVE R13, `(.L_x_1548) ;  /* 0x000000000d087348 */ /* 0x000fea0003c00000 */
[----:B------:R0:W1:Y:S02]  /*5000*/  SHFL.BFLY P2, R14, R10, R11, R12 ;  /* 0x0c00000b0a0e7389 */ /* 0x000064000004000c */
[----:B01----:R-:W-:Y:S01]  /*5010*/  ENDCOLLECTIVE ;  /* 0x000000000000791b */ /* 0x003fe20003800000 */
.L_x_1548:
[----:B------:R-:W-:-:S05]  /*5020*/  FADD.FTZ R8, R8, R7 ;  /* 0x0000000708087221 */ /* 0x000fca0000010000 */
[----:B------:R-:W-:Y:S02]  /*5030*/  MOV R10, R8 ;  /* 0x00000008000a7202 */ /* 0x000fe40000000f00 */
[----:B------:R-:W-:-:S07]  /*5040*/  MOV R16, R14 ;  /* 0x0000000e00107202 */ /* 0x000fce0000000f00 */
[----:B------:R-:W-:Y:S05]  /*5050*/  WARPSYNC.COLLECTIVE R13, `(.L_x_1549) ;  /* 0x000000000d087348 */ /* 0x000fea0003c00000 */
[----:B------:R0:W1:Y:S02]  /*5060*/  SHFL.BFLY P2, R14, R10, R11, R12 ;  /* 0x0c00000b0a0e7389 */ /* 0x000064000004000c */
[----:B01----:R-:W-:Y:S01]  /*5070*/  ENDCOLLECTIVE ;  /* 0x000000000000791b */ /* 0x003fe20003800000 */
.L_x_1549:
[----:B------:R-:W-:Y:S01]  /*5080*/  FADD.FTZ R16, R9, R16 ;  /* 0x0000001009107221 */ /* 0x000fe20000010000 */
[----:B------:R-:W-:-:S03]  /*5090*/  HFMA2.MMA R11, -RZ, RZ, 0, 1.1920928955078125e-07 ;  /* 0x00000002ff0b7435 */ /* 0x000fc600000001ff */
[----:B------:R-:W-:Y:S01]  /*50a0*/  IMAD.MOV.U32 R10, RZ, RZ, R16 ;  /* 0x000000ffff0a7224 */ /* 0x000fe200078e0010 */
[----:B------:R-:W-:-:S07]  /*50b0*/  MOV R15, R14 ;  /* 0x0000000e000f7202 */ /* 0x000fce0000000f00 */
[----:B------:R-:W-:Y:S05]  /*50c0*/  WARPSYNC.COLLECTIVE R13, `(.L_x_1550) ;  /* 0x000000000d087348 */ /* 0x000fea0003c00000 */
[----:B------:R0:W1:Y:S02]  /*50d0*/  SHFL.BFLY P2, R14, R10, R11, R12 ;  /* 0x0c00000b0a0e7389 */ /* 0x000064000004000c */
[----:B01----:R-:W-:Y:S01]  /*50e0*/  ENDCOLLECTIVE ;  /* 0x000000000000791b */ /* 0x003fe20003800000 */
.L_x_1550:
[----:B------:R-:W-:-:S05]  /*50f0*/  FADD.FTZ R15, R8, R15 ;  /* 0x0000000f080f7221 */ /* 0x000fca0000010000 */
[----:B------:R-:W-:Y:S02]  /*5100*/  MOV R10, R15 ;  /* 0x0000000f000a7202 */ /* 0x000fe40000000f00 */
[----:B------:R-:W-:-:S07]  /*5110*/  MOV R17, R14 ;  /* 0x0000000e00117202 */ /* 0x000fce0000000f00 */
[----:B------:R-:W-:Y:S05]  /*5120*/  WARPSYNC.COLLECTIVE R13, `(.L_x_1551) ;  /* 0x000000000d087348 */ /* 0x000fea0003c00000 */
[----:B------:R0:W1:Y:S02]  /*5130*/  SHFL.BFLY P2, R14, R10, R11, R12 ;  /* 0x0c00000b0a0e7389 */ /* 0x000064000004000c */
[----:B01----:R-:W-:Y:S01]  /*5140*/  ENDCOLLECTIVE ;  /* 0x000000000000791b */ /* 0x003fe20003800000 */
.L_x_1551:
[----:B------:R-:W-:Y:S01]  /*5150*/  FADD.FTZ R17, R16, R17 ;  /* 0x0000001110117221 */ /* 0x000fe20000010000 */
[----:B------:R-:W-:-:S04]  /*5160*/  HFMA2.MMA R11, -RZ, RZ, 0, 5.9604644775390625e-08 ;  /* 0x00000001ff0b7435 */ /* 0x000fc800000001ff */
[----:B------:R-:W-:Y:S01]  /*5170*/  MOV R10, R17 ;  /* 0x00000011000a7202 */ /* 0x000fe20000000f00 */
[----:B------:R-:W-:-:S07]  /*5180*/  IMAD.MOV.U32 R6, RZ, RZ, R14 ;  /* 0x000000ffff067224 */ /* 0x000fce00078e000e */
[----:B------:R-:W-:Y:S05]  /*5190*/  WARPSYNC.COLLECTIVE R13, `(.L_x_1552) ;  /* 0x000000000d087348 */ /* 0x000fea0003c00000 */
[----:B------:R0:W1:Y:S02]  /*51a0*/  SHFL.BFLY P2, R14, R10, R11, R12 ;  /* 0x0c00000b0a0e7389 */ /* 0x000064000004000c */
[----:B01----:R-:W-:Y:S01]  /*51b0*/  ENDCOLLECTIVE ;  /* 0x000000000000791b */ /* 0x003fe20003800000 */
.L_x_1552:
[----:B------:R-:W-:-:S04]  /*51c0*/  FADD.FTZ R6, R15, R6 ;  /* 0x000000060f067221 */ /* 0x000fc80000010000 */
[----:B------:R-:W-:Y:S01]  /*51d0*/  IMAD.MOV.U32 R10, RZ, RZ, R6 ;  /* 0x000000ffff0a7224 */ /* 0x000fe200078e0006 */
[----:B------:R-:W-:-:S07]  /*51e0*/  MOV R18, R14 ;  /* 0x0000000e00127202 */ /* 0x000fce0000000f00 */
[----:B------:R-:W-:Y:S05]  /*51f0*/  WARPSYNC.COLLECTIVE R13, `(.L_x_1553) ;  /* 0x000000000d087348 */ /* 0x000fea0003c00000 */
[----:B------:R0:W1:Y:S02]  /*5200*/  SHFL.BFLY P2, R14, R10, R11, R12 ;  /* 0x0c00000b0a0e7389 */ /* 0x000064000004000c */
[----:B01----:R-:W-:Y:S01]  /*5210*/  ENDCOLLECTIVE ;  /* 0x000000000000791b */ /* 0x003fe20003800000 */
.L_x_1553:
[----:B------:R-:W-:Y:S01]  /*5220*/  FADD.FTZ R18, R17, R18 ;  /* 0x0000001211127221 */ /* 0x000fe20000010000 */
[----:B------:R-:W-:Y:S06]  /*5230*/  BRA `(.L_x_1554) ;  /* 0xffffffe800887947 */ /* 0x000fec000383ffff */
.L_x_1524:
        /* <DEDUP_REMOVED lines=8> */
.L_x_1556:
[----:B------:R-:W-:Y:S05]  /*52c0*/  BSYNC B0 ;  /* 0x0000000000007941 */ /* 0x000fea0003800000 */
.L_x_1555:
[----:B------:R-:W-:Y:S01]  /*52d0*/  HFMA2.MMA R11, -RZ, RZ, 0, 4.76837158203125e-07 ;  /* 0x00000008ff0b7435 */ /* 0x000fe200000001ff */
[----:B------:R-:W-:Y:S01]  /*52e0*/  MOV R10, R6 ;  /* 0x00000006000a7202 */ /* 0x000fe20000000f00 */
[----:B------:R-:W-:Y:S01]  /*52f0*/  IMAD.MOV.U32 R12, RZ, RZ, 0x101f ;  /* 0x0000101fff0c7424 */ /* 0x000fe200078e00ff */
[----:B------:R-:W-:Y:S01]  /*5300*/  MOV R13, 0xffff ;  /* 0x0000ffff000d7802 */ /* 0x000fe20000000f00 */
[----:B------:R-:W-:Y:S01]  /*5310*/  IMAD.MOV.U32 R21, RZ, RZ, RZ ;  /* 0x000000ffff157224 */ /* 0x000fe200078e00ff */
[----:B------:R-:W-:Y:S01]  /*5320*/  MOV R2, R14 ;  /* 0x0000000e00027202 */ /* 0x000fe20000000f00 */
[----:B------:R-:W-:Y:S01]  /*5330*/  HFMA2.MMA R22, -RZ, RZ, 0, 0 ;  /* 0x00000000ff167435 */ /* 0x000fe200000001ff */
[----:B------:R-:W-:-:S10]  /*5340*/  @!P0 SHF.L.U32 R17, R54, 0x1, RZ ;  /* 0x0000000136118819 */ /* 0x000fd400000006ff */
[----:B------:R-:W-:Y:S05]  /*5350*/  WARPSYNC.COLLECTIVE R13, `(.L_x_1557) ;  /* 0x000000000d087348 */ /* 0x000fea0003c00000 */
[----:B------:R0:W1:Y:S02]  /*5360*/  SHFL.BFLY P2, R14, R10, R11, R12 ;  /* 0x0c00000b0a0e7389 */ /* 0x000064000004000c */
[----:B01----:R-:W-:Y:S01]  /*5370*/  ENDCOLLECTIVE ;  /* 0x000000000000791b */ /* 0x003fe20003800000 */
.L_x_1557:
[----:B------:R-:W-:Y:S01]  /*5380*/  @!P0 LEA R19, R54, UR4, 0x7 ;  /* 0x0000000436138c11 */ /* 0x000fe2000f8e38ff */
[----:B------:R-:W-:Y:S01]  /*5390*/  FADD.FTZ R8, R2, R5 ;  /* 0x0000000502087221 */ /* 0x000fe20000010000 */
[----:B------:R-:W-:Y:S02]  /*53a0*/  @!P0 IADD3 R2, R7, 0x14, RZ ;  /* 0x0000001407028810 */ /* 0x000fe40007ffe0ff */
[----:B------:R-:W-:Y:S02]  /*53b0*/  MOV R18, RZ ;  /* 0x000000ff00127202 */ /* 0x000fe40000000f00 */
[----:B------:R-:W-:Y:S01]  /*53c0*/  @!P0 LOP3.LUT R2, R2, R17, RZ, 0x3c, !PT ;  /* 0x0000001102028212 */ /* 0x000fe200078e3cff */
[----:B------:R-:W-:Y:S01]  /*53d0*/  HFMA2.MMA R17, -RZ, RZ, 0, 0 ;  /* 0x00000000ff117435 */ /* 0x000fe200000001ff */
[----:B------:R-:W-:-:S03]  /*53e0*/  @!P0 LEA R24, R54, UR4, 0x7 ;  /* 0x0000000436188c11 */ /* 0x000fc6000f8e38ff */
        /* <DEDUP_REMOVED lines=9> */
.L_x_1558:
[----:B------:R-:W-:Y:S01]  /*5480*/  HFMA2.MMA R2, -RZ, RZ, 0, 0 ;  /* 0x00000000ff027435 */ /* 0x000fe200000001ff */
[----:B------:R-:W-:Y:S02]  /*5490*/  MOV R10, R9 ;  /* 0x00000009000a7202 */ /* 0x000fe40000000f00 */
[----:B------:R-:W-:-:S08]  /*54a0*/  MOV R15, R14 ;  /* 0x0000000e000f7202 */ /* 0x000fd00000000f00 */
[----:B------:R-:W-:Y:S05]  /*54b0*/  WARPSYNC.COLLECTIVE R13, `(.L_x_1559) ;  /* 0x000000000d087348 */ /* 0x000fea0003c00000 */
[----:B------:R0:W1:Y:S02]  /*54c0*/  SHFL.BFLY P2, R14, R10, R11, R12 ;  /* 0x0c00000b0a0e7389 */ /* 0x000064000004000c */
[----:B01----:R-:W-:Y:S01]  /*54d0*/  ENDCOLLECTIVE ;  /* 0x000000000000791b */ /* 0x003fe20003800000 */
.L_x_1559:
[----:B------:R-:W-:Y:S01]  /*54e0*/  FADD.FTZ R6, R8, R15 ;  /* 0x0000000f08067221 */ /* 0x000fe20000010000 */
[----:B------:R-:W-:Y:S02]  /*54f0*/  @!P0 MOV R17, R4 ;  /* 0x0000000400118202 */ /* 0x000fe40000000f00 */
[----:B------:R-:W-:Y:S01]  /*5500*/  @!P0 SHF.L.U32 R4, R54, 0x1, RZ ;  /* 0x0000000136048819 */ /* 0x000fe200000006ff */
[----:B------:R-:W-:Y:S01]  /*5510*/  @!P0 IMAD.MOV.U32 R18, RZ, RZ, R16 ;  /* 0x000000ffff128224 */ /* 0x000fe200078e0010 */
[----:B------:R-:W-:Y:S01]  /*5520*/  HFMA2.MMA R11, -RZ, RZ, 0, 1.1920928955078125e-07 ;  /* 0x00000002ff0b7435 */ /* 0x000fe200000001ff */
[----:B------:R-:W-:Y:S01]  /*5530*/  MOV R10, R6 ;  /* 0x00000006000a7202 */ /* 0x000fe20000000f00 */
[----:B------:R-:W-:-:S09]  /*5540*/  FADD.FTZ R8, R9, R14 ;  /* 0x0000000e09087221 */ /* 0x000fd20000010000 */
[----:B------:R-:W-:Y:S05]  /*5550*/  WARPSYNC.COLLECTIVE R13, `(.L_x_1560) ;  /* 0x000000000d087348 */ /* 0x000fea0003c00000 */
[----:B------:R0:W1:Y:S02]  /*5560*/  SHFL.BFLY P2, R14, R10, R11, R12 ;  /* 0x0c00000b0a0e7389 */ /* 0x000064000004000c */
[----:B01----:R-:W-:Y:S01]  /*5570*/  ENDCOLLECTIVE ;  /* 0x000000000000791b */ /* 0x003fe20003800000 */
.L_x_1560:
[----:B------:R-:W-:Y:S01]  /*5580*/  IMAD.MOV.U32 R10, RZ, RZ, R8 ;  /* 0x000000ffff0a7224 */ /* 0x000fe200078e0008 */
[----:B------:R-:W-:-:S07]  /*5590*/  MOV R3, R14 ;  /* 0x0000000e00037202 */ /* 0x000fce0000000f00 */
[----:B------:R-:W-:Y:S05]  /*55a0*/  WARPSYNC.COLLECTIVE R13, `(.L_x_1561) ;  /* 0x000000000d087348 */ /* 0x000fea0003c00000 */
[----:B------:R0:W1:Y:S02]  /*55b0*/  SHFL.BFLY P2, R14, R10, R11, R12 ;  /* 0x0c00000b0a0e7389 */ /* 0x000064000004000c */
[----:B01----:R-:W-:Y:S01]  /*55c0*/  ENDCOLLECTIVE ;  /* 0x000000000000791b */ /* 0x003fe20003800000 */
.L_x_1561:
[----:B------:R-:W-:Y:S01]  /*55d0*/  FADD.FTZ R6, R6, R3 ;  /* 0x0000000306067221 */ /* 0x000fe20000010000 */
[----:B------:R-:W-:-:S04]  /*55e0*/  @!P0 IADD3 R3, R7, 0x28, RZ ;  /* 0x0000002807038810 */ /* 0x000fc80007ffe0ff */
[----:B------:R-:W-:Y:S01]  /*55f0*/  @!P0 LOP3.LUT R3, R3, R4, RZ, 0x3c, !PT ;  /* 0x0000000403038212 */ /* 0x000fe200078e3cff */
[----:B------:R-:W-:Y:S01]  /*5600*/  HFMA2.MMA R11, -RZ, RZ, 0, 5.9604644775390625e-08 ;  /* 0x00000001ff0b7435 */ /* 0x000fe200000001ff */
[----:B------:R-:W-:Y:S01]  /*5610*/  MOV R10, R6 ;  /* 0x00000006000a7202 */ /* 0x000fe20000000f00 */
[----:B------:R-:W-:-:S09]  /*5620*/  FADD.FTZ R8, R8, R14 ;  /* 0x0000000e08087221 */ /* 0x000fd20000010000 */
[----:B------:R-:W-:Y:S05]  /*5630*/  WARPSYNC.COLLECTIVE R13, `(.L_x_1562) ;  /* 0x000000000d087348 */ /* 0x000fea0003c00000 */
[----:B------:R0:W1:Y:S02]  /*5640*/  SHFL.BFLY P2, R14, R10, R11, R12 ;  /* 0x0c00000b0a0e7389 */ /* 0x000064000004000c */
[----:B01----:R-:W-:Y:S01]  /*5650*/  ENDCOLLECTIVE ;  /* 0x000000000000791b */ /* 0x003fe20003800000 */
.L_x_1562:
[----:B------:R-:W-:Y:S01]  /*5660*/  IMAD.MOV.U32 R10, RZ, RZ, R8 ;  /* 0x000000ffff0a7224 */ /* 0x000fe200078e0008 */
[----:B------:R-:W-:-:S07]  /*5670*/  MOV R15, R14 ;  /* 0x0000000e000f7202 */ /* 0x000fce0000000f00 */
[----:B------:R-:W-:Y:S05]  /*5680*/  WARPSYNC.COLLECTIVE R13, `(.L_x_1563) ;  /* 0x000000000d087348 */ /* 0x000fea0003c00000 */
[----:B------:R0:W1:Y:S02]  /*5690*/  SHFL.BFLY P2, R14, R10, R11, R12 ;  /* 0x0c00000b0a0e7389 */ /* 0x000064000004000c */
[----:B01----:R-:W-:Y:S01]  /*56a0*/  ENDCOLLECTIVE ;  /* 0x000000000000791b */ /* 0x003fe20003800000 */
.L_x_1563:
[----:B------:R-:W-:Y:S01]  /*56b0*/  FADD.FTZ R28, R6, R15 ;  /* 0x0000000f061c7221 */ /* 0x000fe20000010000 */
[----:B------:R-:W-:Y:S01]  /*56c0*/  IADD3 R15, R7, R44, RZ ;  /* 0x0000002c070f7210 */ /* 0x000fe20007ffe0ff */
[----:B------:R-:W-:Y:S01]  /*56d0*/  HFMA2.MMA R11, -RZ, RZ, 0, 4.76837158203125e-07 ;  /* 0x00000008ff0b7435 */ /* 0x000fe200000001ff */
[----:B------:R-:W-:Y:S02]  /*56e0*/  MOV R10, R17 ;  /* 0x00000011000a7202 */ /* 0x000fe40000000f00 */
[----:B------:R-:W-:-:S08]  /*56f0*/  MOV R9, R14 ;  /* 0x0000000e00097202 */ /* 0x000fd00000000f00 */
[----:B------:R-:W-:Y:S05]  /*5700*/  WARPSYNC.COLLECTIVE R13, `(.L_x_1564) ;  /* 0x000000000d087348 */ /* 0x000fea0003c00000 */
[----:B------:R0:W1:Y:S02]  /*5710*/  SHFL.BFLY P2, R14, R10, R11, R12 ;  /* 0x0c00000b0a0e7389 */ /* 0x000064000004000c */
[----:B01----:R-:W-:Y:S01]  /*5720*/  ENDCOLLECTIVE ;  /* 0x000000000000791b */ /* 0x003fe20003800000 */
.L_x_1564:
[----:B------:R-:W-:Y:S01]  /*5730*/  MOV R10, R18 ;  /* 0x00000012000a7202 */ /* 0x000fe20000000f00 */
[----:B------:R-:W-:-:S07]  /*5740*/  IMAD.MOV.U32 R16, RZ, RZ, R14 ;  /* 0x000000ffff107224 */ /* 0x000fce00078e000e */
[----:B------:R-:W-:Y:S05]  /*5750*/  WARPSYNC.COLLECTIVE R13, `(.L_x_1565) ;  /* 0x000000000d087348 */ /* 0x000fea0003c00000 */
[----:B------:R0:W1:Y:S02]  /*5760*/  SHFL.BFLY P2, R14, R10, R11, R12 ;  /* 0x0c00000b0a0e7389 */ /* 0x000064000004000c */
[----:B01----:R-:W-:Y:S01]  /*5770*/  ENDCOLLECTIVE ;  /* 0x000000000000791b */ /* 0x003fe20003800000 */
.L_x_1565:
[----:B------:R-:W-:Y:S01]  /*5780*/  FADD.FTZ R16, R16, R17 ;  /* 0x0000001110107221 */ /* 0x000fe20000010000 */
[----:B------:R-:W-:-:S03]  /*5790*/  HFMA2.MMA R11, -RZ, RZ, 0, 2.384185791015625e-07 ;  /* 0x00000004ff0b7435 */ /* 0x000fc600000001ff */
[----:B------:R-:W-:Y:S01]  /*57a0*/  IMAD.MOV.U32 R10, RZ, RZ, R16 ;  /* 0x000000ffff0a7224 */ /* 0x000fe200078e0010 */
[----:B------:R-:W-:-:S07]  /*57b0*/  MOV R19, R14 ;  /* 0x0000000e00137202 */ /* 0x000fce0000000f00 */
[----:B------:R-:W-:Y:S05]  /*57c0*/  WARPSYNC.COLLECTIVE R13, `(.L_x_1566) ;  /* 0x000000000d087348 */ /* 0x000fea0003c00000 */
[----:B------:R0:W1:Y:S02]  /*57d0*/  SHFL.BFLY P2, R14, R10, R11, R12 ;  /* 0x0c00000b0a0e7389 */ /* 0x000064000004000c */
[----:B01----:R-:W-:Y:S01]  /*57e0*/  ENDCOLLECTIVE ;  /* 0x000000000000791b */ /* 0x003fe20003800000 */
.L_x_1566:
[----:B------:R-:W-:-:S05]  /*57f0*/  FADD.FTZ R19, R19, R18 ;  /* 0x0000001213137221 */ /* 0x000fca0000010000 */
[----:B------:R-:W-:Y:S02]  /*5800*/  MOV R10, R19 ;  /* 0x00000013000a7202 */ /* 0x000fe40000000f00 */
[----:B------:R-:W-:-:S07]  /*5810*/  MOV R17, R14 ;  /* 0x0000000e00117202 */ /* 0x000fce0000000f00 */
[----:B------:R-:W-:Y:S05]  /*5820*/  WARPSYNC.COLLECTIVE R13, `(.L_x_1567) ;  /* 0x000000000d087348 */ /* 0x000fea0003c00000 */
[----:B------:R0:W1:Y:S02]  /*5830*/  SHFL.BFLY P2, R14, R10, R11, R12 ;  /* 0x0c00000b0a0e7389 */ /* 0x000064000004000c */
[----:B01----:R-:W-:Y:S01]  /*5840*/  ENDCOLLECTIVE ;  /* 0x000000000000791b */ /* 0x003fe20003800000 */
.L_x_1567:
[----:B------:R-:W-:-:S05]  /*5850*/  FADD.FTZ R17, R16, R17 ;  /* 0x0000001110117221 */ /* 0x000fca0000010000 */
[----:B------:R-:W-:Y:S01]  /*5860*/  MOV R10, R17 ;  /* 0x00000011000a7202 */ /* 0x000fe20000000f00 */
[----:B------:R-:W-:Y:S02]  /*5870*/  IMAD.MOV.U32 R11, RZ, RZ, 0x2 ;  /* 0x00000002ff0b7424 */ /* 0x000fe400078e00ff */
[----:B------:R-:W-:Y:S01]  /*5880*/  IMAD.MOV.U32 R18, RZ, RZ, R14 ;  /* 0x000000ffff127224 */ /* 0x000fe200078e000e */
[----:B------:R-:W-:-:S03]  /*5890*/  @!P0 LEA R14, R54, UR4, 0x7 ;  /* 0x00000004360e8c11 */ /* 0x000fc6000f8e38ff */
[----:B------:R-:W-:Y:S01]  /*58a0*/  FADD.FTZ R18, R19, R18 ;  /* 0x0000001213127221 */ /* 0x000fe20000010000 */
[----:B------:R-:W-:-:S07]  /*58b0*/  @!P0 LEA R3, R3, R14, 0x2 ;  /* 0x0000000e03038211 */ /* 0x000fce00078e10ff */
[----:B------:R-:W-:Y:S05]  /*58c0*/  WARPSYNC.COLLECTIVE R13, `(.L_x_1568) ;  /* 0x000000000d087348 */ /* 0x000fea0003c00000 */
[----:B------:R0:W1:Y:S02]  /*58d0*/  SHFL.BFLY P2, R14, R10, R11, R12 ;  /* 0x0c00000b0a0e7389 */ /* 0x000064000004000c */
[----:B01----:R-:W-:Y:S01]  /*58e0*/  ENDCOLLECTIVE ;  /* 0x000000000000791b */ /* 0x003fe20003800000 */
.L_x_1568:
[----:B------:R0:W1:Y:S04]  /*58f0*/  @!P0 LDS R20, [R3] ;  /* 0x0000000003148984 */ /* 0x0000680000000800 */
[----:B------:R0:W2:Y:S01]  /*5900*/  @!P0 LDS R23, [R3+0x500] ;  /* 0x0005000003178984 */ /* 0x0000a20000000800 */
[----:B------:R-:W-:Y:S02]  /*5910*/  MOV R10, R18 ;  /* 0x00000012000a7202 */ /* 0x000fe40000000f00 */
[----:B------:R-:W-:-:S07]  /*5920*/  MOV R16, R14 ;  /* 0x0000000e00107202 */ /* 0x000fce0000000f00 */
[----:B012---:R-:W-:Y:S05]  /*5930*/  WARPSYNC.COLLECTIVE R13, `(.L_x_1569) ;  /* 0x000000000d087348 */ /* 0x007fea0003c00000 */
[----:B------:R3:W4:Y:S02]  /*5940*/  SHFL.BFLY P2, R14, R10, R11, R12 ;  /* 0x0c00000b0a0e7389 */ /* 0x000724000004000c */
[----:B01234-:R-:W-:Y:S01]  /*5950*/  ENDCOLLECTIVE ;  /* 0x000000000000791b */ /* 0x01ffe20003800000 */
.L_x_1569:
[----:B------:R-:W-:Y:S01]  /*5960*/  FADD.FTZ R16, R17, R16 ;  /* 0x0000001011107221 */ /* 0x000fe20000010000 */
[----:B------:R-:W-:-:S03]  /*5970*/  HFMA2.MMA R11, -RZ, RZ, 0, 5.9604644775390625e-08 ;  /* 0x00000001ff0b7435 */ /* 0x000fc600000001ff */
[----:B------:R-:W-:Y:S01]  /*5980*/  IMAD.MOV.U32 R10, RZ, RZ, R16 ;  /* 0x000000ffff0a7224 */ /* 0x000fe200078e0010 */
[----:B------:R-:W-:Y:S02]  /*5990*/  @!P0 MOV R21, R20 ;  /* 0x0000001400158202 */ /* 0x000fe40000000f00 */
[----:B------:R-:W-:Y:S02]  /*59a0*/  @!P0 MOV R22, R23 ;  /* 0x0000001700168202 */ /* 0x000fe40000000f00 */
[----:B------:R-:W-:-:S07]  /*59b0*/  MOV R5, R14 ;  /* 0x0000000e00057202 */ /* 0x000fce0000000f00 */
[----:B------:R-:W-:Y:S05]  /*59c0*/  WARPSYNC.COLLECTIVE R13, `(.L_x_1570) ;  /* 0x000000000d087348 */ /* 0x000fea0003c00000 */
[----:B------:R0:W1:Y:S02]  /*59d0*/  SHFL.BFLY P2, R14, R10, R11, R12 ;  /* 0x0c00000b0a0e7389 */ /* 0x000064000004000c */
[----:B01----:R-:W-:Y:S01]  /*59e0*/  ENDCOLLECTIVE ;  /* 0x000000000000791b */ /* 0x003fe20003800000 */
.L_x_1570:
[----:B------:R-:W-:-:S05]  /*59f0*/  FADD.FTZ R17, R18, R5 ;  /* 0x0000000512117221 */ /* 0x000fca0000010000 */
[----:B------:R-:W-:Y:S02]  /*5a00*/  MOV R10, R17 ;  /* 0x00000011000a7202 */ /* 0x000fe40000000f00 */
[----:B------:R-:W-:-:S07]  /*5a10*/  MOV R19, R14 ;  /* 0x0000000e00137202 */ /* 0x000fce0000000f00 */
[----:B------:R-:W-:Y:S05]  /*5a20*/  WARPSYNC.COLLECTIVE R13, `(.L_x_1571) ;  /* 0x000000000d087348 */ /* 0x000fea0003c00000 */
[----:B------:R0:W1:Y:S02]  /*5a30*/  SHFL.BFLY P2, R14, R10, R11, R12 ;  /* 0x0c00000b0a0e7389 */ /* 0x000064000004000c */
[----:B01----:R-:W-:Y:S01]  /*5a40*/  ENDCOLLECTIVE ;  /* 0x000000000000791b */ /* 0x003fe20003800000 */
.L_x_1571:
[----:B------:R-:W-:Y:S01]  /*5a50*/  FADD.FTZ R16, R16, R19 ;  /* 0x0000001310107221 */ /* 0x000fe20000010000 */
[----:B------:R-:W-:Y:S01]  /*5a60*/  HFMA2.MMA R11, -RZ, RZ, 0, 4.76837158203125e-07 ;  /* 0x00000008ff0b7435 */ /* 0x000fe200000001ff */
[----:B------:R-:W-:Y:S01]  /*5a70*/  MOV R10, R21 ;  /* 0x00000015000a7202 */ /* 0x000fe20000000f00 */
[----:B------:R-:W-:-:S09]  /*5a80*/  IMAD.MOV.U32 R18, RZ, RZ, R14 ;  /* 0x000000ffff127224 */ /* 0x000fd200078e000e */
[----:B------:R-:W-:Y:S05]  /*5a90*/  WARPSYNC.COLLECTIVE R13, `(.L_x_1572) ;  /* 0x000000000d087348 */ /* 0x000fea0003c00000 */
[----:B------:R0:W1:Y:S02]  /*5aa0*/  SHFL.BFLY P2, R14, R10, R11, R12 ;  /* 0x0c00000b0a0e7389 */ /* 0x000064000004000c */
[----:B01----:R-:W-:Y:S01]  /*5ab0*/  ENDCOLLECTIVE ;  /* 0x000000000000791b */ /* 0x003fe20003800000 */
.L_x_1572:
[----:B------:R-:W-:Y:S01]  /*5ac0*/  FADD.FTZ R17, R17, R18 ;  /* 0x0000001211117221 */ /* 0x000fe20000010000 */
[----:B------:R-:W-:Y:S01]  /*5ad0*/  IMAD.MOV.U32 R10, RZ, RZ, R22 ;  /* 0x000000ffff0a7224 */ /* 0x000fe200078e0016 */
[----:B------:R-:W-:-:S07]  /*5ae0*/  MOV R20, R14 ;  /* 0x0000000e00147202 */ /* 0x000fce0000000f00 */
[----:B------:R-:W-:Y:S05]  /*5af0*/  WARPSYNC.COLLECTIVE R13, `(.L_x_1573) ;  /* 0x000000000d087348 */ /* 0x000fea0003c00000 */
[----:B------:R0:W1:Y:S02]  /*5b00*/  SHFL.BFLY P2, R14, R10, R11, R12 ;  /* 0x0c00000b0a0e7389 */ /* 0x000064000004000c */
[----:B01----:R-:W-:Y:S01]  /*5b10*/  ENDCOLLECTIVE ;  /* 0x000000000000791b */ /* 0x003fe20003800000 */
.L_x_1573:
[----:B------:R-:W-:Y:S01]  /*5b20*/  FADD.FTZ R5, R20, R21 ;  /* 0x0000001514057221 */ /* 0x000fe20000010000 */
[----:B------:R-:W-:-:S04]  /*5b30*/  @!P0 IADD3 R21, R7, 0x3c, RZ ;  /* 0x0000003c07158810 */ /* 0x000fc80007ffe0ff */
[----:B------:R-:W-:Y:S01]  /*5b40*/  MOV R10, R5 ;  /* 0x00000005000a7202 */ /* 0x000fe20000000f00 */
[----:B------:R-:W-:Y:S01]  /*5b50*/  IMAD.MOV.U32 R11, RZ, RZ, 0x4 ;  /* 0x00000004ff0b7424 */ /* 0x000fe200078e00ff */
[----:B------:R-:W-:-:S07]  /*5b60*/  MOV R23, R14 ;  /* 0x0000000e00177202 */ /* 0x000fce0000000f00 */
[----:B------:R-:W-:Y:S05]  /*5b70*/  WARPSYNC.COLLECTIVE R13, `(.L_x_1574) ;  /* 0x000000000d087348 */ /* 0x000fea0003c00000 */
[----:B------:R0:W1:Y:S02]  /*5b80*/  SHFL.BFLY P2, R14, R10, R11, R12 ;  /* 0x0c00000b0a0e7389 */ /* 0x000064000004000c */
[----:B01----:R-:W-:Y:S01]  /*5b90*/  ENDCOLLECTIVE ;  /* 0x000000000000791b */ /* 0x003fe20003800000 */
.L_x_1574:
[----:B------:R-:W-:-:S05]  /*5ba0*/  FADD.FTZ R20, R23, R22 ;  /* 0x0000001617147221 */ /* 0x000fca0000010000 */
[----:B------:R-:W-:Y:S02]  /*5bb0*/  MOV R10, R20 ;  /* 0x00000014000a7202 */ /* 0x000fe40000000f00 */
[----:B------:R-:W-:-:S07]  /*5bc0*/  MOV R22, R14 ;  /* 0x0000000e00167202 */ /* 0x000fce0000000f00 */
[----:B------:R-:W-:Y:S05]  /*5bd0*/  WARPSYNC.COLLECTIVE R13, `(.L_x_1575) ;  /* 0x000000000d087348 */ /* 0x000fea0003c00000 */
[----:B------:R0:W1:Y:S02]  /*5be0*/  SHFL.BFLY P2, R14, R10, R11, R12 ;  /* 0x0c00000b0a0e7389 */ /* 0x000064000004000c */
[----:B01----:R-:W-:Y:S01]  /*5bf0*/  ENDCOLLECTIVE ;  /* 0x000000000000791b */ /* 0x003fe20003800000 */
.L_x_1575:
[----:B------:R-:W-:Y:S01]  /*5c00*/  HFMA2.MMA R11, -RZ, RZ, 0, 1.1920928955078125e-07 ;  /* 0x00000002ff0b7435 */ /* 0x000fe200000001ff */
        /* <DEDUP_REMOVED lines=12> */
.L_x_1576:
[----:B------:R-:W-:Y:S01]  /*5cd0*/  MOV R10, R23 ;  /* 0x00000017000a7202 */ /* 0x000fe20000000f00 */
[----:B------:R-:W-:-:S07]  /*5ce0*/  IMAD.MOV.U32 R20, RZ, RZ, R14 ;  /* 0x000000ffff147224 */ /* 0x000fce00078e000e */
[----:B------:R-:W-:Y:S05]  /*5cf0*/  WARPSYNC.COLLECTIVE R13, `(.L_x_1577) ;  /* 0x000000000d087348 */ /* 0x000fea0003c00000 */
[----:B------:R0:W1:Y:S02]  /*5d00*/  SHFL.BFLY P2, R14, R10, R11, R12 ;  /* 0x0c00000b0a0e7389 */ /* 0x000064000004000c */
[----:B01----:R-:W-:Y:S01]  /*5d10*/  ENDCOLLECTIVE ;  /* 0x000000000000791b */ /* 0x003fe20003800000 */
.L_x_1577:
[----:B------:R-:W-:Y:S01]  /*5d20*/  FADD.FTZ R20, R21, R20 ;  /* 0x0000001415147221 */ /* 0x000fe20000010000 */
[----:B------:R-:W-:Y:S01]  /*5d30*/  @!P0 IMAD.MOV.U32 R2, RZ, RZ, R4 ;  /* 0x000000ffff028224 */ /* 0x000fe200078e0004 */
[----:B------:R-:W-:Y:S02]  /*5d40*/  MOV R4, RZ ;  /* 0x000000ff00047202 */ /* 0x000fe40000000f00 */
[----:B------:R-:W-:Y:S02]  /*5d50*/  @!P0 MOV R4, R3 ;  /* 0x0000000300048202 */ /* 0x000fe40000000f00 */
[----:B------:R-:W-:Y:S01]  /*5d60*/  ISETP.NE.AND P0, PT, R54, RZ, PT ;  /* 0x000000ff3600720c */ /* 0x000fe20003f05270 */
[----:B------:R-:W-:Y:S01]  /*5d70*/  HFMA2.MMA R11, -RZ, RZ, 0, 5.9604644775390625e-08 ;  /* 0x00000001ff0b7435 */ /* 0x000fe200000001ff */
[----:B------:R-:W-:Y:S02]  /*5d80*/  MOV R10, R20 ;  /* 0x00000014000a7202 */ /* 0x000fe40000000f00 */
[----:B------:R-:W-:-:S09]  /*5d90*/  MOV R24, R14 ;  /* 0x0000000e00187202 */ /* 0x000fd20000000f00 */
[----:B------:R-:W0:Y:S02]  /*5da0*/  @!P0 LDC.64 R6, c[0x0][0x218] ;  /* 0x00008600ff068b82 */ /* 0x000e240000000a00 */
[----:B0-----:R-:W-:Y:S05]  /*5db0*/  WARPSYNC.COLLECTIVE R13, `(.L_x_1578) ;  /* 0x000000000d087348 */ /* 0x001fea0003c00000 */
[----:B------:R1:W2:Y:S02]  /*5dc0*/  SHFL.BFLY P2, R14, R10, R11, R12 ;  /* 0x0c00000b0a0e7389 */ /* 0x0002a4000004000c */
[----:B012---:R-:W-:Y:S01]  /*5dd0*/  ENDCOLLECTIVE ;  /* 0x000000000000791b */ /* 0x007fe20003800000 */
.L_x_1578:
[----:B------:R-:W-:Y:S01]  /*5de0*/  @!P0 F2FP.F16.F32.PACK_AB R28, RZ, R28 ;  /* 0x0000001cff1c823e */ /* 0x000fe200000000ff */
[----:B------:R-:W-:-:S04]  /*5df0*/  FADD.FTZ R23, R23, R24 ;  /* 0x0000001817177221 */ /* 0x000fc80000010000 */
[----:B------:R-:W-:Y:S02]  /*5e00*/  IMAD.MOV.U32 R10, RZ, RZ, R23 ;  /* 0x000000ffff0a7224 */ /* 0x000fe400078e0017 */
[----:B------:R-:W-:Y:S01]  /*5e10*/  @!P0 IMAD.WIDE R6, R15, 0x2, R6 ;  /* 0x000000020f068825 */ /* 0x000fe200078e0206 */
[----:B------:R-:W-:-:S07]  /*5e20*/  MOV R25, R14 ;  /* 0x0000000e00197202 */ /* 0x000fce0000000f00 */
[----:B------:R-:W-:Y:S05]  /*5e30*/  WARPSYNC.COLLECTIVE R13, `(.L_x_1579) ;  /* 0x000000000d087348 */ /* 0x000fea0003c00000 */
[----:B------:R0:W1:Y:S02]  /*5e40*/  SHFL.BFLY P2, R14, R10, R11, R12 ;  /* 0x0c00000b0a0e7389 */ /* 0x000064000004000c */
[----:B01----:R-:W-:Y:S01]  /*5e50*/  ENDCOLLECTIVE ;  /* 0x000000000000791b */ /* 0x003fe20003800000 */
.L_x_1579:
[----:B------:R-:W-:Y:S01]  /*5e60*/  FADD.FTZ R20, R20, R25 ;  /* 0x0000001914147221 */ /* 0x000fe20000010000 */
[----:B------:R-:W-:Y:S01]  /*5e70*/  HFMA2.MMA R11, -RZ, RZ, 0, 4.76837158203125e-07 ;  /* 0x00000008ff0b7435 */ /* 0x000fe200000001ff */
[----:B------:R-:W-:Y:S02]  /*5e80*/  MOV R10, R2 ;  /* 0x00000002000a7202 */ /* 0x000fe40000000f00 */
[----:B------:R-:W-:-:S08]  /*5e90*/  MOV R24, R14 ;  /* 0x0000000e00187202 */ /* 0x000fd00000000f00 */
[----:B------:R-:W-:Y:S05]  /*5ea0*/  WARPSYNC.COLLECTIVE R13, `(.L_x_1580) ;  /* 0x000000000d087348 */ /* 0x000fea0003c00000 */
[----:B------:R0:W1:Y:S02]  /*5eb0*/  SHFL.BFLY P2, R14, R10, R11, R12 ;  /* 0x0c00000b0a0e7389 */ /* 0x000064000004000c */
[----:B01----:R-:W-:Y:S01]  /*5ec0*/  ENDCOLLECTIVE ;  /* 0x000000000000791b */ /* 0x003fe20003800000 */
.L_x_1580:
[----:B------:R-:W-:Y:S01]  /*5ed0*/  FADD.FTZ R23, R23, R24 ;  /* 0x0000001817177221 */ /* 0x000fe20000010000 */
[----:B------:R-:W-:Y:S01]  /*5ee0*/  MOV R10, R4 ;  /* 0x00000004000a7202 */ /* 0x000fe20000000f00 */
[----:B------:R-:W-:-:S07]  /*5ef0*/  IMAD.MOV.U32 R27, RZ, RZ, R14 ;  /* 0x000000ffff1b7224 */ /* 0x000fce00078e000e */
[----:B------:R-:W-:Y:S05]  /*5f00*/  WARPSYNC.COLLECTIVE R13, `(.L_x_1581) ;  /* 0x000000000d087348 */ /* 0x000fea0003c00000 */
[----:B------:R0:W1:Y:S02]  /*5f10*/  SHFL.BFLY P2, R14, R10, R11, R12 ;  /* 0x0c00000b0a0e7389 */ /* 0x000064000004000c */
[----:B01----:R-:W-:Y:S01]  /*5f20*/  ENDCOLLECTIVE ;  /* 0x000000000000791b */ /* 0x003fe20003800000 */
.L_x_1581:
[----:B------:R-:W-:Y:S02]  /*5f30*/  FADD.FTZ R26, R27, R2 ;  /* 0x000000021b1a7221 */ /* 0x000fe40000010000 */
[----:B------:R-:W0:Y:S01]  /*5f40*/  @!P0 LDC.64 R2, c[0x0][0x218] ;  /* 0x00008600ff028b82 */ /* 0x000e220000000a00 */
[----:B------:R-:W-:Y:S02]  /*5f50*/  HFMA2.MMA R11, -RZ, RZ, 0, 2.384185791015625e-07 ;  /* 0x00000004ff0b7435 */ /* 0x000fe400000001ff */
[----:B------:R-:W-:Y:S01]  /*5f60*/  MOV R10, R26 ;  /* 0x0000001a000a7202 */ /* 0x000fe20000000f00 */
[----:B------:R-:W-:-:S08]  /*5f70*/  IMAD.MOV.U32 R29, RZ, RZ, R14 ;  /* 0x000000ffff1d7224 */ /* 0x000fd000078e000e */
[----:B0-----:R-:W-:Y:S05]  /*5f80*/  WARPSYNC.COLLECTIVE R13, `(.L_x_1582) ;  /* 0x000000000d087348 */ /* 0x001fea0003c00000 */
[----:B------:R1:W2:Y:S02]  /*5f90*/  SHFL.BFLY P2, R14, R10, R11, R12 ;  /* 0x0c00000b0a0e7389 */ /* 0x0002a4000004000c */
[----:B012---:R-:W-:Y:S01]  /*5fa0*/  ENDCOLLECTIVE ;  /* 0x000000000000791b */ /* 0x007fe20003800000 */
.L_x_1582:
[----:B------:R-:W-:Y:S01]  /*5fb0*/  FADD.FTZ R22, R29, R4 ;  /* 0x000000041d167221 */ /* 0x000fe20000010000 */
[----:B------:R-:W-:Y:S01]  /*5fc0*/  @!P0 IMAD.WIDE R2, R15, 0x2, R2 ;  /* 0x000000020f028825 */ /* 0x000fe200078e0202 */
[----:B------:R-:W0:Y:S04]  /*5fd0*/  LDC.64 R4, c[0x0][0x220] ;  /* 0x00008800ff047b82 */ /* 0x000e280000000a00 */
[----:B------:R1:W-:Y:S01]  /*5fe0*/  @!P0 STG.E.U16 desc[UR8][R2.64], R28 ;  /* 0x0000001c02008986 */ /* 0x0003e2000c101508 */
[----:B------:R-:W-:Y:S01]  /*5ff0*/  IMAD.MOV.U32 R10, RZ, RZ, R22 ;  /* 0x000000ffff0a7224 */ /* 0x000fe200078e0016 */
[----:B-1----:R-:W-:Y:S02]  /*6000*/  @!P0 F2FP.F16.F32.PACK_AB R3, RZ, R16 ;  /* 0x00000010ff03823e */ /* 0x002fe400000000ff */
[----:B------:R-:W-:-:S02]  /*6010*/  @!P0 F2FP.F16.F32.PACK_AB R16, RZ, R23 ;  /* 0x00000017ff10823e */ /* 0x000fc400000000ff */
[----:B------:R-:W-:-:S07]  /*6020*/  MOV R27, R14 ;  /* 0x0000000e001b7202 */ /* 0x000fce0000000f00 */
[----:B0-----:R-:W-:Y:S05]  /*6030*/  WARPSYNC.COLLECTIVE R13, `(.L_x_1583) ;  /* 0x000000000d087348 */ /* 0x001fea0003c00000 */
[----:B------:R1:W2:Y:S02]  /*6040*/  SHFL.BFLY P2, R14, R10, R11, R12 ;  /* 0x0c00000b0a0e7389 */ /* 0x0002a4000004000c */
[----:B012---:R-:W-:Y:S01]  /*6050*/  ENDCOLLECTIVE ;  /* 0x000000000000791b */ /* 0x007fe20003800000 */
.L_x_1583:
[----:B------:R-:W-:-:S04]  /*6060*/  IMAD.WIDE R4, R15, 0x2, R4 ;  /* 0x000000020f047825 */ /* 0x000fc800078e0204 */
[----:B------:R-:W-:Y:S01]  /*6070*/  FADD.FTZ R26, R26, R27 ;  /* 0x0000001b1a1a7221 */ /* 0x000fe20000010000 */
[----:B------:R-:W-:-:S04]  /*6080*/  HFMA2.MMA R11, -RZ, RZ, 0, 1.1920928955078125e-07 ;  /* 0x00000002ff0b7435 */ /* 0x000fc800000001ff */
[----:B------:R-:W-:Y:S02]  /*6090*/  MOV R10, R26 ;  /* 0x0000001a000a7202 */ /* 0x000fe40000000f00 */
[----:B------:R-:W-:-:S07]  /*60a0*/  MOV R29, R14 ;  /* 0x0000000e001d7202 */ /* 0x000fce0000000f00 */
[----:B------:R-:W-:Y:S05]  /*60b0*/  WARPSYNC.COLLECTIVE R13, `(.L_x_1584) ;  /* 0x000000000d087348 */ /* 0x000fea0003c00000 */
[----:B------:R0:W1:Y:S02]  /*60c0*/  SHFL.BFLY P2, R14, R10, R11, R12 ;  /* 0x0c00000b0a0e7389 */ /* 0x000064000004000c */
[----:B01----:R-:W-:Y:S01]  /*60d0*/  ENDCOLLECTIVE ;  /* 0x000000000000791b */ /* 0x003fe20003800000 */
.L_x_1584:
[----:B------:R-:W-:-:S05]  /*60e0*/  FADD.FTZ R22, R22, R29 ;  /* 0x0000001d16167221 */ /* 0x000fca0000010000 */
[----:B------:R-:W-:Y:S01]  /*60f0*/  MOV R10, R22 ;  /* 0x00000016000a7202 */ /* 0x000fe20000000f00 */
[----:B------:R-:W-:Y:S02]  /*6100*/  IMAD.MOV.U32 R27, RZ, RZ, R14 ;  /* 0x000000ffff1b7224 */ /* 0x000fe400078e000e */
[----:B------:R-:W-:Y:S02]  /*6110*/  FADD.FTZ R14, R8, R9 ;  /* 0x00000009080e7221 */ /* 0x000fe40000010000 */
[----:B------:R-:W0:Y:S01]  /*6120*/  @!P0 LDC.64 R8, c[0x0][0x218] ;  /* 0x00008600ff088b82 */ /* 0x000e220000000a00 */
[----:B------:R-:W-:Y:S02]  /*6130*/  FADD.FTZ R26, R26, R27 ;  /* 0x0000001b1a1a7221 */ /* 0x000fe40000010000 */
[----:B------:R-:W-:-:S07]  /*6140*/  @!P0 F2FP.F16.F32.PACK_AB R29, RZ, R14 ;  /* 0x0000000eff1d823e */ /* 0x000fce00000000ff */
[----:B0-----:R-:W-:Y:S05]  /*6150*/  WARPSYNC.COLLECTIVE R13, `(.L_x_1585) ;  /* 0x000000000d087348 */ /* 0x001fea0003c00000 */
[----:B------:R1:W2:Y:S02]  /*6160*/  SHFL.BFLY P2, R14, R10, R11, R12 ;  /* 0x0c00000b0a0e7389 */ /* 0x0002a4000004000c */
[----:B012---:R-:W-:Y:S01]  /*6170*/  ENDCOLLECTIVE ;  /* 0x000000000000791b */ /* 0x007fe20003800000 */
.L_x_1585:
[----:B------:R0:W-:Y:S04]  /*6180*/  @!P0 STG.E.U16 desc[UR8][R4.64], R29 ;  /* 0x0000001d04008986 */ /* 0x0001e8000c101508 */
[----:B------:R0:W-:Y:S01]  /*6190*/  @!P0 STG.E.U16 desc[UR8][R6.64+0x28], R3 ;  /* 0x0000280306008986 */ /* 0x0001e2000c101508 */
[----:B------:R-:W-:Y:S02]  /*61a0*/  @!P0 F2FP.F16.F32.PACK_AB R11, RZ, R20 ;  /* 0x00000014ff0b823e */ /* 0x000fe400000000ff */
[----:B------:R-:W-:Y:S02]  /*61b0*/  @!P0 F2FP.F16.F32.PACK_AB R10, RZ, R17 ;  /* 0x00000011ff0a823e */ /* 0x000fe400000000ff */
[----:B------:R-:W-:Y:S01]  /*61c0*/  PRMT R18, R11, 0x7610, R18 ;  /* 0x000076100b127816 */ /* 0x000fe20000000012 */
[----:B------:R-:W-:Y:S01]  /*61d0*/  HFMA2.MMA R11, -RZ, RZ, 0, 5.9604644775390625e-08 ;  /* 0x00000001ff0b7435 */ /* 0x000fe200000001ff */
[----:B------:R-:W-:Y:S01]  /*61e0*/  PRMT R2, R10, 0x7610, R2 ;  /* 0x000076100a027816 */ /* 0x000fe20000000002 */
[----:B------:R-:W-:-:S02]  /*61f0*/  IMAD.MOV.U32 R10, RZ, RZ, R26 ;  /* 0x000000ffff0a7224 */ /* 0x000fc400078e001a */
[----:B------:R-:W-:Y:S01]  /*6200*/  @!P0 IMAD.WIDE R8, R15, 0x2, R8 ;  /* 0x000000020f088825 */ /* 0x000fe200078e0208 */
[----:B------:R-:W-:Y:S01]  /*6210*/  MOV R21, R14 ;  /* 0x0000000e00157202 */ /* 0x000fe20000000f00 */
[----:B------:R0:W-:Y:S06]  /*6220*/  @!P0 STG.E.U16 desc[UR8][R4.64+0x28], R2 ;  /* 0x0000280204008986 */ /* 0x0001ec000c101508 */
[----:B0-----:R-:W-:Y:S05]  /*6230*/  WARPSYNC.COLLECTIVE R13, `(.L_x_1586) ;  /* 0x000000000d087348 */ /* 0x001fea0003c00000 */
[----:B------:R1:W2:Y:S02]  /*6240*/  SHFL.BFLY P2, R14, R10, R11, R12 ;  /* 0x0c00000b0a0e7389 */ /* 0x0002a4000004000c */
[----:B012---:R-:W-:Y:S01]  /*6250*/  ENDCOLLECTIVE ;  /* 0x000000000000791b */ /* 0x007fe20003800000 */
.L_x_1586:
[----:B------:R-:W-:Y:S01]  /*6260*/  FADD.FTZ R21, R22, R21 ;  /* 0x0000001516157221 */ /* 0x000fe20000010000 */
[----:B------:R0:W-:Y:S04]  /*6270*/  @!P0 STG.E.U16 desc[UR8][R8.64+0x50], R18 ;  /* 0x0000501208008986 */ /* 0x0001e8000c101508 */
[----:B------:R0:W-:Y:S01]  /*6280*/  @!P0 STG.E.U16 desc[UR8][R4.64+0x50], R16 ;  /* 0x0000501004008986 */ /* 0x0001e2000c101508 */
[----:B------:R-:W-:Y:S02]  /*6290*/  MOV R10, R21 ;  /* 0x00000015000a7202 */ /* 0x000fe40000000f00 */
[----:B------:R-:W-:-:S07]  /*62a0*/  MOV R17, R14 ;  /* 0x0000000e00117202 */ /* 0x000fce0000000f00 */
[----:B0-----:R-:W-:Y:S05]  /*62b0*/  WARPSYNC.COLLECTIVE R13, `(.L_x_1587) ;  /* 0x000000000d087348 */ /* 0x001fea0003c00000 */
[----:B------:R1:W2:Y:S02]  /*62c0*/  SHFL.BFLY P2, R14, R10, R11, R12 ;  /* 0x0c00000b0a0e7389 */ /* 0x0002a4000004000c */
[----:B012---:R-:W-:Y:S01]  /*62d0*/  ENDCOLLECTIVE ;  /* 0x000000000000791b */ /* 0x007fe20003800000 */
.L_x_1587:
[----:B------:R-:W-:Y:S01]  /*62e0*/  FADD.FTZ R17, R26, R17 ;  /* 0x000000111a117221 */ /* 0x000fe20000010000 */
[----:B------:R-:W-:Y:S06]  /*62f0*/  BRA `(.L_x_1588) ;  /* 0xffffffe000f07947 */ /* 0x000fec000383ffff */
.L_x_1589:
        /* <DEDUP_REMOVED lines=16> */
.L_x_2245:


//--------------------- .text._ZN13group_norm_v218gn_bwd_cuda_kernelI6__halfLi320ELi3ELi16ELi40ELi256ELb1ELb1ELi8ELi320ELi320ELi4ELb1ELi10ELb0ELb0ELNS_15WgradSyncMethodE3ENS_16CompileConditionILi900EEEEEvPT_S6_S6_PKS5_S8_S8_S8_PKfflPfPj --------------------------
	.section	.text._ZN13group_norm_v218gn_bwd_cuda_kernelI6__halfLi320ELi3ELi16ELi40ELi256ELb1ELb1ELi8ELi320ELi320ELi4ELb1ELi10ELb0ELb0ELNS_15WgradSyncMethodE3ENS_16CompileConditionILi900EEEEEvPT_S6_S6_PKS5_S8_S8_S8_PKfflPfPj,"ax",@progbits
	.align	128
        .global         _ZN13group_norm_v218gn_bwd_cuda_kernelI6__halfLi320ELi3ELi16ELi40ELi256ELb1ELb1ELi8ELi320ELi320ELi4ELb1ELi10ELb0ELb0ELNS_15WgradSyncMethodE3ENS_16CompileConditionILi900EEEEEvPT_S6_S6_PKS5_S8_S8_S8_PKfflPfPj
        .type           _ZN13group_norm_v218gn_bwd_cuda_kernelI6__halfLi320ELi3ELi16ELi40ELi256ELb1ELb1ELi8ELi320ELi320ELi4ELb1ELi10ELb0ELb0ELNS_15WgradSyncMethodE3ENS_16CompileConditionILi900EEEEEvPT_S6_S6_PKS5_S8_S8_S8_PKfflPfPj,@function
        .size           _ZN13group_norm_v218gn_bwd_cuda_kernelI6__halfLi320ELi3ELi16ELi40ELi256ELb1ELb1ELi8ELi320ELi320ELi4ELb1ELi10ELb0ELb0ELNS_15WgradSyncMethodE3ENS_16CompileConditionILi900EEEEEvPT_S6_S6_PKS5_S8_S8_S8_PKfflPfPj,(.L_x_2246 - _ZN13group_norm_v218gn_bwd_cuda_kernelI6__halfLi320ELi3ELi16ELi40ELi256ELb1ELb1ELi8ELi320ELi320ELi4ELb1ELi10ELb0ELb0ELNS_15WgradSyncMethodE3ENS_16CompileConditionILi900EEEEEvPT_S6_S6_PKS5_S8_S8_S8_PKfflPfPj)
        .other          _ZN13group_norm_v218gn_bwd_cuda_kernelI6__halfLi320ELi3ELi16ELi40ELi256ELb1ELb1ELi8ELi320ELi320ELi4ELb1ELi10ELb0ELb0ELNS_15WgradSyncMethodE3ENS_16CompileConditionILi900EEEEEvPT_S6_S6_PKS5_S8_S8_S8_PKfflPfPj,@"STO_CUDA_ENTRY STV_DEFAULT"
_ZN13group_norm_v218gn_bwd_cuda_kernelI6__halfLi320ELi3ELi16ELi40ELi256ELb1ELb1ELi8ELi320ELi320ELi4ELb1ELi10ELb0ELb0ELNS_15WgradSyncMethodE3ENS_16CompileConditionILi900EEEEEvPT_S6_S6_PKS5_S8_S8_S8_PKfflPfPj:
.text._ZN13group_norm_v218gn_bwd_cuda_kernelI6__halfLi320ELi3ELi16ELi40ELi256ELb1ELb1ELi8ELi320ELi320ELi4ELb1ELi10ELb0ELb0ELNS_15WgradSyncMethodE3ENS_16CompileConditionILi900EEEEEvPT_S6_S6_PKS5_S8_S8_S8_PKfflPfPj:
[----:B------:R-:W-:Y:S08]  /*0000*/  LDC R1, c[0x0][0x28] ;  /* 0x00000a00ff017b82 */ /* 0x000ff00000000800 */
[----:B------:R-:W0:Y:S01]  /*0010*/  S2UR UR8, SR_CTAID.Y ;  /* 0x00000000000879c3 */ /* 0x000e220000002600 */
[----:B------:R-:W-:Y:S01]  /*0020*/  ULDC.64 UR10, c[0x0][0x258] ;  /* 0x00009600000a7ab9 */ /* 0x000fe20000000a00 */
[----:B------:R-:W-:Y:S01]  /*0030*/  ULDC.64 UR12, c[0x0][0x208] ;  /* 0x00008200000c7ab9 */ /* 0x000fe20000000a00 */
[----:B------:R-:W-:-:S02]  /*0040*/  USHF.L.U32 UR16, UR10, 0x1, URZ ;  /* 0x000000010a107899 */ /* 0x000fc4000800063f */
[----:B------:R-:W-:Y:S01]  /*0050*/  USHF.L.U64.HI UR10, UR10, 0x1, UR11 ;  /* 0x000000010a0a7899 */ /* 0x000fe2000801020b */
[----:B------:R-:W-:Y:S02]  /*0060*/  UMOV UR5, URZ ;  /* 0x0000003f00057c82 */ /* 0x000fe40008000000 */
[----:B------:R-:W1:Y:S01]  /*0070*/  S2UR UR15, SR_CTAID.X ;  /* 0x00000000000f79c3 */ /* 0x000e620000002500 */
        /* <DEDUP_REMOVED lines=23> */
.L_x_1592:
[----:B------:R-:W2:Y:S04]  /*01f0*/  LD.E.STRONG.GPU R0, desc[UR12][R2.64] ;  /* 0x0000000c02007980 */ /* 0x000ea8000c10f900 */
[----:B--2---:R-:W-:Y:S01]  /*0200*/  CCTL.IVALL ;  /* 0x00000000ff00798f */ /* 0x004fe20002000000 */
[----:B------:R-:W-:Y:S05]  /*0210*/  YIELD ;  /* 0x0000000000007946 */ /* 0x000fea0003800000 */
[----:B-----5:R-:W-:-:S04]  /*0220*/  LOP3.LUT R0, R0, R5, RZ, 0x3c, !PT ;  /* 0x0000000500007212 */ /* 0x020fc800078e3cff */
[----:B------:R-:W-:-:S13]  /*0230*/  ISETP.GT.AND P0, PT, R0, -0x1, PT ;  /* 0xffffffff0000780c */ /* 0x000fda0003f04270 */
[----:B------:R-:W-:Y:S05]  /*0240*/  @P0 BRA `(.L_x_1592) ;  /* 0xfffffffc00e80947 */ /* 0x000fea000383ffff */
.L_x_1591:
[----:B------:R-:W-:Y:S05]  /*0250*/  WARPSYNC.ALL ;  /* 0x0000000000007948 */ /* 0x000fea0003800000 */
[----:B------:R-:W-:Y:S06]  /*0260*/  BAR.SYNC.DEFER_BLOCKING 0x0 ;  /* 0x0000000000007b1d */ /* 0x000fec0000010000 */
[----:B------:R-:W-:Y:S05]  /*0270*/  BRA `(.L_x_1593) ;  /* 0x0000002000fc7947 */ /* 0x000fea0003800000 */
.L_x_1590:
[----:B------:R-:W0:Y:S01]  /*0280*/  S2R R0, SR_TID.X ;  /* 0x0000000000007919 */ /* 0x000e220000002100 */
[----:B------:R-:W-:Y:S01]  /*0290*/  MOV R3, 0x400 ;  /* 0x0000040000037802 */ /* 0x000fe20000000f00 */
[----:B------:R-:W-:Y:S01]  /*02a0*/  USHF.L.U32 UR4, UR15, 0x3, URZ ;  /* 0x000000030f047899 */ /* 0x000fe2000800063f */
[----:B------:R-:W-:Y:S01]  /*02b0*/  CS2R R26, SRZ ;  /* 0x00000000001a7805 */ /* 0x000fe2000001ff00 */
[----:B------:R-:W1:Y:S01]  /*02c0*/  S2R R10, SR_CgaCtaId ;  /* 0x00000000000a7919 */ /* 0x000e620000008800 */
[----:B------:R-:W-:Y:S01]  /*02d0*/  IADD3 R3, R3, 0x2800, RZ ;  /* 0x0000280003037810 */ /* 0x000fe20007ffe0ff */
[----:B------:R-:W-:Y:S01]  /*02e0*/  ULOP3.LUT UR4, UR4, 0xf8, URZ, 0xc0, !UPT ;  /* 0x000000f804047892 */ /* 0x000fe2000f8ec03f */
[----:B------:R-:W-:Y:S02]  /*02f0*/  CS2R R24, SRZ ;  /* 0x0000000000187805 */ /* 0x000fe4000001ff00 */
[----:B------:R-:W-:Y:S02]  /*0300*/  CS2R R22, SRZ ;  /* 0x0000000000167805 */ /* 0x000fe4000001ff00 */
[----:B------:R-:W-:-:S02]  /*0310*/  CS2R R20, SRZ ;  /* 0x0000000000147805 */ /* 0x000fc4000001ff00 */
[----:B0-----:R-:W-:Y:S01]  /*0320*/  SHF.R.S32.HI R7, RZ, 0x1f, R0 ;  /* 0x0000001fff077819 */ /* 0x001fe20000011400 */
[----:B------:R-:W-:-:S03]  /*0330*/  IMAD.WIDE.U32 R4, R0, -0x33333333, RZ ;  /* 0xcccccccd00047825 */ /* 0x000fc600078e00ff */
[----:B------:R-:W-:Y:S02]  /*0340*/  LEA.HI R6, R7, R0, RZ, 0x2 ;  /* 0x0000000007067211 */ /* 0x000fe400078f10ff */
[----:B-1----:R-:W-:Y:S02]  /*0350*/  LEA R4, R10, R3, 0x18 ;  /* 0x000000030a047211 */ /* 0x002fe400078ec0ff */
[----:B------:R-:W-:Y:S02]  /*0360*/  SHF.R.S32.HI R2, RZ, 0x2, R6 ;  /* 0x00000002ff027819 */ /* 0x000fe40000011406 */
[----:B------:R-:W-:Y:S02]  /*0370*/  SHF.R.U32.HI R5, RZ, 0x6, R5 ;  /* 0x00000006ff057819 */ /* 0x000fe40000011605 */
[C---:B------:R-:W-:Y:S01]  /*0380*/  IADD3 R8, R2.reuse, 0x50, RZ ;  /* 0x0000005002087810 */ /* 0x040fe20007ffe0ff */
[C---:B------:R-:W-:Y:S01]  /*0390*/  VIADD R9, R2.reuse, 0xa0 ;  /* 0x000000a002097836 */ /* 0x040fe20000000000 */
[----:B------:R-:W-:-:S02]  /*03a0*/  IADD3 R11, R2, 0xf0, RZ ;  /* 0x000000f0020b7810 */ /* 0x000fc40007ffe0ff */
[----:B------:R-:W-:Y:S02]  /*03b0*/  SHF.R.S32.HI R3, RZ, 0x1f, R8 ;  /* 0x0000001fff037819 */ /* 0x000fe40000011408 */
[----:B------:R-:W-:Y:S02]  /*03c0*/  SHF.R.S32.HI R10, RZ, 0x1f, R9 ;  /* 0x0000001fff0a7819 */ /* 0x000fe40000011409 */
[----:B------:R-:W-:Y:S02]  /*03d0*/  SHF.R.S32.HI R12, RZ, 0x1f, R11 ;  /* 0x0000001fff0c7819 */ /* 0x000fe4000001140b */
[----:B------:R-:W-:Y:S02]  /*03e0*/  LEA.HI R8, R3, R8, RZ, 0x2 ;  /* 0x0000000803087211 */ /* 0x000fe400078f10ff */
[----:B------:R-:W-:Y:S02]  /*03f0*/  LEA.HI R10, R10, R9, RZ, 0x2 ;  /* 0x000000090a0a7211 */ /* 0x000fe400078f10ff */
[----:B------:R-:W-:-:S02]  /*0400*/  LOP3.LUT R3, R6, 0xfffffffc, RZ, 0xc0, !PT ;  /* 0xfffffffc06037812 */ /* 0x000fc400078ec0ff */
[----:B------:R-:W-:Y:S02]  /*0410*/  LEA.HI R12, R12, R11, RZ, 0x2 ;  /* 0x0000000b0c0c7211 */ /* 0x000fe400078f10ff */
[-C--:B------:R-:W-:Y:S02]  /*0420*/  LEA.HI R7, R7, R0.reuse, RZ, 0x4 ;  /* 0x0000000007077211 */ /* 0x080fe400078f20ff */
[----:B------:R-:W-:Y:S02]  /*0430*/  IADD3 R3, -R3, R0, RZ ;  /* 0x0000000003037210 */ /* 0x000fe40007ffe1ff */
[----:B------:R-:W-:Y:S02]  /*0440*/  SHF.R.U32.HI R10, RZ, 0x2, R10 ;  /* 0x00000002ff0a7819 */ /* 0x000fe4000001160a */
[----:B------:R-:W-:Y:S02]  /*0450*/  SHF.R.U32.HI R12, RZ, 0x2, R12 ;  /* 0x00000002ff0c7819 */ /* 0x000fe4000001160c */
[----:B------:R-:W-:Y:S01]  /*0460*/  SHF.R.U32.HI R6, RZ, 0x4, R7 ;  /* 0x00000004ff067819 */ /* 0x000fe20000011607 */
[----:B------:R-:W-:Y:S01]  /*0470*/  IMAD R7, R5, -0x50, R0 ;  /* 0xffffffb005077824 */ /* 0x000fe200078e0200 */
[----:B------:R-:W-:-:S02]  /*0480*/  LOP3.LUT R9, R3, 0x3, R10, 0x78, !PT ;  /* 0x0000000303097812 */ /* 0x000fc400078e780a */
[----:B------:R-:W-:Y:S01]  /*0490*/  LOP3.LUT R10, R3, 0x3, R12, 0x78, !PT ;  /* 0x00000003030a7812 */ /* 0x000fe200078e780c */
[----:B------:R-:W-:Y:S01]  /*04a0*/  IMAD R11, R7, 0x28, R4 ;  /* 0x00000028070b7824 */ /* 0x000fe200078e0204 */
[C---:B------:R-:W-:Y:S01]  /*04b0*/  IADD3 R12, R5.reuse, UR4, RZ ;  /* 0x00000004050c7c10 */ /* 0x040fe2000fffe0ff */
[----:B------:R-:W-:Y:S01]  /*04c0*/  UMOV UR4, URZ ;  /* 0x0000003f00047c82 */ /* 0x000fe20008000000 */
[----:B------:R-:W-:Y:S01]  /*04d0*/  SHF.R.U32.HI R8, RZ, 0x2, R8 ;  /* 0x00000002ff087819 */ /* 0x000fe20000011608 */
[----:B------:R-:W-:Y:S01]  /*04e0*/  IMAD R11, R5, 0x8, R11 ;  /* 0x00000008050b7824 */ /* 0x000fe200078e020b */
[C---:B------:R-:W-:Y:S01]  /*04f0*/  LOP3.LUT R6, R3.reuse, 0x3, R6, 0x78, !PT ;  /* 0x0000000303067812 */ /* 0x040fe200078e7806 */
[----:B------:R-:W-:Y:S01]  /*0500*/  IMAD R12, R12, 0x280, RZ ;  /* 0x000002800c0c7824 */ /* 0x000fe200078e02ff */
[----:B------:R-:W-:-:S07]  /*0510*/  LOP3.LUT R8, R3, 0x3, R8, 0x78, !PT ;  /* 0x0000000303087812 */ /* 0x000fce00078e7808 */
.L_x_1605:
[----:B------:R-:W-:Y:S01]  /*0520*/  ULOP3.LUT UR6, UR9, 0x1, URZ, 0xc0, !UPT ;  /* 0x0000000109067892 */ /* 0x000fe2000f8ec03f */
[----:B------:R-:W0:Y:S01]  /*0530*/  LDC.64 R38, c[0x0][0x238] ;  /* 0x00008e00ff267b82 */ /* 0x000e220000000a00 */
[----:B------:R-:W-:Y:S02]  /*0540*/  USHF.R.U64 UR7, UR9, 0x1, UR5 ;  /* 0x0000000109077899 */ /* 0x000fe40008001205 */
[----:B------:R-:W-:Y:S02]  /*0550*/  UIMAD UR11, UR6, 0x140, URZ ;  /* 0x00000140060b78a4 */ /* 0x000fe4000f8e023f */
[----:B------:R-:W-:Y:S01]  /*0560*/  USHF.R.U32.HI UR6, URZ, 0x1, UR5 ;  /* 0x000000013f067899 */ /* 0x000fe20008011605 */
[----:B------:R-:W-:Y:S02]  /*0570*/  ULDC.64 UR18, c[0x0][0x248] ;  /* 0x0000920000127ab9 */ /* 0x000fe40000000a00 */
[----:B------:R-:W1:Y:S01]  /*0580*/  LDC.64 R32, c[0x0][0x240] ;  /* 0x00009000ff207b82 */ /* 0x000e620000000a00 */
[----:B------:R-:W-:-:S02]  /*0590*/  LEA R18, R7, UR11, 0x2 ;  /* 0x0000000b07127c11 */ /* 0x000fc4000f8e10ff */
[----:B--2---:R-:W-:Y:S01]  /*05a0*/  IMAD.U32 R5, RZ, RZ, UR6 ;  /* 0x00000006ff057e24 */ /* 0x004fe2000f8e00ff */
[----:B------:R-:W-:Y:S01]  /*05b0*/  UIMAD UR6, UR6, 0x28000, URZ ;  /* 0x00028000060678a4 */ /* 0x000fe2000f8e023f */
[----:B------:R-:W-:Y:S01]  /*05c0*/  SHF.R.S32.HI R19, RZ, 0x1f, R18 ;  /* 0x0000001fff137819 */ /* 0x000fe20000011412 */
[----:B------:R-:W-:Y:S01]  /*05d0*/  IMAD.WIDE.U32 R14, R18, -0x33333333, RZ ;  /* 0xcccccccd120e7825 */ /* 0x000fe200078e00ff */
[----:B------:R-:W-:-:S04]  /*05e0*/  MOV R14, UR7 ;  /* 0x00000007000e7c02 */ /* 0x000fc80008000f00 */
[----:B------:R-:W-:Y:S01]  /*05f0*/  SHF.R.U32.HI R13, RZ, 0x5, R15 ;  /* 0x00000005ff0d7819 */ /* 0x000fe2000001160f */
[----:B------:R-:W-:-:S03]  /*0600*/  IMAD.WIDE.U32 R16, R14, 0x28000, R18 ;  /* 0x000280000e107825 */ /* 0x000fc600078e0012 */
[----:B------:R-:W-:Y:S02]  /*0610*/  LEA R3, P0, R14, R13, 0x4 ;  /* 0x0000000d0e037211 */ /* 0x000fe400078020ff */
[----:B------:R-:W-:Y:S02]  /*0620*/  IADD3 R15, P1, R12, R16, RZ ;  /* 0x000000100c0f7210 */ /* 0x000fe40007f3e0ff */
[----:B------:R-:W-:Y:S02]  /*0630*/  LEA.HI.X R14, R14, RZ, R5, 0x4, P0 ;  /* 0x000000ff0e0e7211 */ /* 0x000fe400000f2405 */
[----:B------:R-:W-:Y:S02]  /*0640*/  LEA R28, P0, R3, UR18, 0x3 ;  /* 0x00000012031c7c11 */ /* 0x000fe4000f8018ff */
[----:B------:R-:W-:Y:S01]  /*0650*/  IADD3 R5, R17, UR6, RZ ;  /* 0x0000000611057c10 */ /* 0x000fe2000fffe0ff */
[----:B------:R-:W-:Y:S01]  /*0660*/  ULDC.64 UR6, c[0x0][0x230] ;  /* 0x00008c0000067ab9 */ /* 0x000fe20000000a00 */
[----:B------:R-:W-:Y:S01]  /*0670*/  LEA.HI.X R29, R3, UR19, R14, 0x3, P0 ;  /* 0x00000013031d7c11 */ /* 0x000fe200080f1c0e */
[----:B------:R-:W-:Y:S01]  /*0680*/  IMAD.SHL.U32 R14, R15, 0x2, RZ ;  /* 0x000000020f0e7824 */ /* 0x000fe200078e00ff */
[----:B------:R-:W-:-:S04]  /*0690*/  IADD3.X R30, RZ, R5, RZ, P1, !PT ;  /* 0x00000005ff1e7210 */ /* 0x000fc80000ffe4ff */
[----:B------:R-:W2:Y:S01]  /*06a0*/  LDG.E.64.CONSTANT R28, desc[UR12][R28.64] ;  /* 0x0000000c1c1c7981 */ /* 0x000ea2000c1e9b00 */
[----:B------:R-:W-:Y:S02]  /*06b0*/  SHF.L.U64.HI R15, R15, 0x1, R30 ;  /* 0x000000010f0f7819 */ /* 0x000fe4000001021e */
[----:B------:R-:W-:-:S04]  /*06c0*/  IADD3 R30, P0, R14, UR6, RZ ;  /* 0x000000060e1e7c10 */ /* 0x000fc8000ff1e0ff */
[----:B------:R-:W-:Y:S02]  /*06d0*/  IADD3.X R31, R15, UR7, RZ, P0, !PT ;  /* 0x000000070f1f7c10 */ /* 0x000fe400087fe4ff */
[----:B------:R-:W-:Y:S01]  /*06e0*/  IADD3 R3, R12, 0xa00, RZ ;  /* 0x00000a000c037810 */ /* 0x000fe20007ffe0ff */
[----:B0-----:R-:W-:-:S03]  /*06f0*/  IMAD.WIDE R38, R18, 0x2, R38 ;  /* 0x0000000212267825 */ /* 0x001fc600078e0226 */
[----:B------:R-:W3:Y:S01]  /*0700*/  LDG.E.64.CONSTANT R30, desc[UR12][R30.64] ;  /* 0x0000000c1e1e7981 */ /* 0x000ee2000c1e9b00 */
[----:B-1----:R-:W-:Y:S01]  /*0710*/  IMAD.WIDE R34, R18, 0x2, R32 ;  /* 0x0000000212227825 */ /* 0x002fe200078e0220 */
[----:B------:R-:W-:Y:S02]  /*0720*/  IADD3 R3, P0, R3, R16, RZ ;  /* 0x0000001003037210 */ /* 0x000fe40007f1e0ff */
[----:B------:R-:W4:Y:S02]  /*0730*/  LDG.E.64.CONSTANT R32, desc[UR12][R38.64] ;  /* 0x0000000c26207981 */ /* 0x000f24000c1e9b00 */
[----:B------:R-:W-:Y:S01]  /*0740*/  IADD3.X R18, RZ, R5, RZ, P0, !PT ;  /* 0x00000005ff127210 */ /* 0x000fe200007fe4ff */
[C---:B------:R-:W-:Y:S01]  /*0750*/  IMAD.SHL.U32 R16, R3.reuse, 0x2, RZ ;  /* 0x0000000203107824 */ /* 0x040fe200078e00ff */
[----:B------:R-:W5:Y:S02]  /*0760*/  LDG.E.64.CONSTANT R34, desc[UR12][R34.64] ;  /* 0x0000000c22227981 */ /* 0x000f64000c1e9b00 */
[----:B------:R-:W-:-:S02]  /*0770*/  SHF.L.U64.HI R17, R3, 0x1, R18 ;  /* 0x0000000103117819 */ /* 0x000fc40000010212 */
[----:B------:R-:W-:-:S04]  /*0780*/  IADD3 R36, P0, R16, UR6, RZ ;  /* 0x0000000610247c10 */ /* 0x000fc8000ff1e0ff */
[----:B------:R-:W-:Y:S01]  /*0790*/  IADD3.X R37, R17, UR7, RZ, P0, !PT ;  /* 0x0000000711257c10 */ /* 0x000fe200087fe4ff */
[----:B------:R-:W-:-:S05]  /*07a0*/  ULDC.64 UR6, c[0x0][0x228] ;  /* 0x00008a0000067ab9 */ /* 0x000fca0000000a00 */
[----:B------:R-:W5:Y:S01]  /*07b0*/  LDG.E.64.CONSTANT R36, desc[UR12][R36.64] ;  /* 0x0000000c24247981 */ /* 0x000f62000c1e9b00 */
[----:B------:R-:W-:-:S04]  /*07c0*/  IADD3 R42, P0, R14, UR6, RZ ;  /* 0x000000060e2a7c10 */ /* 0x000fc8000ff1e0ff */
[----:B------:R-:W-:-:S05]  /*07d0*/  IADD3.X R43, R15, UR7, RZ, P0, !PT ;  /* 0x000000070f2b7c10 */ /* 0x000fca00087fe4ff */
[----:B------:R0:W5:Y:S01]  /*07e0*/  LDG.E.64.CONSTANT R38, desc[UR12][R42.64] ;  /* 0x0000000c2a267981 */ /* 0x000162000c1e9b00 */
[----:B------:R-:W-:Y:S01]  /*07f0*/  IADD3 R40, P0, R16, UR6, RZ ;  /* 0x0000000610287c10 */ /* 0x000fe2000ff1e0ff */
[----:B------:R-:W-:-:S03]  /*0800*/  ULDC UR6, c[0x0][0x250] ;  /* 0x0000940000067ab9 */ /* 0x000fc60000000800 */
[----:B------:R-:W-:-:S06]  /*0810*/  IADD3.X R41, R17, UR7, RZ, P0, !PT ;  /* 0x0000000711297c10 */ /* 0x000fcc00087fe4ff */
[----:B------:R-:W5:Y:S01]  /*0820*/  LDG.E.64.CONSTANT R40, desc[UR12][R40.64] ;  /* 0x0000000c28287981 */ /* 0x000f62000c1e9b00 */
[----:B------:R-:W-:Y:S01]  /*0830*/  ISETP.GT.U32.AND P1, PT, R0, 0x1f, PT ;  /* 0x0000001f0000780c */ /* 0x000fe20003f24070 */
[----:B--2---:R-:W-:Y:S01]  /*0840*/  FADD.FTZ R18, R29, UR6 ;  /* 0x000000061d127e21 */ /* 0x004fe20008010000 */
[----:B------:R-:W-:-:S04]  /*0850*/  UIADD3 UR6, UP0, UR9, 0xa, URZ ;  /* 0x0000000a09067890 */ /* 0x000fc8000ff1e03f */
[----:B------:R-:W-:Y:S01]  /*0860*/  UIADD3.X UR7, URZ, UR5, URZ, UP0, !UPT ;  /* 0x000000053f077290 */ /* 0x000fe200087fe43f */
[----:B------:R-:W1:Y:S01]  /*0870*/  MUFU.RSQ R18, R18 ;  /* 0x0000001200127308 */ /* 0x000e620000001400 */
[----:B------:R-:W-:-:S04]  /*0880*/  UISETP.GE.U32.AND UP0, UPT, UR6, UR16, UPT ;  /* 0x000000100600728c */ /* 0x000fc8000bf06070 */
[----:B------:R-:W-:Y:S01]  /*0890*/  UISETP.GE.AND.EX UP0, UPT, UR7, UR10, UPT, UP0 ;  /* 0x0000000a0700728c */ /* 0x000fe2000bf06300 */
[--C-:B---3--:R-:W-:Y:S02]  /*08a0*/  HADD2.F32 R3, -RZ, R30.reuse.H0_H0 ;  /* 0x2000001eff037230 */ /* 0x108fe40000004100 */
[----:B------:R-:W-:Y:S02]  /*08b0*/  HADD2.F32 R45, -RZ, R30.H1_H1 ;  /* 0x3000001eff2d7230 */ /* 0x000fe40000004100 */
[--C-:B----4-:R-:W-:Y:S02]  /*08c0*/  HADD2.F32 R29, -RZ, R32.reuse.H1_H1 ;  /* 0x30000020ff1d7230 */ /* 0x110fe40000004100 */
[C---:B------:R-:W-:Y:S01]  /*08d0*/  FADD.FTZ R5, -R28.reuse, R3 ;  /* 0x000000031c057221 */ /* 0x040fe20000010100 */
[----:B------:R-:W-:Y:S02]  /*08e0*/  HADD2.F32 R3, -RZ, R32.H0_H0 ;  /* 0x20000020ff037230 */ /* 0x000fe40000004100 */
[----:B0-----:R-:W-:Y:S01]  /*08f0*/  FADD.FTZ R43, -R28, R45 ;  /* 0x0000002d1c2b7221 */ /* 0x001fe20000010100 */
[--C-:B-----5:R-:W-:Y:S01]  /*0900*/  HADD2.F32 R42, -RZ, R34.reuse.H0_H0 ;  /* 0x20000022ff2a7230 */ /* 0x120fe20000004100 */
[----:B------:R-:W-:Y:S01]  /*0910*/  PLOP3.LUT P0, PT, PT, PT, UP0, 0x80, 0x0 ;  /* 0x000000000000781c */ /* 0x000fe20003f0f008 */
[----:B------:R-:W-:-:S02]  /*0920*/  HADD2.F32 R32, -RZ, R34.H1_H1 ;  /* 0x30000022ff207230 */ /* 0x000fc40000004100 */
[C---:B-1----:R-:W-:Y:S01]  /*0930*/  FMUL.FTZ R5, R18.reuse, R5 ;  /* 0x0000000512057220 */ /* 0x042fe20000410000 */
[----:B------:R-:W-:Y:S01]  /*0940*/  FMUL.FTZ R43, R18, R43 ;  /* 0x0000002b122b7220 */ /* 0x000fe20000410000 */
[----:B------:R-:W-:Y:S02]  /*0950*/  HADD2.F32 R47, -RZ, R31.H0_H0 ;  /* 0x2000001fff2f7230 */ /* 0x000fe40000004100 */
[----:B------:R-:W-:Y:S01]  /*0960*/  FFMA.FTZ R30, R5, R3, R42 ;  /* 0x00000003051e7223 */ /* 0x000fe2000001002a */
[----:B------:R-:W-:Y:S01]  /*0970*/  FFMA.FTZ R48, R43, R29, R32 ;  /* 0x0000001d2b307223 */ /* 0x000fe20000010020 */
[--C-:B------:R-:W-:Y:S02]  /*0980*/  HADD2.F32 R19, -RZ, R33.reuse.H0_H0 ;  /* 0x20000021ff137230 */ /* 0x100fe40000004100 */
[----:B------:R-:W-:Y:S01]  /*0990*/  FADD.FTZ R47, -R28, R47 ;  /* 0x0000002f1c2f7221 */ /* 0x000fe20000010100 */
[----:B------:R-:W-:Y:S01]  /*09a0*/  FMUL.FTZ R44, R30, -1.4426950216293334961 ;  /* 0xbfb8aa3b1e2c7820 */ /* 0x000fe20000410000 */
[----:B------:R-:W-:Y:S01]  /*09b0*/  FMUL.FTZ R53, R48, -1.4426950216293334961 ;  /* 0xbfb8aa3b30357820 */ /* 0x000fe20000410000 */
[----:B------:R-:W-:-:S02]  /*09c0*/  HADD2.F32 R45, -RZ, R33.H1_H1 ;  /* 0x30000021ff2d7230 */ /* 0x000fc40000004100 */
[----:B------:R-:W-:Y:S01]  /*09d0*/  FMUL.FTZ R47, R18, R47 ;  /* 0x0000002f122f7220 */ /* 0x000fe20000410000 */
[----:B------:R-:W-:Y:S01]  /*09e0*/  HADD2.F32 R31, -RZ, R31.H1_H1 ;  /* 0x3000001fff1f7230 */ /* 0x000fe20000004100 */
[----:B------:R-:W0:Y:S01]  /*09f0*/  MUFU.EX2 R33, R44 ;  /* 0x0000002c00217308 */ /* 0x000e220000000800 */
[----:B------:R-:W-:Y:S02]  /*0a00*/  HADD2.F32 R56, -RZ, R35.H0_H0 ;  /* 0x20000023ff387230 */ /* 0x000fe40000004100 */
[--C-:B------:R-:W-:Y:S02]  /*0a10*/  HADD2.F32 R51, -RZ, R36.reuse.H0_H0 ;  /* 0x20000024ff337230 */ /* 0x100fe40000004100 */
[C---:B------:R-:W-:Y:S01]  /*0a20*/  FADD.FTZ R31, -R28.reuse, R31 ;  /* 0x0000001f1c1f7221 */ /* 0x040fe20000010100 */
[----:B------:R-:W-:Y:S02]  /*0a30*/  HADD2.F32 R57, -RZ, R37.H0_H0 ;  /* 0x20000025ff397230 */ /* 0x000fe40000004100 */
[----:B------:R-:W-:Y:S01]  /*0a40*/  FFMA.FTZ R34, R47, R19, R56 ;  /* 0x000000132f227223 */ /* 0x000fe20000010038 */
[----:B------:R-:W-:Y:S01]  /*0a50*/  HADD2.F32 R54, -RZ, R35.H1_H1 ;  /* 0x30000023ff367230 */ /* 0x000fe20000004100 */
[----:B------:R-:W1:Y:S01]  /*0a60*/  MUFU.EX2 R53, R53 ;  /* 0x0000003500357308 */ /* 0x000e620000000800 */
[----:B------:R-:W-:Y:S01]  /*0a70*/  FADD.FTZ R51, -R28, R51 ;  /* 0x000000331c337221 */ /* 0x000fe20000010100 */
[----:B------:R-:W-:Y:S01]  /*0a80*/  FMUL.FTZ R49, R18, R31 ;  /* 0x0000001f12317220 */ /* 0x000fe20000410000 */
[----:B------:R-:W-:-:S02]  /*0a90*/  HADD2.F32 R31, -RZ, R36.H1_H1 ;  /* 0x30000024ff1f7230 */ /* 0x000fc40000004100 */
[----:B------:R-:W-:Y:S01]  /*0aa0*/  FMUL.FTZ R55, R34, -1.4426950216293334961 ;  /* 0xbfb8aa3b22377820 */ /* 0x000fe20000410000 */
[----:B------:R-:W-:Y:S01]  /*0ab0*/  FMUL.FTZ R46, R18, R51 ;  /* 0x00000033122e7220 */ /* 0x000fe20000410000 */
[C---:B------:R-:W-:Y:S01]  /*0ac0*/  FADD.FTZ R57, -R28.reuse, R57 ;  /* 0x000000391c397221 */ /* 0x040fe20000010100 */
[----:B------:R-:W-:Y:S01]  /*0ad0*/  FFMA.FTZ R35, R49, R45, R54 ;  /* 0x0000002d31237223 */ /* 0x000fe20000010036 */
[----:B------:R-:W-:Y:S01]  /*0ae0*/  FADD.FTZ R51, -R28, R31 ;  /* 0x0000001f1c337221 */ /* 0x000fe20000010100 */
[----:B------:R-:W-:Y:S01]  /*0af0*/  FFMA.FTZ R31, R3, R46, R42 ;  /* 0x0000002e031f7223 */ /* 0x000fe2000001002a */
[----:B------:R-:W2:Y:S01]  /*0b00*/  MUFU.EX2 R55, R55 ;  /* 0x0000003700377308 */ /* 0x000ea20000000800 */
[----:B------:R-:W-:Y:S01]  /*0b10*/  FMUL.FTZ R42, R18, R57 ;  /* 0x00000039122a7220 */ /* 0x000fe20000410000 */
[----:B0-----:R-:W-:Y:S01]  /*0b20*/  FADD.FTZ R58, R33, 1 ;  /* 0x3f800000213a7421 */ /* 0x001fe20000010000 */
[----:B------:R-:W-:Y:S01]  /*0b30*/  FMUL.FTZ R52, R35, -1.4426950216293334961 ;  /* 0xbfb8aa3b23347820 */ /* 0x000fe20000410000 */
[----:B------:R-:W-:-:S02]  /*0b40*/  HADD2.F32 R37, -RZ, R37.H1_H1 ;  /* 0x30000025ff257230 */ /* 0x000fc40000004100 */
[----:B------:R-:W-:Y:S01]  /*0b50*/  FFMA.FTZ R33, R19, R42, R56 ;  /* 0x0000002a13217223 */ /* 0x000fe20000010038 */
[----:B------:R-:W-:Y:S01]  /*0b60*/  FMUL.FTZ R44, R18, R51 ;  /* 0x00000033122c7220 */ /* 0x000fe20000410000 */
[----:B-1----:R-:W-:Y:S01]  /*0b70*/  FADD.FTZ R57, R53, 1 ;  /* 0x3f80000035397421 */ /* 0x002fe20000010000 */
[----:B------:R-:W0:Y:S01]  /*0b80*/  MUFU.RCP R56, R58 ;  /* 0x0000003a00387308 */ /* 0x000e220000001000 */
[----:B------:R-:W-:Y:S01]  /*0b90*/  FADD.FTZ R37, -R28, R37 ;  /* 0x000000251c257221 */ /* 0x000fe20000010100 */
[----:B------:R-:W-:Y:S01]  /*0ba0*/  FFMA.FTZ R32, R29, R44, R32 ;  /* 0x0000002c1d207223 */ /* 0x000fe20000010020 */
[----:B------:R-:W-:Y:S01]  /*0bb0*/  FMUL.FTZ R51, R31, -1.4426950216293334961 ;  /* 0xbfb8aa3b1f337820 */ /* 0x000fe20000410000 */
[----:B------:R-:W-:Y:S01]  /*0bc0*/  FMUL.FTZ R36, R33, -1.4426950216293334961 ;  /* 0xbfb8aa3b21247820 */ /* 0x000fe20000410000 */
[----:B------:R-:W-:Y:S01]  /*0bd0*/  FMUL.FTZ R28, R18, R37 ;  /* 0x00000025121c7220 */ /* 0x000fe20000410000 */
[----:B------:R-:W-:Y:S02]  /*0be0*/  FMUL.FTZ R50, R32, -1.4426950216293334961 ;  /* 0xbfb8aa3b20327820 */ /* 0x000fe40000410000 */
[----:B------:R-:W1:Y:S01]  /*0bf0*/  MUFU.RCP R57, R57 ;  /* 0x0000003900397308 */ /* 0x000e620000001000 */
[----:B--2---:R-:W-:Y:S01]  /*0c00*/  FADD.FTZ R59, R55, 1 ;  /* 0x3f800000373b7421 */ /* 0x004fe20000010000 */
[----:B------:R-:W-:-:S06]  /*0c10*/  FFMA.FTZ R37, R45, R28, R54 ;  /* 0x0000001c2d257223 */ /* 0x000fcc0000010036 */
[----:B------:R-:W2:Y:S01]  /*0c20*/  MUFU.EX2 R52, R52 ;  /* 0x0000003400347308 */ /* 0x000ea20000000800 */
[----:B0-----:R-:W-:-:S04]  /*0c30*/  FADD.FTZ R53, -R56, 1 ;  /* 0x3f80000038357421 */ /* 0x001fc80000010100 */
[----:B------:R-:W-:Y:S01]  /*0c40*/  FFMA.FTZ R53, R30, R53, 1 ;  /* 0x3f8000001e357423 */ /* 0x000fe20000010035 */
[----:B------:R-:W-:Y:S02]  /*0c50*/  FMUL.FTZ R30, R37, -1.4426950216293334961 ;  /* 0xbfb8aa3b251e7820 */ /* 0x000fe40000410000 */
[----:B------:R-:W0:Y:S01]  /*0c60*/  MUFU.RCP R54, R59 ;  /* 0x0000003b00367308 */ /* 0x000e220000001000 */
[----:B-1----:R-:W-:-:S07]  /*0c70*/  FADD.FTZ R55, -R57, 1 ;  /* 0x3f80000039377421 */ /* 0x002fce0000010100 */
[----:B------:R-:W1:Y:S01]  /*0c80*/  MUFU.EX2 R51, R51 ;  /* 0x0000003300337308 */ /* 0x000e620000000800 */
[----:B--2---:R-:W-:Y:S01]  /*0c90*/  FADD.FTZ R58, R52, 1 ;  /* 0x3f800000343a7421 */ /* 0x004fe20000010000 */
[----:B------:R-:W-:Y:S01]  /*0ca0*/  FFMA.FTZ R52, R48, R55, 1 ;  /* 0x3f80000030347423 */ /* 0x000fe20000010037 */
[----:B------:R-:W-:-:S03]  /*0cb0*/  FMUL.FTZ R48, R56, R53 ;  /* 0x0000003538307220 */ /* 0x000fc60000410000 */
[----:B------:R-:W-:Y:S02]  /*0cc0*/  FMUL.FTZ R52, R57, R52 ;  /* 0x0000003439347220 */ /* 0x000fe40000410000 */
[----:B------:R-:W2:Y:S01]  /*0cd0*/  MUFU.EX2 R50, R50 ;  /* 0x0000003200327308 */ /* 0x000ea20000000800 */
[----:B0-----:R-:W-:-:S04]  /*0ce0*/  FADD.FTZ R55, -R54, 1 ;  /* 0x3f80000036377421 */ /* 0x001fc80000010100 */
[----:B------:R-:W-:Y:S01]  /*0cf0*/  FFMA.FTZ R57, R34, R55, 1 ;  /* 0x3f80000022397423 */ /* 0x000fe20000010037 */
[--C-:B------:R-:W-:Y:S02]  /*0d00*/  HADD2.F32 R55, -RZ, R38.reuse.H0_H0 ;  /* 0x20000026ff377230 */ /* 0x100fe40000004100 */
[----:B------:R-:W0:Y:S01]  /*0d10*/  MUFU.RCP R53, R58 ;  /* 0x0000003a00357308 */ /* 0x000e220000001000 */
[----:B-1----:R-:W-:Y:S02]  /*0d20*/  FADD.FTZ R51, R51, 1 ;  /* 0x3f80000033337421 */ /* 0x002fe40000010000 */
[----:B------:R-:W-:Y:S01]  /*0d30*/  FMUL.FTZ R48, R55, R48 ;  /* 0x0000003037307220 */ /* 0x000fe20000410000 */
[----:B------:R-:W-:-:S04]  /*0d40*/  HADD2.F32 R55, -RZ, R38.H1_H1 ;  /* 0x30000026ff377230 */ /* 0x000fc80000004100 */
[----:B------:R-:W1:Y:S01]  /*0d50*/  MUFU.EX2 R36, R36 ;  /* 0x0000002400247308 */ /* 0x000e620000000800 */
[----:B--2---:R-:W-:Y:S01]  /*0d60*/  FADD.FTZ R34, R50, 1 ;  /* 0x3f80000032227421 */ /* 0x004fe20000010000 */
[----:B------:R-:W-:Y:S01]  /*0d70*/  FMUL.FTZ R50, R54, R57 ;  /* 0x0000003936327220 */ /* 0x000fe20000410000 */
[--C-:B------:R-:W-:Y:S02]  /*0d80*/  HADD2.F32 R57, -RZ, R39.reuse.H0_H0 ;  /* 0x20000027ff397230 */ /* 0x100fe40000004100 */
[----:B------:R-:W-:Y:S01]  /*0d90*/  FMUL.FTZ R52, R55, R52 ;  /* 0x0000003437347220 */ /* 0x000fe20000410000 */
[----:B------:R-:W-:Y:S02]  /*0da0*/  HADD2.F32 R54, -RZ, R39.H1_H1 ;  /* 0x30000027ff367230 */ /* 0x000fe40000004100 */
[--C-:B------:R-:W-:Y:S01]  /*0db0*/  HADD2.F32 R55, -RZ, R41.reuse.H1_H1 ;  /* 0x30000029ff377230 */ /* 0x100fe20000004100 */
[----:B------:R-:W2:Y:S01]  /*0dc0*/  MUFU.EX2 R30, R30 ;  /* 0x0000001e001e7308 */ /* 0x000ea20000000800 */
[----:B0-----:R-:W-:Y:S01]  /*0dd0*/  FADD.FTZ R38, -R53, 1 ;  /* 0x3f80000035267421 */ /* 0x001fe20000010100 */
[----:B------:R-:W-:Y:S01]  /*0de0*/  FMUL.FTZ R50, R57, R50 ;  /* 0x0000003239327220 */ /* 0x000fe20000410000 */
[----:B------:R-:W-:Y:S01]  /*0df0*/  FMUL.FTZ R39, R29, R52 ;  /* 0x000000341d277220 */ /* 0x000fe20000410000 */
[----:B------:R-:W-:-:S04]  /*0e00*/  HADD2.F32 R57, -RZ, R41.H0_H0 ;  /* 0x20000029ff397230 */ /* 0x000fc80000004100 */
[----:B------:R-:W0:Y:S01]  /*0e10*/  MUFU.RCP R51, R51 ;  /* 0x0000003300337308 */ /* 0x000e220000001000 */
[----:B-1----:R-:W-:Y:S01]  /*0e20*/  FADD.FTZ R56, R36, 1 ;  /* 0x3f80000024387421 */ /* 0x002fe20000010000 */
[----:B------:R-:W-:Y:S01]  /*0e30*/  FFMA.FTZ R36, R35, R38, 1 ;  /* 0x3f80000023247423 */ /* 0x000fe20000010026 */
[----:B------:R-:W-:-:S03]  /*0e40*/  FMUL.FTZ R38, R3, R48 ;  /* 0x0000003003267220 */ /* 0x000fc60000410000 */
[----:B------:R-:W-:Y:S01]  /*0e50*/  FMUL.FTZ R53, R53, R36 ;  /* 0x0000002435357220 */ /* 0x000fe20000410000 */
[----:B------:R-:W-:Y:S01]  /*0e60*/  FFMA.FTZ R38, R5, R38, RZ ;  /* 0x0000002605267223 */ /* 0x000fe200000100ff */
[----:B------:R-:W1:Y:S01]  /*0e70*/  MUFU.RCP R34, R34 ;  /* 0x0000002200227308 */ /* 0x000e620000001000 */
[----:B--2---:R-:W-:Y:S01]  /*0e80*/  FADD.FTZ R30, R30, 1 ;  /* 0x3f8000001e1e7421 */ /* 0x004fe20000010000 */
[----:B------:R-:W-:Y:S01]  /*0e90*/  FMUL.FTZ R36, R19, R50 ;  /* 0x0000003213247220 */ /* 0x000fe20000410000 */
[----:B------:R-:W-:Y:S01]  /*0ea0*/  FFMA.FTZ R38, R43, R39, R38 ;  /* 0x000000272b267223 */ /* 0x000fe20000010026 */
[----:B------:R-:W-:-:S03]  /*0eb0*/  FMUL.FTZ R54, R54, R53 ;  /* 0x0000003536367220 */ /* 0x000fc60000410000 */
[----:B------:R-:W-:Y:S01]  /*0ec0*/  FFMA.FTZ R36, R47, R36, R38 ;  /* 0x000000242f247223 */ /* 0x000fe20000010026 */
[----:B------:R-:W2:Y:S01]  /*0ed0*/  MUFU.RCP R30, R30 ;  /* 0x0000001e001e7308 */ /* 0x000ea20000001000 */
[----:B------:R-:W-:-:S04]  /*0ee0*/  FMUL.FTZ R39, R45, R54 ;  /* 0x000000362d277220 */ /* 0x000fc80000410000 */
[----:B------:R-:W-:Y:S01]  /*0ef0*/  FFMA.FTZ R39, R49, R39, R36 ;  /* 0x0000002731277223 */ /* 0x000fe20000010024 */
[----:B0-----:R-:W-:Y:S02]  /*0f00*/  FADD.FTZ R36, -R51, 1 ;  /* 0x3f80000033247421 */ /* 0x001fe40000010100 */
[----:B------:R2:W0:Y:S01]  /*0f10*/  MUFU.RCP R35, R56 ;  /* 0x0000003800237308 */ /* 0x0004220000001000 */
[----:B-1----:R-:W-:Y:S01]  /*0f20*/  FADD.FTZ R53, -R34, 1 ;  /* 0x3f80000022357421 */ /* 0x002fe20000010100 */
[----:B------:R-:W-:-:S03]  /*0f30*/  FFMA.FTZ R36, R31, R36, 1 ;  /* 0x3f8000001f247423 */ /* 0x000fc60000010024 */
[----:B------:R-:W-:Y:S01]  /*0f40*/  FFMA.FTZ R31, R32, R53, 1 ;  /* 0x3f800000201f7423 */ /* 0x000fe20000010035 */
[----:B------:R-:W-:Y:S01]  /*0f50*/  FFMA.FTZ R32, R3, R48, RZ ;  /* 0x0000003003207223 */ /* 0x000fe200000100ff */
[--C-:B------:R-:W-:Y:S02]  /*0f60*/  HADD2.F32 R53, -RZ, R40.reuse.H0_H0 ;  /* 0x20000028ff357230 */ /* 0x100fe40000004100 */
[----:B------:R-:W-:Y:S01]  /*0f70*/  FMUL.FTZ R36, R51, R36 ;  /* 0x0000002433247220 */ /* 0x000fe20000410000 */
[----:B--2---:R-:W-:Y:S01]  /*0f80*/  FADD.FTZ R56, -R30, 1 ;  /* 0x3f8000001e387421 */ /* 0x004fe20000010100 */
[----:B------:R-:W-:Y:S01]  /*0f90*/  FFMA.FTZ R32, R29, R52, R32 ;  /* 0x000000341d207223 */ /* 0x000fe20000010020 */
[----:B------:R-:W-:Y:S02]  /*0fa0*/  HADD2.F32 R51, -RZ, R40.H1_H1 ;  /* 0x30000028ff337230 */ /* 0x000fe40000004100 */
[----:B------:R-:W-:Y:S01]  /*0fb0*/  FMUL.FTZ R53, R53, R36 ;  /* 0x0000002435357220 */ /* 0x000fe20000410000 */
[----:B------:R-:W-:Y:S01]  /*0fc0*/  FFMA.FTZ R37, R37, R56, 1 ;  /* 0x3f80000025257423 */ /* 0x000fe20000010038 */
[----:B------:R-:W-:Y:S01]  /*0fd0*/  FMUL.FTZ R34, R34, R31 ;  /* 0x0000001f22227220 */ /* 0x000fe20000410000 */
[----:B------:R-:W-:Y:S01]  /*0fe0*/  FFMA.FTZ R32, R19, R50, R32 ;  /* 0x0000003213207223 */ /* 0x000fe20000010020 */
[----:B0-----:R-:W-:Y:S01]  /*0ff0*/  FADD.FTZ R38, -R35, 1 ;  /* 0x3f80000023267421 */ /* 0x001fe20000010100 */
[----:B------:R-:W-:Y:S01]  /*1000*/  FMUL.FTZ R36, R30, R37 ;  /* 0x000000251e247220 */ /* 0x000fe20000410000 */
[----:B------:R-:W-:Y:S01]  /*1010*/  FMUL.FTZ R30, R3, R53 ;  /* 0x00000035031e7220 */ /* 0x000fe20000410000 */
[----:B------:R-:W-:Y:S01]  /*1020*/  FMUL.FTZ R51, R51, R34 ;  /* 0x0000002233337220 */ /* 0x000fe20000410000 */
[----:B------:R-:W-:Y:S01]  /*1030*/  FFMA.FTZ R38, R33, R38, 1 ;  /* 0x3f80000021267423 */ /* 0x000fe20000010026 */
[----:B------:R-:W-:Y:S01]  /*1040*/  FFMA.FTZ R32, R45, R54, R32 ;  /* 0x000000362d207223 */ /* 0x000fe20000010020 */
        /* <DEDUP_REMOVED lines=8> */
[----:B------:R-:W-:Y:S01]  /*10d0*/  FMUL.FTZ R33, R45, R55 ;  /* 0x000000372d217220 */ /* 0x000fe20000410000 */
[----:B------:R-:W-:Y:S01]  /*10e0*/  FFMA.FTZ R35, R43, R52, R24 ;  /* 0x000000342b237223 */ /* 0x000fe20000010018 */
[CC--:B------:R-:W-:Y:S01]  /*10f0*/  FMUL.FTZ R31, R19.reuse, R57.reuse ;  /* 0x00000039131f7220 */ /* 0x0c0fe20000410000 */
[----:B------:R-:W-:Y:S01]  /*1100*/  FFMA.FTZ R30, R19, R57, R32 ;  /* 0x00000039131e7223 */ /* 0x000fe20000010020 */
[----:B------:R-:W-:Y:S01]  /*1110*/  FADD.FTZ R32, R48, R27 ;  /* 0x0000001b30207221 */ /* 0x000fe20000010000 */
[----:B------:R-:W-:Y:S01]  /*1120*/  FADD.FTZ R34, R52, R25 ;  /* 0x0000001934227221 */ /* 0x000fe20000010000 */
[----:B------:R-:W-:Y:S01]  /*1130*/  FFMA.FTZ R31, R42, R31, R39 ;  /* 0x0000001f2a1f7223 */ /* 0x000fe20000010027 */
[----:B------:R-:W-:Y:S01]  /*1140*/  FFMA.FTZ R30, R45, R55, R30 ;  /* 0x000000372d1e7223 */ /* 0x000fe2000001001e */
[----:B------:R-:W-:Y:S01]  /*1150*/  FFMA.FTZ R37, R47, R50, R22 ;  /* 0x000000322f257223 */ /* 0x000fe20000010016 */
[----:B------:R-:W-:Y:S01]  /*1160*/  FADD.FTZ R36, R50, R23 ;  /* 0x0000001732247221 */ /* 0x000fe20000010000 */
[----:B------:R-:W-:Y:S01]  /*1170*/  FFMA.FTZ R31, R28, R33, R31 ;  /* 0x000000211c1f7223 */ /* 0x000fe2000001001f */
[----:B------:R-:W-:Y:S01]  /*1180*/  FFMA.FTZ R33, R5, R48, R26 ;  /* 0x0000003005217223 */ /* 0x000fe2000001001a */
[----:B------:R-:W-:Y:S01]  /*1190*/  FFMA.FTZ R39, R49, R54, R20 ;  /* 0x0000003631277223 */ /* 0x000fe20000010014 */
[----:B------:R-:W-:Y:S01]  /*11a0*/  FADD.FTZ R38, R54, R21 ;  /* 0x0000001536267221 */ /* 0x000fe20000010000 */
[----:B------:R-:W-:Y:S01]  /*11b0*/  FADD.FTZ R27, R32, R53 ;  /* 0x00000035201b7221 */ /* 0x000fe20000010000 */
[----:B------:R0:W-:Y:S01]  /*11c0*/  STS.64 [R11], R30 ;  /* 0x0000001e0b007388 */ /* 0x0001e20000000a00 */
[----:B------:R-:W-:Y:S01]  /*11d0*/  FFMA.FTZ R26, R46, R53, R33 ;  /* 0x000000352e1a7223 */ /* 0x000fe20000010021 */
        /* <DEDUP_REMOVED lines=17> */
[----:B------:R-:W-:Y:S01]  /*12f0*/  LEA R41, R2, UR5, 0x5 ;  /* 0x0000000502297c11 */ /* 0x000fe2000f8e28ff */
[----:B------:R-:W-:Y:S01]  /*1300*/  USHF.R.U32.HI UR5, URZ, 0x1, UR8 ;  /* 0x000000013f057899 */ /* 0x000fe20008011608 */
[C---:B------:R-:W-:Y:S01]  /*1310*/  IADD3 R34, R30.reuse, R31, RZ ;  /* 0x0000001f1e227210 */ /* 0x040fe20007ffe0ff */
[C---:B------:R-:W-:Y:S01]  /*1320*/  IMAD.IADD R36, R30.reuse, 0x1, R33 ;  /* 0x000000011e247824 */ /* 0x040fe200078e0221 */
[C---:B------:R-:W-:Y:S01]  /*1330*/  IADD3 R38, R30.reuse, R35, RZ ;  /* 0x000000231e267210 */ /* 0x040fe20007ffe0ff */
[----:B------:R-:W-:Y:S01]  /*1340*/  USHF.L.U32 UR5, UR5, 0x5, URZ ;  /* 0x0000000505057899 */ /* 0x000fe2000800063f */
[----:B------:R-:W-:Y:S01]  /*1350*/  IADD3 R39, R30, R37, RZ ;  /* 0x000000251e277210 */ /* 0x000fe20007ffe0ff */
[----:B------:R-:W-:Y:S01]  /*1360*/  STS.64 [R34], R26 ;  /* 0x0000001a22007388 */ /* 0x000fe20000000a00 */
[--C-:B------:R-:W-:Y:S01]  /*1370*/  IMAD R30, R6, 0x8, R41.reuse ;  /* 0x00000008061e7824 */ /* 0x100fe200078e0229 */
[-C--:B------:R-:W-:Y:S01]  /*1380*/  LEA R32, R8, R41.reuse, 0x3 ;  /* 0x0000002908207211 */ /* 0x080fe200078e18ff */
[----:B------:R-:W-:Y:S01]  /*1390*/  IMAD R37, R10, 0x8, R41 ;  /* 0x000000080a257824 */ /* 0x000fe200078e0229 */
[----:B------:R-:W-:Y:S01]  /*13a0*/  STS.64 [R36], R24 ;  /* 0x0000001824007388 */ /* 0x000fe20000000a00 */
[----:B------:R-:W-:Y:S01]  /*13b0*/  LEA R35, R9, R41, 0x3 ;  /* 0x0000002909237211 */ /* 0x000fe200078e18ff */
[----:B------:R-:W-:-:S02]  /*13c0*/  ULOP3.LUT UR5, UR5, 0xffffffe0, UR15, 0xe2, !UPT ;  /* 0xffffffe005057892 */ /* 0x000fc4000f8ee20f */
[----:B------:R-:W-:Y:S04]  /*13d0*/  STS.64 [R38], R22 ;  /* 0x0000001626007388 */ /* 0x000fe80000000a00 */
[----:B------:R0:W-:Y:S01]  /*13e0*/  STS.64 [R39], R20 ;  /* 0x0000001427007388 */ /* 0x0001e20000000a00 */
[----:B------:R-:W-:Y:S01]  /*13f0*/  MOV R41, UR5 ;  /* 0x0000000500297c02 */ /* 0x000fe20008000f00 */
[----:B------:R-:W-:Y:S04]  /*1400*/  BAR.SYNC.DEFER_BLOCKING 0x0 ;  /* 0x0000000000007b1d */ /* 0x000fe80000010000 */
[----:B------:R-:W-:-:S05]  /*1410*/  IMAD R41, R41, 0x280, R0 ;  /* 0x0000028029297824 */ /* 0x000fca00078e0200 */
[----:B------:R-:W-:Y:S01]  /*1420*/  IADD3 R41, R41, UR11, RZ ;  /* 0x0000000b29297c10 */ /* 0x000fe2000fffe0ff */
[----:B0-----:R-:W0:Y:S04]  /*1430*/  LDC.64 R38, c[0x0][0x260] ;  /* 0x00009800ff267b82 */ /* 0x001e280000000a00 */
[----:B------:R-:W-:Y:S01]  /*1440*/  IMAD.SHL.U32 R41, R41, 0x2, RZ ;  /* 0x0000000229297824 */ /* 0x000fe200078e00ff */
        /* <DEDUP_REMOVED lines=14> */
.L_x_1594:
[----:B------:R-:W-:Y:S01]  /*1530*/  BSSY B0, `(.L_x_1595) ;  /* 0x0000064000007945 */ /* 0x000fe20003800000 */
[----:B------:R-:W-:Y:S01]  /*1540*/  HFMA2.MMA R32, -RZ, RZ, 0, 0 ;  /* 0x00000000ff207435 */ /* 0x000fe200000001ff */
[----:B------:R-:W-:Y:S02]  /*1550*/  MOV R41, RZ ;  /* 0x000000ff00297202 */ /* 0x000fe40000000f00 */
[----:B------:R-:W-:Y:S08]  /*1560*/  @P1 BRA `(.L_x_1596) ;  /* 0x0000000400801947 */ /* 0x000ff00003800000 */
[----:B------:R-:W-:Y:S01]  /*1570*/  USHF.L.U32 UR5, UR9, 0x3, URZ ;  /* 0x0000000309057899 */ /* 0x000fe2000800063f */
[----:B0-----:R-:W-:Y:S01]  /*1580*/  IMAD.MOV.U32 R30, RZ, RZ, 0x28 ;  /* 0x00000028ff1e7424 */ /* 0x001fe200078e00ff */
[----:B------:R-:W-:Y:S02]  /*1590*/  SHF.L.U32 R40, R0, 0x3, RZ ;  /* 0x0000000300287819 */ /* 0x000fe400000006ff */
[----:B------:R-:W-:Y:S02]  /*15a0*/  ULOP3.LUT UR5, UR5, 0x8, URZ, 0xc0, !UPT ;  /* 0x0000000805057892 */ /* 0x000fe4000f8ec03f */
[----:B------:R-:W-:-:S04]  /*15b0*/  LOP3.LUT R40, R40, 0x18, RZ, 0xc0, !PT ;  /* 0x0000001828287812 */ /* 0x000fc800078ec0ff */
[----:B-1----:R-:W-:-:S05]  /*15c0*/  LEA.HI R37, R0, UR5, RZ, 0x1e ;  /* 0x0000000500257c11 */ /* 0x002fca000f8ff0ff */
[----:B------:R-:W-:-:S04]  /*15d0*/  IMAD R37, R37, R30, -UR11 ;  /* 0x8000000b25257e24 */ /* 0x000fc8000f8e021e */
[C---:B------:R-:W-:Y:S01]  /*15e0*/  VIADD R58, R37.reuse, 0x24 ;  /* 0x00000024253a7836 */ /* 0x040fe20000000000 */
[----:B------:R-:W-:Y:S02]  /*15f0*/  IADD3 R31, R37, 0x4, RZ ;  /* 0x00000004251f7810 */ /* 0x000fe40007ffe0ff */
[----:B------:R-:W-:Y:S02]  /*1600*/  SHF.R.S32.HI R30, RZ, 0x1f, R37 ;  /* 0x0000001fff1e7819 */ /* 0x000fe40000011425 */
[----:B------:R-:W-:Y:S02]  /*1610*/  SHF.R.S32.HI R32, RZ, 0x1f, R31 ;  /* 0x0000001fff207819 */ /* 0x000fe4000001141f */
[----:B------:R-:W-:Y:S02]  /*1620*/  LEA.HI R30, R30, R37, RZ, 0x2 ;  /* 0x000000251e1e7211 */ /* 0x000fe400078f10ff */
[----:B------:R-:W-:Y:S02]  /*1630*/  LEA.HI R32, R32, R31, RZ, 0x2 ;  /* 0x0000001f20207211 */ /* 0x000fe400078f10ff */
[----:B------:R-:W-:-:S02]  /*1640*/  SHF.R.S32.HI R31, RZ, 0x2, R30 ;  /* 0x00000002ff1f7819 */ /* 0x000fc4000001141e */
[----:B------:R-:W-:Y:S02]  /*1650*/  SHF.R.S32.HI R33, RZ, 0x2, R32 ;  /* 0x00000002ff217819 */ /* 0x000fe40000011420 */
[----:B------:R-:W-:Y:S01]  /*1660*/  IADD3 R32, R37, 0x8, RZ ;  /* 0x0000000825207810 */ /* 0x000fe20007ffe0ff */
[--C-:B------:R-:W-:Y:S01]  /*1670*/  IMAD R31, R31, 0x28, R4.reuse ;  /* 0x000000281f1f7824 */ /* 0x100fe200078e0204 */
[----:B------:R-:W-:Y:S01]  /*1680*/  IADD3 R36, R37, 0xc, RZ ;  /* 0x0000000c25247810 */ /* 0x000fe20007ffe0ff */
[----:B------:R-:W-:Y:S01]  /*1690*/  IMAD R33, R33, 0x28, R4 ;  /* 0x0000002821217824 */ /* 0x000fe200078e0204 */
[----:B------:R-:W-:Y:S01]  /*16a0*/  IADD3 R41, R37, 0x10, RZ ;  /* 0x0000001025297810 */ /* 0x000fe20007ffe0ff */
[----:B------:R-:W-:Y:S01]  /*16b0*/  IMAD.IADD R31, R31, 0x1, R40 ;  /* 0x000000011f1f7824 */ /* 0x000fe200078e0228 */
[----:B------:R-:W-:Y:S02]  /*16c0*/  SHF.R.S32.HI R39, RZ, 0x1f, R36 ;  /* 0x0000001fff277819 */ /* 0x000fe40000011424 */
[----:B------:R-:W-:-:S02]  /*16d0*/  IADD3 R34, R40, R33, RZ ;  /* 0x0000002128227210 */ /* 0x000fc40007ffe0ff */
[----:B------:R-:W-:Y:S01]  /*16e0*/  SHF.R.S32.HI R33, RZ, 0x1f, R32 ;  /* 0x0000001fff217819 */ /* 0x000fe20000011420 */
[----:B------:R-:W0:Y:S01]  /*16f0*/  LDS.64 R30, [R31] ;  /* 0x000000001f1e7984 */ /* 0x000e220000000a00 */
[----:B------:R-:W-:Y:S02]  /*1700*/  LEA.HI R38, R39, R36, RZ, 0x2 ;  /* 0x0000002427267211 */ /* 0x000fe400078f10ff */
[----:B------:R-:W-:Y:S01]  /*1710*/  LEA.HI R33, R33, R32, RZ, 0x2 ;  /* 0x0000002021217211 */ /* 0x000fe200078f10ff */
[----:B------:R-:W1:Y:S01]  /*1720*/  LDS.64 R34, [R34] ;  /* 0x0000000022227984 */ /* 0x000e620000000a00 */
[----:B------:R-:W-:Y:S02]  /*1730*/  SHF.R.S32.HI R56, RZ, 0x1f, R41 ;  /* 0x0000001fff387819 */ /* 0x000fe40000011429 */
[----:B------:R-:W-:Y:S02]  /*1740*/  SHF.R.S32.HI R33, RZ, 0x2, R33 ;  /* 0x00000002ff217819 */ /* 0x000fe40000011421 */
[----:B------:R-:W-:-:S02]  /*1750*/  LEA.HI R41, R56, R41, RZ, 0x2 ;  /* 0x0000002938297211 */ /* 0x000fc400078f10ff */
[----:B------:R-:W-:Y:S01]  /*1760*/  IADD3 R56, R37, 0x18, RZ ;  /* 0x0000001825387810 */ /* 0x000fe20007ffe0ff */
[----:B------:R-:W-:-:S03]  /*1770*/  IMAD R33, R33, 0x28, R4 ;  /* 0x0000002821217824 */ /* 0x000fc600078e0204 */
[----:B------:R-:W-:Y:S01]  /*1780*/  SHF.R.S32.HI R59, RZ, 0x1f, R56 ;  /* 0x0000001fff3b7819 */ /* 0x000fe20000011438 */
[----:B------:R-:W-:-:S06]  /*1790*/  IMAD.IADD R33, R40, 0x1, R33 ;  /* 0x0000000128217824 */ /* 0x000fcc00078e0221 */
[----:B------:R-:W2:Y:S01]  /*17a0*/  LDS.64 R32, [R33] ;  /* 0x0000000021207984 */ /* 0x000ea20000000a00 */
[----:B0-----:R-:W-:Y:S01]  /*17b0*/  FADD.FTZ R39, RZ, R30 ;  /* 0x0000001eff277221 */ /* 0x001fe20000010000 */
[----:B------:R-:W-:Y:S01]  /*17c0*/  FADD.FTZ R36, RZ, R31 ;  /* 0x0000001fff247221 */ /* 0x000fe20000010000 */
[----:B------:R-:W-:Y:S01]  /*17d0*/  VIADD R30, R37, 0x14 ;  /* 0x00000014251e7836 */ /* 0x000fe20000000000 */
[----:B------:R-:W-:Y:S01]  /*17e0*/  SHF.R.S32.HI R31, RZ, 0x2, R38 ;  /* 0x00000002ff1f7819 */ /* 0x000fe20000011426 */
[----:B-1----:R-:W-:Y:S01]  /*17f0*/  FADD.FTZ R39, R39, R34 ;  /* 0x0000002227277221 */ /* 0x002fe20000010000 */
[----:B------:R-:W-:Y:S02]  /*1800*/  FADD.FTZ R36, R36, R35 ;  /* 0x0000002324247221 */ /* 0x000fe40000010000 */
[----:B------:R-:W-:Y:S01]  /*1810*/  SHF.R.S32.HI R35, RZ, 0x1f, R30 ;  /* 0x0000001fff237819 */ /* 0x000fe2000001141e */
[----:B------:R-:W-:-:S03]  /*1820*/  IMAD R31, R31, 0x28, R4 ;  /* 0x000000281f1f7824 */ /* 0x000fc600078e0204 */
[----:B------:R-:W-:Y:S02]  /*1830*/  LEA.HI R38, R35, R30, RZ, 0x2 ;  /* 0x0000001e23267211 */ /* 0x000fe400078f10ff */
[----:B------:R-:W-:Y:S02]  /*1840*/  SHF.R.S32.HI R35, RZ, 0x2, R41 ;  /* 0x00000002ff237819 */ /* 0x000fe40000011429 */
[C---:B------:R-:W-:Y:S02]  /*1850*/  IADD3 R34, R40.reuse, R31, RZ ;  /* 0x0000001f28227210 */ /* 0x040fe40007ffe0ff */
[----:B------:R-:W-:Y:S01]  /*1860*/  LEA.HI R41, R59, R56, RZ, 0x2 ;  /* 0x000000383b297211 */ /* 0x000fe200078f10ff */
[----:B------:R-:W-:Y:S02]  /*1870*/  IMAD R31, R35, 0x28, R4 ;  /* 0x00000028231f7824 */ /* 0x000fe400078e0204 */
[----:B------:R-:W-:Y:S01]  /*1880*/  VIADD R56, R37, 0x1c ;  /* 0x0000001c25387836 */ /* 0x000fe20000000000 */
[----:B------:R-:W0:Y:S01]  /*1890*/  LDS.64 R34, [R34] ;  /* 0x0000000022227984 */ /* 0x000e220000000a00 */
[----:B--2---:R-:W-:Y:S01]  /*18a0*/  FADD.FTZ R39, R39, R32 ;  /* 0x0000002027277221 */ /* 0x004fe20000010000 */
[----:B------:R-:W-:Y:S01]  /*18b0*/  IADD3 R31, R40, R31, RZ ;  /* 0x0000001f281f7210 */ /* 0x000fe20007ffe0ff */
[----:B------:R-:W-:Y:S01]  /*18c0*/  FADD.FTZ R36, R36, R33 ;  /* 0x0000002124247221 */ /* 0x000fe20000010000 */
[----:B------:R-:W-:-:S02]  /*18d0*/  IADD3 R32, R37, 0x20, RZ ;  /* 0x0000002025207810 */ /* 0x000fc40007ffe0ff */
[----:B------:R-:W-:Y:S02]  /*18e0*/  SHF.R.S32.HI R59, RZ, 0x1f, R56 ;  /* 0x0000001fff3b7819 */ /* 0x000fe40000011438 */
[----:B------:R-:W1:Y:S01]  /*18f0*/  LDS.64 R30, [R31] ;  /* 0x000000001f1e7984 */ /* 0x000e620000000a00 */
[----:B------:R-:W-:Y:S02]  /*1900*/  SHF.R.S32.HI R37, RZ, 0x1f, R32 ;  /* 0x0000001fff257819 */ /* 0x000fe40000011420 */
[----:B------:R-:W-:Y:S02]  /*1910*/  LEA.HI R56, R59, R56, RZ, 0x2 ;  /* 0x000000383b387211 */ /* 0x000fe400078f10ff */
[----:B------:R-:W-:Y:S02]  /*1920*/  LEA.HI R32, R37, R32, RZ, 0x2 ;  /* 0x0000002025207211 */ /* 0x000fe400078f10ff */
[----:B------:R-:W-:Y:S02]  /*1930*/  SHF.R.S32.HI R37, RZ, 0x1f, R58 ;  /* 0x0000001fff257819 */ /* 0x000fe4000001143a */
[----:B------:R-:W-:-:S02]  /*1940*/  SHF.R.S32.HI R41, RZ, 0x2, R41 ;  /* 0x00000002ff297819 */ /* 0x000fc40000011429 */
[----:B------:R-:W-:Y:S02]  /*1950*/  LEA.HI R58, R37, R58, RZ, 0x2 ;  /* 0x0000003a253a7211 */ /* 0x000fe400078f10ff */
[----:B------:R-:W-:Y:S01]  /*1960*/  SHF.R.S32.HI R37, RZ, 0x2, R38 ;  /* 0x00000002ff257819 */ /* 0x000fe20000011426 */
[----:B------:R-:W-:Y:S01]  /*1970*/  IMAD R41, R41, 0x28, R4 ;  /* 0x0000002829297824 */ /* 0x000fe200078e0204 */
[----:B------:R-:W-:Y:S02]  /*1980*/  SHF.R.S32.HI R61, RZ, 0x2, R32 ;  /* 0x00000002ff3d7819 */ /* 0x000fe40000011420 */
[----:B------:R-:W-:Y:S01]  /*1990*/  SHF.R.S32.HI R59, RZ, 0x2, R56 ;  /* 0x00000002ff3b7819 */ /* 0x000fe20000011438 */
[----:B------:R-:W-:Y:S01]  /*19a0*/  IMAD R37, R37, 0x28, R4 ;  /* 0x0000002825257824 */ /* 0x000fe200078e0204 */
[----:B------:R-:W-:Y:S01]  /*19b0*/  SHF.R.S32.HI R58, RZ, 0x2, R58 ;  /* 0x00000002ff3a7819 */ /* 0x000fe2000001143a */
[--C-:B------:R-:W-:Y:S01]  /*19c0*/  IMAD R61, R61, 0x28, R4.reuse ;  /* 0x000000283d3d7824 */ /* 0x100fe200078e0204 */
[C---:B------:R-:W-:Y:S01]  /*19d0*/  IADD3 R56, R40.reuse, R41, RZ ;  /* 0x0000002928387210 */ /* 0x040fe20007ffe0ff */
[--C-:B------:R-:W-:Y:S01]  /*19e0*/  IMAD R59, R59, 0x28, R4.reuse ;  /* 0x000000283b3b7824 */ /* 0x100fe200078e0204 */
[----:B------:R-:W-:Y:S01]  /*19f0*/  IADD3 R32, R40, R37, RZ ;  /* 0x0000002528207210 */ /* 0x000fe20007ffe0ff */
[----:B------:R-:W-:Y:S01]  /*1a00*/  IMAD R58, R58, 0x28, R4 ;  /* 0x000000283a3a7824 */ /* 0x000fe200078e0204 */
[C---:B------:R-:W-:Y:S01]  /*1a10*/  IADD3 R38, R40.reuse, R61, RZ ;  /* 0x0000003d28267210 */ /* 0x040fe20007ffe0ff */
[----:B------:R-:W-:-:S03]  /*1a20*/  IMAD.IADD R37, R40, 0x1, R59 ;  /* 0x0000000128257824 */ /* 0x000fc600078e023b */
[----:B------:R-:W2:Y:S01]  /*1a30*/  LDS.64 R32, [R32] ;  /* 0x0000000020207984 */ /* 0x000ea20000000a00 */
[----:B------:R-:W-:Y:S01]  /*1a40*/  IADD3 R40, R40, R58, RZ ;  /* 0x0000003a28287210 */ /* 0x000fe20007ffe0ff */
[----:B0-----:R-:W-:Y:S01]  /*1a50*/  FADD.FTZ R39, R39, R34 ;  /* 0x0000002227277221 */ /* 0x001fe20000010000 */
[----:B------:R-:W-:Y:S02]  /*1a60*/  FADD.FTZ R58, R36, R35 ;  /* 0x00000023243a7221 */ /* 0x000fe40000010000 */
[----:B------:R-:W0:Y:S04]  /*1a70*/  LDS.64 R34, [R56] ;  /* 0x0000000038227984 */ /* 0x000e280000000a00 */
[----:B------:R-:W3:Y:S01]  /*1a80*/  LDS.64 R36, [R37] ;  /* 0x0000000025247984 */ /* 0x000ee20000000a00 */
[----:B-1----:R-:W-:Y:S01]  /*1a90*/  FADD.FTZ R59, R39, R30 ;  /* 0x0000001e273b7221 */ /* 0x002fe20000010000 */
[----:B------:R-:W-:-:S02]  /*1aa0*/  FADD.FTZ R58, R58, R31 ;  /* 0x0000001f3a3a7221 */ /* 0x000fc40000010000 */
[----:B------:R-:W1:Y:S04]  /*1ab0*/  LDS.64 R38, [R38] ;  /* 0x0000000026267984 */ /* 0x000e680000000a00 */
[----:B------:R-:W4:Y:S01]  /*1ac0*/  LDS.64 R40, [R40] ;  /* 0x0000000028287984 */ /* 0x000f220000000a00 */
[----:B--2---:R-:W-:Y:S01]  /*1ad0*/  FADD.FTZ R59, R59, R32 ;  /* 0x000000203b3b7221 */ /* 0x004fe20000010000 */
[----:B------:R-:W-:-:S03]  /*1ae0*/  FADD.FTZ R58, R58, R33 ;  /* 0x000000213a3a7221 */ /* 0x000fc60000010000 */
[----:B0-----:R-:W-:Y:S01]  /*1af0*/  FADD.FTZ R59, R59, R34 ;  /* 0x000000223b3b7221 */ /* 0x001fe20000010000 */
[----:B------:R-:W-:-:S03]  /*1b00*/  FADD.FTZ R58, R58, R35 ;  /* 0x000000233a3a7221 */ /* 0x000fc60000010000 */
[----:B---3--:R-:W-:Y:S01]  /*1b10*/  FADD.FTZ R59, R59, R36 ;  /* 0x000000243b3b7221 */ /* 0x008fe20000010000 */
[----:B------:R-:W-:-:S03]  /*1b20*/  FADD.FTZ R58, R58, R37 ;  /* 0x000000253a3a7221 */ /* 0x000fc60000010000 */
[----:B-1----:R-:W-:Y:S01]  /*1b30*/  FADD.FTZ R59, R59, R38 ;  /* 0x000000263b3b7221 */ /* 0x002fe20000010000 */
[----:B------:R-:W-:-:S03]  /*1b40*/  FADD.FTZ R58, R58, R39 ;  /* 0x000000273a3a7221 */ /* 0x000fc60000010000 */
[----:B----4-:R-:W-:Y:S01]  /*1b50*/  FADD.FTZ R32, R59, R40 ;  /* 0x000000283b207221 */ /* 0x010fe20000010000 */
[----:B------:R-:W-:-:S07]  /*1b60*/  FADD.FTZ R41, R58, R41 ;  /* 0x000000293a297221 */ /* 0x000fce0000010000 */
.L_x_1596:
[----:B------:R-:W-:Y:S05]  /*1b70*/  BSYNC B0 ;  /* 0x0000000000007941 */ /* 0x000fea0003800000 */
.L_x_1595:
[----:B0-----:R-:W0:Y:S01]  /*1b80*/  SHFL.BFLY PT, R31, R32, 0x2, 0x1f ;  /* 0x0c401f00201f7f89 */ /* 0x001e2200000e0000 */
[----:B------:R-:W-:Y:S01]  /*1b90*/  LOP3.LUT P1, RZ, R0, 0xffffffe3, RZ, 0xc0, !PT ;  /* 0xffffffe300ff7812 */ /* 0x000fe2000782c0ff */
[----:B------:R-:W-:Y:S02]  /*1ba0*/  BSSY B0, `(.L_x_1597) ;  /* 0x0000015000007945 */ /* 0x000fe40003800000 */
[----:B------:R-:W2:Y:S01]  /*1bb0*/  SHFL.BFLY PT, R30, R41, 0x2, 0x1f ;  /* 0x0c401f00291e7f89 */ /* 0x000ea200000e0000 */
[----:B0-----:R-:W-:Y:S01]  /*1bc0*/  FADD.FTZ R33, R31, R32 ;  /* 0x000000201f217221 */ /* 0x001fe20000010000 */
[----:B--2---:R-:W-:-:S04]  /*1bd0*/  FADD.FTZ R34, R30, R41 ;  /* 0x000000291e227221 */ /* 0x004fc80000010000 */
[----:B------:R-:W0:Y:S04]  /*1be0*/  SHFL.BFLY PT, R30, R33, 0x1, 0x1f ;  /* 0x0c201f00211e7f89 */ /* 0x000e2800000e0000 */
[----:B------:R-:W2:Y:S01]  /*1bf0*/  SHFL.BFLY PT, R31, R34, 0x1, 0x1f ;  /* 0x0c201f00221f7f89 */ /* 0x000ea200000e0000 */
[----:B0-----:R-:W-:Y:S01]  /*1c00*/  FADD.FTZ R30, R33, R30 ;  /* 0x0000001e211e7221 */ /* 0x001fe20000010000 */
[----:B--2---:R-:W-:Y:S01]  /*1c10*/  FADD.FTZ R31, R34, R31 ;  /* 0x0000001f221f7221 */ /* 0x004fe20000010000 */
[----:B------:R-:W-:Y:S06]  /*1c20*/  @P1 BRA `(.L_x_1598) ;  /* 0x0000000000301947 */ /* 0x000fec0003800000 */
[----:B------:R-:W0:Y:S01]  /*1c30*/  LDC.64 R32, c[0x0][0x260] ;  /* 0x00009800ff207b82 */ /* 0x000e220000000a00 */
[----:B------:R-:W-:Y:S01]  /*1c40*/  SHF.R.U32.HI R34, RZ, 0x2, R0 ;  /* 0x00000002ff227819 */ /* 0x000fe20000011600 */
[----:B------:R-:W-:Y:S01]  /*1c50*/  ULDC UR5, c[0x0][0x10] ;  /* 0x0000040000057ab9 */ /* 0x000fe20000000800 */
[----:B------:R-:W-:Y:S01]  /*1c60*/  IMAD.U32 R35, RZ, RZ, UR15 ;  /* 0x0000000fff237e24 */ /* 0x000fe2000f8e00ff */
        /* <DEDUP_REMOVED lines=8> */
.L_x_1598:
[----:B------:R-:W-:Y:S05]  /*1cf0*/  BSYNC B0 ;  /* 0x0000000000007941 */ /* 0x000fea0003800000 */
.L_x_1597:
[----:B------:R-:W-:-:S04]  /*1d00*/  UISETP.GE.U32.AND UP0, UPT, UR6, UR16, UPT ;  /* 0x000000100600728c */ /* 0x000fc8000bf06070 */
[----:B------:R-:W-:-:S06]  /*1d10*/  UISETP.GE.AND.EX UP0, UPT, UR7, UR10, UPT, UP0 ;  /* 0x0000000a0700728c */ /* 0x000fcc000bf06300 */
[----:B------:R-:W-:-:S13]  /*1d20*/  PLOP3.LUT P1, PT, PT, PT, UP0, 0x80, 0x0 ;  /* 0x000000000000781c */ /* 0x000fda0003f2f008 */
[----:B------:R-:W-:Y:S05]  /*1d30*/  @P1 BRA `(.L_x_1599) ;  /* 0x0000000000581947 */ /* 0x000fea0003800000 */
[----:B------:R-:W-:Y:S01]  /*1d40*/  BAR.SYNC.DEFER_BLOCKING 0x0 ;  /* 0x0000000000007b1d */ /* 0x000fe20000010000 */
[----:B------:R-:W-:-:S13]  /*1d50*/  ISETP.NE.AND P1, PT, R0, RZ, PT ;  /* 0x000000ff0000720c */ /* 0x000fda0003f25270 */
[----:B------:R-:W-:Y:S05]  /*1d60*/  @P1 BRA `(.L_x_1600) ;  /* 0x0000000000401947 */ /* 0x000fea0003800000 */
[----:B0-----:R-:W0:Y:S01]  /*1d70*/  LDC.64 R30, c[0x0][0x268] ;  /* 0x00009a00ff1e7b82 */ /* 0x001e220000000a00 */
[----:B------:R-:W-:Y:S01]  /*1d80*/  IMAD.MOV.U32 R33, RZ, RZ, 0x7fffffe1 ;  /* 0x7fffffe1ff217424 */ /* 0x000fe200078e00ff */
[----:B------:R-:W-:Y:S02]  /*1d90*/  MOV R35, UR8 ;  /* 0x0000000800237c02 */ /* 0x000fe40008000f00 */
[----:B------:R-:W-:-:S04]  /*1da0*/  ISETP.NE.AND P1, PT, RZ, UR15, PT ;  /* 0x0000000fff007c0c */ /* 0x000fc8000bf25270 */
[----:B------:R-:W-:Y:S01]  /*1db0*/  SEL R33, R33, 0x1, !P1 ;  /* 0x0000000121217807 */ /* 0x000fe20004800000 */
[----:B0-----:R-:W-:Y:S01]  /*1dc0*/  IMAD.WIDE.U32 R30, R35, 0x4, R30 ;  /* 0x00000004231e7825 */ /* 0x001fe200078e001e */
[----:B------:R-:W-:Y:S06]  /*1dd0*/  MEMBAR.ALL.GPU ;  /* 0x0000000000007992 */ /* 0x000fec000000a000 */
[----:B------:R-:W-:-:S00]  /*1de0*/  ERRBAR ;  /* 0x00000000000079ab */ /* 0x000fc00000000000 */
[----:B------:R-:W-:Y:S06]  /*1df0*/  CGAERRBAR ;  /* 0x00000000000075ab */ /* 0x000fec0000000000 */
[----:B------:R0:W5:Y:S02]  /*1e00*/  ATOM.E.ADD.STRONG.GPU PT, R33, desc[UR12][R30.64], R33 ;  /* 0x000000211e21798a */ /* 0x00016400081ee1cc */
.L_x_1601:
[----:B------:R-:W2:Y:S04]  /*1e10*/  LD.E.STRONG.GPU R32, desc[UR12][R30.64] ;  /* 0x0000000c1e207980 */ /* 0x000ea8000c10f900 */
[----:B--2---:R-:W-:Y:S01]  /*1e20*/  CCTL.IVALL ;  /* 0x00000000ff00798f */ /* 0x004fe20002000000 */
[----:B------:R-:W-:Y:S05]  /*1e30*/  YIELD ;  /* 0x0000000000007946 */ /* 0x000fea0003800000 */
[----:B-----5:R-:W-:-:S04]  /*1e40*/  LOP3.LUT R32, R32, R33, RZ, 0x3c, !PT ;  /* 0x0000002120207212 */ /* 0x020fc800078e3cff */
[----:B------:R-:W-:-:S13]  /*1e50*/  ISETP.GT.AND P1, PT, R32, -0x1, PT ;  /* 0xffffffff2000780c */ /* 0x000fda0003f24270 */
[----:B------:R-:W-:Y:S05]  /*1e60*/  @P1 BRA `(.L_x_1601) ;  /* 0xfffffffc00e81947 */ /* 0x000fea000383ffff */
.L_x_1600:
[----:B------:R-:W-:Y:S05]  /*1e70*/  WARPSYNC.ALL ;  /* 0x0000000000007948 */ /* 0x000fea0003800000 */
[----:B------:R-:W-:Y:S06]  /*1e80*/  BAR.SYNC.DEFER_BLOCKING 0x0 ;  /* 0x0000000000007b1d */ /* 0x000fec0000010000 */
[----:B------:R-:W-:Y:S05]  /*1e90*/  BRA `(.L_x_1602) ;  /* 0x0000000000647947 */ /* 0x000fea0003800000 */
.L_x_1599:
[----:B------:R-:W-:Y:S01]  /*1ea0*/  BAR.SYNC.DEFER_BLOCKING 0x0 ;  /* 0x0000000000007b1d */ /* 0x000fe20000010000 */
[----:B------:R-:W-:-:S13]  /*1eb0*/  ISETP.NE.AND P1, PT, R0, RZ, PT ;  /* 0x000000ff0000720c */ /* 0x000fda0003f25270 */
[----:B------:R-:W-:Y:S05]  /*1ec0*/  @P1 BRA `(.L_x_1603) ;  /* 0x0000000000501947 */ /* 0x000fea0003800000 */
[----:B0-----:R-:W0:Y:S01]  /*1ed0*/  LDC.64 R30, c[0x0][0x268] ;  /* 0x00009a00ff1e7b82 */ /* 0x001e220000000a00 */
        /* <DEDUP_REMOVED lines=13> */
.L_x_1604:
[----:B------:R-:W2:Y:S04]  /*1fb0*/  LD.E.STRONG.GPU R32, desc[UR12][R30.64] ;  /* 0x0000000c1e207980 */ /* 0x000ea8000c10f900 */
[----:B--2---:R-:W-:Y:S01]  /*1fc0*/  CCTL.IVALL ;  /* 0x00000000ff00798f */ /* 0x004fe20002000000 */
[----:B------:R-:W-:Y:S05]  /*1fd0*/  YIELD ;  /* 0x0000000000007946 */ /* 0x000fea0003800000 */
[----:B-----5:R-:W-:-:S04]  /*1fe0*/  LOP3.LUT R32, R32, R33, RZ, 0x3c, !PT ;  /* 0x0000002120207212 */ /* 0x020fc800078e3cff */
[----:B------:R-:W-:-:S13]  /*1ff0*/  ISETP.GT.AND P1, PT, R32, -0x1, PT ;  /* 0xffffffff2000780c */ /* 0x000fda0003f24270 */
[----:B------:R-:W-:Y:S05]  /*2000*/  @P1 BRA `(.L_x_1604) ;  /* 0xfffffffc00e81947 */ /* 0x000fea000383ffff */
.L_x_1603:
[----:B------:R-:W-:Y:S05]  /*2010*/  WARPSYNC.ALL ;  /* 0x0000000000007948 */ /* 0x000fea0003800000 */
[----:B------:R-:W-:Y:S06]  /*2020*/  BAR.SYNC.DEFER_BLOCKING 0x0 ;  /* 0x0000000000007b1d */ /* 0x000fec0000010000 */
.L_x_1602:
[----:B------:R-:W-:Y:S02]  /*2030*/  ISETP.GT.U32.AND P1, PT, R0, 0xff, PT ;  /* 0x000000ff0000780c */ /* 0x000fe40003f24070 */
[----:B0-----:R-:W-:Y:S01]  /*2040*/  MOV R33, UR4 ;  /* 0x0000000400217c02 */ /* 0x001fe20008000f00 */
[----:B------:R-:W0:Y:S01]  /*2050*/  S2UR UR11, SR_CgaCtaId ;  /* 0x00000000000b79c3 */ /* 0x000e220000008800 */
[----:B------:R-:W-:Y:S01]  /*2060*/  UMOV UR5, 0x400 ;  /* 0x0000040000057882 */ /* 0x000fe20000000000 */
[----:B------:R-:W-:Y:S01]  /*2070*/  USHF.L.U32 UR9, UR9, 0x3, URZ ;  /* 0x0000000309097899 */ /* 0x000fe2000800063f */
[----:B------:R-:W-:-:S07]  /*2080*/  ULDC.64 UR18, c[0x0][0x210] ;  /* 0x0000840000127ab9 */ /* 0x000fce0000000a00 */
[----:B------:R-:W2:Y:S01]  /*2090*/  @!P1 LDC R32, c[0x0][0x10] ;  /* 0x00000400ff209b82 */ /* 0x000ea20000000800 */
[----:B------:R-:W-:-:S07]  /*20a0*/  @!P1 LOP3.LUT R35, R0, 0x1f, RZ, 0xc0, !PT ;  /* 0x0000001f00239812 */ /* 0x000fce00078ec0ff */
[----:B------:R-:W3:Y:S01]  /*20b0*/  @!P1 LDC.64 R30, c[0x0][0x260] ;  /* 0x00009800ff1e9b82 */ /* 0x000ee20000000a00 */
[----:B--2---:R-:W-:Y:S01]  /*20c0*/  @!P1 IMAD R32, R32, R33, UR8 ;  /* 0x0000000820209e24 */ /* 0x004fe2000f8e0221 */
[----:B------:R-:W-:-:S04]  /*20d0*/  @!P1 LOP3.LUT R33, R0, 0x7fffffe0, RZ, 0xc0, !PT ;  /* 0x7fffffe000219812 */ /* 0x000fc800078ec0ff */
[----:B------:R-:W-:-:S05]  /*20e0*/  @!P1 LEA R32, R32, R33, 0x8 ;  /* 0x0000002120209211 */ /* 0x000fca00078e40ff */
[----:B------:R-:W-:-:S05]  /*20f0*/  @!P1 IMAD.IADD R32, R32, 0x1, R35 ;  /* 0x0000000120209824 */ /* 0x000fca00078e0223 */
[----:B------:R-:W-:-:S05]  /*2100*/  @!P1 SHF.L.U32 R33, R32, 0x1, RZ ;  /* 0x0000000120219819 */ /* 0x000fca00000006ff */
[----:B---3--:R-:W-:-:S06]  /*2110*/  @!P1 IMAD.WIDE.U32 R30, R33, 0x4, R30 ;  /* 0x00000004211e9825 */ /* 0x008fcc00078e001e */
[----:B------:R-:W2:Y:S01]  /*2120*/  @!P1 LDG.E.64 R30, desc[UR12][R30.64] ;  /* 0x0000000c1e1e9981 */ /* 0x000ea2000c1e1b00 */
[----:B------:R-:W-:Y:S01]  /*2130*/  CS2R R32, SRZ ;  /* 0x0000000000207805 */ /* 0x000fe2000001ff00 */
[----:B------:R-:W-:Y:S02]  /*2140*/  UIADD3 UR5, UR5, 0x3480, URZ ;  /* 0x0000348005057890 */ /* 0x000fe4000fffe03f */
[----:B------:R-:W-:Y:S02]  /*2150*/  ULOP3.LUT UR9, UR9, 0x8, URZ, 0xc0, !UPT ;  /* 0x0000000809097892 */ /* 0x000fe4000f8ec03f */
[----:B0-----:R-:W-:Y:S02]  /*2160*/  ULEA UR5, UR11, UR5, 0x18 ;  /* 0x000000050b057291 */ /* 0x001fe4000f8ec03f */
[----:B------:R-:W-:Y:S02]  /*2170*/  ULOP3.LUT UR4, UR4, 0x1, URZ, 0x3c, !UPT ;  /* 0x0000000104047892 */ /* 0x000fe4000f8e3c3f */
[----:B------:R-:W-:Y:S01]  /*2180*/  IADD3 R13, R13, -UR9, RZ ;  /* 0x800000090d0d7c10 */ /* 0x000fe2000fffe0ff */
[----:B------:R-:W-:-:S03]  /*2190*/  UMOV UR9, UR6 ;  /* 0x0000000600097c82 */ /* 0x000fc60008000000 */
[----:B------:R-:W-:Y:S01]  /*21a0*/  LEA R13, R13, UR5, 0x3 ;  /* 0x000000050d0d7c11 */ /* 0x000fe2000f8e18ff */
[----:B--2---:R-:W-:Y:S01]  /*21b0*/  @!P1 FADD.FTZ R33, RZ, R30 ;  /* 0x0000001eff219221 */ /* 0x004fe20000010000 */
[----:B------:R-:W-:Y:S01]  /*21c0*/  @!P1 FADD.FTZ R32, RZ, R31 ;  /* 0x0000001fff209221 */ /* 0x000fe20000010000 */
[----:B------:R-:W-:-:S03]  /*21d0*/  LOP3.LUT P1, RZ, R0, 0xffffff1f, RZ, 0xc0, !PT ;  /* 0xffffff1f00ff7812 */ /* 0x000fc6000782c0ff */
[----:B------:R-:W0:Y:S04]  /*21e0*/  SHFL.BFLY PT, R34, R33, 0x10, 0x1f ;  /* 0x0e001f0021227f89 */ /* 0x000e2800000e0000 */
[----:B------:R-:W2:Y:S01]  /*21f0*/  SHFL.BFLY PT, R35, R32, 0x10, 0x1f ;  /* 0x0e001f0020237f89 */ /* 0x000ea200000e0000 */
[----:B0-----:R-:W-:Y:S01]  /*2200*/  FADD.FTZ R34, R34, R33 ;  /* 0x0000002122227221 */ /* 0x001fe20000010000 */
[----:B--2---:R-:W-:-:S04]  /*2210*/  FADD.FTZ R35, R35, R32 ;  /* 0x0000002023237221 */ /* 0x004fc80000010000 */
[----:B-1----:R-:W0:Y:S04]  /*2220*/  SHFL.BFLY PT, R37, R34, 0x8, 0x1f ;  /* 0x0d001f0022257f89 */ /* 0x002e2800000e0000 */
[----:B------:R-:W1:Y:S01]  /*2230*/  SHFL.BFLY PT, R36, R35, 0x8, 0x1f ;  /* 0x0d001f0023247f89 */ /* 0x000e6200000e0000 */
[----:B0-----:R-:W-:Y:S01]  /*2240*/  FADD.FTZ R37, R34, R37 ;  /* 0x0000002522257221 */ /* 0x001fe20000010000 */
[----:B-1----:R-:W-:-:S04]  /*2250*/  FADD.FTZ R36, R35, R36 ;  /* 0x0000002423247221 */ /* 0x002fc80000010000 */
[----:B------:R-:W0:Y:S04]  /*2260*/  SHFL.BFLY PT, R30, R37, 0x4, 0x1f ;  /* 0x0c801f00251e7f89 */ /* 0x000e2800000e0000 */
[----:B------:R-:W1:Y:S01]  /*2270*/  SHFL.BFLY PT, R31, R36, 0x4, 0x1f ;  /* 0x0c801f00241f7f89 */ /* 0x000e6200000e0000 */
[----:B0-----:R-:W-:Y:S01]  /*2280*/  FADD.FTZ R30, R37, R30 ;  /* 0x0000001e251e7221 */ /* 0x001fe20000010000 */
[----:B-1----:R-:W-:-:S04]  /*2290*/  FADD.FTZ R31, R36, R31 ;  /* 0x0000001f241f7221 */ /* 0x002fc80000010000 */
[----:B------:R-:W0:Y:S01]  /*22a0*/  SHFL.BFLY PT, R33, R30, 0x2, 0x1f ;  /* 0x0c401f001e217f89 */ /* 0x000e2200000e0000 */
[----:B------:R-:W-:-:S03]  /*22b0*/  @!P1 SHF.R.U32.HI R36, RZ, 0x2, R0 ;  /* 0x00000002ff249819 */ /* 0x000fc60000011600 */
[----:B------:R-:W1:Y:S01]  /*22c0*/  SHFL.BFLY PT, R32, R31, 0x2, 0x1f ;  /* 0x0c401f001f207f89 */ /* 0x000e6200000e0000 */
[----:B0-----:R-:W-:Y:S01]  /*22d0*/  FADD.FTZ R33, R30, R33 ;  /* 0x000000211e217221 */ /* 0x001fe20000010000 */
[----:B-1----:R-:W-:-:S04]  /*22e0*/  FADD.FTZ R32, R31, R32 ;  /* 0x000000201f207221 */ /* 0x002fc80000010000 */
[----:B------:R-:W0:Y:S04]  /*22f0*/  SHFL.BFLY PT, R34, R33, 0x1, 0x1f ;  /* 0x0c201f0021227f89 */ /* 0x000e2800000e0000 */
[----:B------:R-:W1:Y:S01]  /*2300*/  SHFL.BFLY PT, R35, R32, 0x1, 0x1f ;  /* 0x0c201f0020237f89 */ /* 0x000e6200000e0000 */
[----:B0-----:R-:W-:Y:S01]  /*2310*/  FADD.FTZ R30, R33, R34 ;  /* 0x00000022211e7221 */ /* 0x001fe20000010000 */
[----:B------:R-:W-:Y:S01]  /*2320*/  @!P1 LOP3.LUT R34, R36, 0x3ffffff8, RZ, 0xc0, !PT ;  /* 0x3ffffff824229812 */ /* 0x000fe200078ec0ff */
[----:B-1----:R-:W-:Y:S02]  /*2330*/  FADD.FTZ R31, R32, R35 ;  /* 0x00000023201f7221 */ /* 0x002fe40000010000 */
[----:B------:R-:W-:Y:S02]  /*2340*/  @!P1 FMUL.FTZ R30, R30, 9.7656251455191522837e-05 ;  /* 0x38cccccd1e1e9820 */ /* 0x000fe40000410000 */
[----:B------:R-:W-:-:S05]  /*2350*/  @!P1 FMUL.FTZ R31, R31, 9.7656251455191522837e-05 ;  /* 0x38cccccd1f1f9820 */ /* 0x000fca0000410000 */
[----:B------:R-:W-:Y:S01]  /*2360*/  @!P1 STS.64 [R34+UR5], R30 ;  /* 0x0000001e22009988 */ /* 0x000fe20008000a05 */
[----:B------:R-:W-:Y:S01]  /*2370*/  BAR.SYNC.DEFER_BLOCKING 0x0 ;  /* 0x0000000000007b1d */ /* 0x000fe20000010000 */
[----:B------:R-:W-:-:S04]  /*2380*/  IADD3 R14, P1, R14, UR18, RZ ;  /* 0x000000120e0e7c10 */ /* 0x000fc8000ff3e0ff */
[----:B------:R-:W-:Y:S01]  /*2390*/  IADD3.X R15, R15, UR19, RZ, P1, !PT ;  /* 0x000000130f0f7c10 */ /* 0x000fe20008ffe4ff */
[----:B------:R-:W-:Y:S01]  /*23a0*/  UMOV UR5, UR7 ;  /* 0x0000000700057c82 */ /* 0x000fe20008000000 */
[----:B------:R-:W-:-:S04]  /*23b0*/  IADD3 R16, P1, R16, UR18, RZ ;  /* 0x0000001210107c10 */ /* 0x000fc8000ff3e0ff */
[----:B------:R-:W-:Y:S01]  /*23c0*/  IADD3.X R17, R17, UR19, RZ, P1, !PT ;  /* 0x0000001311117c10 */ /* 0x000fe20008ffe4ff */
        /* <DEDUP_REMOVED lines=27> */
[----:B------:R-:W-:Y:S01]  /*2580*/  PRMT R13, R5, 0x7632, R13 ;  /* 0x00007632050d7816 */ /* 0x000fe2000000000d */
[----:B------:R0:W-:Y:S01]  /*2590*/  STG.E.U16 desc[UR12][R14.64], R5 ;  /* 0x000000050e007986 */ /* 0x0001e2000c10150c */
[----:B------:R-:W-:-:S02]  /*25a0*/  PRMT R29, R47, 0x7632, R29 ;  /* 0x000076322f1d7816 */ /* 0x000fc4000000001d */
[----:B------:R-:W-:Y:S01]  /*25b0*/  F2FP.F16.F32.PACK_AB R3, R28, R3 ;  /* 0x000000031c03723e */ /* 0x000fe200000000ff */
[----:B------:R-:W-:Y:S01]  /*25c0*/  STG.E.U16 desc[UR12][R14.64+0x2], R13 ;  /* 0x0000020d0e007986 */ /* 0x000fe2000c10150c */
[----:B------:R-:W-:-:S03]  /*25d0*/  F2FP.F16.F32.PACK_AB R19, R18, R19 ;  /* 0x000000131213723e */ /* 0x000fc600000000ff */
[----:B------:R-:W-:Y:S04]  /*25e0*/  STG.E.U16 desc[UR12][R14.64+0x4], R47 ;  /* 0x0000042f0e007986 */ /* 0x000fe8000c10150c */
[----:B------:R1:W-:Y:S01]  /*25f0*/  STG.E.U16 desc[UR12][R14.64+0x6], R29 ;  /* 0x0000061d0e007986 */ /* 0x0003e2000c10150c */
[----:B0-----:R-:W-:-:S03]  /*2600*/  PRMT R5, R19, 0x7632, R5 ;  /* 0x0000763213057816 */ /* 0x001fc60000000005 */
[----:B------:R2:W-:Y:S04]  /*2610*/  STG.E.U16 desc[UR12][R16.64], R3 ;  /* 0x0000000310007986 */ /* 0x0005e8000c10150c */
[----:B------:R2:W-:Y:S01]  /*2620*/  STG.E.U16 desc[UR12][R16.64+0x4], R19 ;  /* 0x0000041310007986 */ /* 0x0005e2000c10150c */
[----:B-1----:R-:W-:-:S03]  /*2630*/  PRMT R15, R3, 0x7632, R15 ;  /* 0x00007632030f7816 */ /* 0x002fc6000000000f */
[----:B------:R2:W-:Y:S04]  /*2640*/  STG.E.U16 desc[UR12][R16.64+0x6], R5 ;  /* 0x0000060510007986 */ /* 0x0005e8000c10150c */
[----:B------:R2:W-:Y:S01]  /*2650*/  STG.E.U16 desc[UR12][R16.64+0x2], R15 ;  /* 0x0000020f10007986 */ /* 0x0005e2000c10150c */
[----:B------:R-:W-:Y:S05]  /*2660*/  @!P0 BRA `(.L_x_1605) ;  /* 0xffffffdc00ac8947 */ /* 0x000fea000383ffff */
.L_x_1593:
        /* <DEDUP_REMOVED lines=10> */
[----:B--2---:R-:W1:Y:S01]  /*2710*/  LDC.64 R16, c[0x0][0x258] ;  /* 0x00009600ff107b82 */ /* 0x004e620000000a00 */
[----:B------:R-:W0:Y:S01]  /*2720*/  S2R R0, SR_TID.X ;  /* 0x0000000000007919 */ /* 0x000e220000002100 */
[----:B------:R-:W-:Y:S01]  /*2730*/  MOV R15, 0xffffffff ;  /* 0xffffffff000f7802 */ /* 0x000fe20000000f00 */
[----:B------:R-:W-:Y:S01]  /*2740*/  HFMA2.MMA R10, -RZ, RZ, 0, 1.1920928955078125e-06 ;  /* 0x00000014ff0a7435 */ /* 0x000fe200000001ff */
[----:B-1----:R-:W-:Y:S02]  /*2750*/  LOP3.LUT R4, RZ, R16, RZ, 0x33, !PT ;  /* 0x00000010ff047212 */ /* 0x002fe400078e33ff */
[----:B------:R-:W-:Y:S02]  /*2760*/  LOP3.LUT R5, RZ, R17, RZ, 0x33, !PT ;  /* 0x00000011ff057212 */ /* 0x000fe400078e33ff */
[----:B------:R-:W-:-:S04]  /*2770*/  ISETP.GT.U32.AND P0, PT, R4, -0x6, PT ;  /* 0xfffffffa0400780c */ /* 0x000fc80003f04070 */
[C---:B------:R-:W-:Y:S02]  /*2780*/  ISETP.GT.AND.EX P0, PT, R5.reuse, -0x1, PT, P0 ;  /* 0xffffffff0500780c */ /* 0x040fe40003f04300 */
[----:B0-----:R-:W-:Y:S02]  /*2790*/  SHF.R.U32.HI R2, RZ, 0x5, R0 ;  /* 0x00000005ff027819 */ /* 0x001fe40000011600 */
[----:B------:R-:W-:Y:S02]  /*27a0*/  SEL R4, R4, 0xfffffffa, P0 ;  /* 0xfffffffa04047807 */ /* 0x000fe40000000000 */
[----:B------:R-:W-:-:S03]  /*27b0*/  SEL R5, R5, 0xffffffff, P0 ;  /* 0xffffffff05057807 */ /* 0x000fc60000000000 */
[C---:B------:R-:W-:Y:S01]  /*27c0*/  IMAD.SHL.U32 R3, R4.reuse, 0x20, RZ ;  /* 0x0000002004037824 */ /* 0x040fe200078e00ff */
[----:B------:R-:W-:Y:S02]  /*27d0*/  SHF.L.U64.HI R4, R4, 0x5, R5 ;  /* 0x0000000504047819 */ /* 0x000fe40000010205 */
[----:B------:R-:W-:Y:S02]  /*27e0*/  SHF.R.U32.HI R5, RZ, 0x4, R0 ;  /* 0x00000004ff057819 */ /* 0x000fe40000011600 */
[----:B------:R-:W-:Y:S02]  /*27f0*/  IADD3 R11, P0, P1, -R3, -0x21, -R2 ;  /* 0xffffffdf030b7810 */ /* 0x000fe4000791e902 */
[----:B------:R-:W-:Y:S02]  /*2800*/  VIADDMNMX.U32 R10, R5, R10, 0x20, !PT ;  /* 0x00000020050a7446 */ /* 0x000fe4000780000a */
[----:B------:R-:W-:Y:S02]  /*2810*/  IADD3.X R15, ~R4, -0x1, R15, P0, P1 ;  /* 0xffffffff040f7810 */ /* 0x000fe400007e250f */
[----:B------:R-:W-:-:S03]  /*2820*/  LOP3.LUT R13, RZ, R5, RZ, 0x33, !PT ;  /* 0x00000005ff0d7212 */ /* 0x000fc600078e33ff */
        /* <DEDUP_REMOVED lines=13> */
[----:B------:R-:W-:Y:S02]  /*2900*/  LEA.HI R48, R9, 0x1, RZ, 0x1c ;  /* 0x0000000109307811 */ /* 0x000fe400078fe0ff */
[----:B------:R-:W-:Y:S02]  /*2910*/  SHF.R.U64 R50, R10, 0x3, R11 ;  /* 0x000000030a327819 */ /* 0x000fe4000000120b */
[----:B------:R-:W-:Y:S02]  /*2920*/  SEL R16, R17, RZ, P0 ;  /* 0x000000ff11107207 */ /* 0x000fe40000000000 */
[C---:B------:R-:W-:Y:S02]  /*2930*/  IADD3 R9, P1, R2.reuse, 0x14, RZ ;  /* 0x0000001402097810 */ /* 0x040fe40007f3e0ff */
[C---:B------:R-:W-:Y:S02]  /*2940*/  IADD3 R8, P0, R2.reuse, 0xa, RZ ;  /* 0x0000000a02087810 */ /* 0x040fe40007f1e0ff */
[----:B------:R-:W-:Y:S01]  /*2950*/  IADD3 R10, P2, R2, 0x1e, RZ ;  /* 0x0000001e020a7810 */ /* 0x000fe20007f5e0ff */
[----:B------:R-:W-:Y:S01]  /*2960*/  IMAD.X R13, RZ, RZ, RZ, P1 ;  /* 0x000000ffff0d7224 */ /* 0x000fe200008e06ff */
[----:B------:R-:W-:-:S02]  /*2970*/  IADD3 R50, R50, 0x1, RZ ;  /* 0x0000000132327810 */ /* 0x000fc40007ffe0ff */
[C---:B------:R-:W-:Y:S02]  /*2980*/  SHF.L.U64.HI R15, R49.reuse, 0x5, R16 ;  /* 0x00000005310f7819 */ /* 0x040fe40000010210 */
[----:B------:R-:W-:Y:S02]  /*2990*/  LOP3.LUT R11, R0, 0xf, RZ, 0xc0, !PT ;  /* 0x0000000f000b7812 */ /* 0x000fe400078ec0ff */
[----:B------:R-:W-:Y:S02]  /*29a0*/  IADD3.X R12, RZ, RZ, RZ, P0, !PT ;  /* 0x000000ffff0c7210 */ /* 0x000fe400007fe4ff */
[----:B------:R-:W-:Y:S02]  /*29b0*/  IADD3.X R14, RZ, RZ, RZ, P2, !PT ;  /* 0x000000ffff0e7210 */ /* 0x000fe400017fe4ff */
[----:B------:R-:W-:Y:S02]  /*29c0*/  SHF.L.U32 R49, R49, 0x5, RZ ;  /* 0x0000000531317819 */ /* 0x000fe400000006ff */
[----:B------:R-:W-:-:S02]  /*29d0*/  LOP3.LUT R48, R48, 0x3, RZ, 0xc0, !PT ;  /* 0x0000000330307812 */ /* 0x000fc400078ec0ff */
[----:B------:R-:W-:-:S07]  /*29e0*/  LOP3.LUT R50, R50, 0x3, RZ, 0xc0, !PT ;  /* 0x0000000332327812 */ /* 0x000fce00078ec0ff */
.L_x_1622:
[----:B------:R-:W-:Y:S01]  /*29f0*/  ISETP.GT.U32.AND P0, PT, R49, R2, PT ;  /* 0x000000023100720c */ /* 0x000fe20003f04070 */
[----:B------:R-:W-:Y:S01]  /*2a00*/  BSSY B0, `(.L_x_1606) ;  /* 0x00000ae000007945 */ /* 0x000fe20003800000 */
[----:B0-----:R-:W-:Y:S01]  /*2a10*/  IMAD.MOV.U32 R51, RZ, RZ, RZ ;  /* 0x000000ffff337224 */ /* 0x001fe200078e00ff */
[----:B------:R-:W-:Y:S02]  /*2a20*/  MOV R56, RZ ;  /* 0x000000ff00387202 */ /* 0x000fe40000000f00 */
        /* <DEDUP_REMOVED lines=35> */
[----:B------:R-:W-:Y:S01]  /*2c60*/  MOV R52, R13 ;  /* 0x0000000d00347202 */ /* 0x000fe20000000f00 */
[----:B------:R-:W-:Y:S01]  /*2c70*/  @P1 IMAD.MOV.U32 R52, RZ, RZ, R14 ;  /* 0x000000ffff341224 */ /* 0x000fe200078e000e */
[----:B------:R-:W-:Y:S01]  /*2c80*/  @P1 MOV R54, R10 ;  /* 0x0000000a00361202 */ /* 0x000fe20000000f00 */
[----:B--2---:R-:W-:Y:S01]  /*2c90*/  FADD.FTZ R51, R51, R20 ;  /* 0x0000001433337221 */ /* 0x004fe20000010000 */
[----:B------:R-:W-:-:S03]  /*2ca0*/  FADD.FTZ R56, R56, R21 ;  /* 0x0000001538387221 */ /* 0x000fc60000010000 */
[----:B---3--:R-:W-:Y:S01]  /*2cb0*/  @P1 FADD.FTZ R51, R51, R22 ;  /* 0x0000001633331221 */ /* 0x008fe20000010000 */
[----:B------:R-:W-:-:S07]  /*2cc0*/  @P1 FADD.FTZ R56, R56, R23 ;  /* 0x0000001738381221 */ /* 0x000fce0000010000 */
.L_x_1609:
[----:B------:R-:W-:Y:S05]  /*2cd0*/  BSYNC B1 ;  /* 0x0000000000017941 */ /* 0x000fea0003800000 */
.L_x_1608:
[----:B------:R-:W-:Y:S05]  /*2ce0*/  @!P0 BRA `(.L_x_1607) ;  /* 0x0000000400fc8947 */ /* 0x000fea0003800000 */
[----:B------:R-:W-:Y:S01]  /*2cf0*/  IADD3 R18, P2, -R54, R49, RZ ;  /* 0x0000003136127210 */ /* 0x000fe20007f5e1ff */
        /* <DEDUP_REMOVED lines=19> */
.L_x_1612:
        /* <DEDUP_REMOVED lines=55> */
.L_x_1611:
[----:B------:R-:W-:Y:S05]  /*31a0*/  BSYNC B1 ;  /* 0x0000000000017941 */ /* 0x000fea0003800000 */
.L_x_1610:
        /* <DEDUP_REMOVED lines=35> */
.L_x_1614:
[----:B------:R-:W-:Y:S05]  /*33e0*/  BSYNC B1 ;  /* 0x0000000000017941 */ /* 0x000fea0003800000 */
.L_x_1613:
        /* <DEDUP_REMOVED lines=15> */
.L_x_1607:
[----:B------:R-:W-:Y:S05]  /*34e0*/  BSYNC B0 ;  /* 0x0000000000007941 */ /* 0x000fea0003800000 */
.L_x_1606:
        /* <DEDUP_REMOVED lines=50> */
.L_x_1631:
        /* <DEDUP_REMOVED lines=47> */
.L_x_1641:
        /* <DEDUP_REMOVED lines=41> */
.L_x_1651:
[----:B--2---:R-:W-:Y:S01]  /*3d90*/  FADD.FTZ R17, R16, R32 ;  /* 0x0000002010117221 */ /* 0x004fe20000010000 */
[----:B------:R-:W-:-:S04]  /*3da0*/  @!P1 F2FP.F16.F32.PACK_AB R16, RZ, R26 ;  /* 0x0000001aff10923e */ /* 0x000fc800000000ff */
[----:B------:R-:W-:Y:S02]  /*3db0*/  PRMT R22, R16, 0x7610, R22 ;  /* 0x0000761010167816 */ /* 0x000fe40000000016 */
[----:B------:R-:W-:Y:S02]  /*3dc0*/  @!P1 F2FP.F16.F32.PACK_AB R17, RZ, R17 ;  /* 0x00000011ff11923e */ /* 0x000fe400000000ff */
[----:B------:R-:W-:Y:S01]  /*3dd0*/  LEA.HI R16, R0, 0x3c, RZ, 0x1c ;  /* 0x0000003c00107811 */ /* 0x000fe200078fe0ff */
[----:B------:R2:W-:Y:S04]  /*3de0*/  @!P1 STG.E.U16 desc[UR12][R18.64+0x50], R22 ;  /* 0x0000501612009986 */ /* 0x0005e8000c10150c */
[----:B------:R2:W-:Y:S02]  /*3df0*/  @!P1 STG.E.U16 desc[UR12][R20.64+0x50], R17 ;  /* 0x0000501114009986 */ /* 0x0005e4000c10150c */
.L_x_1617:
[----:B------:R-:W-:Y:S05]  /*3e00*/  BSYNC B0 ;  /* 0x0000000000007941 */ /* 0x000fea0003800000 */
.L_x_1616:
        /* <DEDUP_REMOVED lines=9> */
[----:B------:R-:W-:-:S04]  /*3ea0*/  HFMA2.MMA R17, -RZ, RZ, 0, 0 ;  /* 0x00000000ff117435 */ /* 0x000fc800000001ff */
[----:B------:R0:W1:Y:S06]  /*3eb0*/  @!P0 LDS R18, [R19] ;  /* 0x0000000013128984 */ /* 0x00006c0000000800 */
[----:B------:R0:W2:Y:S01]  /*3ec0*/  @!P0 LDS R17, [R19+0x500] ;  /* 0x0005000013118984 */ /* 0x0000a20000000800 */
[----:B------:R-:W-:Y:S05]  /*3ed0*/  BRA.DIV UR5, `(.L_x_1621) ;  /* 0x0000001605307947 */ /* 0x000fea000b800000 */
[C---:B------:R-:W-:Y:S01]  /*3ee0*/  @!P0 VIADD R21, R16.reuse, 0x14 ;  /* 0x0000001410158836 */ /* 0x040fe20000000000 */
[C---:B------:R-:W-:Y:S01]  /*3ef0*/  @!P0 SHF.L.U32 R22, R11.reuse, 0x1, RZ ;  /* 0x000000010b168819 */ /* 0x040fe200000006ff */
[----:B------:R-:W-:Y:S01]  /*3f00*/  IMAD.MOV.U32 R34, RZ, RZ, RZ ;  /* 0x000000ffff227224 */ /* 0x000fe200078e00ff */
[----:B------:R-:W-:Y:S01]  /*3f10*/  @!P0 SHF.L.U32 R26, R11, 0x1, RZ ;  /* 0x000000010b1a8819 */ /* 0x000fe200000006ff */
[----:B------:R-:W-:Y:S01]  /*3f20*/  IMAD.MOV.U32 R40, RZ, RZ, 0xffff ;  /* 0x0000ffffff287424 */ /* 0x000fe200078e00ff */
[----:B------:R-:W-:Y:S01]  /*3f30*/  @!P0 IADD3 R23, R16, 0x28, RZ ;  /* 0x0000002810178810 */ /* 0x000fe20007ffe0ff */
[----:B------:R-:W-:Y:S01]  /*3f40*/  IMAD.MOV.U32 R28, RZ, RZ, 0xffff ;  /* 0x0000ffffff1c7424 */ /* 0x000fe200078e00ff */
[----:B------:R-:W-:Y:S01]  /*3f50*/  @!P0 LOP3.LUT R21, R21, R22, RZ, 0x3c, !PT ;  /* 0x0000001615158212 */ /* 0x000fe200078e3cff */
[----:B------:R-:W-:Y:S01]  /*3f60*/  IMAD.MOV.U32 R30, RZ, RZ, 0xffff ;  /* 0x0000ffffff1e7424 */ /* 0x000fe200078e00ff */
[----:B------:R-:W-:Y:S01]  /*3f70*/  @!P0 LEA R24, R11, UR4, 0x7 ;  /* 0x000000040b188c11 */ /* 0x000fe2000f8e38ff */
[----:B------:R-:W-:Y:S01]  /*3f80*/  IMAD.MOV.U32 R42, RZ, RZ, 0xffff ;  /* 0x0000ffffff2a7424 */ /* 0x000fe200078e00ff */
[----:B------:R-:W-:-:S02]  /*3f90*/  @!P0 LOP3.LUT R23, R23, R26, RZ, 0x3c, !PT ;  /* 0x0000001a17178212 */ /* 0x000fc400078e3cff */
[----:B------:R-:W-:Y:S02]  /*3fa0*/  @!P0 LEA R32, R11, UR4, 0x7 ;  /* 0x000000040b208c11 */ /* 0x000fe4000f8e38ff */
[----:B------:R-:W-:Y:S02]  /*3fb0*/  @!P0 LEA R21, R21, R24, 0x2 ;  /* 0x0000001815158211 */ /* 0x000fe400078e10ff */
[----:B------:R-:W-:Y:S01]  /*3fc0*/  @!P0 IADD3 R25, R16, 0x3c, RZ ;  /* 0x0000003c10198810 */ /* 0x000fe20007ffe0ff */
[----:B------:R-:W-:Y:S01]  /*3fd0*/  @!P0 IMAD R24, R23, 0x4, R32 ;  /* 0x0000000417188824 */ /* 0x000fe200078e0220 */
[----:B------:R-:W-:Y:S01]  /*3fe0*/  MOV R29, 0xffff ;  /* 0x0000ffff001d7802 */ /* 0x000fe20000000f00 */
[----:B------:R-:W3:Y:S01]  /*3ff0*/  @!P0 LDS R22, [R21] ;  /* 0x0000000015168984 */ /* 0x000ee20000000800 */
[----:B------:R-:W-:Y:S02]  /*4000*/  @!P0 LOP3.LUT R25, R25, R26, RZ, 0x3c, !PT ;  /* 0x0000001a19198212 */ /* 0x000fe400078e3cff */
[----:B------:R-:W-:Y:S01]  /*4010*/  MOV R26, RZ ;  /* 0x000000ff001a7202 */ /* 0x000fe20000000f00 */
[----:B------:R-:W-:Y:S01]  /*4020*/  @!P0 LDS R39, [R24+0x500] ;  /* 0x0005000018278984 */ /* 0x000fe20000000800 */
[----:B------:R-:W-:-:S02]  /*4030*/  @!P0 LEA R41, R25, R32, 0x2 ;  /* 0x0000002019298211 */ /* 0x000fc400078e10ff */
[----:B------:R-:W-:Y:S01]  /*4040*/  MOV R25, RZ ;  /* 0x000000ff00197202 */ /* 0x000fe20000000f00 */
[----:B------:R-:W-:Y:S01]  /*4050*/  @!P0 LDS R27, [R24] ;  /* 0x00000000181b8984 */ /* 0x000fe20000000800 */
[----:B------:R-:W-:Y:S02]  /*4060*/  MOV R32, 0xffff ;  /* 0x0000ffff00207802 */ /* 0x000fe40000000f00 */
[----:B------:R-:W-:Y:S01]  /*4070*/  MOV R36, RZ ;  /* 0x000000ff00247202 */ /* 0x000fe20000000f00 */
[----:B------:R4:W-:Y:S01]  /*4080*/  @!P0 LDS R23, [R21+0x500] ;  /* 0x0005000015178984 */ /* 0x0009e20000000800 */
[----:B------:R-:W-:Y:S02]  /*4090*/  MOV R37, 0xffff ;  /* 0x0000ffff00257802 */ /* 0x000fe40000000f00 */
[----:B------:R-:W-:Y:S01]  /*40a0*/  MOV R31, 0xffff ;  /* 0x0000ffff001f7802 */ /* 0x000fe20000000f00 */
[----:B01----:R-:W0:Y:S01]  /*40b0*/  SHFL.BFLY PT, R19, R18, 0x8, 0x101f ;  /* 0x0d101f0012137f89 */ /* 0x003e2200000e0000 */
[----:B------:R-:W-:-:S02]  /*40c0*/  MOV R45, 0xffff ;  /* 0x0000ffff002d7802 */ /* 0x000fc40000000f00 */
[----:B------:R-:W-:Y:S01]  /*40d0*/  IADD3 R43, R16, R7, RZ ;  /* 0x00000007102b7210 */ /* 0x000fe20007ffe0ff */
[----:B--2---:R-:W1:Y:S01]  /*40e0*/  SHFL.BFLY PT, R32, R17, 0x8, 0x101f ;  /* 0x0d101f0011207f89 */ /* 0x004e6200000e0000 */
[----:B----4-:R-:W-:-:S03]  /*40f0*/  MOV R21, RZ ;  /* 0x000000ff00157202 */ /* 0x010fc60000000f00 */
[----:B------:R-:W2:Y:S01]  /*4100*/  @!P0 LDS R24, [R41] ;  /* 0x0000000029188984 */ /* 0x000ea20000000800 */
[----:B---3--:R-:W-:Y:S02]  /*4110*/  @!P0 IMAD.MOV.U32 R34, RZ, RZ, R22 ;  /* 0x000000ffff228224 */ /* 0x008fe400078e0016 */
[----:B0-----:R-:W-:Y:S01]  /*4120*/  FADD.FTZ R19, R19, R18 ;  /* 0x0000001213137221 */ /* 0x001fe20000010000 */
[----:B------:R0:W-:Y:S01]  /*4130*/  @!P0 LDS R22, [R41+0x500] ;  /* 0x0005000029168984 */ /* 0x0001e20000000800 */
[----:B------:R-:W-:Y:S01]  /*4140*/  @!P0 MOV R25, R39 ;  /* 0x0000002700198202 */ /* 0x000fe20000000f00 */
[----:B-1----:R-:W-:Y:S02]  /*4150*/  FADD.FTZ R18, R32, R17 ;  /* 0x0000001120127221 */ /* 0x002fe40000010000 */
[----:B------:R-:W1:Y:S01]  /*4160*/  SHFL.BFLY PT, R33, R34, 0x8, 0x101f ;  /* 0x0d101f0022217f89 */ /* 0x000e6200000e0000 */
[----:B------:R-:W-:-:S03]  /*4170*/  @!P0 MOV R26, R27 ;  /* 0x0000001b001a8202 */ /* 0x000fc60000000f00 */
[----:B------:R-:W3:Y:S01]  /*4180*/  SHFL.BFLY PT, R40, R25, 0x8, 0x101f ;  /* 0x0d101f0019287f89 */ /* 0x000ee200000e0000 */
[----:B0-----:R-:W-:Y:S02]  /*4190*/  MOV R41, 0xffff ;  /* 0x0000ffff00297802 */ /* 0x001fe40000000f00 */
[----:B------:R-:W-:Y:S01]  /*41a0*/  @!P0 MOV R36, R23 ;  /* 0x0000001700248202 */ /* 0x000fe20000000f00 */
[----:B------:R-:W0:Y:S01]  /*41b0*/  SHFL.BFLY PT, R27, R26, 0x8, 0x101f ;  /* 0x0d101f001a1b7f89 */ /* 0x000e2200000e0000 */
[----:B------:R-:W-:-:S03]  /*41c0*/  MOV R23, RZ ;  /* 0x000000ff00177202 */ /* 0x000fc60000000f00 */
[----:B------:R-:W4:Y:S04]  /*41d0*/  SHFL.BFLY PT, R35, R36, 0x8, 0x101f ;  /* 0x0d101f0024237f89 */ /* 0x000f2800000e0000 */
[----:B------:R-:W5:Y:S01]  /*41e0*/  SHFL.BFLY PT, R20, R19, 0x4, 0x101f ;  /* 0x0c901f0013147f89 */ /* 0x000f6200000e0000 */
[----:B--2---:R-:W-:Y:S02]  /*41f0*/  @!P0 MOV R23, R24 ;  /* 0x0000001800178202 */ /* 0x004fe40000000f00 */
[----:B------:R-:W-:-:S03]  /*4200*/  MOV R24, 0xffff ;  /* 0x0000ffff00187802 */ /* 0x000fc60000000f00 */
[----:B------:R-:W2:Y:S01]  /*4210*/  SHFL.BFLY PT, R44, R23, 0x8, 0x101f ;  /* 0x0d101f00172c7f89 */ /* 0x000ea200000e0000 */
[----:B-1----:R-:W-:Y:S01]  /*4220*/  FADD.FTZ R33, R33, R34 ;  /* 0x0000002221217221 */ /* 0x002fe20000010000 */
[----:B---3--:R-:W-:Y:S01]  /*4230*/  FADD.FTZ R34, R40, R25 ;  /* 0x0000001928227221 */ /* 0x008fe20000010000 */
[----:B------:R-:W-:Y:S01]  /*4240*/  MOV R25, 0xffff ;  /* 0x0000ffff00197802 */ /* 0x000fe20000000f00 */
[----:B0-----:R-:W-:Y:S01]  /*4250*/  FADD.FTZ R27, R27, R26 ;  /* 0x0000001a1b1b7221 */ /* 0x001fe20000010000 */
[----:B------:R-:W-:Y:S01]  /*4260*/  MOV R26, 0xffff ;  /* 0x0000ffff001a7802 */ /* 0x000fe20000000f00 */
[----:B------:R-:W0:Y:S01]  /*4270*/  SHFL.BFLY PT, R32, R18, 0x4, 0x101f ;  /* 0x0c901f0012207f89 */ /* 0x000e2200000e0000 */
[----:B------:R-:W-:Y:S01]  /*4280*/  @!P0 IMAD.MOV.U32 R21, RZ, RZ, R22 ;  /* 0x000000ffff158224 */ /* 0x000fe200078e0016 */
[----:B------:R-:W-:Y:S01]  /*4290*/  MOV R22, 0xffff ;  /* 0x0000ffff00167802 */ /* 0x000fe20000000f00 */
[----:B----4-:R-:W-:Y:S01]  /*42a0*/  FADD.FTZ R35, R35, R36 ;  /* 0x0000002423237221 */ /* 0x010fe20000010000 */
[----:B------:R-:W1:Y:S01]  /*42b0*/  SHFL.BFLY PT, R40, R27, 0x4, 0x101f ;  /* 0x0c901f001b287f89 */ /* 0x000e6200000e0000 */
[----:B-----5:R-:W-:Y:S01]  /*42c0*/  FADD.FTZ R20, R19, R20 ;  /* 0x0000001413147221 */ /* 0x020fe20000010000 */
[----:B------:R-:W-:-:S02]  /*42d0*/  ISETP.NE.AND P0, PT, R11, RZ, PT ;  /* 0x000000ff0b00720c */ /* 0x000fc40003f05270 */
[----:B------:R-:W3:Y:S01]  /*42e0*/  SHFL.BFLY PT, R22, R33, 0x4, 0x101f ;  /* 0x0c901f0021167f89 */ /* 0x000ee200000e0000 */
[----:B------:R-:W-:-:S03]  /*42f0*/  MOV R36, 0xffff ;  /* 0x0000ffff00247802 */ /* 0x000fc60000000f00 */
[----:B------:R-:W4:Y:S01]  /*4300*/  SHFL.BFLY PT, R24, R21, 0x8, 0x101f ;  /* 0x0d101f0015187f89 */ /* 0x000f2200000e0000 */
[----:B--2---:R-:W-:Y:S01]  /*4310*/  FADD.FTZ R44, R44, R23 ;  /* 0x000000172c2c7221 */ /* 0x004fe20000010000 */
[----:B------:R-:W-:Y:S02]  /*4320*/  MOV R23, 0xffff ;  /* 0x0000ffff00177802 */ /* 0x000fe40000000f00 */
[----:B------:R-:W2:Y:S04]  /*4330*/  SHFL.BFLY PT, R38, R35, 0x4, 0x101f ;  /* 0x0c901f0023267f89 */ /* 0x000ea800000e0000 */
[----:B------:R-:W5:Y:S01]  /*4340*/  SHFL.BFLY PT, R39, R34, 0x4, 0x101f ;  /* 0x0c901f0022277f89 */ /* 0x000f6200000e0000 */
[----:B0-----:R-:W-:Y:S01]  /*4350*/  FADD.FTZ R17, R18, R32 ;  /* 0x0000002012117221 */ /* 0x001fe20000010000 */
[----:B------:R-:W-:-:S02]  /*4360*/  MOV R32, 0xffff ;  /* 0x0000ffff00207802 */ /* 0x000fc40000000f00 */
[----:B------:R-:W0:Y:S01]  /*4370*/  SHFL.BFLY PT, R19, R20, 0x2, 0x101f ;  /* 0x0c501f0014137f89 */ /* 0x000e2200000e0000 */
[----:B-1----:R-:W-:-:S03]  /*4380*/  FADD.FTZ R40, R27, R40 ;  /* 0x000000281b287221 */ /* 0x002fc60000010000 */
[----:B------:R-:W1:Y:S01]  /*4390*/  SHFL.BFLY PT, R23, R44, 0x4, 0x101f ;  /* 0x0c901f002c177f89 */ /* 0x000e6200000e0000 */
[----:B---3--:R-:W-:-:S03]  /*43a0*/  FADD.FTZ R37, R33, R22 ;  /* 0x0000001621257221 */ /* 0x008fc60000010000 */
[----:B------:R-:W3:Y:S01]  /*43b0*/  SHFL.BFLY PT, R32, R17, 0x2, 0x101f ;  /* 0x0c501f0011207f89 */ /* 0x000ee200000e0000 */
[----:B------:R-:W-:Y:S02]  /*43c0*/  IMAD.MOV.U32 R22, RZ, RZ, 0xffff ;  /* 0x0000ffffff167424 */ /* 0x000fe400078e00ff */
[----:B----4-:R-:W-:Y:S01]  /*43d0*/  FADD.FTZ R33, R24, R21 ;  /* 0x0000001518217221 */ /* 0x010fe20000010000 */
[----:B------:R-:W-:Y:S01]  /*43e0*/  MOV R21, 0xffff ;  /* 0x0000ffff00157802 */ /* 0x000fe20000000f00 */
[----:B------:R-:W4:Y:S01]  /*43f0*/  SHFL.BFLY PT, R25, R40, 0x2, 0x101f ;  /* 0x0c501f0028197f89 */ /* 0x000f2200000e0000 */
[----:B--2---:R-:W-:Y:S01]  /*4400*/  FADD.FTZ R38, R35, R38 ;  /* 0x0000002623267221 */ /* 0x004fe20000010000 */
[----:B------:R-:W-:Y:S02]  /*4410*/  MOV R35, 0xffff ;  /* 0x0000ffff00237802 */ /* 0x000fe40000000f00 */
[----:B------:R-:W2:Y:S01]  /*4420*/  SHFL.BFLY PT, R22, R37, 0x2, 0x101f ;  /* 0x0c501f0025167f89 */ /* 0x000ea200000e0000 */
[----:B-----5:R-:W-:Y:S01]  /*4430*/  FADD.FTZ R39, R34, R39 ;  /* 0x0000002722277221 */ /* 0x020fe20000010000 */
[----:B------:R-:W-:-:S02]  /*4440*/  MOV R34, 0xffff ;  /* 0x0000ffff00227802 */ /* 0x000fc40000000f00 */
[----:B------:R-:W5:Y:S01]  /*4450*/  SHFL.BFLY PT, R21, R38, 0x2, 0x101f ;  /* 0x0c501f0026157f89 */ /* 0x000f6200000e0000 */
[----:B0-----:R-:W-:Y:S01]  /*4460*/  FADD.FTZ R19, R20, R19 ;  /* 0x0000001314137221 */ /* 0x001fe20000010000 */
[----:B------:R-:W-:Y:S02]  /*4470*/  MOV R20, 0xffff ;  /* 0x0000ffff00147802 */ /* 0x000fe40000000f00 */
[----:B------:R-:W0:Y:S01]  /*4480*/  SHFL.BFLY PT, R26, R39, 0x2, 0x101f ;  /* 0x0c501f00271a7f89 */ /* 0x000e2200000e0000 */
[----:B-1----:R-:W-:-:S03]  /*4490*/  FADD.FTZ R44, R44, R23 ;  /* 0x000000172c2c7221 */ /* 0x002fc60000010000 */
[----:B------:R-:W1:Y:S01]  /*44a0*/  SHFL.BFLY PT, R34, R33, 0x4, 0x101f ;  /* 0x0c901f0021227f89 */ /* 0x000e6200000e0000 */
[----:B---3--:R-:W-:Y:S01]  /*44b0*/  FADD.FTZ R18, R17, R32 ;  /* 0x0000002011127221 */ /* 0x008fe20000010000 */
[----:B------:R-:W-:Y:S02]  /*44c0*/  IMAD.MOV.U32 R17, RZ, RZ, 0xffff ;  /* 0x0000ffffff117424 */ /* 0x000fe400078e00ff */
[----:B------:R-:W3:Y:S01]  /*44d0*/  SHFL.BFLY PT, R20, R19, 0x1, 0x101f ;  /* 0x0c301f0013147f89 */ /* 0x000ee200000e0000 */
[----:B----4-:R-:W-:-:S03]  /*44e0*/  FADD.FTZ R40, R40, R25 ;  /* 0x0000001928287221 */ /* 0x010fc60000010000 */
[----:B------:R-:W4:Y:S01]  /*44f0*/  SHFL.BFLY PT, R45, R44, 0x2, 0x101f ;  /* 0x0c501f002c2d7f89 */ /* 0x000f2200000e0000 */
[----:B------:R-:W4:Y:S01]  /*4500*/  @!P0 LDC.64 R24, c[0x0][0x220] ;  /* 0x00008800ff188b82 */ /* 0x000f220000000a00 */
[----:B--2---:R-:W-:Y:S02]  /*4510*/  FADD.FTZ R37, R37, R22 ;  /* 0x0000001625257221 */ /* 0x004fe40000010000 */
[----:B------:R-:W2:Y:S01]  /*4520*/  SHFL.BFLY PT, R17, R18, 0x1, 0x101f ;  /* 0x0c301f0012117f89 */ /* 0x000ea200000e0000 */
[----:B-----5:R-:W-:-:S03]  /*4530*/  FADD.FTZ R38, R38, R21 ;  /* 0x0000001526267221 */ /* 0x020fc60000010000 */
[----:B------:R-:W5:Y:S01]  /*4540*/  SHFL.BFLY PT, R36, R37, 0x1, 0x101f ;  /* 0x0c301f0025247f89 */ /* 0x000f6200000e0000 */
[----:B------:R-:W5:Y:S01]  /*4550*/  @!P0 LDC.64 R22, c[0x0][0x218] ;  /* 0x00008600ff168b82 */ /* 0x000f620000000a00 */
[----:B0-----:R-:W-:Y:S02]  /*4560*/  FADD.FTZ R39, R39, R26 ;  /* 0x0000001a27277221 */ /* 0x001fe40000010000 */
[----:B------:R-:W0:Y:S01]  /*4570*/  SHFL.BFLY PT, R35, R38, 0x1, 0x101f ;  /* 0x0c301f0026237f89 */ /* 0x000e2200000e0000 */
[----:B-1----:R-:W-:-:S04]  /*4580*/  FADD.FTZ R33, R33, R34 ;  /* 0x0000002221217221 */ /* 0x002fc80000010000 */
[----:B------:R-:W1:Y:S01]  /*4590*/  @!P0 LDC.64 R26, c[0x0][0x218] ;  /* 0x00008600ff1a8b82 */ /* 0x000e620000000a00 */
[----:B------:R-:W-:Y:S01]  /*45a0*/  MOV R34, 0xffff ;  /* 0x0000ffff00227802 */ /* 0x000fe20000000f00 */
[----:B------:R-:W1:Y:S01]  /*45b0*/  SHFL.BFLY PT, R41, R40, 0x1, 0x101f ;  /* 0x0c301f0028297f89 */ /* 0x000e6200000e0000 */
[----:B---3--:R-:W-:-:S03]  /*45c0*/  FADD.FTZ R19, R19, R20 ;  /* 0x0000001413137221 */ /* 0x008fc60000010000 */
[----:B------:R-:W3:Y:S01]  /*45d0*/  SHFL.BFLY PT, R42, R39, 0x1, 0x101f ;  /* 0x0c301f00272a7f89 */ /* 0x000ee200000e0000 */
[----:B----4-:R-:W-:Y:S01]  /*45e0*/  FADD.FTZ R44, R44, R45 ;  /* 0x0000002d2c2c7221 */ /* 0x010fe20000010000 */
[----:B------:R-:W-:Y:S01]  /*45f0*/  @!P0 F2FP.F16.F32.PACK_AB R32, RZ, R19 ;  /* 0x00000013ff20823e */ /* 0x000fe200000000ff */
[----:B------:R-:W4:Y:S01]  /*4600*/  @!P0 LDC.64 R20, c[0x0][0x220] ;  /* 0x00008800ff148b82 */ /* 0x000f220000000a00 */
[----:B------:R-:W4:Y:S01]  /*4610*/  SHFL.BFLY PT, R34, R33, 0x2, 0x101f ;  /* 0x0c501f0021227f89 */ /* 0x000f2200000e0000 */
[----:B--2---:R-:W-:Y:S01]  /*4620*/  FADD.FTZ R46, R18, R17 ;  /* 0x00000011122e7221 */ /* 0x004fe20000010000 */
[----:B------:R-:W-:-:S04]  /*4630*/  @!P0 IMAD.WIDE R24, R43, 0x2, R24 ;  /* 0x000000022b188825 */ /* 0x000fc800078e0218 */
[----:B-----5:R-:W-:Y:S01]  /*4640*/  FADD.FTZ R36, R37, R36 ;  /* 0x0000002425247221 */ /* 0x020fe20000010000 */
[----:B------:R-:W-:Y:S01]  /*4650*/  @!P0 F2FP.F16.F32.PACK_AB R46, RZ, R46 ;  /* 0x0000002eff2e823e */ /* 0x000fe200000000ff */
[----:B------:R-:W2:Y:S01]  /*4660*/  @!P0 LDC.64 R18, c[0x0][0x218] ;  /* 0x00008600ff128b82 */ /* 0x000ea20000000a00 */
[----:B------:R-:W-:Y:S02]  /*4670*/  IMAD.MOV.U32 R37, RZ, RZ, 0xffff ;  /* 0x0000ffffff257424 */ /* 0x000fe400078e00ff */
[----:B0-----:R-:W-:Y:S01]  /*4680*/  FADD.FTZ R35, R38, R35 ;  /* 0x0000002326237221 */ /* 0x001fe20000010000 */
[----:B------:R-:W-:-:S03]  /*4690*/  @!P0 IMAD.WIDE R22, R43, 0x2, R22 ;  /* 0x000000022b168825 */ /* 0x000fc600078e0216 */
[----:B------:R-:W0:Y:S01]  /*46a0*/  SHFL.BFLY PT, R37, R44, 0x1, 0x101f ;  /* 0x0c301f002c257f89 */ /* 0x000e2200000e0000 */
[----:B------:R-:W5:Y:S01]  /*46b0*/  @!P0 LDC.64 R16, c[0x0][0x220] ;  /* 0x00008800ff108b82 */ /* 0x000f620000000a00 */
[----:B-1----:R-:W-:-:S04]  /*46c0*/  @!P0 IMAD.WIDE R26, R43, 0x2, R26 ;  /* 0x000000022b1a8825 */ /* 0x002fc800078e021a */
[----:B------:R-:W-:Y:S01]  /*46d0*/  FADD.FTZ R40, R40, R41 ;  /* 0x0000002928287221 */ /* 0x000fe20000010000 */
[----:B---3--:R-:W-:Y:S01]  /*46e0*/  FADD.FTZ R39, R39, R42 ;  /* 0x0000002a27277221 */ /* 0x008fe20000010000 */
[----:B------:R1:W-:Y:S03]  /*46f0*/  @!P0 STG.E.U16 desc[UR12][R26.64], R32 ;  /* 0x000000201a008986 */ /* 0x0003e6000c10150c */
[----:B------:R-:W-:Y:S01]  /*4700*/  @!P0 F2FP.F16.F32.PACK_AB R28, RZ, R40 ;  /* 0x00000028ff1c823e */ /* 0x000fe200000000ff */
[----:B----4-:R-:W-:-:S04]  /*4710*/  @!P0 IMAD.WIDE R20, R43, 0x2, R20 ;  /* 0x000000022b148825 */ /* 0x010fc800078e0214 */
[----:B------:R-:W-:Y:S01]  /*4720*/  FADD.FTZ R33, R33, R34 ;  /* 0x0000002221217221 */ /* 0x000fe20000010000 */
[----:B------:R3:W-:Y:S01]  /*4730*/  @!P0 STG.E.U16 desc[UR12][R24.64], R46 ;  /* 0x0000002e18008986 */ /* 0x0007e2000c10150c */
[C---:B--2---:R-:W-:Y:S01]  /*4740*/  @!P0 IMAD.WIDE R18, R43.reuse, 0x2, R18 ;  /* 0x000000022b128825 */ /* 0x044fe200078e0212 */
[----:B-1----:R-:W-:Y:S02]  /*4750*/  @!P0 F2FP.F16.F32.PACK_AB R27, RZ, R35 ;  /* 0x00000023ff1b823e */ /* 0x002fe400000000ff */
[----:B------:R-:W-:Y:S02]  /*4760*/  MOV R32, 0xffff ;  /* 0x0000ffff00207802 */ /* 0x000fe40000000f00 */
[----:B---3--:R-:W-:Y:S01]  /*4770*/  @!P0 F2FP.F16.F32.PACK_AB R25, RZ, R36 ;  /* 0x00000024ff19823e */ /* 0x008fe200000000ff */
[----:B0-----:R-:W-:Y:S01]  /*4780*/  FADD.FTZ R37, R44, R37 ;  /* 0x000000252c257221 */ /* 0x001fe20000010000 */
[----:B------:R-:W-:Y:S01]  /*4790*/  @!P0 F2FP.F16.F32.PACK_AB R35, RZ, R39 ;  /* 0x00000027ff23823e */ /* 0x000fe200000000ff */
[----:B-----5:R-:W-:Y:S01]  /*47a0*/  @!P0 IMAD.WIDE R16, R43, 0x2, R16 ;  /* 0x000000022b108825 */ /* 0x020fe200078e0210 */
[----:B------:R0:W1:Y:S04]  /*47b0*/  SHFL.BFLY PT, R32, R33, 0x1, 0x101f ;  /* 0x0c301f0021207f89 */ /* 0x00006800000e0000 */
[----:B------:R0:W-:Y:S04]  /*47c0*/  @!P0 STG.E.U16 desc[UR12][R22.64+0x28], R25 ;  /* 0x0000281916008986 */ /* 0x0001e8000c10150c */
[----:B------:R0:W-:Y:S04]  /*47d0*/  @!P0 STG.E.U16 desc[UR12][R20.64+0x28], R27 ;  /* 0x0000281b14008986 */ /* 0x0001e8000c10150c */
[----:B------:R0:W-:Y:S04]  /*47e0*/  @!P0 STG.E.U16 desc[UR12][R18.64+0x50], R28 ;  /* 0x0000501c12008986 */ /* 0x0001e8000c10150c */
[----:B------:R0:W-:Y:S02]  /*47f0*/  @!P0 STG.E.U16 desc[UR12][R16.64+0x50], R35 ;  /* 0x0000502310008986 */ /* 0x0001e4000c10150c */
.L_x_1685:
[----:B0-----:R-:W0:Y:S01]  /*4800*/  @!P0 LDC.64 R16, c[0x0][0x218] ;  /* 0x00008600ff108b82 */ /* 0x001e220000000a00 */
[----:B-1----:R-:W-:Y:S01]  /*4810*/  FADD.FTZ R21, R33, R32 ;  /* 0x0000002021157221 */ /* 0x002fe20000010000 */
[----:B------:R-:W-:-:S04]  /*4820*/  @!P0 F2FP.F16.F32.PACK_AB R20, RZ, R37 ;  /* 0x00000025ff14823e */ /* 0x000fc800000000ff */
[----:B------:R-:W-:Y:S02]  /*4830*/  @!P0 F2FP.F16.F32.PACK_AB R21, RZ, R21 ;  /* 0x00000015ff15823e */ /* 0x000fe400000000ff */
[----:B------:R-:W1:Y:S01]  /*4840*/  @!P0 LDC.64 R18, c[0x0][0x220] ;  /* 0x00008800ff128b82 */ /* 0x000e620000000a00 */
[----:B0-----:R-:W-:-:S05]  /*4850*/  @!P0 IMAD.WIDE R16, R43, 0x2, R16 ;  /* 0x000000022b108825 */ /* 0x001fca00078e0210 */
[----:B------:R3:W-:Y:S01]  /*4860*/  @!P0 STG.E.U16 desc[UR12][R16.64+0x78], R20 ;  /* 0x0000781410008986 */ /* 0x0007e2000c10150c */
[----:B-1----:R-:W-:-:S05]  /*4870*/  @!P0 IMAD.WIDE R18, R43, 0x2, R18 ;  /* 0x000000022b128825 */ /* 0x002fca00078e0212 */
[----:B------:R3:W-:Y:S02]  /*4880*/  @!P0 STG.E.U16 desc[UR12][R18.64+0x78], R21 ;  /* 0x0000781512008986 */ /* 0x0007e4000c10150c */
.L_x_1615:
        /* <DEDUP_REMOVED lines=8> */
.L_x_1618:
[----:B------:R-:W-:Y:S01]  /*4910*/  HFMA2.MMA R29, -RZ, RZ, 0, 0.000503063201904296875 ;  /* 0x0000101fff1d7435 */ /* 0x000fe200000001ff */
[----:B-1----:R-:W-:Y:S01]  /*4920*/  MOV R31, R16 ;  /* 0x00000010001f7202 */ /* 0x002fe20000000f00 */
[----:B------:R-:W-:Y:S01]  /*4930*/  IMAD.MOV.U32 R30, RZ, RZ, 0x8 ;  /* 0x00000008ff1e7424 */ /* 0x000fe200078e00ff */
[----:B------:R-:W-:-:S08]  /*4940*/  MOV R28, 0xffff ;  /* 0x0000ffff001c7802 */ /* 0x000fd00000000f00 */
[----:B0-2---:R-:W-:Y:S05]  /*4950*/  WARPSYNC.COLLECTIVE R28, `(.L_x_1623) ;  /* 0x000000001c087348 */ /* 0x005fea0003c00000 */
[----:B------:R1:W3:Y:S02]  /*4960*/  SHFL.BFLY P2, R32, R31, R30, R29 ;  /* 0x0c00001e1f207389 */ /* 0x0002e4000004001d */
[----:B0123--:R-:W-:Y:S01]  /*4970*/  ENDCOLLECTIVE ;  /* 0x000000000000791b */ /* 0x00ffe20003800000 */
.L_x_1623:
[----:B------:R-:W-:Y:S01]  /*4980*/  IMAD.MOV.U32 R31, RZ, RZ, R17 ;  /* 0x000000ffff1f7224 */ /* 0x000fe200078e0011 */
[----:B------:R-:W-:-:S07]  /*4990*/  MOV R19, R32 ;  /* 0x0000002000137202 */ /* 0x000fce0000000f00 */
[----:B------:R-:W-:Y:S05]  /*49a0*/  WARPSYNC.COLLECTIVE R28, `(.L_x_1624) ;  /* 0x000000001c087348 */ /* 0x000fea0003c00000 */
[----:B------:R0:W1:Y:S02]  /*49b0*/  SHFL.BFLY P2, R32, R31, R30, R29 ;  /* 0x0c00001e1f207389 */ /* 0x000064000004001d */
[----:B01----:R-:W-:Y:S01]  /*49c0*/  ENDCOLLECTIVE ;  /* 0x000000000000791b */ /* 0x003fe20003800000 */
.L_x_1624:
[----:B------:R-:W-:Y:S01]  /*49d0*/  FADD.FTZ R19, R19, R16 ;  /* 0x0000001013137221 */ /* 0x000fe20000010000 */
[----:B------:R-:W-:-:S04]  /*49e0*/  HFMA2.MMA R30, -RZ, RZ, 0, 2.384185791015625e-07 ;  /* 0x00000004ff1e7435 */ /* 0x000fc800000001ff */
[----:B------:R-:W-:Y:S02]  /*49f0*/  MOV R31, R19 ;  /* 0x00000013001f7202 */ /* 0x000fe40000000f00 */
[----:B------:R-:W-:-:S07]  /*4a00*/  MOV R18, R32 ;  /* 0x0000002000127202 */ /* 0x000fce0000000f00 */
[----:B------:R-:W-:Y:S05]  /*4a10*/  WARPSYNC.COLLECTIVE R28, `(.L_x_1625) ;  /* 0x000000001c087348 */ /* 0x000fea0003c00000 */
[----:B------:R0:W1:Y:S02]  /*4a20*/  SHFL.BFLY P2, R32, R31, R30, R29 ;  /* 0x0c00001e1f207389 */ /* 0x000064000004001d */
[----:B01----:R-:W-:Y:S01]  /*4a30*/  ENDCOLLECTIVE ;  /* 0x000000000000791b */ /* 0x003fe20003800000 */
.L_x_1625:
[----:B------:R-:W-:-:S05]  /*4a40*/  FADD.FTZ R18, R18, R17 ;  /* 0x0000001112127221 */ /* 0x000fca0000010000 */
[----:B------:R-:W-:Y:S01]  /*4a50*/  MOV R31, R18 ;  /* 0x00000012001f7202 */ /* 0x000fe20000000f00 */
[----:B------:R-:W-:-:S07]  /*4a60*/  IMAD.MOV.U32 R20, RZ, RZ, R32 ;  /* 0x000000ffff147224 */ /* 0x000fce00078e0020 */
[----:B------:R-:W-:Y:S05]  /*4a70*/  WARPSYNC.COLLECTIVE R28, `(.L_x_1626) ;  /* 0x000000001c087348 */ /* 0x000fea0003c00000 */
[----:B------:R0:W1:Y:S02]  /*4a80*/  SHFL.BFLY P2, R32, R31, R30, R29 ;  /* 0x0c00001e1f207389 */ /* 0x000064000004001d */
[----:B01----:R-:W-:Y:S01]  /*4a90*/  ENDCOLLECTIVE ;  /* 0x000000000000791b */ /* 0x003fe20003800000 */
.L_x_1626:
[----:B------:R-:W-:-:S05]  /*4aa0*/  FADD.FTZ R20, R19, R20 ;  /* 0x0000001413147221 */ /* 0x000fca0000010000 */
[----:B------:R-:W-:Y:S01]  /*4ab0*/  MOV R31, R20 ;  /* 0x00000014001f7202 */ /* 0x000fe20000000f00 */
[----:B------:R-:W-:Y:S01]  /*4ac0*/  IMAD.MOV.U32 R30, RZ, RZ, 0x2 ;  /* 0x00000002ff1e7424 */ /* 0x000fe200078e00ff */
[----:B------:R-:W-:-:S07]  /*4ad0*/  MOV R21, R32 ;  /* 0x0000002000157202 */ /* 0x000fce0000000f00 */
[----:B------:R-:W-:Y:S05]  /*4ae0*/  WARPSYNC.COLLECTIVE R28, `(.L_x_1627) ;  /* 0x000000001c087348 */ /* 0x000fea0003c00000 */
[----:B------:R0:W1:Y:S02]  /*4af0*/  SHFL.BFLY P2, R32, R31, R30, R29 ;  /* 0x0c00001e1f207389 */ /* 0x000064000004001d */
[----:B01----:R-:W-:Y:S01]  /*4b00*/  ENDCOLLECTIVE ;  /* 0x000000000000791b */ /* 0x003fe20003800000 */
.L_x_1627:
[----:B------:R-:W-:-:S05]  /*4b10*/  FADD.FTZ R21, R18, R21 ;  /* 0x0000001512157221 */ /* 0x000fca0000010000 */
[----:B------:R-:W-:Y:S02]  /*4b20*/  MOV R31, R21 ;  /* 0x00000015001f7202 */ /* 0x000fe40000000f00 */
[----:B------:R-:W-:-:S07]  /*4b30*/  MOV R23, R32 ;  /* 0x0000002000177202 */ /* 0x000fce0000000f00 */
[----:B------:R-:W-:Y:S05]  /*4b40*/  WARPSYNC.COLLECTIVE R28, `(.L_x_1628) ;  /* 0x000000001c087348 */ /* 0x000fea0003c00000 */
[----:B------:R0:W1:Y:S02]  /*4b50*/  SHFL.BFLY P2, R32, R31, R30, R29 ;  /* 0x0c00001e1f207389 */ /* 0x000064000004001d */
[----:B01----:R-:W-:Y:S01]  /*4b60*/  ENDCOLLECTIVE ;  /* 0x000000000000791b */ /* 0x003fe20003800000 */
.L_x_1628:
[----:B------:R-:W-:Y:S01]  /*4b70*/  FADD.FTZ R23, R20, R23 ;  /* 0x0000001714177221 */ /* 0x000fe20000010000 */
[----:B------:R-:W-:-:S03]  /*4b80*/  HFMA2.MMA R30, -RZ, RZ, 0, 5.9604644775390625e-08 ;  /* 0x00000001ff1e7435 */ /* 0x000fc600000001ff */
[----:B------:R-:W-:Y:S01]  /*4b90*/  IMAD.MOV.U32 R31, RZ, RZ, R23 ;  /* 0x000000ffff1f7224 */ /* 0x000fe200078e0017 */
[----:B------:R-:W-:-:S07]  /*4ba0*/  MOV R16, R32 ;  /* 0x0000002000107202 */ /* 0x000fce0000000f00 */
[----:B------:R-:W-:Y:S05]  /*4bb0*/  WARPSYNC.COLLECTIVE R28, `(.L_x_1629) ;  /* 0x000000001c087348 */ /* 0x000fea0003c00000 */
[----:B------:R0:W1:Y:S02]  /*4bc0*/  SHFL.BFLY P2, R32, R31, R30, R29 ;  /* 0x0c00001e1f207389 */ /* 0x000064000004001d */
[----:B01----:R-:W-:Y:S01]  /*4bd0*/  ENDCOLLECTIVE ;  /* 0x000000000000791b */ /* 0x003fe20003800000 */
.L_x_1629:
[----:B------:R-:W-:-:S05]  /*4be0*/  FADD.FTZ R16, R21, R16 ;  /* 0x0000001015107221 */ /* 0x000fca0000010000 */
[----:B------:R-:W-:Y:S02]  /*4bf0*/  MOV R31, R16 ;  /* 0x00000010001f7202 */ /* 0x000fe40000000f00 */
[----:B------:R-:W-:-:S07]  /*4c00*/  MOV R22, R32 ;  /* 0x0000002000167202 */ /* 0x000fce0000000f00 */
[----:B------:R-:W-:Y:S05]  /*4c10*/  WARPSYNC.COLLECTIVE R28, `(.L_x_1630) ;  /* 0x000000001c087348 */ /* 0x000fea0003c00000 */
[----:B------:R0:W1:Y:S02]  /*4c20*/  SHFL.BFLY P2, R32, R31, R30, R29 ;  /* 0x0c00001e1f207389 */ /* 0x000064000004001d */
[----:B01----:R-:W-:Y:S01]  /*4c30*/  ENDCOLLECTIVE ;  /* 0x000000000000791b */ /* 0x003fe20003800000 */
.L_x_1630:
[----:B------:R-:W-:Y:S01]  /*4c40*/  FADD.FTZ R22, R23, R22 ;  /* 0x0000001617167221 */ /* 0x000fe20000010000 */
[----:B------:R-:W-:Y:S06]  /*4c50*/  BRA `(.L_x_1631) ;  /* 0xffffffe800ec7947 */ /* 0x000fec000383ffff */
.L_x_1619:
        /* <DEDUP_REMOVED lines=8> */
.L_x_1633:
[----:B------:R-:W-:Y:S05]  /*4ce0*/  BSYNC B1 ;  /* 0x0000000000017941 */ /* 0x000fea0003800000 */
.L_x_1632:
        /* <DEDUP_REMOVED lines=8> */
.L_x_1634:
[----:B------:R-:W-:Y:S01]  /*4d70*/  FADD.FTZ R23, R23, R16 ;  /* 0x0000001017177221 */ /* 0x000fe20000010000 */
[----:B------:R-:W-:-:S04]  /*4d80*/  HFMA2.MMA R30, -RZ, RZ, 0, 2.384185791015625e-07 ;  /* 0x00000004ff1e7435 */ /* 0x000fc800000001ff */
[----:B------:R-:W-:Y:S02]  /*4d90*/  MOV R31, R23 ;  /* 0x00000017001f7202 */ /* 0x000fe40000000f00 */
[----:B------:R-:W-:-:S07]  /*4da0*/  MOV R22, R32 ;  /* 0x0000002000167202 */ /* 0x000fce0000000f00 */
[----:B------:R-:W-:Y:S05]  /*4db0*/  WARPSYNC.COLLECTIVE R28, `(.L_x_1635) ;  /* 0x000000001c087348 */ /* 0x000fea0003c00000 */
[----:B------:R0:W1:Y:S02]  /*4dc0*/  SHFL.BFLY P2, R32, R31, R30, R29 ;  /* 0x0c00001e1f207389 */ /* 0x000064000004001d */
[----:B01----:R-:W-:Y:S01]  /*4dd0*/  ENDCOLLECTIVE ;  /* 0x000000000000791b */ /* 0x003fe20003800000 */
.L_x_1635:
[----:B------:R-:W-:-:S05]  /*4de0*/  FADD.FTZ R22, R22, R17 ;  /* 0x0000001116167221 */ /* 0x000fca0000010000 */
[----:B------:R-:W-:Y:S01]  /*4df0*/  MOV R31, R22 ;  /* 0x00000016001f7202 */ /* 0x000fe20000000f00 */
[----:B------:R-:W-:-:S07]  /*4e00*/  IMAD.MOV.U32 R24, RZ, RZ, R32 ;  /* 0x000000ffff187224 */ /* 0x000fce00078e0020 */
[----:B------:R-:W-:Y:S05]  /*4e10*/  WARPSYNC.COLLECTIVE R28, `(.L_x_1636) ;  /* 0x000000001c087348 */ /* 0x000fea0003c00000 */
[----:B------:R0:W1:Y:S02]  /*4e20*/  SHFL.BFLY P2, R32, R31, R30, R29 ;  /* 0x0c00001e1f207389 */ /* 0x000064000004001d */
[----:B01----:R-:W-:Y:S01]  /*4e30*/  ENDCOLLECTIVE ;  /* 0x000000000000791b */ /* 0x003fe20003800000 */
.L_x_1636:
[----:B------:R-:W-:-:S05]  /*4e40*/  FADD.FTZ R24, R23, R24 ;  /* 0x0000001817187221 */ /* 0x000fca0000010000 */
[----:B------:R-:W-:Y:S01]  /*4e50*/  MOV R31, R24 ;  /* 0x00000018001f7202 */ /* 0x000fe20000000f00 */
[----:B------:R-:W-:Y:S01]  /*4e60*/  IMAD.MOV.U32 R30, RZ, RZ, 0x2 ;  /* 0x00000002ff1e7424 */ /* 0x000fe200078e00ff */
[----:B------:R-:W-:-:S07]  /*4e70*/  MOV R25, R32 ;  /* 0x0000002000197202 */ /* 0x000fce0000000f00 */
[----:B------:R-:W-:Y:S05]  /*4e80*/  WARPSYNC.COLLECTIVE R28, `(.L_x_1637) ;  /* 0x000000001c087348 */ /* 0x000fea0003c00000 */
[----:B------:R0:W1:Y:S02]  /*4e90*/  SHFL.BFLY P2, R32, R31, R30, R29 ;  /* 0x0c00001e1f207389 */ /* 0x000064000004001d */
[----:B01----:R-:W-:Y:S01]  /*4ea0*/  ENDCOLLECTIVE ;  /* 0x000000000000791b */ /* 0x003fe20003800000 */
.L_x_1637:
[----:B------:R-:W-:-:S05]  /*4eb0*/  FADD.FTZ R25, R22, R25 ;  /* 0x0000001916197221 */ /* 0x000fca0000010000 */
[----:B------:R-:W-:Y:S02]  /*4ec0*/  MOV R31, R25 ;  /* 0x00000019001f7202 */ /* 0x000fe40000000f00 */
[----:B------:R-:W-:-:S07]  /*4ed0*/  MOV R27, R32 ;  /* 0x00000020001b7202 */ /* 0x000fce0000000f00 */
[----:B------:R-:W-:Y:S05]  /*4ee0*/  WARPSYNC.COLLECTIVE R28, `(.L_x_1638) ;  /* 0x000000001c087348 */ /* 0x000fea0003c00000 */
[----:B------:R0:W1:Y:S02]  /*4ef0*/  SHFL.BFLY P2, R32, R31, R30, R29 ;  /* 0x0c00001e1f207389 */ /* 0x000064000004001d */
[----:B01----:R-:W-:Y:S01]  /*4f00*/  ENDCOLLECTIVE ;  /* 0x000000000000791b */ /* 0x003fe20003800000 */
.L_x_1638:
[----:B------:R-:W-:Y:S01]  /*4f10*/  FADD.FTZ R27, R24, R27 ;  /* 0x0000001b181b7221 */ /* 0x000fe20000010000 */
[----:B------:R-:W-:-:S03]  /*4f20*/  HFMA2.MMA R30, -RZ, RZ, 0, 5.9604644775390625e-08 ;  /* 0x00000001ff1e7435 */ /* 0x000fc600000001ff */
[----:B------:R-:W-:Y:S01]  /*4f30*/  IMAD.MOV.U32 R31, RZ, RZ, R27 ;  /* 0x000000ffff1f7224 */ /* 0x000fe200078e001b */
[----:B------:R-:W-:-:S07]  /*4f40*/  MOV R16, R32 ;  /* 0x0000002000107202 */ /* 0x000fce0000000f00 */
[----:B------:R-:W-:Y:S05]  /*4f50*/  WARPSYNC.COLLECTIVE R28, `(.L_x_1639) ;  /* 0x000000001c087348 */ /* 0x000fea0003c00000 */
[----:B------:R0:W1:Y:S02]  /*4f60*/  SHFL.BFLY P2, R32, R31, R30, R29 ;  /* 0x0c00001e1f207389 */ /* 0x000064000004001d */
[----:B01----:R-:W-:Y:S01]  /*4f70*/  ENDCOLLECTIVE ;  /* 0x000000000000791b */ /* 0x003fe20003800000 */
.L_x_1639:
[----:B------:R-:W-:-:S05]  /*4f80*/  FADD.FTZ R16, R25, R16 ;  /* 0x0000001019107221 */ /* 0x000fca0000010000 */
[----:B------:R-:W-:Y:S02]  /*4f90*/  MOV R31, R16 ;  /* 0x00000010001f7202 */ /* 0x000fe40000000f00 */
[----:B------:R-:W-:-:S07]  /*4fa0*/  MOV R26, R32 ;  /* 0x00000020001a7202 */ /* 0x000fce0000000f00 */
[----:B------:R-:W-:Y:S05]  /*4fb0*/  WARPSYNC.COLLECTIVE R28, `(.L_x_1640) ;  /* 0x000000001c087348 */ /* 0x000fea0003c00000 */
[----:B------:R0:W1:Y:S02]  /*4fc0*/  SHFL.BFLY P2, R32, R31, R30, R29 ;  /* 0x0c00001e1f207389 */ /* 0x000064000004001d */
[----:B01----:R-:W-:Y:S01]  /*4fd0*/  ENDCOLLECTIVE ;  /* 0x000000000000791b */ /* 0x003fe20003800000 */
.L_x_1640:
[----:B------:R-:W-:Y:S01]  /*4fe0*/  FADD.FTZ R26, R27, R26 ;  /* 0x0000001a1b1a7221 */ /* 0x000fe20000010000 */
[----:B------:R-:W-:Y:S06]  /*4ff0*/  BRA `(.L_x_1641) ;  /* 0xffffffe800c07947 */ /* 0x000fec000383ffff */
.L_x_1620:
        /* <DEDUP_REMOVED lines=8> */
.L_x_1643:
[----:B------:R-:W-:Y:S05]  /*5080*/  BSYNC B1 ;  /* 0x0000000000017941 */ /* 0x000fea0003800000 */
.L_x_1642:
        /* <DEDUP_REMOVED lines=8> */
.L_x_1644:
[----:B------:R-:W-:Y:S01]  /*5110*/  FADD.FTZ R23, R23, R16 ;  /* 0x0000001017177221 */ /* 0x000fe20000010000 */
[----:B------:R-:W-:-:S04]  /*5120*/  HFMA2.MMA R30, -RZ, RZ, 0, 2.384185791015625e-07 ;  /* 0x00000004ff1e7435 */ /* 0x000fc800000001ff */
[----:B------:R-:W-:Y:S02]  /*5130*/  MOV R31, R23 ;  /* 0x00000017001f7202 */ /* 0x000fe40000000f00 */
[----:B------:R-:W-:-:S07]  /*5140*/  MOV R22, R32 ;  /* 0x0000002000167202 */ /* 0x000fce0000000f00 */
[----:B------:R-:W-:Y:S05]  /*5150*/  WARPSYNC.COLLECTIVE R28, `(.L_x_1645) ;  /* 0x000000001c087348 */ /* 0x000fea0003c00000 */
[----:B------:R0:W1:Y:S02]  /*5160*/  SHFL.BFLY P2, R32, R31, R30, R29 ;  /* 0x0c00001e1f207389 */ /* 0x000064000004001d */
[----:B01----:R-:W-:Y:S01]  /*5170*/  ENDCOLLECTIVE ;  /* 0x000000000000791b */ /* 0x003fe20003800000 */
.L_x_1645:
[----:B------:R-:W-:-:S05]  /*5180*/  FADD.FTZ R22, R22, R17 ;  /* 0x0000001116167221 */ /* 0x000fca0000010000 */
[----:B------:R-:W-:Y:S01]  /*5190*/  MOV R31, R22 ;  /* 0x00000016001f7202 */ /* 0x000fe20000000f00 */
[----:B------:R-:W-:-:S07]  /*51a0*/  IMAD.MOV.U32 R24, RZ, RZ, R32 ;  /* 0x000000ffff187224 */ /* 0x000fce00078e0020 */
[----:B------:R-:W-:Y:S05]  /*51b0*/  WARPSYNC.COLLECTIVE R28, `(.L_x_1646) ;  /* 0x000000001c087348 */ /* 0x000fea0003c00000 */
[----:B------:R0:W1:Y:S02]  /*51c0*/  SHFL.BFLY P2, R32, R31, R30, R29 ;  /* 0x0c00001e1f207389 */ /* 0x000064000004001d */
[----:B01----:R-:W-:Y:S01]  /*51d0*/  ENDCOLLECTIVE ;  /* 0x000000000000791b */ /* 0x003fe20003800000 */
.L_x_1646:
[----:B------:R-:W-:-:S05]  /*51e0*/  FADD.FTZ R24, R23, R24 ;  /* 0x0000001817187221 */ /* 0x000fca0000010000 */
[----:B------:R-:W-:Y:S01]  /*51f0*/  MOV R31, R24 ;  /* 0x00000018001f7202 */ /* 0x000fe20000000f00 */
[----:B------:R-:W-:Y:S01]  /*5200*/  IMAD.MOV.U32 R30, RZ, RZ, 0x2 ;  /* 0x00000002ff1e7424 */ /* 0x000fe200078e00ff */
[----:B------:R-:W-:-:S07]  /*5210*/  MOV R25, R32 ;  /* 0x0000002000197202 */ /* 0x000fce0000000f00 */
[----:B------:R-:W-:Y:S05]  /*5220*/  WARPSYNC.COLLECTIVE R28, `(.L_x_1647) ;  /* 0x000000001c087348 */ /* 0x000fea0003c00000 */
[----:B------:R0:W1:Y:S02]  /*5230*/  SHFL.BFLY P2, R32, R31, R30, R29 ;  /* 0x0c00001e1f207389 */ /* 0x000064000004001d */
[----:B01----:R-:W-:Y:S01]  /*5240*/  ENDCOLLECTIVE ;  /* 0x000000000000791b */ /* 0x003fe20003800000 */
.L_x_1647:
[----:B------:R-:W-:-:S05]  /*5250*/  FADD.FTZ R25, R22, R25 ;  /* 0x0000001916197221 */ /* 0x000fca0000010000 */
[----:B------:R-:W-:Y:S02]  /*5260*/  MOV R31, R25 ;  /* 0x00000019001f7202 */ /* 0x000fe40000000f00 */
[----:B------:R-:W-:-:S07]  /*5270*/  MOV R27, R32 ;  /* 0x00000020001b7202 */ /* 0x000fce0000000f00 */
[----:B------:R-:W-:Y:S05]  /*5280*/  WARPSYNC.COLLECTIVE R28, `(.L_x_1648) ;  /* 0x000000001c087348 */ /* 0x000fea0003c00000 */
[----:B------:R0:W1:Y:S02]  /*5290*/  SHFL.BFLY P2, R32, R31, R30, R29 ;  /* 0x0c00001e1f207389 */ /* 0x000064000004001d */
[----:B01----:R-:W-:Y:S01]  /*52a0*/  ENDCOLLECTIVE ;  /* 0x000000000000791b */ /* 0x003fe20003800000 */
.L_x_1648:
[----:B------:R-:W-:Y:S01]  /*52b0*/  FADD.FTZ R27, R24, R27 ;  /* 0x0000001b181b7221 */ /* 0x000fe20000010000 */
[----:B------:R-:W-:-:S03]  /*52c0*/  HFMA2.MMA R30, -RZ, RZ, 0, 5.9604644775390625e-08 ;  /* 0x00000001ff1e7435 */ /* 0x000fc600000001ff */
[----:B------:R-:W-:Y:S01]  /*52d0*/  IMAD.MOV.U32 R31, RZ, RZ, R27 ;  /* 0x000000ffff1f7224 */ /* 0x000fe200078e001b */
[----:B------:R-:W-:-:S07]  /*52e0*/  MOV R16, R32 ;  /* 0x0000002000107202 */ /* 0x000fce0000000f00 */
[----:B------:R-:W-:Y:S05]  /*52f0*/  WARPSYNC.COLLECTIVE R28, `(.L_x_1649) ;  /* 0x000000001c087348 */ /* 0x000fea0003c00000 */
[----:B------:R0:W1:Y:S02]  /*5300*/  SHFL.BFLY P2, R32, R31, R30, R29 ;  /* 0x0c00001e1f207389 */ /* 0x000064000004001d */
[----:B01----:R-:W-:Y:S01]  /*5310*/  ENDCOLLECTIVE ;  /* 0x000000000000791b */ /* 0x003fe20003800000 */
.L_x_1649:
[----:B------:R-:W-:-:S05]  /*5320*/  FADD.FTZ R16, R25, R16 ;  /* 0x0000001019107221 */ /* 0x000fca0000010000 */
[----:B------:R-:W-:Y:S02]  /*5330*/  MOV R31, R16 ;  /* 0x00000010001f7202 */ /* 0x000fe40000000f00 */
[----:B------:R-:W-:-:S07]  /*5340*/  MOV R26, R32 ;  /* 0x00000020001a7202 */ /* 0x000fce0000000f00 */
[----:B------:R-:W-:Y:S05]  /*5350*/  WARPSYNC.COLLECTIVE R28, `(.L_x_1650) ;  /* 0x000000001c087348 */ /* 0x000fea0003c00000 */
[----:B------:R0:W1:Y:S02]  /*5360*/  SHFL.BFLY P2, R32, R31, R30, R29 ;  /* 0x0c00001e1f207389 */ /* 0x000064000004001d */
[----:B01----:R-:W-:Y:S01]  /*5370*/  ENDCOLLECTIVE ;  /* 0x000000000000791b */ /* 0x003fe20003800000 */
.L_x_1650:
[----:B------:R-:W-:Y:S01]  /*5380*/  FADD.FTZ R26, R27, R26 ;  /* 0x0000001a1b1a7221 */ /* 0x000fe20000010000 */
[----:B------:R-:W-:Y:S06]  /*5390*/  BRA `(.L_x_1651) ;  /* 0xffffffe8007c7947 */ /* 0x000fec000383ffff */
.L_x_1621:
        /* <DEDUP_REMOVED lines=8> */
.L_x_1653:
[----:B------:R-:W-:Y:S05]  /*5420*/  BSYNC B0 ;  /* 0x0000000000007941 */ /* 0x000fea0003800000 */
.L_x_1652:
        /* <DEDUP_REMOVED lines=11> */
.L_x_1654:
        /* <DEDUP_REMOVED lines=16> */
.L_x_1655:
[----:B------:R-:W-:Y:S01]  /*55e0*/  MOV R31, R18 ;  /* 0x00000012001f7202 */ /* 0x000fe20000000f00 */
[----:B------:R-:W-:-:S07]  /*55f0*/  IMAD.MOV.U32 R20, RZ, RZ, R32 ;  /* 0x000000ffff147224 */ /* 0x000fce00078e0020 */
[----:B------:R-:W-:Y:S05]  /*5600*/  WARPSYNC.COLLECTIVE R28, `(.L_x_1656) ;  /* 0x000000001c087348 */ /* 0x000fea0003c00000 */
[----:B------:R0:W1:Y:S02]  /*5610*/  SHFL.BFLY P2, R32, R31, R30, R29 ;  /* 0x0c00001e1f207389 */ /* 0x000064000004001d */
[----:B01----:R-:W-:Y:S01]  /*5620*/  ENDCOLLECTIVE ;  /* 0x000000000000791b */ /* 0x003fe20003800000 */
.L_x_1656:
        /* <DEDUP_REMOVED lines=12> */
.L_x_1657:
[----:B------:R-:W-:Y:S02]  /*56f0*/  MOV R31, R17 ;  /* 0x00000011001f7202 */ /* 0x000fe40000000f00 */
[----:B------:R-:W-:-:S07]  /*5700*/  MOV R19, R32 ;  /* 0x0000002000137202 */ /* 0x000fce0000000f00 */
[----:B------:R-:W-:Y:S05]  /*5710*/  WARPSYNC.COLLECTIVE R28, `(.L_x_1658) ;  /* 0x000000001c087348 */ /* 0x000fea0003c00000 */
[----:B------:R0:W1:Y:S02]  /*5720*/  SHFL.BFLY P2, R32, R31, R30, R29 ;  /* 0x0c00001e1f207389 */ /* 0x000064000004001d */
[----:B01----:R-:W-:Y:S01]  /*5730*/  ENDCOLLECTIVE ;  /* 0x000000000000791b */ /* 0x003fe20003800000 */
.L_x_1658:
[----:B------:R-:W-:Y:S01]  /*5740*/  FADD.FTZ R19, R20, R19 ;  /* 0x0000001314137221 */ /* 0x000fe20000010000 */
[----:B------:R-:W-:-:S03]  /*5750*/  HFMA2.MMA R30, -RZ, RZ, 0, 5.9604644775390625e-08 ;  /* 0x00000001ff1e7435 */ /* 0x000fc600000001ff */
[----:B------:R-:W-:Y:S02]  /*5760*/  IMAD.MOV.U32 R31, RZ, RZ, R19 ;  /* 0x000000ffff1f7224 */ /* 0x000fe400078e0013 */
[----:B------:R-:W-:-:S07]  /*5770*/  FADD.FTZ R18, R17, R32 ;  /* 0x0000002011127221 */ /* 0x000fce0000010000 */
[----:B------:R-:W-:Y:S05]  /*5780*/  WARPSYNC.COLLECTIVE R28, `(.L_x_1659) ;  /* 0x000000001c087348 */ /* 0x000fea0003c00000 */
[----:B------:R0:W1:Y:S02]  /*5790*/  SHFL.BFLY P2, R32, R31, R30, R29 ;  /* 0x0c00001e1f207389 */ /* 0x000064000004001d */
[----:B01----:R-:W-:Y:S01]  /*57a0*/  ENDCOLLECTIVE ;  /* 0x000000000000791b */ /* 0x003fe20003800000 */
.L_x_1659:
[----:B------:R-:W-:Y:S02]  /*57b0*/  MOV R31, R18 ;  /* 0x00000012001f7202 */ /* 0x000fe40000000f00 */
[----:B------:R-:W-:-:S07]  /*57c0*/  MOV R20, R32 ;  /* 0x0000002000147202 */ /* 0x000fce0000000f00 */
[----:B------:R-:W-:Y:S05]  /*57d0*/  WARPSYNC.COLLECTIVE R28, `(.L_x_1660) ;  /* 0x000000001c087348 */ /* 0x000fea0003c00000 */
[----:B------:R0:W1:Y:S02]  /*57e0*/  SHFL.BFLY P2, R32, R31, R30, R29 ;  /* 0x0c00001e1f207389 */ /* 0x000064000004001d */
[----:B01----:R-:W-:Y:S01]  /*57f0*/  ENDCOLLECTIVE ;  /* 0x000000000000791b */ /* 0x003fe20003800000 */
.L_x_1660:
[----:B------:R-:W-:Y:S01]  /*5800*/  FADD.FTZ R19, R19, R20 ;  /* 0x0000001413137221 */ /* 0x000fe20000010000 */
[----:B------:R-:W-:Y:S01]  /*5810*/  HFMA2.MMA R30, -RZ, RZ, 0, 4.76837158203125e-07 ;  /* 0x00000008ff1e7435 */ /* 0x000fe200000001ff */
[----:B------:R-:W-:Y:S01]  /*5820*/  MOV R31, R34 ;  /* 0x00000022001f7202 */ /* 0x000fe20000000f00 */
[----:B------:R-:W-:-:S09]  /*5830*/  IMAD.MOV.U32 R17, RZ, RZ, R32 ;  /* 0x000000ffff117224 */ /* 0x000fd200078e0020 */
[----:B------:R-:W-:Y:S05]  /*5840*/  WARPSYNC.COLLECTIVE R28, `(.L_x_1661) ;  /* 0x000000001c087348 */ /* 0x000fea0003c00000 */
[----:B------:R0:W1:Y:S02]  /*5850*/  SHFL.BFLY P2, R32, R31, R30, R29 ;  /* 0x0c00001e1f207389 */ /* 0x000064000004001d */
[----:B01----:R-:W-:Y:S01]  /*5860*/  ENDCOLLECTIVE ;  /* 0x000000000000791b */ /* 0x003fe20003800000 */
.L_x_1661:
[----:B------:R-:W-:Y:S01]  /*5870*/  FADD.FTZ R46, R18, R17 ;  /* 0x00000011122e7221 */ /* 0x000fe20000010000 */
[----:B------:R-:W-:Y:S01]  /*5880*/  IMAD.MOV.U32 R31, RZ, RZ, R36 ;  /* 0x000000ffff1f7224 */ /* 0x000fe200078e0024 */
[----:B------:R-:W-:-:S07]  /*5890*/  MOV R33, R32 ;  /* 0x0000002000217202 */ /* 0x000fce0000000f00 */
[----:B------:R-:W-:Y:S05]  /*58a0*/  WARPSYNC.COLLECTIVE R28, `(.L_x_1662) ;  /* 0x000000001c087348 */ /* 0x000fea0003c00000 */
[----:B------:R0:W1:Y:S02]  /*58b0*/  SHFL.BFLY P2, R32, R31, R30, R29 ;  /* 0x0c00001e1f207389 */ /* 0x000064000004001d */
[----:B01----:R-:W-:Y:S01]  /*58c0*/  ENDCOLLECTIVE ;  /* 0x000000000000791b */ /* 0x003fe20003800000 */
.L_x_1662:
[----:B------:R-:W-:-:S05]  /*58d0*/  FADD.FTZ R33, R33, R34 ;  /* 0x0000002221217221 */ /* 0x000fca0000010000 */
[----:B------:R-:W-:Y:S01]  /*58e0*/  MOV R31, R33 ;  /* 0x00000021001f7202 */ /* 0x000fe20000000f00 */
[----:B------:R-:W-:Y:S01]  /*58f0*/  IMAD.MOV.U32 R30, RZ, RZ, 0x4 ;  /* 0x00000004ff1e7424 */ /* 0x000fe200078e00ff */
[----:B------:R-:W-:-:S07]  /*5900*/  MOV R35, R32 ;  /* 0x0000002000237202 */ /* 0x000fce0000000f00 */
[----:B------:R-:W-:Y:S05]  /*5910*/  WARPSYNC.COLLECTIVE R28, `(.L_x_1663) ;  /* 0x000000001c087348 */ /* 0x000fea0003c00000 */
[----:B------:R0:W1:Y:S02]  /*5920*/  SHFL.BFLY P2, R32, R31, R30, R29 ;  /* 0x0c00001e1f207389 */ /* 0x000064000004001d */
[----:B01----:R-:W-:Y:S01]  /*5930*/  ENDCOLLECTIVE ;  /* 0x000000000000791b */ /* 0x003fe20003800000 */
.L_x_1663:
[----:B------:R-:W-:-:S05]  /*5940*/  FADD.FTZ R35, R35, R36 ;  /* 0x0000002423237221 */ /* 0x000fca0000010000 */
[----:B------:R-:W-:Y:S02]  /*5950*/  MOV R31, R35 ;  /* 0x00000023001f7202 */ /* 0x000fe40000000f00 */
[----:B------:R-:W-:-:S07]  /*5960*/  MOV R22, R32 ;  /* 0x0000002000167202 */ /* 0x000fce0000000f00 */
[----:B------:R-:W-:Y:S05]  /*5970*/  WARPSYNC.COLLECTIVE R28, `(.L_x_1664) ;  /* 0x000000001c087348 */ /* 0x000fea0003c00000 */
[----:B------:R0:W1:Y:S02]  /*5980*/  SHFL.BFLY P2, R32, R31, R30, R29 ;  /* 0x0c00001e1f207389 */ /* 0x000064000004001d */
[----:B01----:R-:W-:Y:S01]  /*5990*/  ENDCOLLECTIVE ;  /* 0x000000000000791b */ /* 0x003fe20003800000 */
.L_x_1664:
        /* <DEDUP_REMOVED lines=11> */
.L_x_1665:
[----:B------:R0:W1:Y:S04]  /*5a50*/  @!P0 LDS R27, [R24] ;  /* 0x00000000181b8984 */ /* 0x0000680000000800 */
[----:B------:R0:W2:Y:S01]  /*5a60*/  @!P0 LDS R39, [R24+0x500] ;  /* 0x0005000018278984 */ /* 0x0000a20000000800 */
[----:B------:R-:W-:Y:S01]  /*5a70*/  MOV R31, R38 ;  /* 0x00000026001f7202 */ /* 0x000fe20000000f00 */
[----:B------:R-:W-:-:S07]  /*5a80*/  IMAD.MOV.U32 R22, RZ, RZ, R32 ;  /* 0x000000ffff167224 */ /* 0x000fce00078e0020 */
[----:B012---:R-:W-:Y:S05]  /*5a90*/  WARPSYNC.COLLECTIVE R28, `(.L_x_1666) ;  /* 0x000000001c087348 */ /* 0x007fea0003c00000 */
[----:B------:R3:W4:Y:S02]  /*5aa0*/  SHFL.BFLY P2, R32, R31, R30, R29 ;  /* 0x0c00001e1f207389 */ /* 0x000724000004001d */
[----:B01234-:R-:W-:Y:S01]  /*5ab0*/  ENDCOLLECTIVE ;  /* 0x000000000000791b */ /* 0x01ffe20003800000 */
.L_x_1666:
        /* <DEDUP_REMOVED lines=9> */
.L_x_1667:
[----:B------:R-:W-:Y:S01]  /*5b50*/  FADD.FTZ R38, R38, R21 ;  /* 0x0000001526267221 */ /* 0x000fe20000010000 */
[----:B------:R-:W-:-:S04]  /*5b60*/  IMAD.MOV.U32 R21, RZ, RZ, RZ ;  /* 0x000000ffff157224 */ /* 0x000fc800078e00ff */
[----:B------:R-:W-:Y:S02]  /*5b70*/  MOV R31, R38 ;  /* 0x00000026001f7202 */ /* 0x000fe40000000f00 */
[----:B------:R-:W-:-:S07]  /*5b80*/  MOV R36, R32 ;  /* 0x0000002000247202 */ /* 0x000fce0000000f00 */
[----:B------:R-:W-:Y:S05]  /*5b90*/  WARPSYNC.COLLECTIVE R28, `(.L_x_1668) ;  /* 0x000000001c087348 */ /* 0x000fea0003c00000 */
[----:B------:R0:W1:Y:S02]  /*5ba0*/  SHFL.BFLY P2, R32, R31, R30, R29 ;  /* 0x0c00001e1f207389 */ /* 0x000064000004001d */
[----:B01----:R-:W-:Y:S01]  /*5bb0*/  ENDCOLLECTIVE ;  /* 0x000000000000791b */ /* 0x003fe20003800000 */
.L_x_1668:
[----:B------:R-:W-:Y:S01]  /*5bc0*/  FADD.FTZ R36, R37, R36 ;  /* 0x0000002425247221 */ /* 0x000fe20000010000 */
[----:B------:R-:W-:Y:S01]  /*5bd0*/  HFMA2.MMA R30, -RZ, RZ, 0, 4.76837158203125e-07 ;  /* 0x00000008ff1e7435 */ /* 0x000fe200000001ff */
[----:B------:R-:W-:Y:S01]  /*5be0*/  IMAD.MOV.U32 R31, RZ, RZ, R26 ;  /* 0x000000ffff1f7224 */ /* 0x000fe200078e001a */
[----:B------:R-:W-:-:S09]  /*5bf0*/  MOV R35, R32 ;  /* 0x0000002000237202 */ /* 0x000fd20000000f00 */
[----:B------:R-:W-:Y:S05]  /*5c00*/  WARPSYNC.COLLECTIVE R28, `(.L_x_1669) ;  /* 0x000000001c087348 */ /* 0x000fea0003c00000 */
[----:B------:R0:W1:Y:S02]  /*5c10*/  SHFL.BFLY P2, R32, R31, R30, R29 ;  /* 0x0c00001e1f207389 */ /* 0x000064000004001d */
[----:B01----:R-:W-:Y:S01]  /*5c20*/  ENDCOLLECTIVE ;  /* 0x000000000000791b */ /* 0x003fe20003800000 */
.L_x_1669:
[----:B------:R-:W-:Y:S01]  /*5c30*/  FADD.FTZ R35, R38, R35 ;  /* 0x0000002326237221 */ /* 0x000fe20000010000 */
[----:B------:R-:W-:Y:S02]  /*5c40*/  MOV R31, R25 ;  /* 0x00000019001f7202 */ /* 0x000fe40000000f00 */
[----:B------:R-:W-:-:S07]  /*5c50*/  MOV R27, R32 ;  /* 0x00000020001b7202 */ /* 0x000fce0000000f00 */
[----:B------:R-:W-:Y:S05]  /*5c60*/  WARPSYNC.COLLECTIVE R28, `(.L_x_1670) ;  /* 0x000000001c087348 */ /* 0x000fea0003c00000 */
[----:B------:R0:W1:Y:S02]  /*5c70*/  SHFL.BFLY P2, R32, R31, R30, R29 ;  /* 0x0c00001e1f207389 */ /* 0x000064000004001d */
[----:B01----:R-:W-:Y:S01]  /*5c80*/  ENDCOLLECTIVE ;  /* 0x000000000000791b */ /* 0x003fe20003800000 */
.L_x_1670:
        /* <DEDUP_REMOVED lines=8> */
.L_x_1671:
        /* <DEDUP_REMOVED lines=8> */
.L_x_1672:
        /* <DEDUP_REMOVED lines=10> */
.L_x_1673:
[----:B------:R0:W1:Y:S04]  /*5e30*/  @!P0 LDS R24, [R41] ;  /* 0x0000000029188984 */ /* 0x0000680000000800 */
[----:B------:R0:W2:Y:S01]  /*5e40*/  @!P0 LDS R22, [R41+0x500] ;  /* 0x0005000029168984 */ /* 0x0000a20000000800 */
[----:B------:R-:W-:Y:S01]  /*5e50*/  IMAD.MOV.U32 R31, RZ, RZ, R39 ;  /* 0x000000ffff1f7224 */ /* 0x000fe200078e0027 */
[----:B------:R-:W-:-:S07]  /*5e60*/  MOV R25, R32 ;  /* 0x0000002000197202 */ /* 0x000fce0000000f00 */
[----:B012---:R-:W-:Y:S05]  /*5e70*/  WARPSYNC.COLLECTIVE R28, `(.L_x_1674) ;  /* 0x000000001c087348 */ /* 0x007fea0003c00000 */
[----:B------:R3:W4:Y:S02]  /*5e80*/  SHFL.BFLY P2, R32, R31, R30, R29 ;  /* 0x0c00001e1f207389 */ /* 0x000724000004001d */
[----:B01234-:R-:W-:Y:S01]  /*5e90*/  ENDCOLLECTIVE ;  /* 0x000000000000791b */ /* 0x01ffe20003800000 */
.L_x_1674:
        /* <DEDUP_REMOVED lines=9> */
.L_x_1675:
[----:B------:R-:W-:Y:S01]  /*5f30*/  ISETP.NE.AND P0, PT, R11, RZ, PT ;  /* 0x000000ff0b00720c */ /* 0x000fe20003f05270 */
[----:B------:R-:W-:-:S04]  /*5f40*/  FADD.FTZ R39, R39, R26 ;  /* 0x0000001a27277221 */ /* 0x000fc80000010000 */
[----:B------:R-:W-:-:S08]  /*5f50*/  IMAD.MOV.U32 R31, RZ, RZ, R39 ;  /* 0x000000ffff1f7224 */ /* 0x000fd000078e0027 */
[----:B------:R-:W0:Y:S01]  /*5f60*/  @!P0 LDC.64 R26, c[0x0][0x218] ;  /* 0x00008600ff1a8b82 */ /* 0x000e220000000a00 */
[----:B------:R-:W-:-:S07]  /*5f70*/  @!P0 F2FP.F16.F32.PACK_AB R46, RZ, R46 ;  /* 0x0000002eff2e823e */ /* 0x000fce00000000ff */
[----:B------:R-:W1:Y:S01]  /*5f80*/  @!P0 LDC.64 R16, c[0x0][0x220] ;  /* 0x00008800ff108b82 */ /* 0x000e620000000a00 */
[----:B------:R-:W-:-:S07]  /*5f90*/  MOV R41, R32 ;  /* 0x0000002000297202 */ /* 0x000fce0000000f00 */
[----:B01----:R-:W-:Y:S05]  /*5fa0*/  WARPSYNC.COLLECTIVE R28, `(.L_x_1676) ;  /* 0x000000001c087348 */ /* 0x003fea0003c00000 */
[----:B------:R2:W3:Y:S02]  /*5fb0*/  SHFL.BFLY P2, R32, R31, R30, R29 ;  /* 0x0c00001e1f207389 */ /* 0x0004e4000004001d */
[----:B0123--:R-:W-:Y:S01]  /*5fc0*/  ENDCOLLECTIVE ;  /* 0x000000000000791b */ /* 0x00ffe20003800000 */
.L_x_1676:
        /* <DEDUP_REMOVED lines=9> */
.L_x_1677:
[----:B------:R-:W-:Y:S01]  /*6060*/  FADD.FTZ R39, R39, R42 ;  /* 0x0000002a27277221 */ /* 0x000fe20000010000 */
[----:B------:R-:W-:Y:S01]  /*6070*/  MOV R31, R21 ;  /* 0x00000015001f7202 */ /* 0x000fe20000000f00 */
[----:B------:R-:W-:-:S07]  /*6080*/  IMAD.MOV.U32 R44, RZ, RZ, R32 ;  /* 0x000000ffff2c7224 */ /* 0x000fce00078e0020 */
[----:B------:R-:W-:Y:S05]  /*6090*/  WARPSYNC.COLLECTIVE R28, `(.L_x_1678) ;  /* 0x000000001c087348 */ /* 0x000fea0003c00000 */
[----:B------:R0:W1:Y:S02]  /*60a0*/  SHFL.BFLY P2, R32, R31, R30, R29 ;  /* 0x0c00001e1f207389 */ /* 0x000064000004001d */
[----:B01----:R-:W-:Y:S01]  /*60b0*/  ENDCOLLECTIVE ;  /* 0x000000000000791b */ /* 0x003fe20003800000 */
.L_x_1678:
[----:B------:R-:W-:Y:S01]  /*60c0*/  FADD.FTZ R44, R44, R23 ;  /* 0x000000172c2c7221 */ /* 0x000fe20000010000 */
[----:B------:R-:W-:-:S03]  /*60d0*/  HFMA2.MMA R30, -RZ, RZ, 0, 2.384185791015625e-07 ;  /* 0x00000004ff1e7435 */ /* 0x000fc600000001ff */
[----:B------:R-:W-:Y:S01]  /*60e0*/  IMAD.MOV.U32 R31, RZ, RZ, R44 ;  /* 0x000000ffff1f7224 */ /* 0x000fe200078e002c */
[----:B------:R-:W-:-:S07]  /*60f0*/  MOV R24, R32 ;  /* 0x0000002000187202 */ /* 0x000fce0000000f00 */
[----:B------:R-:W-:Y:S05]  /*6100*/  WARPSYNC.COLLECTIVE R28, `(.L_x_1679) ;  /* 0x000000001c087348 */ /* 0x000fea0003c00000 */
[----:B------:R0:W1:Y:S02]  /*6110*/  SHFL.BFLY P2, R32, R31, R30, R29 ;  /* 0x0c00001e1f207389 */ /* 0x000064000004001d */
[----:B01----:R-:W-:Y:S01]  /*6120*/  ENDCOLLECTIVE ;  /* 0x000000000000791b */ /* 0x003fe20003800000 */
.L_x_1679:
        /* <DEDUP_REMOVED lines=8> */
.L_x_1680:
        /* <DEDUP_REMOVED lines=10> */
.L_x_1681:
[----:B------:R-:W-:Y:S01]  /*6250*/  FADD.FTZ R33, R33, R34 ;  /* 0x0000002221217221 */ /* 0x000fe20000010000 */
[----:B------:R-:W-:-:S04]  /*6260*/  @!P0 IMAD.WIDE R22, R43, 0x2, R22 ;  /* 0x000000022b168825 */ /* 0x000fc800078e0216 */
[----:B------:R-:W-:Y:S02]  /*6270*/  MOV R31, R33 ;  /* 0x00000021001f7202 */ /* 0x000fe40000000f00 */
[----:B------:R-:W-:Y:S02]  /*6280*/  MOV R45, R32 ;  /* 0x00000020002d7202 */ /* 0x000fe40000000f00 */
[----:B------:R-:W-:Y:S02]  /*6290*/  @!P0 F2FP.F16.F32.PACK_AB R32, RZ, R19 ;  /* 0x00000013ff20823e */ /* 0x000fe400000000ff */
[----:B------:R-:W0:Y:S01]  /*62a0*/  @!P0 LDC.64 R18, c[0x0][0x218] ;  /* 0x00008600ff128b82 */ /* 0x000e220000000a00 */
[----:B------:R-:W-:Y:S01]  /*62b0*/  FADD.FTZ R44, R44, R45 ;  /* 0x0000002d2c2c7221 */ /* 0x000fe20000010000 */
[----:B------:R-:W-:-:S07]  /*62c0*/  PRMT R47, R32, 0x7610, R47 ;  /* 0x00007610202f7816 */ /* 0x000fce000000002f */
[----:B0-----:R-:W-:Y:S05]  /*62d0*/  WARPSYNC.COLLECTIVE R28, `(.L_x_1682) ;  /* 0x000000001c087348 */ /* 0x001fea0003c00000 */
[----:B------:R1:W2:Y:S02]  /*62e0*/  SHFL.BFLY P2, R32, R31, R30, R29 ;  /* 0x0c00001e1f207389 */ /* 0x0002a4000004001d */
[----:B012---:R-:W-:Y:S01]  /*62f0*/  ENDCOLLECTIVE ;  /* 0x000000000000791b */ /* 0x007fe20003800000 */
.L_x_1682:
[----:B------:R0:W-:Y:S04]  /*6300*/  @!P0 STG.E.U16 desc[UR12][R26.64], R47 ;  /* 0x0000002f1a008986 */ /* 0x0001e8000c10150c */
[----:B------:R1:W-:Y:S01]  /*6310*/  @!P0 STG.E.U16 desc[UR12][R24.64], R46 ;  /* 0x0000002e18008986 */ /* 0x0003e2000c10150c */
[----:B------:R-:W-:Y:S01]  /*6320*/  @!P0 F2FP.F16.F32.PACK_AB R28, RZ, R40 ;  /* 0x00000028ff1c823e */ /* 0x000fe200000000ff */
[----:B------:R-:W-:Y:S01]  /*6330*/  IMAD.MOV.U32 R30, RZ, RZ, 0x1 ;  /* 0x00000001ff1e7424 */ /* 0x000fe200078e00ff */
[----:B------:R-:W-:Y:S02]  /*6340*/  MOV R31, R44 ;  /* 0x0000002c001f7202 */ /* 0x000fe40000000f00 */
[----:B0-----:R-:W-:Y:S02]  /*6350*/  @!P0 F2FP.F16.F32.PACK_AB R27, RZ, R35 ;  /* 0x00000023ff1b823e */ /* 0x001fe400000000ff */
[----:B-1----:R-:W-:Y:S01]  /*6360*/  PRMT R24, R28, 0x7610, R24 ;  /* 0x000076101c187816 */ /* 0x002fe20000000018 */
[----:B------:R-:W-:Y:S01]  /*6370*/  @!P0 IMAD.WIDE R18, R43, 0x2, R18 ;  /* 0x000000022b128825 */ /* 0x000fe200078e0212 */
[----:B------:R-:W-:-:S02]  /*6380*/  MOV R28, 0xffff ;  /* 0x0000ffff001c7802 */ /* 0x000fc40000000f00 */
[----:B------:R-:W-:Y:S02]  /*6390*/  MOV R34, R32 ;  /* 0x0000002000227202 */ /* 0x000fe40000000f00 */
[----:B------:R-:W-:-:S07]  /*63a0*/  @!P0 F2FP.F16.F32.PACK_AB R25, RZ, R36 ;  /* 0x00000024ff19823e */ /* 0x000fce00000000ff */
[----:B------:R-:W-:Y:S05]  /*63b0*/  WARPSYNC.COLLECTIVE R28, `(.L_x_1683) ;  /* 0x000000001c087348 */ /* 0x000fea0003c00000 */
[----:B------:R0:W1:Y:S02]  /*63c0*/  SHFL.BFLY P2, R32, R31, R30, R29 ;  /* 0x0c00001e1f207389 */ /* 0x000064000004001d */
[----:B01----:R-:W-:Y:S01]  /*63d0*/  ENDCOLLECTIVE ;  /* 0x000000000000791b */ /* 0x003fe20003800000 */
.L_x_1683:
[----:B------:R-:W-:Y:S01]  /*63e0*/  @!P0 F2FP.F16.F32.PACK_AB R35, RZ, R39 ;  /* 0x00000027ff23823e */ /* 0x000fe200000000ff */
        /* <DEDUP_REMOVED lines=10> */
.L_x_1684:
[----:B------:R-:W-:Y:S01]  /*6490*/  FADD.FTZ R37, R44, R37 ;  /* 0x000000252c257221 */ /* 0x000fe20000010000 */
[----:B------:R-:W-:Y:S06]  /*64a0*/  BRA `(.L_x_1685) ;  /* 0xffffffe000d47947 */ /* 0x000fec000383ffff */
.L_x_1686:
        /* <DEDUP_REMOVED lines=13> */
.L_x_2246:


//--------------------- .text._ZN13group_norm_v218gn_bwd_cuda_kernelI6__halfLi320ELi1ELi16ELi40ELi256ELb1ELb1ELi16ELi320ELi320ELi4ELb1ELi8ELb0ELb0ELNS_15WgradSyncMethodE3ENS_16CompileConditionILi900EEEEEvPT_S6_S6_PKS5_S8_S8_S8_PKfflPfPj --------------------------
	.section	.text._ZN13group_norm_v218gn_bwd_cuda_kernelI6__halfLi320ELi1ELi16ELi40ELi256ELb1ELb1ELi16ELi320ELi320ELi4ELb1ELi8ELb0ELb0ELNS_15WgradSyncMethodE3ENS_16CompileConditionILi900EEEEEvPT_S6_S6_PKS5_S8_S8_S8_PKfflPfPj,"ax",@progbits
	.align	128
        .global         _ZN13group_norm_v218gn_bwd_cuda_kernelI6__halfLi320ELi1ELi16ELi40ELi256ELb1ELb1ELi16ELi320ELi320ELi4ELb1ELi8ELb0ELb0ELNS_15WgradSyncMethodE3ENS_16CompileConditionILi900EEEEEvPT_S6_S6_PKS5_S8_S8_S8_PKfflPfPj
        .type           _ZN13group_norm_v218gn_bwd_cuda_kernelI6__halfLi320ELi1ELi16ELi40ELi256ELb1ELb1ELi16ELi320ELi320ELi4ELb1ELi8ELb0ELb0ELNS_15WgradSyncMethodE3ENS_16CompileConditionILi900EEEEEvPT_S6_S6_PKS5_S8_S8_S8_PKfflPfPj,@function
        .size           _ZN13group_norm_v218gn_bwd_cuda_kernelI6__halfLi320ELi1ELi16ELi40ELi256ELb1ELb1ELi16ELi320ELi320ELi4ELb1ELi8ELb0ELb0ELNS_15WgradSyncMethodE3ENS_16CompileConditionILi900EEEEEvPT_S6_S6_PKS5_S8_S8_S8_PKfflPfPj,(.L_x_2247 - _ZN13group_norm_v218gn_bwd_cuda_kernelI6__halfLi320ELi1ELi16ELi40ELi256ELb1ELb1ELi16ELi320ELi320ELi4ELb1ELi8ELb0ELb0ELNS_15WgradSyncMethodE3ENS_16CompileConditionILi900EEEEEvPT_S6_S6_PKS5_S8_S8_S8_PKfflPfPj)
        .other          _ZN13group_norm_v218gn_bwd_cuda_kernelI6__halfLi320ELi1ELi16ELi40ELi256ELb1ELb1ELi16ELi320ELi320ELi4ELb1ELi8ELb0ELb0ELNS_15WgradSyncMethodE3ENS_16CompileConditionILi900EEEEEvPT_S6_S6_PKS5_S8_S8_S8_PKfflPfPj,@"STO_CUDA_ENTRY STV_DEFAULT"
_ZN13group_norm_v218gn_bwd_cuda_kernelI6__halfLi320ELi1ELi16ELi40ELi256ELb1ELb1ELi16ELi320ELi320ELi4ELb1ELi8ELb0ELb0ELNS_15WgradSyncMethodE3ENS_16CompileConditionILi900EEEEEvPT_S6_S6_PKS5_S8_S8_S8_PKfflPfPj:
.text._ZN13group_norm_v218gn_bwd_cuda_kernelI6__halfLi320ELi1ELi16ELi40ELi256ELb1ELb1ELi16ELi320ELi320ELi4ELb1ELi8ELb0ELb0ELNS_15WgradSyncMethodE3ENS_16CompileConditionILi900EEEEEvPT_S6_S6_PKS5_S8_S8_S8_PKfflPfPj:
        /* <DEDUP_REMOVED lines=30> */
.L_x_1689:
[----:B------:R-:W2:Y:S04]  /*01e0*/  LD.E.STRONG.GPU R0, desc[UR8][R2.64] ;  /* 0x0000000802007980 */ /* 0x000ea8000c10f900 */
[----:B--2---:R-:W-:Y:S01]  /*01f0*/  CCTL.IVALL ;  /* 0x00000000ff00798f */ /* 0x004fe20002000000 */
[----:B------:R-:W-:Y:S05]  /*0200*/  YIELD ;  /* 0x0000000000007946 */ /* 0x000fea0003800000 */
[----:B-----5:R-:W-:-:S04]  /*0210*/  LOP3.LUT R0, R0, R5, RZ, 0x3c, !PT ;  /* 0x0000000500007212 */ /* 0x020fc800078e3cff */
[----:B------:R-:W-:-:S13]  /*0220*/  ISETP.GT.AND P0, PT, R0, -0x1, PT ;  /* 0xffffffff0000780c */ /* 0x000fda0003f04270 */
[----:B------:R-:W-:Y:S05]  /*0230*/  @P0 BRA `(.L_x_1689) ;  /* 0xfffffffc00e80947 */ /* 0x000fea000383ffff */
.L_x_1688:
[----:B------:R-:W-:Y:S05]  /*0240*/  WARPSYNC.ALL ;  /* 0x0000000000007948 */ /* 0x000fea0003800000 */
[----:B------:R-:W-:Y:S06]  /*0250*/  BAR.SYNC.DEFER_BLOCKING 0x0 ;  /* 0x0000000000007b1d */ /* 0x000fec0000010000 */
[----:B------:R-:W-:Y:S05]  /*0260*/  BRA `(.L_x_1690) ;  /* 0x0000002c00ec7947 */ /* 0x000fea0003800000 */
.L_x_1687:
[----:B------:R-:W0:Y:S01]  /*0270*/  S2R R31, SR_TID.X ;  /* 0x00000000001f7919 */ /* 0x000e220000002100 */
[----:B------:R-:W-:Y:S01]  /*0280*/  MOV R28, 0x400 ;  /* 0x00000400001c7802 */ /* 0x000fe20000000f00 */
[----:B------:R-:W1:Y:S01]  /*0290*/  LDC.64 R60, c[0x0][0x268] ;  /* 0x00009a00ff3c7b82 */ /* 0x000e620000000a00 */
[----:B------:R-:W-:Y:S01]  /*02a0*/  SHF.R.U32.HI R5, RZ, 0x1, R49 ;  /* 0x00000001ff057819 */ /* 0x000fe20000011631 */
[----:B------:R-:W2:Y:S01]  /*02b0*/  S2R R4, SR_CgaCtaId ;  /* 0x0000000000047919 */ /* 0x000ea20000008800 */
[----:B------:R-:W-:Y:S02]  /*02c0*/  IADD3 R29, R28, 0x2800, RZ ;  /* 0x000028001c1d7810 */ /* 0x000fe40007ffe0ff */
[----:B------:R-:W-:Y:S02]  /*02d0*/  CS2R R56, SRZ ;  /* 0x0000000000387805 */ /* 0x000fe4000001ff00 */
[----:B------:R-:W-:Y:S02]  /*02e0*/  IADD3 R7, -R5, RZ, RZ ;  /* 0x000000ff05077210 */ /* 0x000fe40007ffe1ff */
[----:B------:R-:W-:-:S02]  /*02f0*/  CS2R R54, SRZ ;  /* 0x0000000000367805 */ /* 0x000fc4000001ff00 */
[C---:B------:R-:W-:Y:S01]  /*0300*/  LOP3.LUT R26, R30.reuse, 0xf, RZ, 0xc0, !PT ;  /* 0x0000000f1e1a7812 */ /* 0x040fe200078ec0ff */
[----:B------:R-:W3:Y:S01]  /*0310*/  LDC.64 R58, c[0x0][0x268] ;  /* 0x00009a00ff3a7b82 */ /* 0x000ee20000000a00 */
[----:B------:R-:W-:Y:S01]  /*0320*/  ISETP.NE.AND P1, PT, R30, R7, PT ;  /* 0x000000071e00720c */ /* 0x000fe20003f25270 */
[----:B------:R-:W-:Y:S01]  /*0330*/  IMAD.SHL.U32 R7, R5, 0x10, RZ ;  /* 0x0000001005077824 */ /* 0x000fe200078e00ff */
[----:B------:R-:W-:Y:S02]  /*0340*/  MOV R15, 0x7fffffc1 ;  /* 0x7fffffc1000f7802 */ /* 0x000fe40000000f00 */
[----:B------:R-:W-:Y:S02]  /*0350*/  CS2R R52, SRZ ;  /* 0x0000000000347805 */ /* 0x000fe4000001ff00 */
[----:B------:R-:W-:Y:S01]  /*0360*/  CS2R R50, SRZ ;  /* 0x0000000000327805 */ /* 0x000fe2000001ff00 */
[----:B------:R-:W-:Y:S01]  /*0370*/  UMOV UR4, URZ ;  /* 0x0000003f00047c82 */ /* 0x000fe20008000000 */
[----:B------:R-:W-:-:S02]  /*0380*/  LOP3.LUT R16, R7, 0xfffffff0, R26, 0xe2, !PT ;  /* 0xfffffff007107812 */ /* 0x000fc400078ee21a */
[----:B------:R-:W-:Y:S02]  /*0390*/  SEL R15, R15, 0x1, !P1 ;  /* 0x000000010f0f7807 */ /* 0x000fe40004800000 */
[----:B-1----:R-:W-:-:S04]  /*03a0*/  LEA R60, P0, R49, R60, 0x2 ;  /* 0x0000003c313c7211 */ /* 0x002fc800078010ff */
[----:B------:R-:W-:Y:S01]  /*03b0*/  LEA.HI.X R61, R49, R61, R100, 0x2, P0 ;  /* 0x0000003d313d7211 */ /* 0x000fe200000f1464 */
[----:B0-----:R-:W-:Y:S01]  /*03c0*/  IMAD.WIDE.U32 R2, R31, -0x33333333, RZ ;  /* 0xcccccccd1f027825 */ /* 0x001fe200078e00ff */
[--C-:B------:R-:W-:Y:S02]  /*03d0*/  SHF.R.U32.HI R27, RZ, 0x2, R31.reuse ;  /* 0x00000002ff1b7819 */ /* 0x100fe4000001161f */
[----:B------:R-:W-:Y:S01]  /*03e0*/  SHF.L.U32 R2, R30, 0x4, RZ ;  /* 0x000000041e027819 */ /* 0x000fe200000006ff */
[--C-:B------:R-:W-:Y:S01]  /*03f0*/  IMAD R16, R16, 0x280, R31.reuse ;  /* 0x0000028010107824 */ /* 0x100fe200078e021f */
[C---:B--2---:R-:W-:Y:S02]  /*0400*/  LEA R28, R4.reuse, R28, 0x18 ;  /* 0x0000001c041c7211 */ /* 0x044fe400078ec0ff */
[----:B------:R-:W-:Y:S02]  /*0410*/  LEA R29, R4, R29, 0x18 ;  /* 0x0000001d041d7211 */ /* 0x000fe400078ec0ff */
[----:B------:R-:W-:-:S02]  /*0420*/  SHF.R.S32.HI R4, RZ, 0x1f, R31 ;  /* 0x0000001fff047819 */ /* 0x000fc4000001141f */
[----:B------:R-:W-:Y:S02]  /*0430*/  SHF.R.U32.HI R12, RZ, 0x6, R3 ;  /* 0x00000006ff0c7819 */ /* 0x000fe40000011603 */
[----:B------:R-:W-:Y:S02]  /*0440*/  LEA.HI R3, R4, R31, RZ, 0x2 ;  /* 0x0000001f04037211 */ /* 0x000fe400078f10ff */
[----:B------:R-:W-:Y:S01]  /*0450*/  SHF.L.U32 R5, R27, 0x4, RZ ;  /* 0x000000041b057819 */ /* 0x000fe200000006ff */
[----:B------:R-:W-:Y:S01]  /*0460*/  IMAD R24, R12, -0x50, R31 ;  /* 0xffffffb00c187824 */ /* 0x000fe200078e021f */
[----:B------:R-:W-:Y:S02]  /*0470*/  SHF.R.S32.HI R25, RZ, 0x2, R3 ;  /* 0x00000002ff197819 */ /* 0x000fe40000011403 */
[----:B------:R-:W-:Y:S01]  /*0480*/  LOP3.LUT R26, R5, 0xfffffff0, R26, 0xe2, !PT ;  /* 0xfffffff0051a7812 */ /* 0x000fe200078ee21a */
[----:B------:R-:W-:Y:S01]  /*0490*/  IMAD R23, R24, 0x28, R29 ;  /* 0x0000002818177824 */ /* 0x000fe200078e021d */
[----:B------:R-:W-:-:S02]  /*04a0*/  IADD3 R7, R25, 0xa0, RZ ;  /* 0x000000a019077810 */ /* 0x000fc40007ffe0ff */
[C---:B------:R-:W-:Y:S02]  /*04b0*/  IADD3 R5, R25.reuse, 0x50, RZ ;  /* 0x0000005019057810 */ /* 0x040fe40007ffe0ff */
[----:B------:R-:W-:Y:S02]  /*04c0*/  SHF.R.S32.HI R8, RZ, 0x1f, R7 ;  /* 0x0000001fff087819 */ /* 0x000fe40000011407 */
[----:B------:R-:W-:Y:S02]  /*04d0*/  IADD3 R9, R25, 0xf0, RZ ;  /* 0x000000f019097810 */ /* 0x000fe40007ffe0ff */
[----:B------:R-:W-:Y:S02]  /*04e0*/  SHF.R.S32.HI R6, RZ, 0x1f, R5 ;  /* 0x0000001fff067819 */ /* 0x000fe40000011405 */
[----:B------:R-:W-:Y:S02]  /*04f0*/  LEA.HI R8, R8, R7, RZ, 0x2 ;  /* 0x0000000708087211 */ /* 0x000fe400078f10ff */
[----:B------:R-:W-:-:S02]  /*0500*/  LOP3.LUT R7, R0, 0x8, RZ, 0xfc, !PT ;  /* 0x0000000800077812 */ /* 0x000fc400078efcff */
[----:B------:R-:W-:Y:S02]  /*0510*/  SHF.R.S32.HI R10, RZ, 0x1f, R9 ;  /* 0x0000001fff0a7819 */ /* 0x000fe40000011409 */
[----:B------:R-:W-:Y:S01]  /*0520*/  LEA.HI R6, R6, R5, RZ, 0x2 ;  /* 0x0000000506067211 */ /* 0x000fe200078f10ff */
[----:B---3--:R-:W-:Y:S01]  /*0530*/  IMAD.WIDE.U32 R58, R7, 0x4, R58 ;  /* 0x00000004073a7825 */ /* 0x008fe200078e003a */
[----:B------:R-:W-:Y:S02]  /*0540*/  SHF.L.U32 R0, R31, 0x1, RZ ;  /* 0x000000011f007819 */ /* 0x000fe400000006ff */
[----:B------:R-:W-:Y:S02]  /*0550*/  LEA.HI R5, R4, R31, RZ, 0x4 ;  /* 0x0000001f04057211 */ /* 0x000fe400078f20ff */
[----:B------:R-:W-:Y:S02]  /*0560*/  LOP3.LUT R4, R3, 0xfffffffc, RZ, 0xc0, !PT ;  /* 0xfffffffc03047812 */ /* 0x000fe400078ec0ff */
[----:B------:R-:W-:-:S02]  /*0570*/  LOP3.LUT R2, R2, 0xf0, RZ, 0xc0, !PT ;  /* 0x000000f002027812 */ /* 0x000fc400078ec0ff */
[----:B------:R-:W-:Y:S01]  /*0580*/  LEA.HI R10, R10, R9, RZ, 0x2 ;  /* 0x000000090a0a7211 */ /* 0x000fe200078f10ff */
[----:B------:R-:W-:Y:S01]  /*0590*/  IMAD.IADD R4, R31, 0x1, -R4 ;  /* 0x000000011f047824 */ /* 0x000fe200078e0a04 */
[----:B------:R-:W-:Y:S02]  /*05a0*/  LOP3.LUT R18, R0, 0x18, RZ, 0xc0, !PT ;  /* 0x0000001800127812 */ /* 0x000fe400078ec0ff */
[----:B------:R-:W-:Y:S02]  /*05b0*/  IADD3 R2, R2, R12, RZ ;  /* 0x0000000c02027210 */ /* 0x000fe40007ffe0ff */
[----:B------:R-:W-:Y:S02]  /*05c0*/  LOP3.LUT R14, R0, 0x18, RZ, 0xc, !PT ;  /* 0x00000018000e7812 */ /* 0x000fe400078e0cff */
[----:B------:R-:W-:Y:S02]  /*05d0*/  SHF.R.U32.HI R5, RZ, 0x4, R5 ;  /* 0x00000004ff057819 */ /* 0x000fe40000011605 */
[----:B------:R-:W-:-:S02]  /*05e0*/  SHF.R.U32.HI R21, RZ, 0x2, R6 ;  /* 0x00000002ff157819 */ /* 0x000fc40000011606 */
[----:B------:R-:W-:Y:S02]  /*05f0*/  SHF.R.U32.HI R3, RZ, 0x2, R8 ;  /* 0x00000002ff037819 */ /* 0x000fe40000011608 */
[----:B------:R-:W-:Y:S02]  /*0600*/  SHF.R.U32.HI R19, RZ, 0x2, R10 ;  /* 0x00000002ff137819 */ /* 0x000fe4000001160a */
[----:B------:R-:W-:Y:S02]  /*0610*/  LEA R17, R31, R28, 0x5 ;  /* 0x0000001c1f117211 */ /* 0x000fe400078e28ff */
[----:B------:R-:W-:Y:S02]  /*0620*/  LOP3.LUT R0, R18, 0x10, RZ, 0x3c, !PT ;  /* 0x0000001012007812 */ /* 0x000fe400078e3cff */
[----:B------:R-:W-:Y:S01]  /*0630*/  LEA R23, R12, R23, 0x3 ;  /* 0x000000170c177211 */ /* 0x000fe200078e18ff */
[----:B------:R-:W-:Y:S01]  /*0640*/  IMAD R12, R2, 0x280, RZ ;  /* 0x00000280020c7824 */ /* 0x000fe200078e02ff */
[----:B------:R-:W-:-:S02]  /*0650*/  LOP3.LUT R22, R4, 0x3, R5, 0x78, !PT ;  /* 0x0000000304167812 */ /* 0x000fc400078e7805 */
[C---:B------:R-:W-:Y:S02]  /*0660*/  LOP3.LUT R21, R4.reuse, 0x3, R21, 0x78, !PT ;  /* 0x0000000304157812 */ /* 0x040fe400078e7815 */
[C---:B------:R-:W-:Y:S02]  /*0670*/  LOP3.LUT R20, R4.reuse, 0x3, R3, 0x78, !PT ;  /* 0x0000000304147812 */ /* 0x040fe400078e7803 */
[----:B------:R-:W-:Y:S02]  /*0680*/  LOP3.LUT R19, R4, 0x3, R19, 0x78, !PT ;  /* 0x0000000304137812 */ /* 0x000fe400078e7813 */
[C---:B------:R-:W-:Y:S02]  /*0690*/  IADD3 R14, R17.reuse, R14, RZ ;  /* 0x0000000e110e7210 */ /* 0x040fe40007ffe0ff */
[C---:B------:R-:W-:Y:S02]  /*06a0*/  IADD3 R13, R17.reuse, R18, RZ ;  /* 0x00000012110d7210 */ /* 0x040fe40007ffe0ff */
[----:B------:R-:W-:-:S07]  /*06b0*/  IADD3 R11, R17, R0, RZ ;  /* 0x00000000110b7210 */ /* 0x000fce0007ffe0ff */
.L_x_1700:
[C---:B------:R-:W-:Y:S01]  /*06c0*/  LOP3.LUT R79, R49.reuse, 0x1, RZ, 0xc0, !PT ;  /* 0x00000001314f7812 */ /* 0x040fe200078ec0ff */
[----:B------:R-:W-:Y:S01]  /*06d0*/  ULDC.64 UR12, c[0x0][0x248] ;  /* 0x00009200000c7ab9 */ /* 0x000fe20000000a00 */
[--C-:B-1----:R-:W-:Y:S01]  /*06e0*/  SHF.R.U64 R7, R49, 0x1, R100.reuse ;  /* 0x0000000131077819 */ /* 0x102fe20000001264 */
[----:B0-----:R-:W0:Y:S01]  /*06f0*/  LDC.64 R36, c[0x0][0x238] ;  /* 0x00008e00ff247b82 */ /* 0x001e220000000a00 */
[----:B------:R-:W-:Y:S01]  /*0700*/  SHF.R.U32.HI R4, RZ, 0x1, R100 ;  /* 0x00000001ff047819 */ /* 0x000fe20000011664 */
[----:B------:R-:W-:Y:S01]  /*0710*/  IMAD R79, R79, 0x140, RZ ;  /* 0x000001404f4f7824 */ /* 0x000fe200078e02ff */
[----:B------:R-:W-:Y:S01]  /*0720*/  ULDC.64 UR14, c[0x0][0x228] ;  /* 0x00008a00000e7ab9 */ /* 0x000fe20000000a00 */
[----:B------:R-:W-:Y:S02]  /*0730*/  ULDC UR5, c[0x0][0x250] ;  /* 0x0000940000057ab9 */ /* 0x000fe40000000800 */
[----:B------:R-:W-:Y:S01]  /*0740*/  IMAD R33, R4, 0x28000, RZ ;  /* 0x0002800004217824 */ /* 0x000fe200078e02ff */
[----:B------:R-:W-:-:S04]  /*0750*/  LEA R80, R24, R79, 0x2 ;  /* 0x0000004f18507211 */ /* 0x000fc800078e10ff */
[----:B------:R-:W-:Y:S01]  /*0760*/  SHF.R.S32.HI R81, RZ, 0x1f, R80 ;  /* 0x0000001fff517819 */ /* 0x000fe20000011450 */
[----:B------:R-:W-:-:S05]  /*0770*/  IMAD.WIDE.U32 R2, R80, -0x33333333, RZ ;  /* 0xcccccccd50027825 */ /* 0x000fca00078e00ff */
[----:B------:R-:W-:Y:S01]  /*0780*/  SHF.R.U32.HI R47, RZ, 0x5, R3 ;  /* 0x00000005ff2f7819 */ /* 0x000fe20000011603 */
[----:B------:R-:W-:-:S03]  /*0790*/  IMAD.WIDE.U32 R2, R7, 0x28000, R80 ;  /* 0x0002800007027825 */ /* 0x000fc600078e0050 */
[----:B------:R-:W-:Y:S01]  /*07a0*/  LEA R0, P0, R7, R47, 0x4 ;  /* 0x0000002f07007211 */ /* 0x000fe200078020ff */
[----:B------:R-:W-:Y:S01]  /*07b0*/  IMAD.IADD R33, R3, 0x1, R33 ;  /* 0x0000000103217824 */ /* 0x000fe200078e0221 */
[----:B------:R-:W-:Y:S02]  /*07c0*/  IADD3 R9, P1, R12, R2, RZ ;  /* 0x000000020c097210 */ /* 0x000fe40007f3e0ff */
[----:B------:R-:W-:Y:S02]  /*07d0*/  LEA.HI.X R7, R7, RZ, R4, 0x4, P0 ;  /* 0x000000ff07077211 */ /* 0x000fe400000f2404 */
[C---:B------:R-:W-:Y:S01]  /*07e0*/  LEA R62, P0, R0.reuse, UR12, 0x3 ;  /* 0x0000000c003e7c11 */ /* 0x040fe2000f8018ff */
[----:B------:R-:W1:Y:S01]  /*07f0*/  LDC.64 R4, c[0x0][0x240] ;  /* 0x00009000ff047b82 */ /* 0x000e620000000a00 */
[----:B------:R-:W-:Y:S02]  /*0800*/  SHF.L.U32 R10, R9, 0x1, RZ ;  /* 0x00000001090a7819 */ /* 0x000fe400000006ff */
[----:B------:R-:W-:Y:S01]  /*0810*/  LEA.HI.X R63, R0, UR13, R7, 0x3, P0 ;  /* 0x0000000d003f7c11 */ /* 0x000fe200080f1c07 */
[----:B------:R-:W-:Y:S01]  /*0820*/  ULDC.64 UR12, c[0x0][0x230] ;  /* 0x00008c00000c7ab9 */ /* 0x000fe20000000a00 */
[----:B------:R-:W-:-:S02]  /*0830*/  IADD3.X R0, RZ, R33, RZ, P1, !PT ;  /* 0x00000021ff007210 */ /* 0x000fc40000ffe4ff */
[----:B------:R-:W-:Y:S02]  /*0840*/  IADD3 R34, P0, R10, UR12, RZ ;  /* 0x0000000c0a227c10 */ /* 0x000fe4000ff1e0ff */
[----:B------:R-:W-:Y:S01]  /*0850*/  SHF.L.U64.HI R9, R9, 0x1, R0 ;  /* 0x0000000109097819 */ /* 0x000fe20000010200 */
[----:B------:R-:W2:Y:S03]  /*0860*/  LDG.E.64.CONSTANT R62, desc[UR8][R62.64] ;  /* 0x000000083e3e7981 */ /* 0x000ea6000c1e9b00 */
[----:B------:R-:W-:Y:S01]  /*0870*/  IADD3.X R35, R9, UR13, RZ, P0, !PT ;  /* 0x0000000d09237c10 */ /* 0x000fe200087fe4ff */
[----:B0-----:R-:W-:-:S05]  /*0880*/  IMAD.WIDE R36, R80, 0x2, R36 ;  /* 0x0000000250247825 */ /* 0x001fca00078e0224 */
[----:B------:R-:W3:Y:S01]  /*0890*/  LDG.E.64.CONSTANT R34, desc[UR8][R34.64] ;  /* 0x0000000822227981 */ /* 0x000ee2000c1e9b00 */
[----:B------:R-:W-:-:S03]  /*08a0*/  IADD3 R3, R12, 0xa00, RZ ;  /* 0x00000a000c037810 */ /* 0x000fc60007ffe0ff */
[----:B------:R-:W4:Y:S01]  /*08b0*/  LDG.E.64.CONSTANT R36, desc[UR8][R36.64] ;  /* 0x0000000824247981 */ /* 0x000f22000c1e9b00 */
[----:B-1----:R-:W-:Y:S01]  /*08c0*/  IMAD.WIDE R80, R80, 0x2, R4 ;  /* 0x0000000250507825 */ /* 0x002fe200078e0204 */
[----:B------:R-:W-:-:S04]  /*08d0*/  IADD3 R3, P0, R3, R2, RZ ;  /* 0x0000000203037210 */ /* 0x000fc80007f1e0ff */
[----:B------:R-:W-:Y:S01]  /*08e0*/  IADD3.X R0, RZ, R33, RZ, P0, !PT ;  /* 0x00000021ff007210 */ /* 0x000fe200007fe4ff */
[----:B------:R-:W5:Y:S01]  /*08f0*/  LDG.E.64.CONSTANT R80, desc[UR8][R80.64] ;  /* 0x0000000850507981 */ /* 0x000f62000c1e9b00 */
[C---:B------:R-:W-:Y:S02]  /*0900*/  SHF.L.U32 R8, R3.reuse, 0x1, RZ ;  /* 0x0000000103087819 */ /* 0x040fe400000006ff */
[----:B------:R-:W-:Y:S02]  /*0910*/  SHF.L.U64.HI R7, R3, 0x1, R0 ;  /* 0x0000000103077819 */ /* 0x000fe40000010200 */
[----:B------:R-:W-:Y:S02]  /*0920*/  IADD3 R76, P0, R8, UR12, RZ ;  /* 0x0000000c084c7c10 */ /* 0x000fe4000ff1e0ff */
[----:B------:R-:W-:Y:S02]  /*0930*/  IADD3 R3, R12, 0x1400, RZ ;  /* 0x000014000c037810 */ /* 0x000fe40007ffe0ff */
[----:B------:R-:W-:-:S02]  /*0940*/  IADD3.X R77, R7, UR13, RZ, P0, !PT ;  /* 0x0000000d074d7c10 */ /* 0x000fc400087fe4ff */
[----:B------:R-:W-:-:S04]  /*0950*/  IADD3 R3, P0, R3, R2, RZ ;  /* 0x0000000203037210 */ /* 0x000fc80007f1e0ff */
[----:B------:R-:W-:Y:S01]  /*0960*/  IADD3.X R4, RZ, R33, RZ, P0, !PT ;  /* 0x00000021ff047210 */ /* 0x000fe200007fe4ff */
[C---:B------:R-:W-:Y:S01]  /*0970*/  IMAD.SHL.U32 R6, R3.reuse, 0x2, RZ ;  /* 0x0000000203067824 */ /* 0x040fe200078e00ff */
[----:B------:R-:W5:Y:S02]  /*0980*/  LDG.E.64.CONSTANT R76, desc[UR8][R76.64] ;  /* 0x000000084c4c7981 */ /* 0x000f64000c1e9b00 */
[----:B------:R-:W-:Y:S02]  /*0990*/  SHF.L.U64.HI R4, R3, 0x1, R4 ;  /* 0x0000000103047819 */ /* 0x000fe40000010204 */
[----:B------:R-:W-:-:S04]  /*09a0*/  IADD3 R74, P0, R6, UR12, RZ ;  /* 0x0000000c064a7c10 */ /* 0x000fc8000ff1e0ff */
[----:B------:R-:W-:-:S06]  /*09b0*/  IADD3.X R75, R4, UR13, RZ, P0, !PT ;  /* 0x0000000d044b7c10 */ /* 0x000fcc00087fe4ff */
[----:B------:R-:W5:Y:S01]  /*09c0*/  LDG.E.64.CONSTANT R74, desc[UR8][R74.64] ;  /* 0x000000084a4a7981 */ /* 0x000f62000c1e9b00 */
[----:B------:R-:W-:-:S04]  /*09d0*/  IADD3 R3, R12, 0x1e00, RZ ;  /* 0x00001e000c037810 */ /* 0x000fc80007ffe0ff */
[----:B------:R-:W-:Y:S02]  /*09e0*/  IADD3 R3, P1, R3, R2, RZ ;  /* 0x0000000203037210 */ /* 0x000fe40007f3e0ff */
[----:B------:R-:W-:Y:S02]  /*09f0*/  IADD3 R64, P0, R10, UR14, RZ ;  /* 0x0000000e0a407c10 */ /* 0x000fe4000ff1e0ff */
[----:B------:R-:W-:Y:S02]  /*0a00*/  IADD3.X R0, RZ, R33, RZ, P1, !PT ;  /* 0x00000021ff007210 */ /* 0x000fe40000ffe4ff */
[----:B------:R-:W-:Y:S02]  /*0a10*/  SHF.L.U32 R2, R3, 0x1, RZ ;  /* 0x0000000103027819 */ /* 0x000fe400000006ff */
[----:B------:R-:W-:Y:S02]  /*0a20*/  IADD3.X R65, R9, UR15, RZ, P0, !PT ;  /* 0x0000000f09417c10 */ /* 0x000fe400087fe4ff */
[----:B------:R-:W-:-:S02]  /*0a30*/  SHF.L.U64.HI R0, R3, 0x1, R0 ;  /* 0x0000000103007819 */ /* 0x000fc40000010200 */
[----:B------:R-:W-:Y:S02]  /*0a40*/  IADD3 R66, P0, R2, UR12, RZ ;  /* 0x0000000c02427c10 */ /* 0x000fe4000ff1e0ff */
[----:B------:R-:W5:Y:S02]  /*0a50*/  LDG.E.64.CONSTANT R64, desc[UR8][R64.64] ;  /* 0x0000000840407981 */ /* 0x000f64000c1e9b00 */
        /* <DEDUP_REMOVED lines=13> */
[--C-:B---3--:R-:W-:Y:S02]  /*0b30*/  HADD2.F32 R33, -RZ, R34.reuse.H1_H1 ;  /* 0x30000022ff217230 */ /* 0x108fe40000004100 */
[----:B------:R-:W-:-:S03]  /*0b40*/  HADD2.F32 R3, -RZ, R34.H0_H0 ;  /* 0x20000022ff037230 */ /* 0x000fc60000004100 */
[C---:B------:R-:W-:Y:S01]  /*0b50*/  FADD.FTZ R34, -R62.reuse, R33 ;  /* 0x000000213e227221 */ /* 0x040fe20000010100 */
[--C-:B------:R-:W-:Y:S02]  /*0b60*/  HADD2.F32 R33, -RZ, R35.reuse.H0_H0 ;  /* 0x20000023ff217230 */ /* 0x100fe40000004100 */
[--C-:B----4-:R-:W-:Y:S02]  /*0b70*/  HADD2.F32 R5, -RZ, R36.reuse.H0_H0 ;  /* 0x20000024ff057230 */ /* 0x110fe40000004100 */
[----:B------:R-:W-:Y:S02]  /*0b80*/  HADD2.F32 R43, -RZ, R36.H1_H1 ;  /* 0x30000024ff2b7230 */ /* 0x000fe40000004100 */
[C---:B------:R-:W-:Y:S01]  /*0b90*/  FADD.FTZ R36, -R62.reuse, R33 ;  /* 0x000000213e247221 */ /* 0x040fe20000010100 */
[----:B------:R-:W-:Y:S01]  /*0ba0*/  FADD.FTZ R38, -R62, R3 ;  /* 0x000000033e267221 */ /* 0x000fe20000010100 */
[----:B------:R-:W-:Y:S02]  /*0bb0*/  HADD2.F32 R33, -RZ, R35.H1_H1 ;  /* 0x30000023ff217230 */ /* 0x000fe40000004100 */
[----:B-----5:R-:W-:-:S02]  /*0bc0*/  HADD2.F32 R88, -RZ, R80.H0_H0 ;  /* 0x20000050ff587230 */ /* 0x020fc40000004100 */
[C---:B0-----:R-:W-:Y:S01]  /*0bd0*/  FMUL.FTZ R3, R45.reuse, R38 ;  /* 0x000000262d037220 */ /* 0x041fe20000410000 */
[----:B------:R-:W-:Y:S02]  /*0be0*/  HADD2.F32 R94, -RZ, R80.H1_H1 ;  /* 0x30000050ff5e7230 */ /* 0x000fe40000004100 */
[----:B------:R-:W-:Y:S01]  /*0bf0*/  FADD.FTZ R38, -R62, R33 ;  /* 0x000000213e267221 */ /* 0x000fe20000010100 */
[--C-:B------:R-:W-:Y:S02]  /*0c00*/  HADD2.F32 R41, -RZ, R37.reuse.H0_H0 ;  /* 0x20000025ff297230 */ /* 0x100fe40000004100 */
[----:B------:R-:W-:Y:S01]  /*0c10*/  FMUL.FTZ R39, R45, R34 ;  /* 0x000000222d277220 */ /* 0x000fe20000410000 */
[----:B------:R-:W-:Y:S01]  /*0c20*/  FFMA.FTZ R82, R3, R5, R88 ;  /* 0x0000000503527223 */ /* 0x000fe20000010058 */
[----:B------:R-:W-:Y:S02]  /*0c30*/  HADD2.F32 R37, -RZ, R37.H1_H1 ;  /* 0x30000025ff257230 */ /* 0x000fe40000004100 */
[----:B------:R-:W-:Y:S01]  /*0c40*/  FMUL.FTZ R33, R45, R38 ;  /* 0x000000262d217220 */ /* 0x000fe20000410000 */
[----:B------:R-:W-:-:S02]  /*0c50*/  HADD2.F32 R78, -RZ, R81.H1_H1 ;  /* 0x30000051ff4e7230 */ /* 0x000fc40000004100 */
[----:B------:R-:W-:Y:S01]  /*0c60*/  FFMA.FTZ R84, R39, R43, R94 ;  /* 0x0000002b27547223 */ /* 0x000fe2000001005e */
[----:B------:R-:W-:Y:S02]  /*0c70*/  HADD2.F32 R80, -RZ, R81.H0_H0 ;  /* 0x20000051ff507230 */ /* 0x000fe40000004100 */
[----:B------:R-:W-:Y:S01]  /*0c80*/  FMUL.FTZ R35, R45, R36 ;  /* 0x000000242d237220 */ /* 0x000fe20000410000 */
[----:B------:R-:W-:Y:S01]  /*0c90*/  FMUL.FTZ R34, R82, -1.4426950216293334961 ;  /* 0xbfb8aa3b52227820 */ /* 0x000fe20000410000 */
[----:B------:R-:W-:Y:S01]  /*0ca0*/  FFMA.FTZ R96, R33, R37, R78 ;  /* 0x0000002521607223 */ /* 0x000fe2000001004e */
[----:B------:R-:W-:Y:S01]  /*0cb0*/  FMUL.FTZ R36, R84, -1.4426950216293334961 ;  /* 0xbfb8aa3b54247820 */ /* 0x000fe20000410000 */
[----:B------:R-:W-:Y:S02]  /*0cc0*/  FFMA.FTZ R95, R35, R41, R80 ;  /* 0x00000029235f7223 */ /* 0x000fe40000010050 */
[----:B------:R-:W-:Y:S01]  /*0cd0*/  FMUL.FTZ R40, R96, -1.4426950216293334961 ;  /* 0xbfb8aa3b60287820 */ /* 0x000fe20000410000 */
[----:B------:R-:W0:Y:S01]  /*0ce0*/  MUFU.EX2 R34, R34 ;  /* 0x0000002200227308 */ /* 0x000e220000000800 */
[----:B------:R-:W-:-:S02]  /*0cf0*/  HADD2.F32 R63, -RZ, R76.H0_H0 ;  /* 0x2000004cff3f7230 */ /* 0x000fc40000004100 */
[----:B------:R-:W-:Y:S01]  /*0d00*/  FMUL.FTZ R38, R95, -1.4426950216293334961 ;  /* 0xbfb8aa3b5f267820 */ /* 0x000fe20000410000 */
[----:B------:R-:W-:-:S04]  /*0d10*/  HADD2.F32 R81, -RZ, R76.H1_H1 ;  /* 0x3000004cff517230 */ /* 0x000fc80000004100 */
[----:B------:R-:W1:Y:S01]  /*0d20*/  MUFU.EX2 R36, R36 ;  /* 0x0000002400247308 */ /* 0x000e620000000800 */
[----:B------:R-:W-:Y:S01]  /*0d30*/  FADD.FTZ R48, -R62, R63 ;  /* 0x0000003f3e307221 */ /* 0x000fe20000010100 */
[----:B------:R-:W-:-:S06]  /*0d40*/  HADD2.F32 R63, -RZ, R77.H0_H0 ;  /* 0x2000004dff3f7230 */ /* 0x000fcc0000004100 */
[----:B------:R-:W2:Y:S01]  /*0d50*/  MUFU.EX2 R93, R40 ;  /* 0x00000028005d7308 */ /* 0x000ea20000000800 */
[----:B------:R-:W-:-:S07]  /*0d60*/  HADD2.F32 R77, -RZ, R77.H1_H1 ;  /* 0x3000004dff4d7230 */ /* 0x000fce0000004100 */
[----:B------:R3:W4:Y:S01]  /*0d70*/  MUFU.EX2 R76, R38 ;  /* 0x00000026004c7308 */ /* 0x0007220000000800 */
[C---:B------:R-:W-:Y:S01]  /*0d80*/  FADD.FTZ R42, -R62.reuse, R77 ;  /* 0x0000004d3e2a7221 */ /* 0x040fe20000010100 */
[----:B------:R-:W-:Y:S02]  /*0d90*/  HADD2.F32 R77, -RZ, R74.H1_H1 ;  /* 0x3000004aff4d7230 */ /* 0x000fe40000004100 */
[----:B------:R-:W-:Y:S01]  /*0da0*/  FADD.FTZ R46, -R62, R81 ;  /* 0x000000513e2e7221 */ /* 0x000fe20000010100 */
[----:B0-----:R-:W-:Y:S01]  /*0db0*/  FADD.FTZ R34, R34, 1 ;  /* 0x3f80000022227421 */ /* 0x001fe20000010000 */
[C---:B------:R-:W-:Y:S02]  /*0dc0*/  FADD.FTZ R44, -R62.reuse, R63 ;  /* 0x0000003f3e2c7221 */ /* 0x040fe40000010100 */
[----:B------:R-:W-:Y:S01]  /*0dd0*/  FMUL.FTZ R46, R45, R46 ;  /* 0x0000002e2d2e7220 */ /* 0x000fe20000410000 */
[----:B---3--:R-:W-:Y:S01]  /*0de0*/  FADD.FTZ R38, -R62, R77 ;  /* 0x0000004d3e267221 */ /* 0x008fe20000010100 */
[----:B-1----:R-:W-:Y:S01]  /*0df0*/  FADD.FTZ R77, R36, 1 ;  /* 0x3f800000244d7421 */ /* 0x002fe20000010000 */
[----:B--2---:R-:W-:Y:S01]  /*0e00*/  FADD.FTZ R104, R93, 1 ;  /* 0x3f8000005d687421 */ /* 0x004fe20000010000 */
[----:B------:R-:W0:Y:S01]  /*0e10*/  MUFU.RCP R98, R34 ;  /* 0x0000002200627308 */ /* 0x000e220000001000 */
[----:B------:R-:W-:Y:S01]  /*0e20*/  FMUL.FTZ R48, R45, R48 ;  /* 0x000000302d307220 */ /* 0x000fe20000410000 */
[----:B------:R-:W-:Y:S01]  /*0e30*/  FFMA.FTZ R83, R43, R46, R94 ;  /* 0x0000002e2b537223 */ /* 0x000fe2000001005e */
[----:B----4-:R-:W-:Y:S01]  /*0e40*/  FADD.FTZ R99, R76, 1 ;  /* 0x3f8000004c637421 */ /* 0x010fe20000010000 */
[----:B------:R-:W-:-:S04]  /*0e50*/  FMUL.FTZ R44, R45, R44 ;  /* 0x0000002c2d2c7220 */ /* 0x000fc80000410000 */
[----:B------:R0:W1:Y:S01]  /*0e60*/  MUFU.RCP R101, R77 ;  /* 0x0000004d00657308 */ /* 0x0000620000001000 */
[----:B------:R-:W-:Y:S01]  /*0e70*/  FFMA.FTZ R81, R5, R48, R88 ;  /* 0x0000003005517223 */ /* 0x000fe20000010058 */
[----:B------:R-:W-:Y:S01]  /*0e80*/  FMUL.FTZ R86, R83, -1.4426950216293334961 ;  /* 0xbfb8aa3b53567820 */ /* 0x000fe20000410000 */
[----:B------:R-:W-:Y:S01]  /*0e90*/  FFMA.FTZ R85, R41, R44, R80 ;  /* 0x0000002c29557223 */ /* 0x000fe20000010050 */
[----:B------:R-:W-:-:S04]  /*0ea0*/  FMUL.FTZ R42, R45, R42 ;  /* 0x0000002a2d2a7220 */ /* 0x000fc80000410000 */
[----:B------:R2:W3:Y:S01]  /*0eb0*/  MUFU.RCP R102, R99 ;  /* 0x0000006300667308 */ /* 0x0004e20000001000 */
[----:B------:R-:W-:-:S07]  /*0ec0*/  FMUL.FTZ R97, R81, -1.4426950216293334961 ;  /* 0xbfb8aa3b51617820 */ /* 0x000fce0000410000 */
[----:B------:R-:W4:Y:S01]  /*0ed0*/  MUFU.RCP R104, R104 ;  /* 0x0000006800687308 */ /* 0x000f220000001000 */
[----:B------:R-:W-:Y:S01]  /*0ee0*/  FMUL.FTZ R92, R85, -1.4426950216293334961 ;  /* 0xbfb8aa3b555c7820 */ /* 0x000fe20000410000 */
[----:B------:R-:W-:Y:S01]  /*0ef0*/  FFMA.FTZ R89, R37, R42, R78 ;  /* 0x0000002a25597223 */ /* 0x000fe2000001004e */
[----:B------:R-:W-:Y:S02]  /*0f00*/  HADD2.F32 R103, -RZ, R75.H0_H0 ;  /* 0x2000004bff677230 */ /* 0x000fe40000004100 */
[----:B0-----:R-:W-:-:S03]  /*0f10*/  FADD.FTZ R77, -R98, 1 ;  /* 0x3f800000624d7421 */ /* 0x001fc60000010100 */
[----:B------:R-:W0:Y:S01]  /*0f20*/  MUFU.EX2 R86, R86 ;  /* 0x0000005600567308 */ /* 0x000e220000000800 */
[----:B------:R-:W-:Y:S01]  /*0f30*/  FMUL.FTZ R90, R89, -1.4426950216293334961 ;  /* 0xbfb8aa3b595a7820 */ /* 0x000fe20000410000 */
[----:B------:R-:W-:Y:S02]  /*0f40*/  HADD2.F32 R63, -RZ, R74.H0_H0 ;  /* 0x2000004aff3f7230 */ /* 0x000fe40000004100 */
[----:B------:R-:W-:Y:S01]  /*0f50*/  FADD.FTZ R36, -R62, R103 ;  /* 0x000000673e247221 */ /* 0x000fe20000010100 */
[----:B-1----:R-:W-:-:S03]  /*0f60*/  FADD.FTZ R103, -R101, 1 ;  /* 0x3f80000065677421 */ /* 0x002fc60000010100 */
[----:B------:R-:W1:Y:S01]  /*0f70*/  MUFU.EX2 R97, R97 ;  /* 0x0000006100617308 */ /* 0x000e620000000800 */
[----:B--2---:R-:W-:Y:S01]  /*0f80*/  FFMA.FTZ R99, R82, R77, 1 ;  /* 0x3f80000052637423 */ /* 0x004fe2000001004d */
[----:B---3--:R-:W-:Y:S01]  /*0f90*/  FADD.FTZ R82, -R102, 1 ;  /* 0x3f80000066527421 */ /* 0x008fe20000010100 */
[----:B----4-:R-:W-:-:S05]  /*0fa0*/  FADD.FTZ R105, -R104, 1 ;  /* 0x3f80000068697421 */ /* 0x010fca0000010100 */
[----:B------:R-:W2:Y:S01]  /*0fb0*/  MUFU.EX2 R92, R92 ;  /* 0x0000005c005c7308 */ /* 0x000ea20000000800 */
[----:B------:R-:W-:Y:S01]  /*0fc0*/  FADD.FTZ R40, -R62, R63 ;  /* 0x0000003f3e287221 */ /* 0x000fe20000010100 */
[----:B------:R-:W-:Y:S01]  /*0fd0*/  FFMA.FTZ R84, R84, R103, 1 ;  /* 0x3f80000054547423 */ /* 0x000fe20000010067 */
[----:B------:R-:W-:Y:S01]  /*0fe0*/  FFMA.FTZ R103, R95, R82, 1 ;  /* 0x3f8000005f677423 */ /* 0x000fe20000010052 */
[----:B------:R-:W-:-:S04]  /*0ff0*/  FFMA.FTZ R105, R96, R105, 1 ;  /* 0x3f80000060697423 */ /* 0x000fc80000010069 */
[----:B------:R-:W3:Y:S01]  /*1000*/  MUFU.EX2 R90, R90 ;  /* 0x0000005a005a7308 */ /* 0x000ee20000000800 */
[--C-:B------:R-:W-:Y:S02]  /*1010*/  HADD2.F32 R82, -RZ, R64.reuse.H0_H0 ;  /* 0x20000040ff527230 */ /* 0x100fe40000004100 */
[----:B------:R-:W-:Y:S01]  /*1020*/  FMUL.FTZ R40, R45, R40 ;  /* 0x000000282d287220 */ /* 0x000fe20000410000 */
[----:B------:R-:W-:Y:S01]  /*1030*/  FMUL.FTZ R99, R98, R99 ;  /* 0x0000006362637220 */ /* 0x000fe20000410000 */
[----:B------:R-:W-:Y:S01]  /*1040*/  FMUL.FTZ R101, R101, R84 ;  /* 0x0000005465657220 */ /* 0x000fe20000410000 */
[----:B------:R-:W-:Y:S02]  /*1050*/  HADD2.F32 R84, -RZ, R64.H1_H1 ;  /* 0x30000040ff547230 */ /* 0x000fe40000004100 */
[----:B------:R-:W-:Y:S01]  /*1060*/  FMUL.FTZ R104, R104, R105 ;  /* 0x0000006968687220 */ /* 0x000fe20000410000 */
[----:B------:R-:W-:Y:S02]  /*1070*/  HADD2.F32 R64, -RZ, R65.H0_H0 ;  /* 0x20000041ff407230 */ /* 0x000fe40000004100 */
[----:B------:R-:W-:Y:S01]  /*1080*/  FMUL.FTZ R103, R102, R103 ;  /* 0x0000006766677220 */ /* 0x000fe20000410000 */
[----:B0-----:R-:W-:Y:S01]  /*1090*/  FADD.FTZ R96, R86, 1 ;  /* 0x3f80000056607421 */ /* 0x001fe20000010000 */
[----:B------:R-:W-:-:S02]  /*10a0*/  HADD2.F32 R105, -RZ, R66.H0_H0 ;  /* 0x20000042ff697230 */ /* 0x000fc40000004100 */
[----:B------:R-:W-:Y:S01]  /*10b0*/  FFMA.FTZ R63, R5, R40, R88 ;  /* 0x00000028053f7223 */ /* 0x000fe20000010058 */
[----:B------:R-:W-:Y:S01]  /*10c0*/  FMUL.FTZ R86, R82, R99 ;  /* 0x0000006352567220 */ /* 0x000fe20000410000 */
[----:B------:R-:W-:Y:S01]  /*10d0*/  FMUL.FTZ R38, R45, R38 ;  /* 0x000000262d267220 */ /* 0x000fe20000410000 */
[----:B-1----:R-:W-:Y:S01]  /*10e0*/  FADD.FTZ R95, R97, 1 ;  /* 0x3f800000615f7421 */ /* 0x002fe20000010000 */
[----:B------:R-:W-:Y:S01]  /*10f0*/  FMUL.FTZ R82, R64, R103 ;  /* 0x0000006740527220 */ /* 0x000fe20000410000 */
[----:B--2---:R-:W-:Y:S01]  /*1100*/  FADD.FTZ R97, R92, 1 ;  /* 0x3f8000005c617421 */ /* 0x004fe20000010000 */
[----:B------:R-:W-:Y:S01]  /*1110*/  FMUL.FTZ R91, R63, -1.4426950216293334961 ;  /* 0xbfb8aa3b3f5b7820 */ /* 0x000fe20000410000 */
[----:B------:R-:W-:Y:S01]  /*1120*/  FMUL.FTZ R84, R84, R101 ;  /* 0x0000006554547220 */ /* 0x000fe20000410000 */
[----:B------:R-:W-:Y:S01]  /*1130*/  FADD.FTZ R92, -R62, R105 ;  /* 0x000000693e5c7221 */ /* 0x000fe20000010100 */
[----:B------:R-:W-:Y:S01]  /*1140*/  FMUL.FTZ R64, R5, R86 ;  /* 0x0000005605407220 */ /* 0x000fe20000410000 */
[----:B------:R-:W-:Y:S01]  /*1150*/  FFMA.FTZ R74, R43, R38, R94 ;  /* 0x000000262b4a7223 */ /* 0x000fe2000001005e */
[----:B------:R-:W-:Y:S01]  /*1160*/  FMUL.FTZ R36, R45, R36 ;  /* 0x000000242d247220 */ /* 0x000fe20000410000 */
[----:B------:R-:W0:Y:S01]  /*1170*/  MUFU.RCP R96, R96 ;  /* 0x0000006000607308 */ /* 0x000e220000001000 */
[----:B------:R-:W-:-:S02]  /*1180*/  HADD2.F32 R99, -RZ, R65.H1_H1 ;  /* 0x30000041ff637230 */ /* 0x000fc40000004100 */
[----:B------:R-:W-:Y:S01]  /*1190*/  FMUL.FTZ R92, R45, R92 ;  /* 0x0000005c2d5c7220 */ /* 0x000fe20000410000 */
[----:B------:R-:W-:Y:S02]  /*11a0*/  HADD2.F32 R101, -RZ, R66.H1_H1 ;  /* 0x30000042ff657230 */ /* 0x000fe40000004100 */
[----:B---3--:R-:W-:Y:S01]  /*11b0*/  FADD.FTZ R98, R90, 1 ;  /* 0x3f8000005a627421 */ /* 0x008fe20000010000 */
[----:B------:R-:W-:Y:S01]  /*11c0*/  FMUL.FTZ R65, R43, R84 ;  /* 0x000000542b417220 */ /* 0x000fe20000410000 */
[----:B------:R-:W-:Y:S01]  /*11d0*/  FFMA.FTZ R66, R3, R64, RZ ;  /* 0x0000004003427223 */ /* 0x000fe200000100ff */
[----:B------:R-:W1:Y:S01]  /*11e0*/  MUFU.RCP R95, R95 ;  /* 0x0000005f005f7308 */ /* 0x000e620000001000 */
[----:B------:R-:W-:Y:S01]  /*11f0*/  FMUL.FTZ R87, R74, -1.4426950216293334961 ;  /* 0xbfb8aa3b4a577820 */ /* 0x000fe20000410000 */
[----:B------:R-:W-:Y:S02]  /*1200*/  HADD2.F32 R75, -RZ, R75.H1_H1 ;  /* 0x3000004bff4b7230 */ /* 0x000fe40000004100 */
[----:B------:R-:W-:Y:S01]  /*1210*/  FFMA.FTZ R76, R41, R36, R80 ;  /* 0x00000024294c7223 */ /* 0x000fe20000010050 */
[----:B------:R-:W-:Y:S01]  /*1220*/  FFMA.FTZ R64, R5, R92, R88 ;  /* 0x0000005c05407223 */ /* 0x000fe20000010058 */
[----:B------:R-:W-:-:S02]  /*1230*/  FFMA.FTZ R66, R39, R65, R66 ;  /* 0x0000004127427223 */ /* 0x000fc40000010042 */
[----:B------:R-:W2:Y:S01]  /*1240*/  MUFU.RCP R97, R97 ;  /* 0x0000006100617308 */ /* 0x000ea20000001000 */
[----:B------:R-:W-:Y:S01]  /*1250*/  FMUL.FTZ R93, R76, -1.4426950216293334961 ;  /* 0xbfb8aa3b4c5d7820 */ /* 0x000fe20000410000 */
[----:B------:R-:W-:Y:S01]  /*1260*/  FMUL.FTZ R65, R41, R82 ;  /* 0x0000005229417220 */ /* 0x000fe20000410000 */
[----:B------:R-:W-:Y:S01]  /*1270*/  FMUL.FTZ R88, R99, R104 ;  /* 0x0000006863587220 */ /* 0x000fe20000410000 */
[----:B------:R-:W-:-:S04]  /*1280*/  FADD.FTZ R106, -R62, R75 ;  /* 0x0000004b3e6a7221 */ /* 0x000fc80000010100 */
[----:B------:R-:W3:Y:S01]  /*1290*/  MUFU.EX2 R91, R91 ;  /* 0x0000005b005b7308 */ /* 0x000ee20000000800 */
[----:B------:R-:W-:Y:S01]  /*12a0*/  FADD.FTZ R90, -R62, R101 ;  /* 0x000000653e5a7221 */ /* 0x000fe20000010100 */
[----:B------:R-:W-:Y:S01]  /*12b0*/  FFMA.FTZ R102, R35, R65, R66 ;  /* 0x0000004123667223 */ /* 0x000fe20000010042 */
[----:B------:R-:W-:Y:S01]  /*12c0*/  FMUL.FTZ R99, R37, R88 ;  /* 0x0000005825637220 */ /* 0x000fe20000410000 */
[----:B------:R-:W-:-:S04]  /*12d0*/  FMUL.FTZ R34, R45, R106 ;  /* 0x0000006a2d227220 */ /* 0x000fc80000410000 */
[----:B------:R-:W-:Y:S01]  /*12e0*/  MUFU.RCP R98, R98 ;  /* 0x0000006200627308 */ /* 0x000fe20000001000 */
[----:B------:R-:W-:Y:S01]  /*12f0*/  FMUL.FTZ R90, R45, R90 ;  /* 0x0000005a2d5a7220 */ /* 0x000fe20000410000 */
[----:B------:R-:W-:-:S06]  /*1300*/  FFMA.FTZ R99, R33, R99, R102 ;  /* 0x0000006321637223 */ /* 0x000fcc0000010066 */
[----:B------:R-:W4:Y:S01]  /*1310*/  MUFU.EX2 R87, R87 ;  /* 0x0000005700577308 */ /* 0x000f220000000800 */
[----:B------:R-:W-:Y:S01]  /*1320*/  FFMA.FTZ R75, R37, R34, R78 ;  /* 0x00000022254b7223 */ /* 0x000fe2000001004e */
[----:B0-----:R-:W-:Y:S01]  /*1330*/  FADD.FTZ R102, -R96, 1 ;  /* 0x3f80000060667421 */ /* 0x001fe20000010100 */
[----:B------:R-:W-:-:S05]  /*1340*/  FFMA.FTZ R65, R43, R90, R94 ;  /* 0x0000005a2b417223 */ /* 0x000fca000001005e */
[----:B------:R-:W0:Y:S01]  /*1350*/  MUFU.EX2 R93, R93 ;  /* 0x0000005d005d7308 */ /* 0x000e220000000800 */
[----:B-1----:R-:W-:Y:S01]  /*1360*/  FADD.FTZ R94, -R95, 1 ;  /* 0x3f8000005f5e7421 */ /* 0x002fe20000010100 */
[----:B------:R-:W-:Y:S01]  /*1370*/  FMUL.FTZ R106, R75, -1.4426950216293334961 ;  /* 0xbfb8aa3b4b6a7820 */ /* 0x000fe20000410000 */
[----:B--2---:R-:W-:Y:S01]  /*1380*/  FADD.FTZ R104, -R97, 1 ;  /* 0x3f80000061687421 */ /* 0x004fe20000010100 */
[----:B------:R-:W-:Y:S01]  /*1390*/  FFMA.FTZ R83, R83, R102, 1 ;  /* 0x3f80000053537423 */ /* 0x000fe20000010066 */
[----:B---3--:R-:W-:Y:S01]  /*13a0*/  FADD.FTZ R91, R91, 1 ;  /* 0x3f8000005b5b7421 */ /* 0x008fe20000010000 */
[----:B------:R-:W-:Y:S01]  /*13b0*/  FFMA.FTZ R94, R81, R94, 1 ;  /* 0x3f800000515e7423 */ /* 0x000fe2000001005e */
[----:B------:R-:W-:Y:S01]  /*13c0*/  FFMA.FTZ R104, R85, R104, 1 ;  /* 0x3f80000055687423 */ /* 0x000fe20000010068 */
[----:B------:R1:W2:Y:S01]  /*13d0*/  MUFU.EX2 R77, R106 ;  /* 0x0000006a004d7308 */ /* 0x0002a20000000800 */
[----:B------:R-:W-:Y:S01]  /*13e0*/  FMUL.FTZ R96, R96, R83 ;  /* 0x0000005360607220 */ /* 0x000fe20000410000 */
[----:B------:R-:W-:-:S02]  /*13f0*/  HADD2.F32 R85, -RZ, R68.H0_H0 ;  /* 0x20000044ff557230 */ /* 0x000fc40000004100 */
[----:B------:R-:W-:Y:S01]  /*1400*/  FMUL.FTZ R94, R95, R94 ;  /* 0x0000005e5f5e7220 */ /* 0x000fe20000410000 */
[----:B------:R-:W-:Y:S02]  /*1410*/  HADD2.F32 R83, -RZ, R68.H1_H1 ;  /* 0x30000044ff537230 */ /* 0x000fe40000004100 */
[----:B----4-:R-:W-:Y:S01]  /*1420*/  FADD.FTZ R68, R87, 1 ;  /* 0x3f80000057447421 */ /* 0x010fe20000010000 */
[----:B-1----:R-:W-:Y:S01]  /*1430*/  FADD.FTZ R106, -R98, 1 ;  /* 0x3f800000626a7421 */ /* 0x002fe20000010100 */
[----:B------:R-:W1:Y:S01]  /*1440*/  MUFU.RCP R91, R91 ;  /* 0x0000005b005b7308 */ /* 0x000e620000001000 */
[----:B------:R-:W-:Y:S01]  /*1450*/  FMUL.FTZ R85, R85, R94 ;  /* 0x0000005e55557220 */ /* 0x000fe20000410000 */
[----:B0-----:R-:W-:Y:S01]  /*1460*/  FADD.FTZ R95, R93, 1 ;  /* 0x3f8000005d5f7421 */ /* 0x001fe20000010000 */
[----:B------:R-:W-:Y:S01]  /*1470*/  FFMA.FTZ R89, R89, R106, 1 ;  /* 0x3f80000059597423 */ /* 0x000fe2000001006a */
[----:B------:R-:W-:Y:S01]  /*1480*/  FMUL.FTZ R104, R97, R104 ;  /* 0x0000006861687220 */ /* 0x000fe20000410000 */
[----:B------:R-:W-:-:S02]  /*1490*/  HADD2.F32 R97, -RZ, R67.H0_H0 ;  /* 0x20000043ff617230 */ /* 0x000fc40000004100 */
[----:B------:R-:W-:Y:S01]  /*14a0*/  HADD2.F32 R93, -RZ, R67.H1_H1 ;  /* 0x30000043ff5d7230 */ /* 0x000fe20000004100 */
[----:B------:R-:W0:Y:S01]  /*14b0*/  MUFU.RCP R68, R68 ;  /* 0x0000004400447308 */ /* 0x000e220000001000 */
[----:B------:R-:W-:Y:S01]  /*14c0*/  FMUL.FTZ R98, R98, R89 ;  /* 0x0000005962627220 */ /* 0x000fe20000410000 */
[----:B------:R-:W-:Y:S01]  /*14d0*/  FMUL.FTZ R83, R83, R96 ;  /* 0x0000006053537220 */ /* 0x000fe20000410000 */
[----:B------:R-:W-:Y:S01]  /*14e0*/  FMUL.FTZ R89, R5, R85 ;  /* 0x0000005505597220 */ /* 0x000fe20000410000 */
[C---:B------:R-:W-:Y:S01]  /*14f0*/  FADD.FTZ R94, -R62.reuse, R97 ;  /* 0x000000613e5e7221 */ /* 0x040fe20000010100 */
[----:B------:R-:W-:-:S03]  /*1500*/  FADD.FTZ R96, -R62, R93 ;  /* 0x0000005d3e607221 */ /* 0x000fc60000010100 */
[----:B------:R-:W3:Y:S01]  /*1510*/  MUFU.RCP R67, R95 ;  /* 0x0000005f00437308 */ /* 0x000ee20000001000 */
[----:B------:R-:W-:Y:S01]  /*1520*/  FFMA.FTZ R89, R48, R89, R99 ;  /* 0x0000005930597223 */ /* 0x000fe20000010063 */
[----:B------:R-:W-:Y:S01]  /*1530*/  FMUL.FTZ R62, R43, R83 ;  /* 0x000000532b3e7220 */ /* 0x000fe20000410000 */
[--C-:B------:R-:W-:Y:S02]  /*1540*/  HADD2.F32 R93, -RZ, R69.reuse.H1_H1 ;  /* 0x30000045ff5d7230 */ /* 0x100fe40000004100 */
[----:B------:R-:W-:Y:S02]  /*1550*/  HADD2.F32 R87, -RZ, R69.H0_H0 ;  /* 0x20000045ff577230 */ /* 0x000fe40000004100 */
[----:B------:R-:W-:Y:S01]  /*1560*/  FFMA.FTZ R69, R46, R62, R89 ;  /* 0x0000003e2e457223 */ /* 0x000fe20000010059 */
[----:B--2---:R-:W-:Y:S01]  /*1570*/  FADD.FTZ R77, R77, 1 ;  /* 0x3f8000004d4d7421 */ /* 0x004fe20000010000 */
[----:B------:R-:W-:Y:S01]  /*1580*/  FMUL.FTZ R89, R93, R98 ;  /* 0x000000625d597220 */ /* 0x000fe20000410000 */
[----:B------:R-:W-:Y:S01]  /*1590*/  FMUL.FTZ R101, R64, -1.4426950216293334961 ;  /* 0xbfb8aa3b40657820 */ /* 0x000fe20000410000 */
[----:B-1----:R-:W-:Y:S01]  /*15a0*/  FADD.FTZ R98, -R91, 1 ;  /* 0x3f8000005b627421 */ /* 0x002fe20000010100 */
[----:B------:R-:W-:-:S02]  /*15b0*/  FMUL.FTZ R94, R45, R94 ;  /* 0x0000005e2d5e7220 */ /* 0x000fc40000410000 */
[----:B------:R-:W1:Y:S01]  /*15c0*/  MUFU.EX2 R66, R101 ;  /* 0x0000006500427308 */ /* 0x000e620000000800 */
[----:B------:R-:W-:Y:S01]  /*15d0*/  FFMA.FTZ R98, R63, R98, 1 ;  /* 0x3f8000003f627423 */ /* 0x000fe20000010062 */
[----:B0-----:R-:W-:Y:S01]  /*15e0*/  FADD.FTZ R63, -R68, 1 ;  /* 0x3f800000443f7421 */ /* 0x001fe20000010100 */
[----:B------:R-:W-:Y:S01]  /*15f0*/  FMUL.FTZ R103, R65, -1.4426950216293334961 ;  /* 0xbfb8aa3b41677820 */ /* 0x000fe20000410000 */
[----:B------:R-:W-:Y:S01]  /*1600*/  FFMA.FTZ R80, R41, R94, R80 ;  /* 0x0000005e29507223 */ /* 0x000fe20000010050 */
[----:B------:R-:W-:Y:S01]  /*1610*/  FMUL.FTZ R96, R45, R96 ;  /* 0x000000602d607220 */ /* 0x000fe20000410000 */
[----:B------:R-:W-:Y:S02]  /*1620*/  FMUL.FTZ R87, R87, R104 ;  /* 0x0000006857577220 */ /* 0x000fe40000410000 */
[----:B------:R-:W0:Y:S01]  /*1630*/  MUFU.RCP R77, R77 ;  /* 0x0000004d004d7308 */ /* 0x000e220000001000 */
[----:B---3--:R-:W-:Y:S01]  /*1640*/  FADD.FTZ R93, -R67, 1 ;  /* 0x3f800000435d7421 */ /* 0x008fe20000010100 */
[----:B------:R-:W-:Y:S01]  /*1650*/  FFMA.FTZ R63, R74, R63, 1 ;  /* 0x3f8000004a3f7423 */ /* 0x000fe2000001003f */
[----:B------:R-:W-:Y:S01]  /*1660*/  FMUL.FTZ R95, R80, -1.4426950216293334961 ;  /* 0xbfb8aa3b505f7820 */ /* 0x000fe20000410000 */
[----:B------:R-:W-:Y:S01]  /*1670*/  FFMA.FTZ R78, R37, R96, R78 ;  /* 0x00000060254e7223 */ /* 0x000fe2000001004e */
[----:B------:R-:W-:Y:S01]  /*1680*/  FMUL.FTZ R62, R41, R87 ;  /* 0x00000057293e7220 */ /* 0x000fe20000410000 */
[----:B------:R-:W-:-:S02]  /*1690*/  FFMA.FTZ R76, R76, R93, 1 ;  /* 0x3f8000004c4c7423 */ /* 0x000fc4000001005d */
[----:B------:R-:W2:Y:S01]  /*16a0*/  MUFU.EX2 R81, R103 ;  /* 0x0000006700517308 */ /* 0x000ea20000000800 */
[----:B------:R-:W-:Y:S02]  /*16b0*/  HADD2.F32 R93, -RZ, R70.H1_H1 ;  /* 0x30000046ff5d7230 */ /* 0x000fe40000004100 */
[----:B------:R-:W-:Y:S01]  /*16c0*/  FMUL.FTZ R68, R68, R63 ;  /* 0x0000003f44447220 */ /* 0x000fe20000410000 */
[----:B------:R-:W-:Y:S01]  /*16d0*/  FMUL.FTZ R99, R78, -1.4426950216293334961 ;  /* 0xbfb8aa3b4e637820 */ /* 0x000fe20000410000 */
[----:B------:R-:W-:Y:S01]  /*16e0*/  FFMA.FTZ R69, R44, R62, R69 ;  /* 0x0000003e2c457223 */ /* 0x000fe20000010045 */
[----:B------:R-:W-:Y:S02]  /*16f0*/  FMUL.FTZ R62, R37, R89 ;  /* 0x00000059253e7220 */ /* 0x000fe40000410000 */
[----:B------:R3:W4:Y:S01]  /*1700*/  MUFU.EX2 R97, R95 ;  /* 0x0000005f00617308 */ /* 0x0007220000000800 */
[----:B------:R-:W-:Y:S01]  /*1710*/  FMUL.FTZ R93, R93, R68 ;  /* 0x000000445d5d7220 */ /* 0x000fe20000410000 */
[----:B------:R-:W-:Y:S01]  /*1720*/  FFMA.FTZ R68, R5, R86, RZ ;  /* 0x0000005605447223 */ /* 0x000fe200000100ff */
[----:B------:R-:W-:Y:S01]  /*1730*/  FFMA.FTZ R69, R42, R62, R69 ;  /* 0x0000003e2a457223 */ /* 0x000fe20000010045 */
[----:B-1----:R-:W-:Y:S01]  /*1740*/  FADD.FTZ R62, R66, 1 ;  /* 0x3f800000423e7421 */ /* 0x002fe20000010000 */
[----:B0-----:R-:W-:Y:S01]  /*1750*/  FADD.FTZ R66, -R77, 1 ;  /* 0x3f8000004d427421 */ /* 0x001fe20000010100 */
[----:B------:R-:W-:-:S02]  /*1760*/  FFMA.FTZ R68, R43, R84, R68 ;  /* 0x000000542b447223 */ /* 0x000fc40000010044 */
[----:B------:R-:W0:Y:S01]  /*1770*/  MUFU.EX2 R99, R99 ;  /* 0x0000006300637308 */ /* 0x000e220000000800 */
[----:B---3--:R-:W-:Y:S02]  /*1780*/  HADD2.F32 R95, -RZ, R70.H0_H0 ;  /* 0x20000046ff5f7230 */ /* 0x008fe40000004100 */
[----:B------:R-:W-:Y:S01]  /*1790*/  FFMA.FTZ R66, R75, R66, 1 ;  /* 0x3f8000004b427423 */ /* 0x000fe20000010042 */
[----:B------:R-:W-:Y:S01]  /*17a0*/  FMUL.FTZ R98, R91, R98 ;  /* 0x000000625b627220 */ /* 0x000fe20000410000 */
[----:B------:R-:W-:Y:S01]  /*17b0*/  FFMA.FTZ R68, R41, R82, R68 ;  /* 0x0000005229447223 */ /* 0x000fe20000010044 */
[----:B--2---:R-:W-:Y:S01]  /*17c0*/  FADD.FTZ R63, R81, 1 ;  /* 0x3f800000513f7421 */ /* 0x004fe20000010000 */
[----:B------:R-:W-:Y:S01]  /*17d0*/  FMUL.FTZ R70, R77, R66 ;  /* 0x000000424d467220 */ /* 0x000fe20000410000 */
[----:B------:R-:W1:Y:S01]  /*17e0*/  MUFU.RCP R62, R62 ;  /* 0x0000003e003e7308 */ /* 0x000e620000001000 */
[----:B------:R-:W-:Y:S01]  /*17f0*/  FMUL.FTZ R95, R95, R98 ;  /* 0x000000625f5f7220 */ /* 0x000fe20000410000 */
[----:B------:R-:W-:Y:S01]  /*1800*/  FFMA.FTZ R68, R37, R88, R68 ;  /* 0x0000005825447223 */ /* 0x000fe20000010044 */
[----:B----4-:R-:W-:Y:S01]  /*1810*/  FADD.FTZ R66, R97, 1 ;  /* 0x3f80000061427421 */ /* 0x010fe20000010000 */
[----:B------:R-:W-:Y:S01]  /*1820*/  FMUL.FTZ R76, R67, R76 ;  /* 0x0000004c434c7220 */ /* 0x000fe20000410000 */
[C---:B------:R-:W-:Y:S01]  /*1830*/  FMUL.FTZ R67, R5.reuse, R95 ;  /* 0x0000005f05437220 */ /* 0x040fe20000410000 */
[----:B------:R-:W-:-:S02]  /*1840*/  FFMA.FTZ R68, R5, R85, R68 ;  /* 0x0000005505447223 */ /* 0x000fc40000010044 */
[----:B------:R-:W2:Y:S01]  /*1850*/  MUFU.RCP R63, R63 ;  /* 0x0000003f003f7308 */ /* 0x000ea20000001000 */
[--C-:B------:R-:W-:Y:S02]  /*1860*/  HADD2.F32 R91, -RZ, R71.reuse.H0_H0 ;  /* 0x20000047ff5b7230 */ /* 0x100fe40000004100 */
[----:B0-----:R-:W-:Y:S01]  /*1870*/  FADD.FTZ R99, R99, 1 ;  /* 0x3f80000063637421 */ /* 0x001fe20000010000 */
[----:B------:R-:W-:Y:S01]  /*1880*/  FFMA.FTZ R67, R40, R67, R69 ;  /* 0x0000004328437223 */ /* 0x000fe20000010045 */
[C---:B------:R-:W-:Y:S01]  /*1890*/  FFMA.FTZ R68, R43.reuse, R83, R68 ;  /* 0x000000532b447223 */ /* 0x040fe20000010044 */
[----:B------:R-:W-:Y:S02]  /*18a0*/  FMUL.FTZ R69, R43, R93 ;  /* 0x0000005d2b457220 */ /* 0x000fe40000410000 */
[----:B------:R-:W0:Y:S01]  /*18b0*/  MUFU.RCP R66, R66 ;  /* 0x0000004200427308 */ /* 0x000e220000001000 */
[----:B------:R-:W-:Y:S01]  /*18c0*/  FMUL.FTZ R91, R91, R76 ;  /* 0x0000004c5b5b7220 */ /* 0x000fe20000410000 */
[----:B------:R-:W-:-:S02]  /*18d0*/  HADD2.F32 R97, -RZ, R71.H1_H1 ;  /* 0x30000047ff617230 */ /* 0x000fc40000004100 */
[C---:B------:R-:W-:Y:S01]  /*18e0*/  FFMA.FTZ R68, R41.reuse, R87, R68 ;  /* 0x0000005729447223 */ /* 0x040fe20000010044 */
[----:B------:R-:W-:Y:S01]  /*18f0*/  FFMA.FTZ R67, R38, R69, R67 ;  /* 0x0000004526437223 */ /* 0x000fe20000010043 */
[----:B------:R-:W-:Y:S02]  /*1900*/  FMUL.FTZ R69, R41, R91 ;  /* 0x0000005b29457220 */ /* 0x000fe40000410000 */
[----:B------:R3:W4:Y:S01]  /*1910*/  MUFU.RCP R74, R99 ;  /* 0x00000063004a7308 */ /* 0x0007220000001000 */
[----:B------:R-:W-:Y:S01]  /*1920*/  FMUL.FTZ R97, R97, R70 ;  /* 0x0000004661617220 */ /* 0x000fe20000410000 */
[----:B-1----:R-:W-:Y:S01]  /*1930*/  FADD.FTZ R71, -R62, 1 ;  /* 0x3f8000003e477421 */ /* 0x002fe20000010100 */
[C---:B------:R-:W-:Y:S01]  /*1940*/  FFMA.FTZ R68, R37.reuse, R89, R68 ;  /* 0x0000005925447223 */ /* 0x040fe20000010044 */
[----:B------:R-:W-:Y:S01]  /*1950*/  FFMA.FTZ R67, R36, R69, R67 ;  /* 0x0000004524437223 */ /* 0x000fe20000010043 */
[----:B------:R-:W-:Y:S01]  /*1960*/  FMUL.FTZ R69, R37, R97 ;  /* 0x0000006125457220 */ /* 0x000fe20000410000 */
[----:B------:R-:W-:Y:S01]  /*1970*/  FFMA.FTZ R71, R64, R71, 1 ;  /* 0x3f80000040477423 */ /* 0x000fe20000010047 */
[----:B--2---:R-:W-:Y:S01]  /*1980*/  FADD.FTZ R64, -R63, 1 ;  /* 0x3f8000003f407421 */ /* 0x004fe20000010100 */
[----:B------:R-:W-:Y:S01]  /*1990*/  FFMA.FTZ R68, R5, R95, R68 ;  /* 0x0000005f05447223 */ /* 0x000fe20000010044 */
[----:B------:R-:W-:-:S02]  /*19a0*/  HADD2.F32 R101, -RZ, R72.H0_H0 ;  /* 0x20000048ff657230 */ /* 0x000fc40000004100 */
[----:B------:R-:W-:Y:S01]  /*19b0*/  FFMA.FTZ R67, R34, R69, R67 ;  /* 0x0000004522437223 */ /* 0x000fe20000010043 */
[----:B------:R-:W-:Y:S01]  /*19c0*/  FMUL.FTZ R62, R62, R71 ;  /* 0x000000473e3e7220 */ /* 0x000fe20000410000 */
[----:B0-----:R-:W-:Y:S01]  /*19d0*/  FADD.FTZ R69, -R66, 1 ;  /* 0x3f80000042457421 */ /* 0x001fe20000010100 */
[----:B------:R-:W-:Y:S01]  /*19e0*/  FFMA.FTZ R64, R65, R64, 1 ;  /* 0x3f80000041407423 */ /* 0x000fe20000010040 */
[----:B------:R-:W-:Y:S01]  /*19f0*/  FFMA.FTZ R68, R43, R93, R68 ;  /* 0x0000005d2b447223 */ /* 0x000fe20000010044 */
[----:B---3--:R-:W-:Y:S02]  /*1a00*/  HADD2.F32 R99, -RZ, R72.H1_H1 ;  /* 0x30000048ff637230 */ /* 0x008fe40000004100 */
[----:B------:R-:W-:Y:S01]  /*1a10*/  FMUL.FTZ R101, R101, R62 ;  /* 0x0000003e65657220 */ /* 0x000fe20000410000 */
[----:B----4-:R-:W-:Y:S01]  /*1a20*/  FADD.FTZ R75, -R74, 1 ;  /* 0x3f8000004a4b7421 */ /* 0x010fe20000010100 */
[----:B------:R-:W-:Y:S01]  /*1a30*/  FFMA.FTZ R69, R80, R69, 1 ;  /* 0x3f80000050457423 */ /* 0x000fe20000010045 */
[----:B------:R-:W-:Y:S01]  /*1a40*/  FMUL.FTZ R64, R63, R64 ;  /* 0x000000403f407220 */ /* 0x000fe20000410000 */
[----:B------:R-:W-:Y:S01]  /*1a50*/  FFMA.FTZ R68, R41, R91, R68 ;  /* 0x0000005b29447223 */ /* 0x000fe20000010044 */
[----:B------:R-:W-:Y:S01]  /*1a60*/  FMUL.FTZ R62, R5, R101 ;  /* 0x00000065053e7220 */ /* 0x000fe20000410000 */
[----:B------:R-:W-:-:S02]  /*1a70*/  HADD2.F32 R105, -RZ, R73.H0_H0 ;  /* 0x20000049ff697230 */ /* 0x000fc40000004100 */
[----:B------:R-:W-:Y:S01]  /*1a80*/  FFMA.FTZ R75, R78, R75, 1 ;  /* 0x3f8000004e4b7423 */ /* 0x000fe2000001004b */
[----:B------:R-:W-:Y:S01]  /*1a90*/  FMUL.FTZ R66, R66, R69 ;  /* 0x0000004542427220 */ /* 0x000fe20000410000 */
[----:B------:R-:W-:Y:S01]  /*1aa0*/  FMUL.FTZ R99, R99, R64 ;  /* 0x0000004063637220 */ /* 0x000fe20000410000 */
[----:B------:R-:W-:Y:S01]  /*1ab0*/  FFMA.FTZ R68, R37, R97, R68 ;  /* 0x0000006125447223 */ /* 0x000fe20000010044 */
[----:B------:R-:W-:Y:S01]  /*1ac0*/  IADD3 R98, P0, R49, 0x8, RZ ;  /* 0x0000000831627810 */ /* 0x000fe20007f1e0ff */
[----:B------:R-:W-:Y:S02]  /*1ad0*/  HADD2.F32 R103, -RZ, R73.H1_H1 ;  /* 0x30000049ff677230 */ /* 0x000fe40000004100 */
[----:B------:R-:W-:Y:S01]  /*1ae0*/  FFMA.FTZ R67, R92, R62, R67 ;  /* 0x0000003e5c437223 */ /* 0x000fe20000010043 */
[----:B------:R-:W-:Y:S01]  /*1af0*/  FMUL.FTZ R74, R74, R75 ;  /* 0x0000004b4a4a7220 */ /* 0x000fe20000410000 */
[----:B------:R-:W-:Y:S01]  /*1b00*/  FMUL.FTZ R62, R43, R99 ;  /* 0x000000632b3e7220 */ /* 0x000fe20000410000 */
[----:B------:R-:W-:Y:S01]  /*1b10*/  FFMA.FTZ R68, R5, R101, R68 ;  /* 0x0000006505447223 */ /* 0x000fe20000010044 */
[----:B------:R-:W-:Y:S01]  /*1b20*/  FMUL.FTZ R105, R105, R66 ;  /* 0x0000004269697220 */ /* 0x000fe20000410000 */
[----:B------:R-:W-:Y:S01]  /*1b30*/  IADD3.X R100, RZ, R100, RZ, P0, !PT ;  /* 0x00000064ff647210 */ /* 0x000fe200007fe4ff */
[----:B------:R-:W-:Y:S01]  /*1b40*/  FFMA.FTZ R65, R3, R86, R56 ;  /* 0x0000005603417223 */ /* 0x000fe20000010038 */
[----:B------:R-:W-:Y:S01]  /*1b50*/  ISETP.GE.U32.AND P0, PT, R98, UR11, PT ;  /* 0x0000000b62007c0c */ /* 0x000fe2000bf06070 */
[----:B------:R-:W-:Y:S01]  /*1b60*/  FMUL.FTZ R103, R103, R74 ;  /* 0x0000004a67677220 */ /* 0x000fe20000410000 */
[----:B------:R-:W-:Y:S01]  /*1b70*/  FFMA.FTZ R67, R90, R62, R67 ;  /* 0x0000003e5a437223 */ /* 0x000fe20000010043 */
[----:B------:R-:W-:Y:S01]  /*1b80*/  FFMA.FTZ R68, R43, R99, R68 ;  /* 0x000000632b447223 */ /* 0x000fe20000010044 */
[----:B------:R-:W-:Y:S01]  /*1b90*/  FMUL.FTZ R63, R41, R105 ;  /* 0x00000069293f7220 */ /* 0x000fe20000410000 */
[----:B------:R-:W-:Y:S01]  /*1ba0*/  FADD.FTZ R56, R86, R57 ;  /* 0x0000003956387221 */ /* 0x000fe20000010000 */
[----:B------:R-:W-:Y:S01]  /*1bb0*/  FFMA.FTZ R57, R39, R84, R54 ;  /* 0x0000005427397223 */ /* 0x000fe20000010036 */
[----:B------:R-:W-:Y:S01]  /*1bc0*/  FADD.FTZ R54, R84, R55 ;  /* 0x0000003754367221 */ /* 0x000fe20000010000 */
[----:B------:R-:W-:Y:S01]  /*1bd0*/  FFMA.FTZ R55, R35, R82, R52 ;  /* 0x0000005223377223 */ /* 0x000fe20000010034 */
[----:B------:R-:W-:Y:S01]  /*1be0*/  ISETP.GE.AND.EX P0, PT, R100, UR7, PT, P0 ;  /* 0x0000000764007c0c */ /* 0x000fe2000bf06300 */
[----:B------:R-:W-:Y:S01]  /*1bf0*/  FMUL.FTZ R64, R37, R103 ;  /* 0x0000006725407220 */ /* 0x000fe20000410000 */
[----:B------:R-:W-:Y:S01]  /*1c00*/  FFMA.FTZ R62, R41, R105, R68 ;  /* 0x00000069293e7223 */ /* 0x000fe20000010044 */
[----:B------:R-:W-:Y:S01]  /*1c10*/  FFMA.FTZ R63, R94, R63, R67 ;  /* 0x0000003f5e3f7223 */ /* 0x000fe20000010043 */
[----:B------:R-:W-:Y:S01]  /*1c20*/  FADD.FTZ R52, R82, R53 ;  /* 0x0000003552347221 */ /* 0x000fe20000010000 */
[----:B------:R-:W-:Y:S01]  /*1c30*/  FFMA.FTZ R53, R33, R88, R50 ;  /* 0x0000005821357223 */ /* 0x000fe20000010032 */
[----:B------:R-:W-:Y:S01]  /*1c40*/  FADD.FTZ R50, R88, R51 ;  /* 0x0000003358327221 */ /* 0x000fe20000010000 */
[----:B------:R-:W-:Y:S01]  /*1c50*/  FFMA.FTZ R62, R37, R103, R62 ;  /* 0x00000067253e7223 */ /* 0x000fe2000001003e */
[----:B------:R-:W-:Y:S01]  /*1c60*/  FFMA.FTZ R63, R96, R64, R63 ;  /* 0x00000040603f7223 */ /* 0x000fe2000001003f */
[----:B------:R-:W-:Y:S01]  /*1c70*/  FFMA.FTZ R57, R46, R83, R57 ;  /* 0x000000532e397223 */ /* 0x000fe20000010039 */
        /* <DEDUP_REMOVED lines=8> */
[----:B------:R-:W-:Y:S01]  /*1d00*/  FFMA.FTZ R51, R38, R93, R57 ;  /* 0x0000005d26337223 */ /* 0x000fe20000010039 */
[----:B------:R-:W-:Y:S01]  /*1d10*/  FFMA.FTZ R65, R40, R95, R65 ;  /* 0x0000005f28417223 */ /* 0x000fe20000010041 */
[----:B------:R-:W-:Y:S01]  /*1d20*/  FADD.FTZ R64, R54, R93 ;  /* 0x0000005d36407221 */ /* 0x000fe20000010000 */
[----:B------:R-:W-:Y:S01]  /*1d30*/  FADD.FTZ R66, R52, R91 ;  /* 0x0000005b34427221 */ /* 0x000fe20000010000 */
[----:B------:R-:W-:Y:S01]  /*1d40*/  FFMA.FTZ R67, R34, R97, R53 ;  /* 0x0000006122437223 */ /* 0x000fe20000010035 */
[----:B------:R-:W-:Y:S01]  /*1d50*/  FADD.FTZ R68, R50, R97 ;  /* 0x0000006132447221 */ /* 0x000fe20000010000 */
[----:B------:R-:W-:Y:S01]  /*1d60*/  FFMA.FTZ R54, R90, R99, R51 ;  /* 0x000000635a367223 */ /* 0x000fe20000010033 */
[C---:B------:R-:W-:Y:S01]  /*1d70*/  ISETP.GT.U32.AND P2, PT, R31.reuse, 0x1f, PT ;  /* 0x0000001f1f00780c */ /* 0x040fe20003f44070 */
[----:B0-----:R-:W-:Y:S01]  /*1d80*/  FADD.FTZ R62, R56, R95 ;  /* 0x0000005f383e7221 */ /* 0x001fe20000010000 */
[----:B------:R-:W-:Y:S01]  /*1d90*/  FFMA.FTZ R63, R36, R91, R55 ;  /* 0x0000005b243f7223 */ /* 0x000fe20000010037 */
[----:B------:R-:W-:-:S02]  /*1da0*/  LOP3.LUT P1, RZ, R31, 0xffffffe3, RZ, 0xc0, !PT ;  /* 0xffffffe31fff7812 */ /* 0x000fc4000782c0ff */
[----:B------:R-:W-:Y:S01]  /*1db0*/  CS2R R80, SRZ ;  /* 0x0000000000507805 */ /* 0x000fe2000001ff00 */
[----:B------:R-:W-:Y:S01]  /*1dc0*/  FFMA.FTZ R56, R92, R101, R65 ;  /* 0x000000655c387223 */ /* 0x000fe20000010041 */
[----:B------:R-:W-:Y:S01]  /*1dd0*/  FADD.FTZ R57, R62, R101 ;  /* 0x000000653e397221 */ /* 0x000fe20000010000 */
[----:B------:R-:W-:Y:S01]  /*1de0*/  FADD.FTZ R55, R64, R99 ;  /* 0x0000006340377221 */ /* 0x000fe20000010000 */
[----:B------:R-:W-:Y:S01]  /*1df0*/  FFMA.FTZ R52, R94, R105, R63 ;  /* 0x000000695e347223 */ /* 0x000fe2000001003f */
[----:B------:R-:W-:Y:S01]  /*1e00*/  FADD.FTZ R53, R66, R105 ;  /* 0x0000006942357221 */ /* 0x000fe20000010000 */
[----:B------:R-:W-:Y:S01]  /*1e10*/  FFMA.FTZ R50, R96, R103, R67 ;  /* 0x0000006760327223 */ /* 0x000fe20000010043 */
[----:B------:R-:W-:Y:S01]  /*1e20*/  FADD.FTZ R51, R68, R103 ;  /* 0x0000006744337221 */ /* 0x000fe20000010000 */
[----:B------:R-:W-:Y:S06]  /*1e30*/  BAR.SYNC.DEFER_BLOCKING 0x0 ;  /* 0x0000000000007b1d */ /* 0x000fec0000010000 */
[----:B------:R-:W-:Y:S05]  /*1e40*/  @!P0 BRA `(.L_x_1691) ;  /* 0x0000000000748947 */ /* 0x000fea0003800000 */
        /* <DEDUP_REMOVED lines=8> */
[----:B------:R-:W-:Y:S01]  /*1ed0*/  STS.64 [R72], R54 ;  /* 0x0000003648007388 */ /* 0x000fe20000000a00 */
[----:B------:R-:W-:-:S02]  /*1ee0*/  LEA R68, R19, R66, 0x3 ;  /* 0x0000004213447211 */ /* 0x000fc400078e18ff */
[----:B------:R-:W-:Y:S01]  /*1ef0*/  IADD3 R73, R16, R79, RZ ;  /* 0x0000004f10497210 */ /* 0x000fe20007ffe0ff */
[----:B------:R-:W-:Y:S03]  /*1f00*/  STS.64 [R11], R52 ;  /* 0x000000340b007388 */ /* 0x000fe60000000a00 */
[----:B------:R-:W-:Y:S01]  /*1f10*/  SHF.L.U32 R73, R73, 0x1, RZ ;  /* 0x0000000149497819 */ /* 0x000fe200000006ff */
[----:B------:R-:W-:Y:S01]  /*1f20*/  STS.64 [R14], R50 ;  /* 0x000000320e007388 */ /* 0x000fe20000000a00 */
[----:B------:R-:W-:Y:S03]  /*1f30*/  BAR.SYNC.DEFER_BLOCKING 0x0 ;  /* 0x0000000000007b1d */ /* 0x000fe60000010000 */
[----:B0-----:R-:W-:-:S03]  /*1f40*/  IMAD.WIDE.U32 R70, R73, 0x4, R70 ;  /* 0x0000000449467825 */ /* 0x001fc600078e0046 */
        /* <DEDUP_REMOVED lines=13> */
.L_x_1691:
[----:B------:R-:W-:Y:S04]  /*2020*/  BSSY B0, `(.L_x_1692) ;  /* 0x0000061000007945 */ /* 0x000fe80003800000 */
[----:B------:R-:W-:Y:S05]  /*2030*/  @P2 BRA `(.L_x_1693) ;  /* 0x00000004007c2947 */ /* 0x000fea0003800000 */
[----:B------:R-:W-:Y:S02]  /*2040*/  SHF.L.U32 R62, R49, 0x3, RZ ;  /* 0x00000003313e7819 */ /* 0x000fe400000006ff */
[----:B------:R-:W-:Y:S02]  /*2050*/  SHF.L.U32 R78, R31, 0x3, RZ ;  /* 0x000000031f4e7819 */ /* 0x000fe400000006ff */
        /* <DEDUP_REMOVED lines=8> */
[----:B0-----:R-:W-:Y:S02]  /*20e0*/  IADD3 R68, R62, 0x10, RZ ;  /* 0x000000103e447810 */ /* 0x001fe40007ffe0ff */
[----:B------:R-:W-:Y:S02]  /*20f0*/  LEA.HI R65, R64, R63, RZ, 0x2 ;  /* 0x0000003f40417211 */ /* 0x000fe400078f10ff */
[----:B------:R-:W-:-:S02]  /*2100*/  SHF.R.S32.HI R64, RZ, 0x1f, R67 ;  /* 0x0000001fff407819 */ /* 0x000fc40000011443 */
[----:B------:R-:W-:Y:S02]  /*2110*/  SHF.R.S32.HI R63, RZ, 0x1f, R66 ;  /* 0x0000001fff3f7819 */ /* 0x000fe40000011442 */
[----:B------:R-:W-:Y:S02]  /*2120*/  LEA.HI R67, R64, R67, RZ, 0x2 ;  /* 0x0000004340437211 */ /* 0x000fe400078f10ff */
[----:B------:R-:W-:Y:S02]  /*2130*/  LEA.HI R66, R63, R66, RZ, 0x2 ;  /* 0x000000423f427211 */ /* 0x000fe400078f10ff */
[C---:B------:R-:W-:Y:S02]  /*2140*/  IADD3 R64, R62.reuse, 0x18, RZ ;  /* 0x000000183e407810 */ /* 0x040fe40007ffe0ff */
[----:B------:R-:W-:Y:S02]  /*2150*/  SHF.R.S32.HI R63, RZ, 0x1f, R62 ;  /* 0x0000001fff3f7819 */ /* 0x000fe4000001143e */
[----:B------:R-:W-:-:S02]  /*2160*/  IADD3 R70, R62, 0x14, RZ ;  /* 0x000000143e467810 */ /* 0x000fc40007ffe0ff */
[----:B------:R-:W-:Y:S02]  /*2170*/  SHF.R.S32.HI R73, RZ, 0x1f, R64 ;  /* 0x0000001fff497819 */ /* 0x000fe40000011440 */
[----:B------:R-:W-:Y:S02]  /*2180*/  LEA.HI R63, R63, R62, RZ, 0x2 ;  /* 0x0000003e3f3f7211 */ /* 0x000fe400078f10ff */
[----:B------:R-:W-:Y:S02]  /*2190*/  SHF.R.S32.HI R69, RZ, 0x1f, R68 ;  /* 0x0000001fff457819 */ /* 0x000fe40000011444 */
[----:B------:R-:W-:Y:S02]  /*21a0*/  SHF.R.S32.HI R71, RZ, 0x1f, R70 ;  /* 0x0000001fff477819 */ /* 0x000fe40000011446 */
[----:B------:R-:W-:Y:S02]  /*21b0*/  LEA.HI R73, R73, R64, RZ, 0x2 ;  /* 0x0000004049497211 */ /* 0x000fe400078f10ff */
[----:B------:R-:W-:-:S02]  /*21c0*/  SHF.R.S32.HI R64, RZ, 0x2, R63 ;  /* 0x00000002ff407819 */ /* 0x000fc4000001143f */
[----:B------:R-:W-:Y:S01]  /*21d0*/  LEA.HI R69, R69, R68, RZ, 0x2 ;  /* 0x0000004445457211 */ /* 0x000fe200078f10ff */
[----:B------:R-:W-:Y:S01]  /*21e0*/  VIADD R68, R62, 0x24 ;  /* 0x000000243e447836 */ /* 0x000fe20000000000 */
[----:B------:R-:W-:Y:S01]  /*21f0*/  LEA.HI R71, R71, R70, RZ, 0x2 ;  /* 0x0000004647477211 */ /* 0x000fe200078f10ff */
[----:B------:R-:W-:Y:S01]  /*2200*/  IMAD R63, R64, 0x28, R29 ;  /* 0x00000028403f7824 */ /* 0x000fe200078e021d */
[C---:B------:R-:W-:Y:S02]  /*2210*/  IADD3 R70, R62.reuse, 0x1c, RZ ;  /* 0x0000001c3e467810 */ /* 0x040fe40007ffe0ff */
[----:B------:R-:W-:Y:S02]  /*2220*/  IADD3 R72, R62, 0x20, RZ ;  /* 0x000000203e487810 */ /* 0x000fe40007ffe0ff */
[----:B------:R-:W-:Y:S02]  /*2230*/  SHF.R.S32.HI R62, RZ, 0x2, R65 ;  /* 0x00000002ff3e7819 */ /* 0x000fe40000011441 */
[----:B------:R-:W-:-:S02]  /*2240*/  SHF.R.S32.HI R66, RZ, 0x2, R66 ;  /* 0x00000002ff427819 */ /* 0x000fc40000011442 */
[----:B------:R-:W-:Y:S01]  /*2250*/  IADD3 R63, R63, R78, RZ ;  /* 0x0000004e3f3f7210 */ /* 0x000fe20007ffe0ff */
[----:B------:R-:W-:Y:S01]  /*2260*/  IMAD R65, R62, 0x28, R29 ;  /* 0x000000283e417824 */ /* 0x000fe200078e021d */
[----:B------:R-:W-:Y:S02]  /*2270*/  SHF.R.S32.HI R75, RZ, 0x1f, R70 ;  /* 0x0000001fff4b7819 */ /* 0x000fe40000011446 */
[----:B------:R-:W-:Y:S01]  /*2280*/  SHF.R.S32.HI R64, RZ, 0x2, R67 ;  /* 0x00000002ff407819 */ /* 0x000fe20000011443 */
[----:B------:R-:W-:Y:S01]  /*2290*/  IMAD R67, R66, 0x28, R29 ;  /* 0x0000002842437824 */ /* 0x000fe200078e021d */
[----:B------:R-:W-:Y:S01]  /*22a0*/  LEA.HI R70, R75, R70, RZ, 0x2 ;  /* 0x000000464b467211 */ /* 0x000fe200078f10ff */
[----:B------:R-:W0:Y:S01]  /*22b0*/  LDS.64 R62, [R63] ;  /* 0x000000003f3e7984 */ /* 0x000e220000000a00 */
[----:B------:R-:W-:Y:S02]  /*22c0*/  IADD3 R65, R78, R65, RZ ;  /* 0x000000414e417210 */ /* 0x000fe40007ffe0ff */
[----:B------:R-:W-:-:S02]  /*22d0*/  SHF.R.S32.HI R75, RZ, 0x1f, R68 ;  /* 0x0000001fff4b7819 */ /* 0x000fc40000011444 */
[----:B------:R-:W-:Y:S01]  /*22e0*/  SHF.R.S32.HI R66, RZ, 0x2, R69 ;  /* 0x00000002ff427819 */ /* 0x000fe20000011445 */
[----:B------:R-:W-:Y:S01]  /*22f0*/  IMAD R69, R64, 0x28, R29 ;  /* 0x0000002840457824 */ /* 0x000fe200078e021d */
[----:B------:R-:W-:Y:S01]  /*2300*/  IADD3 R67, R78, R67, RZ ;  /* 0x000000434e437210 */ /* 0x000fe20007ffe0ff */
[----:B------:R-:W1:Y:S01]  /*2310*/  LDS.64 R64, [R65] ;  /* 0x0000000041407984 */ /* 0x000e620000000a00 */
[----:B------:R-:W-:Y:S02]  /*2320*/  LEA.HI R79, R75, R68, RZ, 0x2 ;  /* 0x000000444b4f7211 */ /* 0x000fe400078f10ff */
[----:B------:R-:W-:Y:S01]  /*2330*/  SHF.R.S32.HI R68, RZ, 0x2, R71 ;  /* 0x00000002ff447819 */ /* 0x000fe20000011447 */
[----:B------:R-:W-:Y:S01]  /*2340*/  IMAD R71, R66, 0x28, R29 ;  /* 0x0000002842477824 */ /* 0x000fe200078e021d */
[----:B------:R-:W-:Y:S01]  /*2350*/  IADD3 R69, R78, R69, RZ ;  /* 0x000000454e457210 */ /* 0x000fe20007ffe0ff */
[----:B------:R-:W2:Y:S01]  /*2360*/  LDS.64 R66, [R67] ;  /* 0x0000000043427984 */ /* 0x000ea20000000a00 */
[----:B------:R-:W-:-:S02]  /*2370*/  SHF.R.S32.HI R77, RZ, 0x1f, R72 ;  /* 0x0000001fff4d7819 */ /* 0x000fc40000011448 */
[----:B------:R-:W-:Y:S01]  /*2380*/  SHF.R.S32.HI R74, RZ, 0x2, R73 ;  /* 0x00000002ff4a7819 */ /* 0x000fe20000011449 */
[--C-:B------:R-:W-:Y:S01]  /*2390*/  IMAD R73, R68, 0x28, R29.reuse ;  /* 0x0000002844497824 */ /* 0x100fe200078e021d */
[----:B------:R-:W-:Y:S01]  /*23a0*/  IADD3 R71, R78, R71, RZ ;  /* 0x000000474e477210 */ /* 0x000fe20007ffe0ff */
[----:B------:R-:W3:Y:S01]  /*23b0*/  LDS.64 R68, [R69] ;  /* 0x0000000045447984 */ /* 0x000ee20000000a00 */
[----:B------:R-:W-:Y:S01]  /*23c0*/  LEA.HI R72, R77, R72, RZ, 0x2 ;  /* 0x000000484d487211 */ /* 0x000fe200078f10ff */
[--C-:B------:R-:W-:Y:S01]  /*23d0*/  IMAD R75, R74, 0x28, R29.reuse ;  /* 0x000000284a4b7824 */ /* 0x100fe200078e021d */
[----:B------:R-:W-:Y:S02]  /*23e0*/  SHF.R.S32.HI R76, RZ, 0x2, R70 ;  /* 0x00000002ff4c7819 */ /* 0x000fe40000011446 */
[----:B------:R-:W-:Y:S01]  /*23f0*/  IADD3 R73, R78, R73, RZ ;  /* 0x000000494e497210 */ /* 0x000fe20007ffe0ff */
[----:B------:R-:W4:Y:S01]  /*2400*/  LDS.64 R70, [R71] ;  /* 0x0000000047467984 */ /* 0x000f220000000a00 */
[----:B------:R-:W-:Y:S01]  /*2410*/  SHF.R.S32.HI R74, RZ, 0x2, R72 ;  /* 0x00000002ff4a7819 */ /* 0x000fe20000011448 */
[----:B------:R-:W-:Y:S01]  /*2420*/  IMAD R77, R76, 0x28, R29 ;  /* 0x000000284c4d7824 */ /* 0x000fe200078e021d */
[----:B------:R-:W-:-:S02]  /*2430*/  IADD3 R75, R78, R75, RZ ;  /* 0x0000004b4e4b7210 */ /* 0x000fc40007ffe0ff */
[----:B------:R-:W5:Y:S01]  /*2440*/  LDS.64 R72, [R73] ;  /* 0x0000000049487984 */ /* 0x000f620000000a00 */
[----:B------:R-:W-:Y:S01]  /*2450*/  SHF.R.S32.HI R76, RZ, 0x2, R79 ;  /* 0x00000002ff4c7819 */ /* 0x000fe2000001144f */
[----:B------:R-:W-:Y:S02]  /*2460*/  IMAD R79, R74, 0x28, R29 ;  /* 0x000000284a4f7824 */ /* 0x000fe400078e021d */
[----:B------:R-:W-:Y:S01]  /*2470*/  IMAD.IADD R77, R78, 0x1, R77 ;  /* 0x000000014e4d7824 */ /* 0x000fe200078e024d */
[----:B------:R-:W5:Y:S01]  /*2480*/  LDS.64 R74, [R75] ;  /* 0x000000004b4a7984 */ /* 0x000f620000000a00 */
[----:B------:R-:W-:Y:S01]  /*2490*/  IMAD R81, R76, 0x28, R29 ;  /* 0x000000284c517824 */ /* 0x000fe200078e021d */
[C---:B------:R-:W-:Y:S01]  /*24a0*/  IADD3 R79, R78.reuse, R79, RZ ;  /* 0x0000004f4e4f7210 */ /* 0x040fe20007ffe0ff */
[----:B0-----:R-:W-:Y:S02]  /*24b0*/  FADD.FTZ R107, RZ, R62 ;  /* 0x0000003eff6b7221 */ /* 0x001fe40000010000 */
[----:B------:R-:W0:Y:S01]  /*24c0*/  LDS.64 R76, [R77] ;  /* 0x000000004d4c7984 */ /* 0x000e220000000a00 */
[----:B------:R-:W-:Y:S01]  /*24d0*/  IADD3 R81, R78, R81, RZ ;  /* 0x000000514e517210 */ /* 0x000fe20007ffe0ff */
[----:B------:R-:W-:-:S02]  /*24e0*/  FADD.FTZ R62, RZ, R63 ;  /* 0x0000003fff3e7221 */ /* 0x000fc40000010000 */
[----:B------:R-:W0:Y:S01]  /*24f0*/  LDS.64 R78, [R79] ;  /* 0x000000004f4e7984 */ /* 0x000e220000000a00 */
[----:B-1----:R-:W-:-:S03]  /*2500*/  FADD.FTZ R107, R107, R64 ;  /* 0x000000406b6b7221 */ /* 0x002fc60000010000 */
[----:B------:R-:W1:Y:S01]  /*2510*/  LDS.64 R80, [R81] ;  /* 0x0000000051507984 */ /* 0x000e620000000a00 */
[----:B------:R-:W-:Y:S01]  /*2520*/  FADD.FTZ R62, R62, R65 ;  /* 0x000000413e3e7221 */ /* 0x000fe20000010000 */
[----:B--2---:R-:W-:-:S03]  /*2530*/  FADD.FTZ R107, R107, R66 ;  /* 0x000000426b6b7221 */ /* 0x004fc60000010000 */
        /* <DEDUP_REMOVED lines=9> */
[----:B0-----:R-:W-:-:S03]  /*25d0*/  FADD.FTZ R107, R107, R76 ;  /* 0x0000004c6b6b7221 */ /* 0x001fc60000010000 */
[----:B------:R-:W-:Y:S01]  /*25e0*/  FADD.FTZ R62, R62, R77 ;  /* 0x0000004d3e3e7221 */ /* 0x000fe20000010000 */
[----:B------:R-:W-:-:S03]  /*25f0*/  FADD.FTZ R107, R107, R78 ;  /* 0x0000004e6b6b7221 */ /* 0x000fc60000010000 */
[----:B------:R-:W-:Y:S01]  /*2600*/  FADD.FTZ R62, R62, R79 ;  /* 0x0000004f3e3e7221 */ /* 0x000fe20000010000 */
[----:B-1----:R-:W-:-:S03]  /*2610*/  FADD.FTZ R80, R107, R80 ;  /* 0x000000506b507221 */ /* 0x002fc60000010000 */
[----:B------:R-:W-:-:S07]  /*2620*/  FADD.FTZ R81, R62, R81 ;  /* 0x000000513e517221 */ /* 0x000fce0000010000 */
.L_x_1693:
[----:B------:R-:W-:Y:S05]  /*2630*/  BSYNC B0 ;  /* 0x0000000000007941 */ /* 0x000fea0003800000 */
.L_x_1692:
[----:B------:R-:W1:Y:S01]  /*2640*/  SHFL.BFLY PT, R63, R80, 0x2, 0x1f ;  /* 0x0c401f00503f7f89 */ /* 0x000e6200000e0000 */
[----:B0-----:R-:W0:Y:S03]  /*2650*/  @!P1 LDC R69, c[0x0][0x10] ;  /* 0x00000400ff459b82 */ /* 0x001e260000000800 */
[----:B------:R-:W2:Y:S05]  /*2660*/  SHFL.BFLY PT, R62, R81, 0x2, 0x1f ;  /* 0x0c401f00513e7f89 */ /* 0x000eaa00000e0000 */
[----:B------:R-:W3:Y:S01]  /*2670*/  @!P1 LDC.64 R64, c[0x0][0x260] ;  /* 0x00009800ff409b82 */ /* 0x000ee20000000a00 */
[----:B-1----:R-:W-:Y:S01]  /*2680*/  FADD.FTZ R66, R63, R80 ;  /* 0x000000503f427221 */ /* 0x002fe20000010000 */
[----:B0-----:R-:W-:-:S02]  /*2690*/  @!P1 IMAD R69, R69, UR4, R32 ;  /* 0x0000000445459c24 */ /* 0x001fc4000f8e0220 */
[----:B--2---:R-:W-:Y:S02]  /*26a0*/  FADD.FTZ R67, R62, R81 ;  /* 0x000000513e437221 */ /* 0x004fe40000010000 */
[----:B------:R-:W0:Y:S01]  /*26b0*/  SHFL.BFLY PT, R63, R66, 0x1, 0x1f ;  /* 0x0c201f00423f7f89 */ /* 0x000e2200000e0000 */
[----:B------:R-:W-:-:S03]  /*26c0*/  @!P1 LEA R69, R69, R26, 0x7 ;  /* 0x0000001a45459211 */ /* 0x000fc600078e38ff */
[----:B------:R-:W1:Y:S01]  /*26d0*/  SHFL.BFLY PT, R68, R67, 0x1, 0x1f ;  /* 0x0c201f0043447f89 */ /* 0x000e6200000e0000 */
[----:B------:R-:W-:-:S05]  /*26e0*/  @!P1 SHF.L.U32 R69, R69, 0x1, RZ ;  /* 0x0000000145459819 */ /* 0x000fca00000006ff */
[----:B---3--:R-:W-:-:S04]  /*26f0*/  @!P1 IMAD.WIDE.U32 R64, R69, 0x4, R64 ;  /* 0x0000000445409825 */ /* 0x008fc800078e0040 */
[----:B0-----:R-:W-:Y:S01]  /*2700*/  FADD.FTZ R62, R66, R63 ;  /* 0x0000003f423e7221 */ /* 0x001fe20000010000 */
[----:B-1----:R-:W-:-:S05]  /*2710*/  FADD.FTZ R63, R67, R68 ;  /* 0x00000044433f7221 */ /* 0x002fca0000010000 */
        /* <DEDUP_REMOVED lines=14> */
.L_x_1696:
[----:B------:R-:W2:Y:S04]  /*2800*/  LD.E.STRONG.GPU R62, desc[UR8][R60.64] ;  /* 0x000000083c3e7980 */ /* 0x000ea8000c10f900 */
[----:B--2---:R-:W-:Y:S01]  /*2810*/  CCTL.IVALL ;  /* 0x00000000ff00798f */ /* 0x004fe20002000000 */
[----:B------:R-:W-:Y:S05]  /*2820*/  YIELD ;  /* 0x0000000000007946 */ /* 0x000fea0003800000 */
[----:B-----5:R-:W-:-:S04]  /*2830*/  LOP3.LUT R62, R62, R63, RZ, 0x3c, !PT ;  /* 0x0000003f3e3e7212 */ /* 0x020fc800078e3cff */
[----:B------:R-:W-:-:S13]  /*2840*/  ISETP.GT.AND P1, PT, R62, -0x1, PT ;  /* 0xffffffff3e00780c */ /* 0x000fda0003f24270 */
[----:B------:R-:W-:Y:S05]  /*2850*/  @P1 BRA `(.L_x_1696) ;  /* 0xfffffffc00e81947 */ /* 0x000fea000383ffff */
.L_x_1695:
[----:B------:R-:W-:Y:S05]  /*2860*/  WARPSYNC.ALL ;  /* 0x0000000000007948 */ /* 0x000fea0003800000 */
[----:B------:R-:W-:Y:S06]  /*2870*/  BAR.SYNC.DEFER_BLOCKING 0x0 ;  /* 0x0000000000007b1d */ /* 0x000fec0000010000 */
[----:B------:R-:W-:Y:S05]  /*2880*/  BRA `(.L_x_1697) ;  /* 0x00000000003c7947 */ /* 0x000fea0003800000 */
.L_x_1694:
[----:B------:R-:W-:Y:S01]  /*2890*/  BAR.SYNC.DEFER_BLOCKING 0x0 ;  /* 0x0000000000007b1d */ /* 0x000fe20000010000 */
[----:B------:R-:W-:-:S13]  /*28a0*/  ISETP.NE.AND P1, PT, R31, RZ, PT ;  /* 0x000000ff1f00720c */ /* 0x000fda0003f25270 */
[----:B------:R-:W-:Y:S05]  /*28b0*/  @P1 BRA `(.L_x_1698) ;  /* 0x0000000000281947 */ /* 0x000fea0003800000 */
[----:B------:R-:W-:Y:S06]  /*28c0*/  MEMBAR.ALL.GPU ;  /* 0x0000000000007992 */ /* 0x000fec000000a000 */
[----:B------:R-:W-:-:S00]  /*28d0*/  ERRBAR ;  /* 0x00000000000079ab */ /* 0x000fc00000000000 */
[----:B------:R-:W-:Y:S06]  /*28e0*/  CGAERRBAR ;  /* 0x00000000000075ab */ /* 0x000fec0000000000 */
[----:B------:R0:W5:Y:S02]  /*28f0*/  ATOM.E.ADD.STRONG.GPU PT, R62, desc[UR8][R58.64], R15 ;  /* 0x0000000f3a3e798a */ /* 0x00016400081ee1c8 */
.L_x_1699:
[----:B------:R-:W2:Y:S04]  /*2900*/  LD.E.STRONG.GPU R63, desc[UR8][R58.64] ;  /* 0x000000083a3f7980 */ /* 0x000ea8000c10f900 */
[----:B--2---:R-:W-:Y:S01]  /*2910*/  CCTL.IVALL ;  /* 0x00000000ff00798f */ /* 0x004fe20002000000 */
[----:B------:R-:W-:Y:S05]  /*2920*/  YIELD ;  /* 0x0000000000007946 */ /* 0x000fea0003800000 */
[----:B-----5:R-:W-:-:S04]  /*2930*/  LOP3.LUT R63, R63, R62, RZ, 0x3c, !PT ;  /* 0x0000003e3f3f7212 */ /* 0x020fc800078e3cff */
[----:B------:R-:W-:-:S13]  /*2940*/  ISETP.GT.AND P1, PT, R63, -0x1, PT ;  /* 0xffffffff3f00780c */ /* 0x000fda0003f24270 */
[----:B------:R-:W-:Y:S05]  /*2950*/  @P1 BRA `(.L_x_1699) ;  /* 0xfffffffc00e81947 */ /* 0x000fea000383ffff */
.L_x_1698:
[----:B------:R-:W-:Y:S05]  /*2960*/  WARPSYNC.ALL ;  /* 0x0000000000007948 */ /* 0x000fea0003800000 */
[----:B------:R-:W-:Y:S06]  /*2970*/  BAR.SYNC.DEFER_BLOCKING 0x0 ;  /* 0x0000000000007b1d */ /* 0x000fec0000010000 */
.L_x_1697:
[----:B------:R-:W-:Y:S01]  /*2980*/  ISETP.GT.U32.AND P1, PT, R31, 0x7f, PT ;  /* 0x0000007f1f00780c */ /* 0x000fe20003f24070 */
[----:B------:R-:W1:Y:S01]  /*2990*/  S2UR UR6, SR_CgaCtaId ;  /* 0x00000000000679c3 */ /* 0x000e620000008800 */
[----:B------:R-:W-:Y:S01]  /*29a0*/  UMOV UR5, 0x400 ;  /* 0x0000040000057882 */ /* 0x000fe20000000000 */
[----:B------:R-:W-:Y:S01]  /*29b0*/  SHF.L.U32 R49, R49, 0x3, RZ ;  /* 0x0000000331317819 */ /* 0x000fe200000006ff */
[----:B------:R-:W-:-:S09]  /*29c0*/  ULDC.64 UR12, c[0x0][0x210] ;  /* 0x00008400000c7ab9 */ /* 0x000fd20000000a00 */
[----:B------:R-:W2:Y:S01]  /*29d0*/  @!P1 LDC R65, c[0x0][0x10] ;  /* 0x00000400ff419b82 */ /* 0x000ea20000000800 */
[----:B------:R-:W-:-:S07]  /*29e0*/  @!P1 LOP3.LUT R67, R31, 0xf, RZ, 0xc0, !PT ;  /* 0x0000000f1f439812 */ /* 0x000fce00078ec0ff */
[----:B------:R-:W3:Y:S01]  /*29f0*/  @!P1 LDC.64 R62, c[0x0][0x260] ;  /* 0x00009800ff3e9b82 */ /* 0x000ee20000000a00 */
[----:B--2---:R-:W-:Y:S01]  /*2a00*/  @!P1 IMAD R64, R65, UR4, R32 ;  /* 0x0000000441409c24 */ /* 0x004fe2000f8e0220 */
[----:B------:R-:W-:-:S04]  /*2a10*/  @!P1 LOP3.LUT R65, R31, 0x7ffffff0, RZ, 0xc0, !PT ;  /* 0x7ffffff01f419812 */ /* 0x000fc800078ec0ff */
[----:B------:R-:W-:-:S04]  /*2a20*/  @!P1 LEA R64, R64, R65, 0x7 ;  /* 0x0000004140409211 */ /* 0x000fc800078e38ff */
[----:B------:R-:W-:-:S05]  /*2a30*/  @!P1 IADD3 R64, R64, R67, RZ ;  /* 0x0000004340409210 */ /* 0x000fca0007ffe0ff */
[----:B------:R-:W-:-:S04]  /*2a40*/  @!P1 IMAD.SHL.U32 R65, R64, 0x2, RZ ;  /* 0x0000000240419824 */ /* 0x000fc800078e00ff */
[----:B---3--:R-:W-:-:S06]  /*2a50*/  @!P1 IMAD.WIDE.U32 R62, R65, 0x4, R62 ;  /* 0x00000004413e9825 */ /* 0x008fcc00078e003e */
[----:B------:R-:W2:Y:S01]  /*2a60*/  @!P1 LDG.E.64 R62, desc[UR8][R62.64] ;  /* 0x000000083e3e9981 */ /* 0x000ea2000c1e1b00 */
[----:B------:R-:W-:Y:S01]  /*2a70*/  CS2R R64, SRZ ;  /* 0x0000000000407805 */ /* 0x000fe2000001ff00 */
[----:B------:R-:W-:Y:S02]  /*2a80*/  UIADD3 UR5, UR5, 0x3480, URZ ;  /* 0x0000348005057890 */ /* 0x000fe4000fffe03f */
[----:B------:R-:W-:Y:S02]  /*2a90*/  ULOP3.LUT UR4, UR4, 0x1, URZ, 0x3c, !UPT ;  /* 0x0000000104047892 */ /* 0x000fe4000f8e3c3f */
[----:B-1----:R-:W-:Y:S01]  /*2aa0*/  ULEA UR5, UR6, UR5, 0x18 ;  /* 0x0000000506057291 */ /* 0x002fe2000f8ec03f */
[----:B--2---:R-:W-:Y:S01]  /*2ab0*/  @!P1 FADD.FTZ R65, RZ, R62 ;  /* 0x0000003eff419221 */ /* 0x004fe20000010000 */
[----:B------:R-:W-:Y:S01]  /*2ac0*/  @!P1 FADD.FTZ R64, RZ, R63 ;  /* 0x0000003fff409221 */ /* 0x000fe20000010000 */
[----:B------:R-:W-:-:S03]  /*2ad0*/  LOP3.LUT P1, RZ, R31, 0xffffff8f, RZ, 0xc0, !PT ;  /* 0xffffff8f1fff7812 */ /* 0x000fc6000782c0ff */
[----:B------:R-:W1:Y:S04]  /*2ae0*/  SHFL.BFLY PT, R66, R65, 0x8, 0x1f ;  /* 0x0d001f0041427f89 */ /* 0x000e6800000e0000 */
[----:B------:R-:W2:Y:S01]  /*2af0*/  SHFL.BFLY PT, R67, R64, 0x8, 0x1f ;  /* 0x0d001f0040437f89 */ /* 0x000ea200000e0000 */
[----:B-1----:R-:W-:Y:S01]  /*2b00*/  FADD.FTZ R66, R66, R65 ;  /* 0x0000004142427221 */ /* 0x002fe20000010000 */
[----:B--2---:R-:W-:-:S04]  /*2b10*/  FADD.FTZ R67, R67, R64 ;  /* 0x0000004043437221 */ /* 0x004fc80000010000 */
[----:B------:R-:W1:Y:S04]  /*2b20*/  SHFL.BFLY PT, R69, R66, 0x4, 0x1f ;  /* 0x0c801f0042457f89 */ /* 0x000e6800000e0000 */
[----:B------:R-:W2:Y:S01]  /*2b30*/  SHFL.BFLY PT, R68, R67, 0x4, 0x1f ;  /* 0x0c801f0043447f89 */ /* 0x000ea200000e0000 */
[----:B-1----:R-:W-:Y:S01]  /*2b40*/  FADD.FTZ R69, R66, R69 ;  /* 0x0000004542457221 */ /* 0x002fe20000010000 */
[----:B------:R-:W-:Y:S02]  /*2b50*/  LOP3.LUT R66, R49, 0x8, RZ, 0xc0, !PT ;  /* 0x0000000831427812 */ /* 0x000fe400078ec0ff */
[----:B------:R-:W-:Y:S01]  /*2b60*/  @!P1 SHF.R.U32.HI R49, RZ, 0x1, R31 ;  /* 0x00000001ff319819 */ /* 0x000fe2000001161f */
[----:B--2---:R-:W-:Y:S01]  /*2b70*/  FADD.FTZ R68, R67, R68 ;  /* 0x0000004443447221 */ /* 0x004fe20000010000 */
[----:B------:R-:W1:Y:S01]  /*2b80*/  SHFL.BFLY PT, R62, R69, 0x2, 0x1f ;  /* 0x0c401f00453e7f89 */ /* 0x000e6200000e0000 */
[----:B------:R-:W-:-:S02]  /*2b90*/  IADD3 R47, -R66, R47, RZ ;  /* 0x0000002f422f7210 */ /* 0x000fc40007ffe1ff */
[----:B------:R-:W-:Y:S01]  /*2ba0*/  @!P1 LOP3.LUT R49, R49, 0x7ffffff8, RZ, 0xc0, !PT ;  /* 0x7ffffff831319812 */ /* 0x000fe200078ec0ff */
[----:B------:R-:W2:Y:S01]  /*2bb0*/  SHFL.BFLY PT, R63, R68, 0x2, 0x1f ;  /* 0x0c401f00443f7f89 */ /* 0x000ea200000e0000 */
[----:B------:R-:W-:Y:S01]  /*2bc0*/  LEA R47, R47, UR5, 0x3 ;  /* 0x000000052f2f7c11 */ /* 0x000fe2000f8e18ff */
[----:B-1----:R-:W-:Y:S01]  /*2bd0*/  FADD.FTZ R62, R69, R62 ;  /* 0x0000003e453e7221 */ /* 0x002fe20000010000 */
[----:B--2---:R-:W-:-:S04]  /*2be0*/  FADD.FTZ R63, R68, R63 ;  /* 0x0000003f443f7221 */ /* 0x004fc80000010000 */
[----:B------:R-:W1:Y:S04]  /*2bf0*/  SHFL.BFLY PT, R65, R62, 0x1, 0x1f ;  /* 0x0c201f003e417f89 */ /* 0x000e6800000e0000 */
[----:B------:R-:W2:Y:S01]  /*2c00*/  SHFL.BFLY PT, R64, R63, 0x1, 0x1f ;  /* 0x0c201f003f407f89 */ /* 0x000ea200000e0000 */
[----:B-1----:R-:W-:Y:S01]  /*2c10*/  FADD.FTZ R65, R62, R65 ;  /* 0x000000413e417221 */ /* 0x002fe20000010000 */
[----:B--2---:R-:W-:-:S03]  /*2c20*/  FADD.FTZ R64, R63, R64 ;  /* 0x000000403f407221 */ /* 0x004fc60000010000 */
[----:B------:R-:W-:Y:S01]  /*2c30*/  @!P1 FMUL.FTZ R62, R65, 9.7656251455191522837e-05 ;  /* 0x38cccccd413e9820 */ /* 0x000fe20000410000 */
[----:B------:R-:W-:-:S05]  /*2c40*/  @!P1 FMUL.FTZ R63, R64, 9.7656251455191522837e-05 ;  /* 0x38cccccd403f9820 */ /* 0x000fca0000410000 */
[----:B------:R1:W-:Y:S01]  /*2c50*/  @!P1 STS.64 [R49+UR5], R62 ;  /* 0x0000003e31009988 */ /* 0x0003e20008000a05 */
[----:B------:R-:W-:Y:S01]  /*2c60*/  BAR.SYNC.DEFER_BLOCKING 0x0 ;  /* 0x0000000000007b1d */ /* 0x000fe20000010000 */
[----:B-1----:R-:W-:-:S05]  /*2c70*/  MOV R49, R98 ;  /* 0x0000006200317202 */ /* 0x002fca0000000f00 */
[----:B------:R-:W1:Y:S02]  /*2c80*/  LDS.64 R64, [R47] ;  /* 0x000000002f407984 */ /* 0x000e640000000a00 */
[--C-:B-1----:R-:W-:Y:S01]  /*2c90*/  FFMA.FTZ R86, R5, R86, -R64.reuse ;  /* 0x0000005605567223 */ /* 0x102fe20000010840 */
[--C-:B------:R-:W-:Y:S01]  /*2ca0*/  FFMA.FTZ R84, R43, R84, -R64.reuse ;  /* 0x000000542b547223 */ /* 0x100fe20000010840 */
[--C-:B------:R-:W-:Y:S01]  /*2cb0*/  FFMA.FTZ R82, R41, R82, -R64.reuse ;  /* 0x0000005229527223 */ /* 0x100fe20000010840 */
[----:B------:R-:W-:Y:S01]  /*2cc0*/  FFMA.FTZ R88, R37, R88, -R64 ;  /* 0x0000005825587223 */ /* 0x000fe20000010840 */
[-C--:B------:R-:W-:Y:S01]  /*2cd0*/  FFMA.FTZ R86, R3, -R65.reuse, R86 ;  /* 0x8000004103567223 */ /* 0x080fe20000010056 */
[----:B------:R-:W-:Y:S01]  /*2ce0*/  FFMA.FTZ R84, R39, -R65, R84 ;  /* 0x8000004127547223 */ /* 0x000fe20000010054 */
[C-C-:B------:R-:W-:Y:S01]  /*2cf0*/  FFMA.FTZ R85, R5.reuse, R85, -R64.reuse ;  /* 0x0000005505557223 */ /* 0x140fe20000010840 */
[C-C-:B------:R-:W-:Y:S01]  /*2d00*/  FFMA.FTZ R95, R5.reuse, R95, -R64.reuse ;  /* 0x0000005f055f7223 */ /* 0x140fe20000010840 */
[--C-:B------:R-:W-:Y:S01]  /*2d10*/  FFMA.FTZ R5, R5, R101, -R64.reuse ;  /* 0x0000006505057223 */ /* 0x100fe20000010840 */
[--C-:B------:R-:W-:Y:S01]  /*2d20*/  FFMA.FTZ R97, R37, R97, -R64.reuse ;  /* 0x0000006125617223 */ /* 0x100fe20000010840 */
[----:B------:R-:W-:Y:S01]  /*2d30*/  FFMA.FTZ R83, R43, R83, -R64 ;  /* 0x000000532b537223 */ /* 0x000fe20000010840 */
[-C--:B------:R-:W-:Y:S01]  /*2d40*/  FFMA.FTZ R82, R35, -R65.reuse, R82 ;  /* 0x8000004123527223 */ /* 0x080fe20000010052 */
[----:B------:R-:W-:Y:S01]  /*2d50*/  FFMA.FTZ R88, R33, -R65, R88 ;  /* 0x8000004121587223 */ /* 0x000fe20000010058 */
[C---:B------:R-:W-:Y:S01]  /*2d60*/  FMUL.FTZ R86, R45.reuse, R86 ;  /* 0x000000562d567220 */ /* 0x040fe20000410000 */
[----:B------:R-:W-:Y:S01]  /*2d70*/  FMUL.FTZ R3, R45, R84 ;  /* 0x000000542d037220 */ /* 0x000fe20000410000 */
[--C-:B------:R-:W-:Y:S01]  /*2d80*/  FFMA.FTZ R87, R41, R87, -R64.reuse ;  /* 0x0000005729577223 */ /* 0x100fe20000010840 */
[--C-:B------:R-:W-:Y:S01]  /*2d90*/  FFMA.FTZ R89, R37, R89, -R64.reuse ;  /* 0x0000005925597223 */ /* 0x100fe20000010840 */
[--C-:B------:R-:W-:Y:S01]  /*2da0*/  FFMA.FTZ R93, R43, R93, -R64.reuse ;  /* 0x0000005d2b5d7223 */ /* 0x100fe20000010840 */
[-C--:B------:R-:W-:Y:S01]  /*2db0*/  FFMA.FTZ R62, R34, -R65.reuse, R97 ;  /* 0x80000041223e7223 */ /* 0x080fe20000010061 */
[-C--:B------:R-:W-:Y:S01]  /*2dc0*/  FFMA.FTZ R92, R92, -R65.reuse, R5 ;  /* 0x800000415c5c7223 */ /* 0x080fe20000010005 */
[-C--:B------:R-:W-:Y:S01]  /*2dd0*/  FFMA.FTZ R48, R48, -R65.reuse, R85 ;  /* 0x8000004130307223 */ /* 0x080fe20000010055 */
[-C--:B------:R-:W-:Y:S01]  /*2de0*/  FFMA.FTZ R46, R46, -R65.reuse, R83 ;  /* 0x800000412e2e7223 */ /* 0x080fe20000010053 */
[C---:B------:R-:W-:Y:S01]  /*2df0*/  FMUL.FTZ R82, R45.reuse, R82 ;  /* 0x000000522d527220 */ /* 0x040fe20000410000 */
[----:B------:R-:W-:Y:S01]  /*2e00*/  FMUL.FTZ R5, R45, R88 ;  /* 0x000000582d057220 */ /* 0x000fe20000410000 */
[----:B------:R-:W-:Y:S01]  /*2e10*/  IADD3 R34, P1, R10, UR12, RZ ;  /* 0x0000000c0a227c10 */ /* 0x000fe2000ff3e0ff */
[-C--:B------:R-:W-:Y:S01]  /*2e20*/  FFMA.FTZ R44, R44, -R65.reuse, R87 ;  /* 0x800000412c2c7223 */ /* 0x080fe20000010057 */
[----:B------:R-:W-:Y:S01]  /*2e30*/  F2FP.F16.F32.PACK_AB R86, R3, R86 ;  /* 0x000000560356723e */ /* 0x000fe200000000ff */
[-C--:B------:R-:W-:Y:S01]  /*2e40*/  FFMA.FTZ R42, R42, -R65.reuse, R89 ;  /* 0x800000412a2a7223 */ /* 0x080fe20000010059 */
[-C--:B------:R-:W-:Y:S01]  /*2e50*/  FFMA.FTZ R40, R40, -R65.reuse, R95 ;  /* 0x8000004128287223 */ /* 0x080fe2000001005f */
[----:B------:R-:W-:Y:S01]  /*2e60*/  FFMA.FTZ R38, R38, -R65, R93 ;  /* 0x8000004126267223 */ /* 0x000fe2000001005d */
[--C-:B------:R-:W-:Y:S01]  /*2e70*/  FFMA.FTZ R91, R41, R91, -R64.reuse ;  /* 0x0000005b295b7223 */ /* 0x100fe20000010840 */
[----:B------:R-:W-:Y:S01]  /*2e80*/  IADD3.X R35, R9, UR13, RZ, P1, !PT ;  /* 0x0000000d09237c10 */ /* 0x000fe20008ffe4ff */
[C---:B------:R-:W-:Y:S01]  /*2e90*/  FMUL.FTZ R48, R45.reuse, R48 ;  /* 0x000000302d307220 */ /* 0x040fe20000410000 */
[----:B------:R-:W-:Y:S01]  /*2ea0*/  FMUL.FTZ R3, R45, R46 ;  /* 0x0000002e2d037220 */ /* 0x000fe20000410000 */
[--C-:B------:R-:W-:Y:S01]  /*2eb0*/  FFMA.FTZ R43, R43, R99, -R64.reuse ;  /* 0x000000632b2b7223 */ /* 0x100fe20000010840 */
[--C-:B------:R-:W-:Y:S01]  /*2ec0*/  FFMA.FTZ R41, R41, R105, -R64.reuse ;  /* 0x0000006929297223 */ /* 0x100fe20000010840 */
[----:B------:R-:W-:Y:S01]  /*2ed0*/  F2FP.F16.F32.PACK_AB R82, R5, R82 ;  /* 0x000000520552723e */ /* 0x000fe200000000ff */
[----:B------:R-:W-:Y:S01]  /*2ee0*/  FFMA.FTZ R37, R37, R103, -R64 ;  /* 0x0000006725257223 */ /* 0x000fe20000010840 */
[----:B------:R-:W-:Y:S01]  /*2ef0*/  PRMT R9, R86, 0x7632, R9 ;  /* 0x0000763256097816 */ /* 0x000fe20000000009 */
[C---:B------:R-:W-:Y:S01]  /*2f00*/  FMUL.FTZ R44, R45.reuse, R44 ;  /* 0x0000002c2d2c7220 */ /* 0x040fe20000410000 */
[C---:B------:R-:W-:Y:S01]  /*2f10*/  FMUL.FTZ R5, R45.reuse, R42 ;  /* 0x0000002a2d057220 */ /* 0x040fe20000410000 */
[C---:B------:R-:W-:Y:S01]  /*2f20*/  FMUL.FTZ R40, R45.reuse, R40 ;  /* 0x000000282d287220 */ /* 0x040fe20000410000 */
[----:B------:R-:W-:Y:S01]  /*2f30*/  FMUL.FTZ R33, R45, R38 ;  /* 0x000000262d217220 */ /* 0x000fe20000410000 */
[----:B------:R-:W-:Y:S01]  /*2f40*/  IADD3 R8, P1, R8, UR12, RZ ;  /* 0x0000000c08087c10 */ /* 0x000fe2000ff3e0ff */
[-C--:B------:R-:W-:Y:S01]  /*2f50*/  FFMA.FTZ R36, R36, -R65.reuse, R91 ;  /* 0x8000004124247223 */ /* 0x080fe2000001005b */
[-C--:B------:R-:W-:Y:S01]  /*2f60*/  FFMA.FTZ R90, R90, -R65.reuse, R43 ;  /* 0x800000415a5a7223 */ /* 0x080fe2000001002b */
[-C--:B------:R-:W-:Y:S01]  /*2f70*/  FFMA.FTZ R94, R94, -R65.reuse, R41 ;  /* 0x800000415e5e7223 */ /* 0x080fe20000010029 */
[----:B------:R-:W-:Y:S01]  /*2f80*/  F2FP.F16.F32.PACK_AB R48, R3, R48 ;  /* 0x000000300330723e */ /* 0x000fe200000000ff */
[----:B------:R-:W-:Y:S01]  /*2f90*/  FFMA.FTZ R96, R96, -R65, R37 ;  /* 0x8000004160607223 */ /* 0x000fe20000010025 */
[----:B------:R1:W-:Y:S01]  /*2fa0*/  STG.E.U16 desc[UR8][R34.64+0x2], R9 ;  /* 0x0000020922007986 */ /* 0x0003e2000c101508 */
[----:B------:R-:W-:Y:S01]  /*2fb0*/  PRMT R3, R82, 0x7632, R3 ;  /* 0x0000763252037816 */ /* 0x000fe20000000003 */
[----:B------:R-:W-:Y:S01]  /*2fc0*/  FMUL.FTZ R36, R45, R36 ;  /* 0x000000242d247220 */ /* 0x000fe20000410000 */
[----:B------:R-:W-:Y:S01]  /*2fd0*/  F2FP.F16.F32.PACK_AB R44, R5, R44 ;  /* 0x0000002c052c723e */ /* 0x000fe200000000ff */
[----:B------:R-:W-:Y:S01]  /*2fe0*/  FMUL.FTZ R37, R45, R62 ;  /* 0x0000003e2d257220 */ /* 0x000fe20000410000 */
[----:B------:R-:W-:Y:S01]  /*2ff0*/  F2FP.F16.F32.PACK_AB R40, R33, R40 ;  /* 0x000000282128723e */ /* 0x000fe200000000ff */
[C---:B------:R-:W-:Y:S01]  /*3000*/  FMUL.FTZ R92, R45.reuse, R92 ;  /* 0x0000005c2d5c7220 */ /* 0x040fe20000410000 */
[C---:B------:R-:W-:Y:S01]  /*3010*/  FMUL.FTZ R39, R45.reuse, R90 ;  /* 0x0000005a2d277220 */ /* 0x040fe20000410000 */
[C---:B------:R-:W-:Y:S01]  /*3020*/  FMUL.FTZ R94, R45.reuse, R94 ;  /* 0x0000005e2d5e7220 */ /* 0x040fe20000410000 */
[----:B------:R-:W-:Y:S01]  /*3030*/  FMUL.FTZ R45, R45, R96 ;  /* 0x000000602d2d7220 */ /* 0x000fe20000410000 */
[----:B------:R-:W-:Y:S01]  /*3040*/  PRMT R5, R48, 0x7632, R5 ;  /* 0x0000763230057816 */ /* 0x000fe20000000005 */
[----:B------:R2:W-:Y:S01]  /*3050*/  STG.E.U16 desc[UR8][R34.64+0x6], R3 ;  /* 0x0000060322007986 */ /* 0x0005e2000c101508 */
[----:B-1----:R-:W-:-:S02]  /*3060*/  IADD3.X R9, R7, UR13, RZ, P1, !PT ;  /* 0x0000000d07097c10 */ /* 0x002fc40008ffe4ff */
[----:B------:R-:W-:Y:S01]  /*3070*/  IADD3 R6, P1, R6, UR12, RZ ;  /* 0x0000000c06067c10 */ /* 0x000fe2000ff3e0ff */
[----:B------:R-:W-:Y:S01]  /*3080*/  STG.E.U16 desc[UR8][R34.64], R86 ;  /* 0x0000005622007986 */ /* 0x000fe2000c101508 */
[----:B------:R-:W-:Y:S02]  /*3090*/  PRMT R10, R44, 0x7632, R10 ;  /* 0x000076322c0a7816 */ /* 0x000fe4000000000a */
[----:B------:R-:W-:Y:S01]  /*30a0*/  IADD3.X R7, R4, UR13, RZ, P1, !PT ;  /* 0x0000000d04077c10 */ /* 0x000fe20008ffe4ff */
[----:B------:R-:W-:Y:S01]  /*30b0*/  STG.E.U16 desc[UR8][R34.64+0x4], R82 ;  /* 0x0000045222007986 */ /* 0x000fe2000c101508 */
[----:B------:R-:W-:Y:S02]  /*30c0*/  F2FP.F16.F32.PACK_AB R36, R37, R36 ;  /* 0x000000242524723e */ /* 0x000fe400000000ff */
[----:B------:R-:W-:Y:S01]  /*30d0*/  IADD3 R2, P1, R2, UR12, RZ ;  /* 0x0000000c02027c10 */ /* 0x000fe2000ff3e0ff */
[----:B------:R-:W-:Y:S01]  /*30e0*/  STG.E.U16 desc[UR8][R8.64], R48 ;  /* 0x0000003008007986 */ /* 0x000fe2000c101508 */
[----:B--2---:R-:W-:-:S02]  /*30f0*/  PRMT R3, R40, 0x7632, R3 ;  /* 0x0000763228037816 */ /* 0x004fc40000000003 */
[----:B------:R-:W-:Y:S01]  /*3100*/  F2FP.F16.F32.PACK_AB R92, R39, R92 ;  /* 0x0000005c275c723e */ /* 0x000fe200000000ff */
[----:B------:R1:W-:Y:S01]  /*3110*/  STG.E.U16 desc[UR8][R8.64+0x2], R5 ;  /* 0x0000020508007986 */ /* 0x0003e2000c101508 */
[----:B------:R-:W-:Y:S02]  /*3120*/  F2FP.F16.F32.PACK_AB R94, R45, R94 ;  /* 0x0000005e2d5e723e */ /* 0x000fe400000000ff */
[----:B------:R-:W-:Y:S01]  /*3130*/  PRMT R4, R36, 0x7632, R4 ;  /* 0x0000763224047816 */ /* 0x000fe20000000004 */
[----:B------:R-:W-:Y:S04]  /*3140*/  STG.E.U16 desc[UR8][R8.64+0x4], R44 ;  /* 0x0000042c08007986 */ /* 0x000fe8000c101508 */
[----:B------:R-:W-:Y:S04]  /*3150*/  STG.E.U16 desc[UR8][R8.64+0x6], R10 ;  /* 0x0000060a08007986 */ /* 0x000fe8000c101508 */
[----:B------:R2:W-:Y:S01]  /*3160*/  STG.E.U16 desc[UR8][R6.64+0x2], R3 ;  /* 0x0000020306007986 */ /* 0x0005e2000c101508 */
[----:B-1----:R-:W-:-:S03]  /*3170*/  PRMT R5, R94, 0x7632, R5 ;  /* 0x000076325e057816 */ /* 0x002fc60000000005 */
[----:B------:R1:W-:Y:S04]  /*3180*/  STG.E.U16 desc[UR8][R6.64], R40 ;  /* 0x0000002806007986 */ /* 0x0003e8000c101508 */
[----:B------:R1:W-:Y:S01]  /*3190*/  STG.E.U16 desc[UR8][R6.64+0x4], R36 ;  /* 0x0000042406007986 */ /* 0x0003e2000c101508 */
[----:B--2---:R-:W-:-:S03]  /*31a0*/  IADD3.X R3, R0, UR13, RZ, P1, !PT ;  /* 0x0000000d00037c10 */ /* 0x004fc60008ffe4ff */
[----:B------:R1:W-:Y:S01]  /*31b0*/  STG.E.U16 desc[UR8][R6.64+0x6], R4 ;  /* 0x0000060406007986 */ /* 0x0003e2000c101508 */
[----:B------:R-:W-:-:S03]  /*31c0*/  PRMT R0, R92, 0x7632, R0 ;  /* 0x000076325c007816 */ /* 0x000fc60000000000 */
[----:B------:R1:W-:Y:S04]  /*31d0*/  STG.E.U16 desc[UR8][R2.64], R92 ;  /* 0x0000005c02007986 */ /* 0x0003e8000c101508 */
[----:B------:R1:W-:Y:S04]  /*31e0*/  STG.E.U16 desc[UR8][R2.64+0x2], R0 ;  /* 0x0000020002007986 */ /* 0x0003e8000c101508 */
[----:B------:R1:W-:Y:S04]  /*31f0*/  STG.E.U16 desc[UR8][R2.64+0x4], R94 ;  /* 0x0000045e02007986 */ /* 0x0003e8000c101508 */
[----:B------:R1:W-:Y:S01]  /*3200*/  STG.E.U16 desc[UR8][R2.64+0x6], R5 ;  /* 0x0000060502007986 */ /* 0x0003e2000c101508 */
[----:B------:R-:W-:Y:S05]  /*3210*/  @!P0 BRA `(.L_x_1700) ;  /* 0xffffffd400288947 */ /* 0x000fea000383ffff */
.L_x_1690:
[----:B------:R-:W2:Y:S02]  /*3220*/  S2UR UR6, SR_CTAID.Y ;  /* 0x00000000000679c3 */ /* 0x000ea40000002600 */
[----:B--2---:R-:W-:Y:S02]  /*3230*/  USHF.L.U32 UR5, UR6, 0x3, URZ ;  /* 0x0000000306057899 */ /* 0x004fe4000800063f */
        /* <DEDUP_REMOVED lines=8> */
[----:B------:R-:W2:Y:S01]  /*32c0*/  LDC.64 R20, c[0x0][0x258] ;  /* 0x00009600ff147b82 */ /* 0x000ea20000000a00 */
[----:B-1----:R-:W0:Y:S01]  /*32d0*/  S2R R0, SR_TID.X ;  /* 0x0000000000007919 */ /* 0x002e220000002100 */
[----:B------:R-:W-:-:S06]  /*32e0*/  UMOV UR4, 0x400 ;  /* 0x0000040000047882 */ /* 0x000fcc0000000000 */
[----:B------:R-:W1:Y:S01]  /*32f0*/  S2UR UR5, SR_CgaCtaId ;  /* 0x00000000000579c3 */ /* 0x000e620000008800 */
[----:B--2---:R-:W-:Y:S02]  /*3300*/  LOP3.LUT R4, RZ, R20, RZ, 0x33, !PT ;  /* 0x00000014ff047212 */ /* 0x004fe400078e33ff */
[----:B------:R-:W-:Y:S02]  /*3310*/  LOP3.LUT R5, RZ, R21, RZ, 0x33, !PT ;  /* 0x00000015ff057212 */ /* 0x000fe400078e33ff */
[----:B------:R-:W-:-:S04]  /*3320*/  ISETP.GT.U32.AND P0, PT, R4, -0x5, PT ;  /* 0xfffffffb0400780c */ /* 0x000fc80003f04070 */
[C---:B------:R-:W-:Y:S01]  /*3330*/  ISETP.GT.AND.EX P0, PT, R5.reuse, -0x1, PT, P0 ;  /* 0xffffffff0500780c */ /* 0x040fe20003f04300 */
[----:B-1----:R-:W-:Y:S01]  /*3340*/  ULEA UR6, UR5, UR4, 0x18 ;  /* 0x0000000405067291 */ /* 0x002fe2000f8ec03f */
[----:B0-----:R-:W-:Y:S02]  /*3350*/  SHF.R.U32.HI R2, RZ, 0x5, R0 ;  /* 0x00000005ff027819 */ /* 0x001fe40000011600 */
        /* <DEDUP_REMOVED lines=9> */
[----:B------:R-:W-:Y:S02]  /*33f0*/  SHF.L.U32 R7, R2, 0x1, RZ ;  /* 0x0000000102077819 */ /* 0x000fe400000006ff */
[----:B------:R-:W-:Y:S02]  /*3400*/  IADD3.X R4, ~R4, -0x1, R5, P0, P1 ;  /* 0xffffffff04047810 */ /* 0x000fe400007e2505 */
[--C-:B------:R-:W-:Y:S02]  /*3410*/  SHF.R.U32.HI R5, RZ, 0x4, R0.reuse ;  /* 0x00000004ff057819 */ /* 0x100fe40000011600 */
[----:B------:R-:W-:Y:S01]  /*3420*/  LEA R12, R2, UR6, 0x7 ;  /* 0x00000006020c7c11 */ /* 0x000fe2000f8e38ff */
[----:B------:R-:W-:Y:S01]  /*3430*/  IMAD.WIDE.U32 R8, R4, -0x33333333, RZ ;  /* 0xcccccccd04087825 */ /* 0x000fe200078e00ff */
[----:B------:R-:W-:-:S02]  /*3440*/  LOP3.LUT R7, R7, 0x1f, R0, 0x78, !PT ;  /* 0x0000001f07077812 */ /* 0x000fc400078e7800 */
[----:B------:R-:W-:Y:S01]  /*3450*/  LOP3.LUT R14, RZ, R5, RZ, 0x33, !PT ;  /* 0x00000005ff0e7212 */ /* 0x000fe200078e33ff */
[----:B------:R-:W-:Y:S01]  /*3460*/  VIADD R6, R5, 0x14 ;  /* 0x0000001405067836 */ /* 0x000fe20000000000 */
[----:B------:R-:W-:Y:S01]  /*3470*/  LEA R7, R7, R12, 0x2 ;  /* 0x0000000c07077211 */ /* 0x000fe200078e10ff */
[C---:B------:R-:W-:Y:S01]  /*3480*/  IMAD.WIDE.U32 R10, P0, R3.reuse, -0x33333334, R8 ;  /* 0xcccccccc030a7825 */ /* 0x040fe20007800008 */
[----:B------:R-:W-:Y:S02]  /*3490*/  SHF.L.U32 R12, R0, 0x7, RZ ;  /* 0x00000007000c7819 */ /* 0x000fe400000006ff */
[----:B------:R-:W-:Y:S01]  /*34a0*/  VIMNMX.U32 R13, R6, 0x20, !PT ;  /* 0x00000020060d7848 */ /* 0x000fe20007fe0000 */
[----:B------:R-:W-:Y:S01]  /*34b0*/  IMAD.WIDE.U32 R8, R3, -0x33333333, RZ ;  /* 0xcccccccd03087825 */ /* 0x000fe200078e00ff */
[----:B------:R-:W-:Y:S02]  /*34c0*/  IADD3.X R17, RZ, RZ, RZ, P0, !PT ;  /* 0x000000ffff117210 */ /* 0x000fe400007fe4ff */
[----:B------:R-:W-:-:S02]  /*34d0*/  MOV R16, R11 ;  /* 0x0000000b00107202 */ /* 0x000fc40000000f00 */
[----:B------:R-:W-:Y:S02]  /*34e0*/  IADD3 RZ, P1, R9, R10, RZ ;  /* 0x0000000a09ff7210 */ /* 0x000fe40007f3e0ff */
[----:B------:R-:W-:Y:S02]  /*34f0*/  IADD3 R8, R13, R14, RZ ;  /* 0x0000000e0d087210 */ /* 0x000fe40007ffe0ff */
[----:B------:R-:W-:Y:S01]  /*3500*/  SHF.L.U32 R13, R0, 0x1, RZ ;  /* 0x00000001000d7819 */ /* 0x000fe200000006ff */
[----:B------:R-:W-:Y:S01]  /*3510*/  IMAD.WIDE.U32.X R16, R4, -0x33333334, R16, P1 ;  /* 0xcccccccc04107825 */ /* 0x000fe200008e0410 */
[----:B------:R-:W-:Y:S02]  /*3520*/  ISETP.LT.U32.AND P0, PT, R20, 0x4, PT ;  /* 0x000000041400780c */ /* 0x000fe40003f01070 */
[----:B------:R-:W-:Y:S01]  /*3530*/  LOP3.LUT R12, R12, 0x780, RZ, 0xc0, !PT ;  /* 0x000007800c0c7812 */ /* 0x000fe200078ec0ff */
[----:B------:R-:W-:Y:S01]  /*3540*/  IMAD.WIDE.U32 R14, R8, -0x33333333, RZ ;  /* 0xcccccccd080e7825 */ /* 0x000fe200078e00ff */
[----:B------:R-:W-:-:S02]  /*3550*/  LOP3.LUT R10, R13, 0x1e, RZ, 0xc0, !PT ;  /* 0x0000001e0d0a7812 */ /* 0x000fc400078ec0ff */
[----:B------:R-:W-:Y:S01]  /*3560*/  SHF.R.U64 R24, R16, 0x3, R17 ;  /* 0x0000000310187819 */ /* 0x000fe20000001211 */
[----:B------:R-:W-:Y:S01]  /*3570*/  VIADD R18, R12, UR6 ;  /* 0x000000060c127c36 */ /* 0x000fe20008000000 */
[----:B------:R-:W-:Y:S02]  /*3580*/  IADD3 R9, R5, 0x28, RZ ;  /* 0x0000002805097810 */ /* 0x000fe40007ffe0ff */
[----:B------:R-:W-:Y:S01]  /*3590*/  ISETP.LT.AND.EX P0, PT, R21, RZ, PT, P0 ;  /* 0x000000ff1500720c */ /* 0x000fe20003f01300 */
[----:B------:R-:W-:Y:S01]  /*35a0*/  VIADD R24, R24, 0x1 ;  /* 0x0000000118187836 */ /* 0x000fe20000000000 */
[-C--:B------:R-:W-:Y:S02]  /*35b0*/  LOP3.LUT R13, R6, R10.reuse, RZ, 0x3c, !PT ;  /* 0x0000000a060d7212 */ /* 0x080fe400078e3cff */
[-C--:B------:R-:W-:Y:S02]  /*35c0*/  LOP3.LUT R11, R5, R10.reuse, RZ, 0x3c, !PT ;  /* 0x0000000a050b7212 */ /* 0x080fe400078e3cff */
[----:B------:R-:W-:-:S02]  /*35d0*/  LOP3.LUT R19, R9, R10, RZ, 0x3c, !PT ;  /* 0x0000000a09137212 */ /* 0x000fc400078e3cff */
[----:B------:R-:W-:Y:S02]  /*35e0*/  SEL R23, R20, 0x4, P0 ;  /* 0x0000000414177807 */ /* 0x000fe40000000000 */
[----:B------:R-:W-:Y:S02]  /*35f0*/  SEL R26, R21, RZ, P0 ;  /* 0x000000ff151a7207 */ /* 0x000fe40000000000 */
[----:B------:R-:W-:Y:S02]  /*3600*/  LEA.HI R22, R15, 0x1, RZ, 0x1c ;  /* 0x000000010f167811 */ /* 0x000fe400078fe0ff */
[C---:B------:R-:W-:Y:S02]  /*3610*/  IADD3 R16, P0, R2.reuse, 0xa, RZ ;  /* 0x0000000a02107810 */ /* 0x040fe40007f1e0ff */
[C---:B------:R-:W-:Y:S02]  /*3620*/  IADD3 R17, P1, R2.reuse, 0x14, RZ ;  /* 0x0000001402117810 */ /* 0x040fe40007f3e0ff */
[----:B------:R-:W-:-:S02]  /*3630*/  IADD3 R49, P2, R2, 0x1e, RZ ;  /* 0x0000001e02317810 */ /* 0x000fc40007f5e0ff */
[-C--:B------:R-:W-:Y:S02]  /*3640*/  LEA R12, R13, R18.reuse, 0x2 ;  /* 0x000000120d0c7211 */ /* 0x080fe400078e10ff */
[-C--:B------:R-:W-:Y:S02]  /*3650*/  LEA R11, R11, R18.reuse, 0x2 ;  /* 0x000000120b0b7211 */ /* 0x080fe400078e10ff */
[----:B------:R-:W-:Y:S02]  /*3660*/  LEA R13, R19, R18, 0x2 ;  /* 0x00000012130d7211 */ /* 0x000fe400078e10ff */
[----:B------:R-:W-:Y:S02]  /*3670*/  SHF.L.U64.HI R21, R23, 0x4, R26 ;  /* 0x0000000417157819 */ /* 0x000fe4000001021a */
[----:B------:R-:W-:Y:S02]  /*3680*/  MOV R14, R30 ;  /* 0x0000001e000e7202 */ /* 0x000fe40000000f00 */
[----:B------:R-:W-:-:S02]  /*3690*/  LOP3.LUT R15, R0, 0x1f, RZ, 0xc0, !PT ;  /* 0x0000001f000f7812 */ /* 0x000fc400078ec0ff */
[----:B------:R-:W-:Y:S02]  /*36a0*/  LOP3.LUT R47, R0, 0xf, RZ, 0xc0, !PT ;  /* 0x0000000f002f7812 */ /* 0x000fe400078ec0ff */
[----:B------:R-:W-:Y:S02]  /*36b0*/  IADD3 R18, R5, 0x3c, RZ ;  /* 0x0000003c05127810 */ /* 0x000fe40007ffe0ff */
[----:B------:R-:W-:Y:S02]  /*36c0*/  IADD3.X R19, RZ, RZ, RZ, P0, !PT ;  /* 0x000000ffff137210 */ /* 0x000fe400007fe4ff */
[----:B------:R-:W-:Y:S02]  /*36d0*/  IADD3.X R20, RZ, RZ, RZ, P1, !PT ;  /* 0x000000ffff147210 */ /* 0x000fe40000ffe4ff */
[----:B------:R-:W-:Y:S02]  /*36e0*/  IADD3.X R53, RZ, RZ, RZ, P2, !PT ;  /* 0x000000ffff357210 */ /* 0x000fe400017fe4ff */
[----:B------:R-:W-:-:S02]  /*36f0*/  SHF.L.U32 R23, R23, 0x4, RZ ;  /* 0x0000000417177819 */ /* 0x000fc400000006ff */
[----:B------:R-:W-:Y:S02]  /*3700*/  LOP3.LUT R22, R22, 0x3, RZ, 0xc0, !PT ;  /* 0x0000000316167812 */ /* 0x000fe400078ec0ff */
[----:B------:R-:W-:-:S07]  /*3710*/  LOP3.LUT R24, R24, 0x3, RZ, 0xc0, !PT ;  /* 0x0000000318187812 */ /* 0x000fce00078ec0ff */
.L_x_1717:
[----:B------:R-:W-:Y:S01]  /*3720*/  ISETP.GT.U32.AND P0, PT, R23, R2, PT ;  /* 0x000000021700720c */ /* 0x000fe20003f04070 */
[----:B------:R-:W-:Y:S01]  /*3730*/  BSSY B0, `(.L_x_1701) ;  /* 0x00000a7000007945 */ /* 0x000fe20003800000 */
[----:B0-2-4-:R-:W-:Y:S01]  /*3740*/  HFMA2.MMA R25, -RZ, RZ, 0, 0 ;  /* 0x00000000ff197435 */ /* 0x015fe200000001ff */
[----:B------:R-:W-:Y:S02]  /*3750*/  MOV R52, RZ ;  /* 0x000000ff00347202 */ /* 0x000fe40000000f00 */
        /* <DEDUP_REMOVED lines=38> */
.L_x_1704:
[----:B------:R-:W-:Y:S05]  /*39c0*/  BSYNC B1 ;  /* 0x0000000000017941 */ /* 0x000fea0003800000 */
.L_x_1703:
        /* <DEDUP_REMOVED lines=18> */
.L_x_1707:
        /* <DEDUP_REMOVED lines=55> */
.L_x_1706:
[----:B------:R-:W-:Y:S05]  /*3e60*/  BSYNC B1 ;  /* 0x0000000000017941 */ /* 0x000fea0003800000 */
.L_x_1705:
        /* <DEDUP_REMOVED lines=35> */
.L_x_1709:
[----:B------:R-:W-:Y:S05]  /*40a0*/  BSYNC B1 ;  /* 0x0000000000017941 */ /* 0x000fea0003800000 */
.L_x_1708:
        /* <DEDUP_REMOVED lines=15> */
.L_x_1702:
[----:B------:R-:W-:Y:S05]  /*41a0*/  BSYNC B0 ;  /* 0x0000000000007941 */ /* 0x000fea0003800000 */
.L_x_1701:
        /* <DEDUP_REMOVED lines=36> */
.L_x_1726:
[----:B------:R-:W0:Y:S01]  /*43f0*/  LDC.64 R26, c[0x0][0x218] ;  /* 0x00008600ff1a7b82 */ /* 0x000e220000000a00 */
[----:B------:R-:W-:Y:S01]  /*4400*/  ISETP.NE.AND P1, PT, R47, RZ, PT ;  /* 0x000000ff2f00720c */ /* 0x000fe20003f25270 */
[----:B---3--:R-:W-:Y:S01]  /*4410*/  FADD.FTZ R31, R37, R32 ;  /* 0x00000020251f7221 */ /* 0x008fe20000010000 */
[----:B------:R-:W-:Y:S02]  /*4420*/  IADD3 R25, R5, R14, RZ ;  /* 0x0000000e05197210 */ /* 0x000fe40007ffe0ff */
[----:B------:R-:W-:Y:S02]  /*4430*/  ISETP.NE.AND P2, PT, R22, 0x1, PT ;  /* 0x000000011600780c */ /* 0x000fe40003f45270 */
[----:B------:R-:W-:Y:S01]  /*4440*/  MOV R33, R6 ;  /* 0x0000000600217202 */ /* 0x000fe20000000f00 */
[----:B------:R-:W2:Y:S06]  /*4450*/  LDC.64 R28, c[0x0][0x220] ;  /* 0x00008800ff1c7b82 */ /* 0x000eac0000000a00 */
[----:B------:R-:W-:-:S02]  /*4460*/  @!P1 F2FP.F16.F32.PACK_AB R30, RZ, R38 ;  /* 0x00000026ff1e923e */ /* 0x000fc400000000ff */
[----:B------:R-:W-:Y:S01]  /*4470*/  @!P1 F2FP.F16.F32.PACK_AB R31, RZ, R31 ;  /* 0x0000001fff1f923e */ /* 0x000fe200000000ff */
        /* <DEDUP_REMOVED lines=11> */
[----:B---3--:R-:W-:Y:S01]  /*4530*/  MOV R30, 0xffff ;  /* 0x0000ffff001e7802 */ /* 0x008fe20000000f00 */
[----:B------:R-:W-:Y:S01]  /*4540*/  IMAD.MOV.U32 R31, RZ, RZ, 0xffff ;  /* 0x0000ffffff1f7424 */ /* 0x000fe200078e00ff */
[----:B------:R-:W-:Y:S02]  /*4550*/  MOV R32, 0xffff ;  /* 0x0000ffff00207802 */ /* 0x000fe40000000f00 */
[----:B------:R-:W-:Y:S01]  /*4560*/  MOV R25, 0xffff ;  /* 0x0000ffff00197802 */ /* 0x000fe20000000f00 */
[----:B----4-:R-:W3:Y:S01]  /*4570*/  SHFL.BFLY PT, R36, R33, 0x8, 0x101f ;  /* 0x0d101f0021247f89 */ /* 0x010ee200000e0000 */
[----:B------:R-:W-:-:S03]  /*4580*/  MOV R34, 0xffff ;  /* 0x0000ffff00227802 */ /* 0x000fc60000000f00 */
        /* <DEDUP_REMOVED lines=15> */
.L_x_1736:
[----:B----4-:R-:W-:Y:S01]  /*4680*/  FADD.FTZ R30, R42, R32 ;  /* 0x000000202a1e7221 */ /* 0x010fe20000010000 */
[----:B------:R-:W-:Y:S02]  /*4690*/  @!P1 F2FP.F16.F32.PACK_AB R25, RZ, R33 ;  /* 0x00000021ff19923e */ /* 0x000fe400000000ff */
[----:B------:R-:W-:Y:S02]  /*46a0*/  ISETP.NE.AND P2, PT, R22, 0x2, PT ;  /* 0x000000021600780c */ /* 0x000fe40003f45270 */
[----:B------:R-:W-:Y:S01]  /*46b0*/  @!P1 F2FP.F16.F32.PACK_AB R30, RZ, R30 ;  /* 0x0000001eff1e923e */ /* 0x000fe200000000ff */
[----:B------:R2:W-:Y:S01]  /*46c0*/  @!P1 STG.E.U16 desc[UR8][R26.64+0x28], R25 ;  /* 0x000028191a009986 */ /* 0x0005e2000c101508 */
[----:B------:R-:W-:-:S03]  /*46d0*/  MOV R33, R9 ;  /* 0x0000000900217202 */ /* 0x000fc60000000f00 */
        /* <DEDUP_REMOVED lines=29> */
.L_x_1746:
[----:B----4-:R-:W-:Y:S01]  /*48b0*/  FADD.FTZ R30, R42, R32 ;  /* 0x000000202a1e7221 */ /* 0x010fe20000010000 */
[----:B------:R-:W-:Y:S02]  /*48c0*/  @!P1 F2FP.F16.F32.PACK_AB R25, RZ, R33 ;  /* 0x00000021ff19923e */ /* 0x000fe400000000ff */
[----:B------:R-:W-:Y:S02]  /*48d0*/  MOV R33, R18 ;  /* 0x0000001200217202 */ /* 0x000fe40000000f00 */
[----:B------:R-:W-:Y:S01]  /*48e0*/  @!P1 F2FP.F16.F32.PACK_AB R30, RZ, R30 ;  /* 0x0000001eff1e923e */ /* 0x000fe200000000ff */
[----:B------:R4:W-:Y:S04]  /*48f0*/  @!P1 STG.E.U16 desc[UR8][R26.64+0x50], R25 ;  /* 0x000050191a009986 */ /* 0x0009e8000c101508 */
[----:B------:R4:W-:Y:S02]  /*4900*/  @!P1 STG.E.U16 desc[UR8][R28.64+0x50], R30 ;  /* 0x0000501e1c009986 */ /* 0x0009e4000c101508 */
.L_x_1712:
[----:B------:R-:W-:Y:S05]  /*4910*/  BSYNC B0 ;  /* 0x0000000000007941 */ /* 0x000fea0003800000 */
.L_x_1711:
        /* <DEDUP_REMOVED lines=15> */
[----:B------:R-:W-:Y:S02]  /*4a10*/  @!P0 LOP3.LUT R35, R35, R10, RZ, 0x3c, !PT ;  /* 0x0000000a23238212 */ /* 0x000fe400078e3cff */
[----:B------:R-:W-:Y:S02]  /*4a20*/  CS2R R44, SRZ ;  /* 0x00000000002c7805 */ /* 0x000fe4000001ff00 */
[----:B------:R-:W-:Y:S02]  /*4a30*/  @!P0 IADD3 R29, R33, 0x28, RZ ;  /* 0x00000028211d8810 */ /* 0x000fe40007ffe0ff */
[----:B------:R-:W-:Y:S01]  /*4a40*/  @!P0 LEA R35, R35, R36, 0x2 ;  /* 0x0000002423238211 */ /* 0x000fe200078e10ff */
[----:B---3--:R-:W3:Y:S01]  /*4a50*/  SHFL.BFLY PT, R32, R27, 0x8, 0x101f ;  /* 0x0d101f001b207f89 */ /* 0x008ee200000e0000 */
[----:B------:R-:W-:Y:S01]  /*4a60*/  @!P0 LEA R28, R47, UR6, 0x7 ;  /* 0x000000062f1c8c11 */ /* 0x000fe2000f8e38ff */
[----:B------:R-:W-:Y:S01]  /*4a70*/  IMAD.MOV.U32 R36, RZ, RZ, 0xffff ;  /* 0x0000ffffff247424 */ /* 0x000fe200078e00ff */
[-C--:B------:R-:W-:Y:S01]  /*4a80*/  @!P0 LOP3.LUT R29, R29, R10.reuse, RZ, 0x3c, !PT ;  /* 0x0000000a1d1d8212 */ /* 0x080fe200078e3cff */
[----:B------:R-:W4:Y:S01]  /*4a90*/  @!P0 LDS R38, [R35+0x500] ;  /* 0x0005000023268984 */ /* 0x000f220000000800 */
[----:B------:R-:W-:-:S02]  /*4aa0*/  @!P0 LOP3.LUT R39, R39, R10, RZ, 0x3c, !PT ;  /* 0x0000000a27278212 */ /* 0x000fc400078e3cff */
[-C--:B------:R-:W-:Y:S01]  /*4ab0*/  @!P0 LEA R29, R29, R28.reuse, 0x2 ;  /* 0x0000001c1d1d8211 */ /* 0x080fe200078e10ff */
[----:B------:R5:W1:Y:S01]  /*4ac0*/  @!P0 LDS R37, [R35] ;  /* 0x0000000023258984 */ /* 0x000a620000000800 */
[----:B------:R-:W-:Y:S01]  /*4ad0*/  @!P0 LEA R28, R39, R28, 0x2 ;  /* 0x0000001c271c8211 */ /* 0x000fe200078e10ff */
[----:B------:R-:W-:Y:S01]  /*4ae0*/  HFMA2.MMA R39, -RZ, RZ, 0, 0 ;  /* 0x00000000ff277435 */ /* 0x000fe200000001ff */
[----:B0-----:R-:W-:Y:S01]  /*4af0*/  MOV R25, 0xffff ;  /* 0x0000ffff00197802 */ /* 0x001fe20000000f00 */
[----:B------:R-:W0:Y:S01]  /*4b00*/  @!P0 LDS R48, [R29+0x500] ;  /* 0x000500001d308984 */ /* 0x000e220000000800 */
[----:B------:R-:W-:Y:S02]  /*4b10*/  MOV R40, RZ ;  /* 0x000000ff00287202 */ /* 0x000fe40000000f00 */
[----:B------:R-:W-:Y:S01]  /*4b20*/  MOV R31, 0xffff ;  /* 0x0000ffff001f7802 */ /* 0x000fe20000000f00 */
[----:B------:R-:W-:Y:S01]  /*4b30*/  @!P0 LDS R46, [R29] ;  /* 0x000000001d2e8984 */ /* 0x000fe20000000800 */
[----:B------:R-:W-:-:S02]  /*4b40*/  MOV R30, 0xffff ;  /* 0x0000ffff001e7802 */ /* 0x000fc40000000f00 */
[----:B------:R-:W-:Y:S01]  /*4b50*/  MOV R34, 0xffff ;  /* 0x0000ffff00227802 */ /* 0x000fe20000000f00 */
[----:B------:R-:W-:Y:S01]  /*4b60*/  @!P0 LDS R52, [R28] ;  /* 0x000000001c348984 */ /* 0x000fe20000000800 */
[----:B-----5:R-:W-:Y:S02]  /*4b70*/  MOV R35, 0xffff ;  /* 0x0000ffff00237802 */ /* 0x020fe40000000f00 */
[----:B------:R-:W-:Y:S01]  /*4b80*/  MOV R50, RZ ;  /* 0x000000ff00327202 */ /* 0x000fe20000000f00 */
        /* <DEDUP_REMOVED lines=35> */
[----:B------:R-:W-:Y:S01]  /*4dc0*/  MOV R29, 0xffff ;  /* 0x0000ffff001d7802 */ /* 0x000fe20000000f00 */
[----:B-----5:R-:W-:Y:S02]  /*4dd0*/  FADD.FTZ R55, R55, R48 ;  /* 0x0000003037377221 */ /* 0x020fe40000010000 */
        /* <DEDUP_REMOVED lines=22> */
[----:B------:R-:W-:Y:S01]  /*4f40*/  MOV R55, 0xffff ;  /* 0x0000ffff00377802 */ /* 0x000fe20000000f00 */
        /* <DEDUP_REMOVED lines=20> */
[----:B------:R-:W-:Y:S01]  /*5090*/  @!P0 F2FP.F16.F32.PACK_AB R33, RZ, R36 ;  /* 0x00000024ff21823e */ /* 0x000fe200000000ff */
[----:B------:R-:W2:Y:S01]  /*50a0*/  SHFL.BFLY PT, R55, R50, 0x2, 0x101f ;  /* 0x0c501f0032377f89 */ /* 0x000ea200000e0000 */
[----:B------:R-:W-:Y:S02]  /*50b0*/  MOV R36, 0xffff ;  /* 0x0000ffff00247802 */ /* 0x000fe40000000f00 */
[----:B------:R-:W-:Y:S01]  /*50c0*/  @!P0 F2FP.F16.F32.PACK_AB R32, RZ, R35 ;  /* 0x00000023ff20823e */ /* 0x000fe200000000ff */
[----:B----4-:R-:W-:Y:S01]  /*50d0*/  IMAD.WIDE R28, R25, 0x2, R28 ;  /* 0x00000002191c7825 */ /* 0x010fe200078e021c */
[----:B------:R-:W-:-:S03]  /*50e0*/  PRMT R34, R33, 0x7610, R34 ;  /* 0x0000761021227816 */ /* 0x000fc60000000022 */
[----:B------:R-:W-:Y:S01]  /*50f0*/  FADD.FTZ R30, R43, R42 ;  /* 0x0000002a2b1e7221 */ /* 0x000fe20000010000 */
[----:B---3--:R-:W-:Y:S01]  /*5100*/  FADD.FTZ R40, R41, R40 ;  /* 0x0000002829287221 */ /* 0x008fe20000010000 */
[----:B------:R-:W-:Y:S03]  /*5110*/  @!P0 STG.E.U16 desc[UR8][R26.64], R32 ;  /* 0x000000201a008986 */ /* 0x000fe6000c101508 */
[----:B------:R-:W-:Y:S01]  /*5120*/  @!P0 F2FP.F16.F32.PACK_AB R30, RZ, R30 ;  /* 0x0000001eff1e823e */ /* 0x000fe200000000ff */
[----:B-----5:R-:W-:Y:S01]  /*5130*/  FADD.FTZ R39, R48, R39 ;  /* 0x0000002730277221 */ /* 0x020fe20000010000 */
[----:B------:R-:W-:Y:S01]  /*5140*/  @!P0 F2FP.F16.F32.PACK_AB R25, RZ, R40 ;  /* 0x00000028ff19823e */ /* 0x000fe200000000ff */
[----:B------:R3:W-:Y:S01]  /*5150*/  @!P0 STG.E.U16 desc[UR8][R28.64], R34 ;  /* 0x000000221c008986 */ /* 0x0007e2000c101508 */
[----:B-1----:R-:W-:-:S03]  /*5160*/  FADD.FTZ R31, R51, R44 ;  /* 0x0000002c331f7221 */ /* 0x002fc60000010000 */
[----:B------:R-:W1:Y:S01]  /*5170*/  SHFL.BFLY PT, R36, R39, 0x1, 0x101f ;  /* 0x0c301f0027247f89 */ /* 0x000e6200000e0000 */
[----:B0-----:R-:W-:Y:S01]  /*5180*/  FADD.FTZ R33, R45, R46 ;  /* 0x0000002e2d217221 */ /* 0x001fe20000010000 */
[----:B------:R-:W-:Y:S01]  /*5190*/  @!P0 F2FP.F16.F32.PACK_AB R31, RZ, R31 ;  /* 0x0000001fff1f823e */ /* 0x000fe200000000ff */
[----:B--2---:R-:W-:-:S03]  /*51a0*/  FADD.FTZ R50, R50, R55 ;  /* 0x0000003732327221 */ /* 0x004fc60000010000 */
[----:B------:R-:W-:Y:S02]  /*51b0*/  @!P0 F2FP.F16.F32.PACK_AB R33, RZ, R33 ;  /* 0x00000021ff21823e */ /* 0x000fe400000000ff */
[----:B---3--:R-:W-:Y:S01]  /*51c0*/  PRMT R34, R25, 0x7610, R34 ;  /* 0x0000761019227816 */ /* 0x008fe20000000022 */
[----:B------:R-:W-:-:S04]  /*51d0*/  IMAD.MOV.U32 R25, RZ, RZ, 0xffff ;  /* 0x0000ffffff197424 */ /* 0x000fc800078e00ff */
[----:B------:R0:W-:Y:S04]  /*51e0*/  @!P0 STG.E.U16 desc[UR8][R26.64+0x28], R34 ;  /* 0x000028221a008986 */ /* 0x0001e8000c101508 */
[----:B------:R0:W-:Y:S04]  /*51f0*/  @!P0 STG.E.U16 desc[UR8][R28.64+0x28], R30 ;  /* 0x0000281e1c008986 */ /* 0x0001e8000c101508 */
[----:B------:R0:W-:Y:S01]  /*5200*/  @!P0 STG.E.U16 desc[UR8][R26.64+0x50], R31 ;  /* 0x0000501f1a008986 */ /* 0x0001e2000c101508 */
[----:B-1----:R-:W-:-:S03]  /*5210*/  FADD.FTZ R36, R39, R36 ;  /* 0x0000002427247221 */ /* 0x002fc60000010000 */
[----:B------:R0:W1:Y:S04]  /*5220*/  SHFL.BFLY PT, R32, R50, 0x1, 0x101f ;  /* 0x0c301f0032207f89 */ /* 0x00006800000e0000 */
[----:B------:R0:W-:Y:S02]  /*5230*/  @!P0 STG.E.U16 desc[UR8][R28.64+0x50], R33 ;  /* 0x000050211c008986 */ /* 0x0001e4000c101508 */
.L_x_1780:
[----:B01----:R-:W-:Y:S01]  /*5240*/  FADD.FTZ R30, R50, R32 ;  /* 0x00000020321e7221 */ /* 0x003fe20000010000 */
[----:B------:R-:W-:-:S04]  /*5250*/  @!P0 F2FP.F16.F32.PACK_AB R25, RZ, R36 ;  /* 0x00000024ff19823e */ /* 0x000fc800000000ff */
[----:B------:R-:W-:Y:S01]  /*5260*/  @!P0 F2FP.F16.F32.PACK_AB R30, RZ, R30 ;  /* 0x0000001eff1e823e */ /* 0x000fe200000000ff */
[----:B------:R0:W-:Y:S04]  /*5270*/  @!P0 STG.E.U16 desc[UR8][R26.64+0x78], R25 ;  /* 0x000078191a008986 */ /* 0x0001e8000c101508 */
[----:B------:R0:W-:Y:S02]  /*5280*/  @!P0 STG.E.U16 desc[UR8][R28.64+0x78], R30 ;  /* 0x0000781e1c008986 */ /* 0x0001e4000c101508 */
.L_x_1710:
[----:B------:R-:W-:Y:S05]  /*5290*/  WARPSYNC.ALL ;  /* 0x0000000000007948 */ /* 0x000fea0003800000 */
[----:B------:R-:W-:Y:S01]  /*52a0*/  IADD3 R14, R14, 0x800, RZ ;  /* 0x000008000e0e7810 */ /* 0x000fe20007ffe0ff */
[----:B------:R-:W-:Y:S03]  /*52b0*/  BAR.SYNC.DEFER_BLOCKING 0x0 ;  /* 0x0000000000007b1d */ /* 0x000fe60000010000 */
[----:B------:R-:W-:-:S13]  /*52c0*/  ISETP.GE.AND P0, PT, R14, UR10, PT ;  /* 0x0000000a0e007c0c */ /* 0x000fda000bf06270 */
[----:B------:R-:W-:Y:S05]  /*52d0*/  @!P0 BRA `(.L_x_1717) ;  /* 0xffffffe400108947 */ /* 0x000fea000383ffff */
[----:B------:R-:W-:Y:S05]  /*52e0*/  EXIT ;  /* 0x000000000000794d */ /* 0x000fea0003800000 */
.L_x_1713:
[----:B------:R-:W-:Y:S01]  /*52f0*/  HFMA2.MMA R31, -RZ, RZ, 0, 4.76837158203125e-07 ;  /* 0x00000008ff1f7435 */ /* 0x000fe200000001ff */
[----:B--2---:R-:W-:Y:S02]  /*5300*/  MOV R34, R26 ;  /* 0x0000001a00227202 */ /* 0x004fe40000000f00 */
[----:B------:R-:W-:Y:S02]  /*5310*/  MOV R30, 0x101f ;  /* 0x0000101f001e7802 */ /* 0x000fe40000000f00 */
[----:B0-----:R-:W-:-:S07]  /*5320*/  MOV R25, 0xffff ;  /* 0x0000ffff00197802 */ /* 0x001fce0000000f00 */
[----:B-1-3--:R-:W-:Y:S05]  /*5330*/  WARPSYNC.COLLECTIVE R25, `(.L_x_1718) ;  /* 0x0000000019087348 */ /* 0x00afea0003c00000 */
[----:B------:R0:W2:Y:S02]  /*5340*/  SHFL.BFLY P2, R32, R34, R31, R30 ;  /* 0x0c00001f22207389 */ /* 0x0000a4000004001e */
[----:B0123--:R-:W-:Y:S01]  /*5350*/  ENDCOLLECTIVE ;  /* 0x000000000000791b */ /* 0x00ffe20003800000 */
.L_x_1718:
[----:B------:R-:W-:Y:S02]  /*5360*/  MOV R34, R27 ;  /* 0x0000001b00227202 */ /* 0x000fe40000000f00 */
[----:B------:R-:W-:-:S07]  /*5370*/  MOV R29, R32 ;  /* 0x00000020001d7202 */ /* 0x000fce0000000f00 */
[----:B------:R-:W-:Y:S05]  /*5380*/  WARPSYNC.COLLECTIVE R25, `(.L_x_1719) ;  /* 0x0000000019087348 */ /* 0x000fea0003c00000 */
[----:B------:R0:W1:Y:S02]  /*5390*/  SHFL.BFLY P2, R32, R34, R31, R30 ;  /* 0x0c00001f22207389 */ /* 0x000064000004001e */
[----:B01----:R-:W-:Y:S01]  /*53a0*/  ENDCOLLECTIVE ;  /* 0x000000000000791b */ /* 0x003fe20003800000 */
.L_x_1719:
[----:B------:R-:W-:Y:S01]  /*53b0*/  FADD.FTZ R29, R29, R26 ;  /* 0x0000001a1d1d7221 */ /* 0x000fe20000010000 */
[----:B------:R-:W-:-:S03]  /*53c0*/  HFMA2.MMA R31, -RZ, RZ, 0, 2.384185791015625e-07 ;  /* 0x00000004ff1f7435 */ /* 0x000fc600000001ff */
[----:B------:R-:W-:Y:S01]  /*53d0*/  IMAD.MOV.U32 R34, RZ, RZ, R29 ;  /* 0x000000ffff227224 */ /* 0x000fe200078e001d */
[----:B------:R-:W-:-:S07]  /*53e0*/  MOV R28, R32 ;  /* 0x00000020001c7202 */ /* 0x000fce0000000f00 */
[----:B------:R-:W-:Y:S05]  /*53f0*/  WARPSYNC.COLLECTIVE R25, `(.L_x_1720) ;  /* 0x0000000019087348 */ /* 0x000fea0003c00000 */
[----:B------:R0:W1:Y:S02]  /*5400*/  SHFL.BFLY P2, R32, R34, R31, R30 ;  /* 0x0c00001f22207389 */ /* 0x000064000004001e */
[----:B01----:R-:W-:Y:S01]  /*5410*/  ENDCOLLECTIVE ;  /* 0x000000000000791b */ /* 0x003fe20003800000 */
.L_x_1720:
[----:B------:R-:W-:-:S05]  /*5420*/  FADD.FTZ R28, R28, R27 ;  /* 0x0000001b1c1c7221 */ /* 0x000fca0000010000 */
[----:B------:R-:W-:Y:S02]  /*5430*/  MOV R34, R28 ;  /* 0x0000001c00227202 */ /* 0x000fe40000000f00 */
[----:B------:R-:W-:-:S07]  /*5440*/  MOV R36, R32 ;  /* 0x0000002000247202 */ /* 0x000fce0000000f00 */
[----:B------:R-:W-:Y:S05]  /*5450*/  WARPSYNC.COLLECTIVE R25, `(.L_x_1721) ;  /* 0x0000000019087348 */ /* 0x000fea0003c00000 */
[----:B------:R0:W1:Y:S02]  /*5460*/  SHFL.BFLY P2, R32, R34, R31, R30 ;  /* 0x0c00001f22207389 */ /* 0x000064000004001e */
[----:B01----:R-:W-:Y:S01]  /*5470*/  ENDCOLLECTIVE ;  /* 0x000000000000791b */ /* 0x003fe20003800000 */
.L_x_1721:
[----:B------:R-:W-:Y:S01]  /*5480*/  FADD.FTZ R36, R29, R36 ;  /* 0x000000241d247221 */ /* 0x000fe20000010000 */
[----:B------:R-:W-:-:S04]  /*5490*/  HFMA2.MMA R31, -RZ, RZ, 0, 1.1920928955078125e-07 ;  /* 0x00000002ff1f7435 */ /* 0x000fc800000001ff */
[----:B------:R-:W-:Y:S02]  /*54a0*/  MOV R34, R36 ;  /* 0x0000002400227202 */ /* 0x000fe40000000f00 */
[----:B------:R-:W-:-:S07]  /*54b0*/  MOV R33, R32 ;  /* 0x0000002000217202 */ /* 0x000fce0000000f00 */
[----:B------:R-:W-:Y:S05]  /*54c0*/  WARPSYNC.COLLECTIVE R25, `(.L_x_1722) ;  /* 0x0000000019087348 */ /* 0x000fea0003c00000 */
[----:B------:R0:W1:Y:S02]  /*54d0*/  SHFL.BFLY P2, R32, R34, R31, R30 ;  /* 0x0c00001f22207389 */ /* 0x000064000004001e */
[----:B01----:R-:W-:Y:S01]  /*54e0*/  ENDCOLLECTIVE ;  /* 0x000000000000791b */ /* 0x003fe20003800000 */
.L_x_1722:
[----:B------:R-:W-:-:S05]  /*54f0*/  FADD.FTZ R33, R28, R33 ;  /* 0x000000211c217221 */ /* 0x000fca0000010000 */
[----:B------:R-:W-:Y:S02]  /*5500*/  MOV R34, R33 ;  /* 0x0000002100227202 */ /* 0x000fe40000000f00 */
[----:B------:R-:W-:-:S07]  /*5510*/  MOV R35, R32 ;  /* 0x0000002000237202 */ /* 0x000fce0000000f00 */
[----:B------:R-:W-:Y:S05]  /*5520*/  WARPSYNC.COLLECTIVE R25, `(.L_x_1723) ;  /* 0x0000000019087348 */ /* 0x000fea0003c00000 */
[----:B------:R0:W1:Y:S02]  /*5530*/  SHFL.BFLY P2, R32, R34, R31, R30 ;  /* 0x0c00001f22207389 */ /* 0x000064000004001e */
[----:B01----:R-:W-:Y:S01]  /*5540*/  ENDCOLLECTIVE ;  /* 0x000000000000791b */ /* 0x003fe20003800000 */
.L_x_1723:
[----:B------:R-:W-:Y:S01]  /*5550*/  FADD.FTZ R35, R36, R35 ;  /* 0x0000002324237221 */ /* 0x000fe20000010000 */
[----:B------:R-:W-:-:S04]  /*5560*/  HFMA2.MMA R31, -RZ, RZ, 0, 5.9604644775390625e-08 ;  /* 0x00000001ff1f7435 */ /* 0x000fc800000001ff */
[----:B------:R-:W-:Y:S01]  /*5570*/  MOV R34, R35 ;  /* 0x0000002300227202 */ /* 0x000fe20000000f00 */
[----:B------:R-:W-:-:S07]  /*5580*/  IMAD.MOV.U32 R26, RZ, RZ, R32 ;  /* 0x000000ffff1a7224 */ /* 0x000fce00078e0020 */
[----:B------:R-:W-:Y:S05]  /*5590*/  WARPSYNC.COLLECTIVE R25, `(.L_x_1724) ;  /* 0x0000000019087348 */ /* 0x000fea0003c00000 */
[----:B------:R0:W1:Y:S02]  /*55a0*/  SHFL.BFLY P2, R32, R34, R31, R30 ;  /* 0x0c00001f22207389 */ /* 0x000064000004001e */
[----:B01----:R-:W-:Y:S01]  /*55b0*/  ENDCOLLECTIVE ;  /* 0x000000000000791b */ /* 0x003fe20003800000 */
.L_x_1724:
[----:B------:R-:W-:-:S05]  /*55c0*/  FADD.FTZ R37, R33, R26 ;  /* 0x0000001a21257221 */ /* 0x000fca0000010000 */
[----:B------:R-:W-:Y:S02]  /*55d0*/  MOV R34, R37 ;  /* 0x0000002500227202 */ /* 0x000fe40000000f00 */
[----:B------:R-:W-:-:S07]  /*55e0*/  MOV R38, R32 ;  /* 0x0000002000267202 */ /* 0x000fce0000000f00 */
[----:B------:R-:W-:Y:S05]  /*55f0*/  WARPSYNC.COLLECTIVE R25, `(.L_x_1725) ;  /* 0x0000000019087348 */ /* 0x000fea0003c00000 */
[----:B------:R0:W1:Y:S02]  /*5600*/  SHFL.BFLY P2, R32, R34, R31, R30 ;  /* 0x0c00001f22207389 */ /* 0x000064000004001e */
[----:B01----:R-:W-:Y:S01]  /*5610*/  ENDCOLLECTIVE ;  /* 0x000000000000791b */ /* 0x003fe20003800000 */
.L_x_1725:
[----:B------:R-:W-:Y:S01]  /*5620*/  FADD.FTZ R38, R35, R38 ;  /* 0x0000002623267221 */ /* 0x000fe20000010000 */
[----:B------:R-:W-:Y:S06]  /*5630*/  BRA `(.L_x_1726) ;  /* 0xffffffec006c7947 */ /* 0x000fec000383ffff */
.L_x_1714:
        /* <DEDUP_REMOVED lines=8> */
.L_x_1728:
[----:B------:R-:W-:Y:S05]  /*56c0*/  BSYNC B1 ;  /* 0x0000000000017941 */ /* 0x000fea0003800000 */
.L_x_1727:
        /* <DEDUP_REMOVED lines=9> */
.L_x_1729:
[----:B------:R-:W-:Y:S01]  /*5760*/  HFMA2.MMA R31, -RZ, RZ, 0, 2.384185791015625e-07 ;  /* 0x00000004ff1f7435 */ /* 0x000fe200000001ff */
[----:B------:R-:W-:Y:S02]  /*5770*/  MOV R34, R36 ;  /* 0x0000002400227202 */ /* 0x000fe40000000f00 */
[----:B------:R-:W-:-:S08]  /*5780*/  MOV R38, R32 ;  /* 0x0000002000267202 */ /* 0x000fd00000000f00 */
[----:B------:R-:W-:Y:S05]  /*5790*/  WARPSYNC.COLLECTIVE R25, `(.L_x_1730) ;  /* 0x0000000019087348 */ /* 0x000fea0003c00000 */
[----:B------:R0:W1:Y:S02]  /*57a0*/  SHFL.BFLY P2, R32, R34, R31, R30 ;  /* 0x0c00001f22207389 */ /* 0x000064000004001e */
[----:B01----:R-:W-:Y:S01]  /*57b0*/  ENDCOLLECTIVE ;  /* 0x000000000000791b */ /* 0x003fe20003800000 */
.L_x_1730:
[----:B------:R-:W-:-:S04]  /*57c0*/  FADD.FTZ R38, R38, R35 ;  /* 0x0000002326267221 */ /* 0x000fc80000010000 */
[----:B------:R-:W-:Y:S01]  /*57d0*/  IMAD.MOV.U32 R34, RZ, RZ, R38 ;  /* 0x000000ffff227224 */ /* 0x000fe200078e0026 */
[----:B------:R-:W-:-:S07]  /*57e0*/  MOV R37, R32 ;  /* 0x0000002000257202 */ /* 0x000fce0000000f00 */
[----:B------:R-:W-:Y:S05]  /*57f0*/  WARPSYNC.COLLECTIVE R25, `(.L_x_1731) ;  /* 0x0000000019087348 */ /* 0x000fea0003c00000 */
[----:B------:R0:W1:Y:S02]  /*5800*/  SHFL.BFLY P2, R32, R34, R31, R30 ;  /* 0x0c00001f22207389 */ /* 0x000064000004001e */
[----:B01----:R-:W-:Y:S01]  /*5810*/  ENDCOLLECTIVE ;  /* 0x000000000000791b */ /* 0x003fe20003800000 */
.L_x_1731:
[----:B------:R-:W-:Y:S01]  /*5820*/  FADD.FTZ R37, R36, R37 ;  /* 0x0000002524257221 */ /* 0x000fe20000010000 */
[----:B------:R-:W-:-:S04]  /*5830*/  HFMA2.MMA R31, -RZ, RZ, 0, 1.1920928955078125e-07 ;  /* 0x00000002ff1f7435 */ /* 0x000fc800000001ff */
[----:B------:R-:W-:Y:S02]  /*5840*/  MOV R34, R37 ;  /* 0x0000002500227202 */ /* 0x000fe40000000f00 */
[----:B------:R-:W-:-:S07]  /*5850*/  MOV R39, R32 ;  /* 0x0000002000277202 */ /* 0x000fce0000000f00 */
[----:B------:R-:W-:Y:S05]  /*5860*/  WARPSYNC.COLLECTIVE R25, `(.L_x_1732) ;  /* 0x0000000019087348 */ /* 0x000fea0003c00000 */
[----:B------:R0:W1:Y:S02]  /*5870*/  SHFL.BFLY P2, R32, R34, R31, R30 ;  /* 0x0c00001f22207389 */ /* 0x000064000004001e */
[----:B01----:R-:W-:Y:S01]  /*5880*/  ENDCOLLECTIVE ;  /* 0x000000000000791b */ /* 0x003fe20003800000 */
.L_x_1732:
[----:B------:R-:W-:-:S05]  /*5890*/  FADD.FTZ R39, R38, R39 ;  /* 0x0000002726277221 */ /* 0x000fca0000010000 */
[----:B------:R-:W-:Y:S02]  /*58a0*/  MOV R34, R39 ;  /* 0x0000002700227202 */ /* 0x000fe40000000f00 */
[----:B------:R-:W-:-:S07]  /*58b0*/  MOV R40, R32 ;  /* 0x0000002000287202 */ /* 0x000fce0000000f00 */
[----:B------:R-:W-:Y:S05]  /*58c0*/  WARPSYNC.COLLECTIVE R25, `(.L_x_1733) ;  /* 0x0000000019087348 */ /* 0x000fea0003c00000 */
[----:B------:R0:W1:Y:S02]  /*58d0*/  SHFL.BFLY P2, R32, R34, R31, R30 ;  /* 0x0c00001f22207389 */ /* 0x000064000004001e */
[----:B01----:R-:W-:Y:S01]  /*58e0*/  ENDCOLLECTIVE ;  /* 0x000000000000791b */ /* 0x003fe20003800000 */
.L_x_1733:
[----:B------:R-:W-:Y:S01]  /*58f0*/  FADD.FTZ R40, R37, R40 ;  /* 0x0000002825287221 */ /* 0x000fe20000010000 */
[----:B------:R-:W-:-:S04]  /*5900*/  HFMA2.MMA R31, -RZ, RZ, 0, 5.9604644775390625e-08 ;  /* 0x00000001ff1f7435 */ /* 0x000fc800000001ff */
[----:B------:R-:W-:Y:S02]  /*5910*/  MOV R34, R40 ;  /* 0x0000002800227202 */ /* 0x000fe40000000f00 */
[----:B------:R-:W-:-:S07]  /*5920*/  MOV R42, R32 ;  /* 0x00000020002a7202 */ /* 0x000fce0000000f00 */
[----:B------:R-:W-:Y:S05]  /*5930*/  WARPSYNC.COLLECTIVE R25, `(.L_x_1734) ;  /* 0x0000000019087348 */ /* 0x000fea0003c00000 */
[----:B------:R0:W1:Y:S02]  /*5940*/  SHFL.BFLY P2, R32, R34, R31, R30 ;  /* 0x0c00001f22207389 */ /* 0x000064000004001e */
[----:B01----:R-:W-:Y:S01]  /*5950*/  ENDCOLLECTIVE ;  /* 0x000000000000791b */ /* 0x003fe20003800000 */
.L_x_1734:
[----:B------:R-:W-:-:S05]  /*5960*/  FADD.FTZ R42, R39, R42 ;  /* 0x0000002a272a7221 */ /* 0x000fca0000010000 */
[----:B------:R-:W-:Y:S01]  /*5970*/  MOV R34, R42 ;  /* 0x0000002a00227202 */ /* 0x000fe20000000f00 */
[----:B------:R-:W-:-:S07]  /*5980*/  IMAD.MOV.U32 R33, RZ, RZ, R32 ;  /* 0x000000ffff217224 */ /* 0x000fce00078e0020 */
[----:B------:R-:W-:Y:S05]  /*5990*/  WARPSYNC.COLLECTIVE R25, `(.L_x_1735) ;  /* 0x0000000019087348 */ /* 0x000fea0003c00000 */
[----:B------:R0:W1:Y:S02]  /*59a0*/  SHFL.BFLY P2, R32, R34, R31, R30 ;  /* 0x0c00001f22207389 */ /* 0x000064000004001e */
[----:B01----:R-:W-:Y:S01]  /*59b0*/  ENDCOLLECTIVE ;  /* 0x000000000000791b */ /* 0x003fe20003800000 */
.L_x_1735:
[----:B------:R-:W-:Y:S01]  /*59c0*/  FADD.FTZ R33, R40, R33 ;  /* 0x0000002128217221 */ /* 0x000fe20000010000 */
[----:B------:R-:W-:Y:S06]  /*59d0*/  BRA `(.L_x_1736) ;  /* 0xffffffec00287947 */ /* 0x000fec000383ffff */
.L_x_1715:
        /* <DEDUP_REMOVED lines=8> */
.L_x_1738:
[----:B------:R-:W-:Y:S05]  /*5a60*/  BSYNC B1 ;  /* 0x0000000000017941 */ /* 0x000fea0003800000 */
.L_x_1737:
        /* <DEDUP_REMOVED lines=8> */
.L_x_1739:
[----:B------:R-:W-:Y:S01]  /*5af0*/  FADD.FTZ R36, R36, R33 ;  /* 0x0000002124247221 */ /* 0x000fe20000010000 */
[----:B------:R-:W-:-:S04]  /*5b00*/  HFMA2.MMA R31, -RZ, RZ, 0, 2.384185791015625e-07 ;  /* 0x00000004ff1f7435 */ /* 0x000fc800000001ff */
[----:B------:R-:W-:Y:S02]  /*5b10*/  MOV R34, R36 ;  /* 0x0000002400227202 */ /* 0x000fe40000000f00 */
[----:B------:R-:W-:-:S07]  /*5b20*/  MOV R38, R32 ;  /* 0x0000002000267202 */ /* 0x000fce0000000f00 */
[----:B------:R-:W-:Y:S05]  /*5b30*/  WARPSYNC.COLLECTIVE R25, `(.L_x_1740) ;  /* 0x0000000019087348 */ /* 0x000fea0003c00000 */
[----:B------:R0:W1:Y:S02]  /*5b40*/  SHFL.BFLY P2, R32, R34, R31, R30 ;  /* 0x0c00001f22207389 */ /* 0x000064000004001e */
[----:B01----:R-:W-:Y:S01]  /*5b50*/  ENDCOLLECTIVE ;  /* 0x000000000000791b */ /* 0x003fe20003800000 */
.L_x_1740:
[----:B------:R-:W-:-:S05]  /*5b60*/  FADD.FTZ R38, R38, R35 ;  /* 0x0000002326267221 */ /* 0x000fca0000010000 */
[----:B------:R-:W-:Y:S02]  /*5b70*/  MOV R34, R38 ;  /* 0x0000002600227202 */ /* 0x000fe40000000f00 */
[----:B------:R-:W-:-:S07]  /*5b80*/  MOV R37, R32 ;  /* 0x0000002000257202 */ /* 0x000fce0000000f00 */
[----:B------:R-:W-:Y:S05]  /*5b90*/  WARPSYNC.COLLECTIVE R25, `(.L_x_1741) ;  /* 0x0000000019087348 */ /* 0x000fea0003c00000 */
[----:B------:R0:W1:Y:S02]  /*5ba0*/  SHFL.BFLY P2, R32, R34, R31, R30 ;  /* 0x0c00001f22207389 */ /* 0x000064000004001e */
[----:B01----:R-:W-:Y:S01]  /*5bb0*/  ENDCOLLECTIVE ;  /* 0x000000000000791b */ /* 0x003fe20003800000 */
.L_x_1741:
[----:B------:R-:W-:-:S05]  /*5bc0*/  FADD.FTZ R37, R36, R37 ;  /* 0x0000002524257221 */ /* 0x000fca0000010000 */
[----:B------:R-:W-:Y:S01]  /*5bd0*/  MOV R34, R37 ;  /* 0x0000002500227202 */ /* 0x000fe20000000f00 */
[----:B------:R-:W-:Y:S01]  /*5be0*/  IMAD.MOV.U32 R31, RZ, RZ, 0x2 ;  /* 0x00000002ff1f7424 */ /* 0x000fe200078e00ff */
[----:B------:R-:W-:-:S07]  /*5bf0*/  MOV R39, R32 ;  /* 0x0000002000277202 */ /* 0x000fce0000000f00 */
[----:B------:R-:W-:Y:S05]  /*5c00*/  WARPSYNC.COLLECTIVE R25, `(.L_x_1742) ;  /* 0x0000000019087348 */ /* 0x000fea0003c00000 */
[----:B------:R0:W1:Y:S02]  /*5c10*/  SHFL.BFLY P2, R32, R34, R31, R30 ;  /* 0x0c00001f22207389 */ /* 0x000064000004001e */
[----:B01----:R-:W-:Y:S01]  /*5c20*/  ENDCOLLECTIVE ;  /* 0x000000000000791b */ /* 0x003fe20003800000 */
.L_x_1742:
[----:B------:R-:W-:-:S05]  /*5c30*/  FADD.FTZ R39, R38, R39 ;  /* 0x0000002726277221 */ /* 0x000fca0000010000 */
[----:B------:R-:W-:Y:S02]  /*5c40*/  MOV R34, R39 ;  /* 0x0000002700227202 */ /* 0x000fe40000000f00 */
[----:B------:R-:W-:-:S07]  /*5c50*/  MOV R40, R32 ;  /* 0x0000002000287202 */ /* 0x000fce0000000f00 */
[----:B------:R-:W-:Y:S05]  /*5c60*/  WARPSYNC.COLLECTIVE R25, `(.L_x_1743) ;  /* 0x0000000019087348 */ /* 0x000fea0003c00000 */
[----:B------:R0:W1:Y:S02]  /*5c70*/  SHFL.BFLY P2, R32, R34, R31, R30 ;  /* 0x0c00001f22207389 */ /* 0x000064000004001e */
[----:B01----:R-:W-:Y:S01]  /*5c80*/  ENDCOLLECTIVE ;  /* 0x000000000000791b */ /* 0x003fe20003800000 */
.L_x_1743:
[----:B------:R-:W-:Y:S01]  /*5c90*/  FADD.FTZ R40, R37, R40 ;  /* 0x0000002825287221 */ /* 0x000fe20000010000 */
[----:B------:R-:W-:-:S04]  /*5ca0*/  HFMA2.MMA R31, -RZ, RZ, 0, 5.9604644775390625e-08 ;  /* 0x00000001ff1f7435 */ /* 0x000fc800000001ff */
[----:B------:R-:W-:Y:S02]  /*5cb0*/  MOV R34, R40 ;  /* 0x0000002800227202 */ /* 0x000fe40000000f00 */
[----:B------:R-:W-:-:S07]  /*5cc0*/  MOV R42, R32 ;  /* 0x00000020002a7202 */ /* 0x000fce0000000f00 */
[----:B------:R-:W-:Y:S05]  /*5cd0*/  WARPSYNC.COLLECTIVE R25, `(.L_x_1744) ;  /* 0x0000000019087348 */ /* 0x000fea0003c00000 */
[----:B------:R0:W1:Y:S02]  /*5ce0*/  SHFL.BFLY P2, R32, R34, R31, R30 ;  /* 0x0c00001f22207389 */ /* 0x000064000004001e */
[----:B01----:R-:W-:Y:S01]  /*5cf0*/  ENDCOLLECTIVE ;  /* 0x000000000000791b */ /* 0x003fe20003800000 */
.L_x_1744:
[----:B------:R-:W-:-:S05]  /*5d00*/  FADD.FTZ R42, R39, R42 ;  /* 0x0000002a272a7221 */ /* 0x000fca0000010000 */
[----:B------:R-:W-:Y:S02]  /*5d10*/  MOV R34, R42 ;  /* 0x0000002a00227202 */ /* 0x000fe40000000f00 */
[----:B------:R-:W-:-:S07]  /*5d20*/  MOV R33, R32 ;  /* 0x0000002000217202 */ /* 0x000fce0000000f00 */
[----:B------:R-:W-:Y:S05]  /*5d30*/  WARPSYNC.COLLECTIVE R25, `(.L_x_1745) ;  /* 0x0000000019087348 */ /* 0x000fea0003c00000 */
[----:B------:R0:W1:Y:S02]  /*5d40*/  SHFL.BFLY P2, R32, R34, R31, R30 ;  /* 0x0c00001f22207389 */ /* 0x000064000004001e */
[----:B01----:R-:W-:Y:S01]  /*5d50*/  ENDCOLLECTIVE ;  /* 0x000000000000791b */ /* 0x003fe20003800000 */
.L_x_1745:
[----:B------:R-:W-:Y:S01]  /*5d60*/  FADD.FTZ R33, R40, R33 ;  /* 0x0000002128217221 */ /* 0x000fe20000010000 */
[----:B------:R-:W-:Y:S06]  /*5d70*/  BRA `(.L_x_1746) ;  /* 0xffffffe800cc7947 */ /* 0x000fec000383ffff */
.L_x_1716:
[----:B------:R-:W-:Y:S01]  /*5d80*/  HFMA2.MMA R30, -RZ, RZ, 0, 0.000503063201904296875 ;  /* 0x0000101fff1e7435 */ /* 0x000fe200000001ff */
[----:B------:R-:W-:Y:S01]  /*5d90*/  BSSY B0, `(.L_x_1747) ;  /* 0x0000007000007945 */ /* 0x000fe20003800000 */
[----:B--2---:R-:W-:Y:S01]  /*5da0*/  MOV R34, R26 ;  /* 0x0000001a00227202 */ /* 0x004fe20000000f00 */
[----:B------:R-:W-:Y:S01]  /*5db0*/  IMAD.MOV.U32 R31, RZ, RZ, 0x8 ;  /* 0x00000008ff1f7424 */ /* 0x000fe200078e00ff */
[----:B0-----:R-:W-:-:S07]  /*5dc0*/  MOV R25, 0xffff ;  /* 0x0000ffff00197802 */ /* 0x001fce0000000f00 */
[----:B-1-3--:R-:W-:Y:S05]  /*5dd0*/  WARPSYNC.COLLECTIVE R25, `(.L_x_1748) ;  /* 0x0000000019087348 */ /* 0x00afea0003c00000 */
[----:B------:R0:W2:Y:S02]  /*5de0*/  SHFL.BFLY P2, R32, R34, R31, R30 ;  /* 0x0c00001f22207389 */ /* 0x0000a4000004001e */
[----:B0123--:R-:W-:Y:S01]  /*5df0*/  ENDCOLLECTIVE ;  /* 0x000000000000791b */ /* 0x00ffe20003800000 */
.L_x_1748:
[----:B------:R-:W-:Y:S05]  /*5e00*/  BSYNC B0 ;  /* 0x0000000000007941 */ /* 0x000fea0003800000 */
.L_x_1747:
[----:B------:R-:W-:Y:S01]  /*5e10*/  HFMA2.MMA R31, -RZ, RZ, 0, 4.76837158203125e-07 ;  /* 0x00000008ff1f7435 */ /* 0x000fe200000001ff */
[----:B------:R-:W-:Y:S01]  /*5e20*/  MOV R34, R27 ;  /* 0x0000001b00227202 */ /* 0x000fe20000000f00 */
[----:B------:R-:W-:Y:S01]  /*5e30*/  HFMA2.MMA R40, -RZ, RZ, 0, 0 ;  /* 0x00000000ff287435 */ /* 0x000fe200000001ff */
[----:B------:R-:W-:Y:S01]  /*5e40*/  MOV R30, 0x101f ;  /* 0x0000101f001e7802 */ /* 0x000fe20000000f00 */
[----:B------:R-:W-:Y:S01]  /*5e50*/  IMAD.MOV.U32 R39, RZ, RZ, RZ ;  /* 0x000000ffff277224 */ /* 0x000fe200078e00ff */
[----:B------:R-:W-:Y:S02]  /*5e60*/  MOV R25, 0xffff ;  /* 0x0000ffff00197802 */ /* 0x000fe40000000f00 */
[----:B------:R-:W-:Y:S02]  /*5e70*/  CS2R R44, SRZ ;  /* 0x00000000002c7805 */ /* 0x000fe4000001ff00 */
[----:B------:R-:W-:Y:S01]  /*5e80*/  MOV R29, R32 ;  /* 0x00000020001d7202 */ /* 0x000fe20000000f00 */
[----:B------:R-:W-:Y:S01]  /*5e90*/  HFMA2.MMA R50, -RZ, RZ, 0, 0 ;  /* 0x00000000ff327435 */ /* 0x000fe200000001ff */
[----:B------:R-:W-:-:S10]  /*5ea0*/  @!P0 IADD3 R35, R33, 0x14, RZ ;  /* 0x0000001421238810 */ /* 0x000fd40007ffe0ff */
[----:B------:R-:W-:Y:S05]  /*5eb0*/  WARPSYNC.COLLECTIVE R25, `(.L_x_1749) ;  /* 0x0000000019087348 */ /* 0x000fea0003c00000 */
[----:B------:R0:W1:Y:S02]  /*5ec0*/  SHFL.BFLY P2, R32, R34, R31, R30 ;  /* 0x0c00001f22207389 */ /* 0x000064000004001e */
[----:B01----:R-:W-:Y:S01]  /*5ed0*/  ENDCOLLECTIVE ;  /* 0x000000000000791b */ /* 0x003fe20003800000 */
.L_x_1749:
[----:B------:R-:W-:Y:S01]  /*5ee0*/  @!P0 LEA R36, R47, UR6, 0x7 ;  /* 0x000000062f248c11 */ /* 0x000fe2000f8e38ff */
[----:B------:R-:W-:Y:S01]  /*5ef0*/  FADD.FTZ R29, R29, R26 ;  /* 0x0000001a1d1d7221 */ /* 0x000fe20000010000 */
[----:B------:R-:W-:-:S04]  /*5f00*/  @!P0 LOP3.LUT R35, R35, R10, RZ, 0x3c, !PT ;  /* 0x0000000a23238212 */ /* 0x000fc800078e3cff */
        /* <DEDUP_REMOVED lines=9> */
.L_x_1750:
[----:B------:R-:W-:Y:S02]  /*5fa0*/  MOV R34, R28 ;  /* 0x0000001c00227202 */ /* 0x000fe40000000f00 */
[----:B------:R-:W-:-:S07]  /*5fb0*/  MOV R26, R32 ;  /* 0x00000020001a7202 */ /* 0x000fce0000000f00 */
[----:B------:R-:W-:Y:S05]  /*5fc0*/  WARPSYNC.COLLECTIVE R25, `(.L_x_1751) ;  /* 0x0000000019087348 */ /* 0x000fea0003c00000 */
[----:B------:R0:W1:Y:S02]  /*5fd0*/  SHFL.BFLY P2, R32, R34, R31, R30 ;  /* 0x0c00001f22207389 */ /* 0x000064000004001e */
[----:B01----:R-:W-:Y:S01]  /*5fe0*/  ENDCOLLECTIVE ;  /* 0x000000000000791b */ /* 0x003fe20003800000 */
.L_x_1751:
[----:B------:R-:W-:Y:S01]  /*5ff0*/  @!P0 MOV R40, R38 ;  /* 0x0000002600288202 */ /* 0x000fe20000000f00 */
[----:B------:R-:W-:Y:S01]  /*6000*/  FADD.FTZ R26, R29, R26 ;  /* 0x0000001a1d1a7221 */ /* 0x000fe20000010000 */
[----:B------:R-:W-:Y:S01]  /*6010*/  @!P0 MOV R39, R37 ;  /* 0x0000002500278202 */ /* 0x000fe20000000f00 */
[----:B------:R-:W-:-:S03]  /*6020*/  HFMA2.MMA R31, -RZ, RZ, 0, 1.1920928955078125e-07 ;  /* 0x00000002ff1f7435 */ /* 0x000fc600000001ff */
[----:B------:R-:W-:Y:S01]  /*6030*/  MOV R34, R26 ;  /* 0x0000001a00227202 */ /* 0x000fe20000000f00 */
[----:B------:R-:W-:Y:S01]  /*6040*/  FADD.FTZ R27, R28, R32 ;  /* 0x000000201c1b7221 */ /* 0x000fe20000010000 */
[----:B------:R-:W-:-:S07]  /*6050*/  @!P0 LEA R28, R47, UR6, 0x7 ;  /* 0x000000062f1c8c11 */ /* 0x000fce000f8e38ff */
[----:B------:R-:W-:Y:S05]  /*6060*/  WARPSYNC.COLLECTIVE R25, `(.L_x_1752) ;  /* 0x0000000019087348 */ /* 0x000fea0003c00000 */
[----:B------:R0:W1:Y:S02]  /*6070*/  SHFL.BFLY P2, R32, R34, R31, R30 ;  /* 0x0c00001f22207389 */ /* 0x000064000004001e */
[----:B01----:R-:W-:Y:S01]  /*6080*/  ENDCOLLECTIVE ;  /* 0x000000000000791b */ /* 0x003fe20003800000 */
.L_x_1752:
[----:B------:R-:W-:Y:S02]  /*6090*/  MOV R34, R27 ;  /* 0x0000001b00227202 */ /* 0x000fe40000000f00 */
[----:B------:R-:W-:-:S07]  /*60a0*/  MOV R29, R32 ;  /* 0x00000020001d7202 */ /* 0x000fce0000000f00 */
[----:B------:R-:W-:Y:S05]  /*60b0*/  WARPSYNC.COLLECTIVE R25, `(.L_x_1753) ;  /* 0x0000000019087348 */ /* 0x000fea0003c00000 */
[----:B------:R0:W1:Y:S02]  /*60c0*/  SHFL.BFLY P2, R32, R34, R31, R30 ;  /* 0x0c00001f22207389 */ /* 0x000064000004001e */
[----:B01----:R-:W-:Y:S01]  /*60d0*/  ENDCOLLECTIVE ;  /* 0x000000000000791b */ /* 0x003fe20003800000 */
.L_x_1753:
        /* <DEDUP_REMOVED lines=12> */
.L_x_1754:
[----:B------:R-:W0:Y:S01]  /*61a0*/  LDC.64 R26, c[0x0][0x218] ;  /* 0x00008600ff1a7b82 */ /* 0x000e220000000a00 */
[----:B------:R-:W-:Y:S02]  /*61b0*/  MOV R34, R36 ;  /* 0x0000002400227202 */ /* 0x000fe40000000f00 */
[----:B------:R-:W-:-:S07]  /*61c0*/  MOV R38, R32 ;  /* 0x0000002000267202 */ /* 0x000fce0000000f00 */
[----:B0-----:R-:W-:Y:S05]  /*61d0*/  WARPSYNC.COLLECTIVE R25, `(.L_x_1755) ;  /* 0x0000000019087348 */ /* 0x001fea0003c00000 */
[----:B------:R1:W2:Y:S02]  /*61e0*/  SHFL.BFLY P2, R32, R34, R31, R30 ;  /* 0x0c00001f22207389 */ /* 0x0002a4000004001e */
[----:B012---:R-:W-:Y:S01]  /*61f0*/  ENDCOLLECTIVE ;  /* 0x000000000000791b */ /* 0x007fe20003800000 */
.L_x_1755:
        /* <DEDUP_REMOVED lines=10> */
.L_x_1756:
[----:B------:R-:W-:Y:S01]  /*62a0*/  FADD.FTZ R36, R36, R37 ;  /* 0x0000002524247221 */ /* 0x000fe20000010000 */
[----:B------:R-:W-:-:S04]  /*62b0*/  IMAD.IADD R37, R33, 0x1, R14 ;  /* 0x0000000121257824 */ /* 0x000fc800078e020e */
[----:B------:R-:W-:Y:S01]  /*62c0*/  IMAD.WIDE R26, R37, 0x2, R26 ;  /* 0x00000002251a7825 */ /* 0x000fe200078e021a */
[----:B------:R-:W-:Y:S02]  /*62d0*/  MOV R34, R40 ;  /* 0x0000002800227202 */ /* 0x000fe40000000f00 */
[----:B------:R-:W-:-:S07]  /*62e0*/  MOV R42, R32 ;  /* 0x00000020002a7202 */ /* 0x000fce0000000f00 */
[----:B------:R-:W-:Y:S05]  /*62f0*/  WARPSYNC.COLLECTIVE R25, `(.L_x_1757) ;  /* 0x0000000019087348 */ /* 0x000fea0003c00000 */
[----:B------:R0:W1:Y:S02]  /*6300*/  SHFL.BFLY P2, R32, R34, R31, R30 ;  /* 0x0c00001f22207389 */ /* 0x000064000004001e */
[----:B01----:R-:W-:Y:S01]  /*6310*/  ENDCOLLECTIVE ;  /* 0x000000000000791b */ /* 0x003fe20003800000 */
.L_x_1757:
[----:B------:R-:W-:Y:S01]  /*6320*/  FADD.FTZ R42, R42, R39 ;  /* 0x000000272a2a7221 */ /* 0x000fe20000010000 */
[----:B------:R-:W-:-:S04]  /*6330*/  HFMA2.MMA R31, -RZ, RZ, 0, 2.384185791015625e-07 ;  /* 0x00000004ff1f7435 */ /* 0x000fc800000001ff */
[----:B------:R-:W-:Y:S02]  /*6340*/  MOV R34, R42 ;  /* 0x0000002a00227202 */ /* 0x000fe40000000f00 */
[----:B------:R-:W-:-:S07]  /*6350*/  MOV R41, R32 ;  /* 0x0000002000297202 */ /* 0x000fce0000000f00 */
[----:B------:R-:W-:Y:S05]  /*6360*/  WARPSYNC.COLLECTIVE R25, `(.L_x_1758) ;  /* 0x0000000019087348 */ /* 0x000fea0003c00000 */
[----:B------:R0:W1:Y:S02]  /*6370*/  SHFL.BFLY P2, R32, R34, R31, R30 ;  /* 0x0c00001f22207389 */ /* 0x000064000004001e */
[----:B01----:R-:W-:Y:S01]  /*6380*/  ENDCOLLECTIVE ;  /* 0x000000000000791b */ /* 0x003fe20003800000 */
.L_x_1758:
[----:B------:R-:W-:-:S05]  /*6390*/  FADD.FTZ R41, R41, R40 ;  /* 0x0000002829297221 */ /* 0x000fca0000010000 */
[----:B------:R-:W-:Y:S02]  /*63a0*/  MOV R34, R41 ;  /* 0x0000002900227202 */ /* 0x000fe40000000f00 */
[----:B------:R-:W-:-:S07]  /*63b0*/  MOV R39, R32 ;  /* 0x0000002000277202 */ /* 0x000fce0000000f00 */
[----:B------:R-:W-:Y:S05]  /*63c0*/  WARPSYNC.COLLECTIVE R25, `(.L_x_1759) ;  /* 0x0000000019087348 */ /* 0x000fea0003c00000 */
[----:B------:R0:W1:Y:S02]  /*63d0*/  SHFL.BFLY P2, R32, R34, R31, R30 ;  /* 0x0c00001f22207389 */ /* 0x000064000004001e */
[----:B01----:R-:W-:Y:S01]  /*63e0*/  ENDCOLLECTIVE ;  /* 0x000000000000791b */ /* 0x003fe20003800000 */
.L_x_1759:
[----:B------:R-:W-:Y:S01]  /*63f0*/  FADD.FTZ R39, R42, R39 ;  /* 0x000000272a277221 */ /* 0x000fe20000010000 */
[----:B------:R-:W-:-:S04]  /*6400*/  HFMA2.MMA R31, -RZ, RZ, 0, 1.1920928955078125e-07 ;  /* 0x00000002ff1f7435 */ /* 0x000fc800000001ff */
[----:B------:R-:W-:Y:S01]  /*6410*/  MOV R34, R39 ;  /* 0x0000002700227202 */ /* 0x000fe20000000f00 */
[----:B------:R-:W-:-:S07]  /*6420*/  IMAD.MOV.U32 R40, RZ, RZ, R32 ;  /* 0x000000ffff287224 */ /* 0x000fce00078e0020 */
[----:B------:R-:W-:Y:S05]  /*6430*/  WARPSYNC.COLLECTIVE R25, `(.L_x_1760) ;  /* 0x0000000019087348 */ /* 0x000fea0003c00000 */
[----:B------:R0:W1:Y:S02]  /*6440*/  SHFL.BFLY P2, R32, R34, R31, R30 ;  /* 0x0c00001f22207389 */ /* 0x000064000004001e */
[----:B01----:R-:W-:Y:S01]  /*6450*/  ENDCOLLECTIVE ;  /* 0x000000000000791b */ /* 0x003fe20003800000 */
.L_x_1760:
[----:B------:R-:W-:-:S05]  /*6460*/  FADD.FTZ R40, R41, R40 ;  /* 0x0000002829287221 */ /* 0x000fca0000010000 */
[----:B------:R-:W-:Y:S02]  /*6470*/  MOV R34, R40 ;  /* 0x0000002800227202 */ /* 0x000fe40000000f00 */
[----:B------:R-:W-:-:S07]  /*6480*/  MOV R28, R32 ;  /* 0x00000020001c7202 */ /* 0x000fce0000000f00 */
[----:B------:R-:W-:Y:S05]  /*6490*/  WARPSYNC.COLLECTIVE R25, `(.L_x_1761) ;  /* 0x0000000019087348 */ /* 0x000fea0003c00000 */
[----:B------:R0:W1:Y:S02]  /*64a0*/  SHFL.BFLY P2, R32, R34, R31, R30 ;  /* 0x0c00001f22207389 */ /* 0x000064000004001e */
[----:B01----:R-:W-:Y:S01]  /*64b0*/  ENDCOLLECTIVE ;  /* 0x000000000000791b */ /* 0x003fe20003800000 */
.L_x_1761:
        /* <DEDUP_REMOVED lines=13> */
.L_x_1762:
[----:B------:R-:W-:Y:S01]  /*6590*/  FADD.FTZ R43, R40, R43 ;  /* 0x0000002b282b7221 */ /* 0x000fe20000010000 */
[----:B------:R-:W0:Y:S04]  /*65a0*/  LDC.64 R28, c[0x0][0x220] ;  /* 0x00008800ff1c7b82 */ /* 0x000e280000000a00 */
[----:B------:R-:W-:Y:S02]  /*65b0*/  MOV R34, R43 ;  /* 0x0000002b00227202 */ /* 0x000fe40000000f00 */
[----:B------:R-:W-:-:S07]  /*65c0*/  MOV R40, R32 ;  /* 0x0000002000287202 */ /* 0x000fce0000000f00 */
[----:B0-----:R-:W-:Y:S05]  /*65d0*/  WARPSYNC.COLLECTIVE R25, `(.L_x_1763) ;  /* 0x0000000019087348 */ /* 0x001fea0003c00000 */
[----:B------:R1:W2:Y:S02]  /*65e0*/  SHFL.BFLY P2, R32, R34, R31, R30 ;  /* 0x0c00001f22207389 */ /* 0x0002a4000004001e */
[----:B012---:R-:W-:Y:S01]  /*65f0*/  ENDCOLLECTIVE ;  /* 0x000000000000791b */ /* 0x007fe20003800000 */
.L_x_1763:
[----:B------:R-:W-:-:S04]  /*6600*/  IMAD.WIDE R28, R37, 0x2, R28 ;  /* 0x00000002251c7825 */ /* 0x000fc800078e021c */
[----:B------:R-:W-:Y:S01]  /*6610*/  FADD.FTZ R40, R41, R40 ;  /* 0x0000002829287221 */ /* 0x000fe20000010000 */
[----:B------:R-:W-:Y:S02]  /*6620*/  @!P0 MOV R48, R52 ;  /* 0x0000003400308202 */ /* 0x000fe40000000f00 */
[----:B------:R-:W-:Y:S02]  /*6630*/  @!P0 MOV R50, R54 ;  /* 0x0000003600328202 */ /* 0x000fe40000000f00 */
[----:B------:R-:W-:Y:S01]  /*6640*/  ISETP.NE.AND P0, PT, R47, RZ, PT ;  /* 0x000000ff2f00720c */ /* 0x000fe20003f05270 */
[----:B------:R-:W-:Y:S01]  /*6650*/  HFMA2.MMA R31, -RZ, RZ, 0, 4.76837158203125e-07 ;  /* 0x00000008ff1f7435 */ /* 0x000fe200000001ff */
[----:B------:R-:W-:Y:S02]  /*6660*/  MOV R34, R44 ;  /* 0x0000002c00227202 */ /* 0x000fe40000000f00 */
[----:B------:R-:W-:-:S09]  /*6670*/  MOV R42, R32 ;  /* 0x00000020002a7202 */ /* 0x000fd20000000f00 */
[----:B------:R-:W-:Y:S05]  /*6680*/  WARPSYNC.COLLECTIVE R25, `(.L_x_1764) ;  /* 0x0000000019087348 */ /* 0x000fea0003c00000 */
[----:B------:R0:W1:Y:S02]  /*6690*/  SHFL.BFLY P2, R32, R34, R31, R30 ;  /* 0x0c00001f22207389 */ /* 0x000064000004001e */
[----:B01----:R-:W-:Y:S01]  /*66a0*/  ENDCOLLECTIVE ;  /* 0x000000000000791b */ /* 0x003fe20003800000 */
.L_x_1764:
[----:B------:R-:W-:Y:S01]  /*66b0*/  @!P0 F2FP.F16.F32.PACK_AB R33, RZ, R36 ;  /* 0x00000024ff21823e */ /* 0x000fe200000000ff */
[----:B------:R-:W-:Y:S01]  /*66c0*/  FADD.FTZ R42, R43, R42 ;  /* 0x0000002a2b2a7221 */ /* 0x000fe20000010000 */
[----:B------:R-:W-:Y:S01]  /*66d0*/  IMAD.MOV.U32 R34, RZ, RZ, R45 ;  /* 0x000000ffff227224 */ /* 0x000fe200078e002d */
[----:B------:R-:W-:-:S07]  /*66e0*/  MOV R51, R32 ;  /* 0x0000002000337202 */ /* 0x000fce0000000f00 */
[----:B------:R-:W-:Y:S05]  /*66f0*/  WARPSYNC.COLLECTIVE R25, `(.L_x_1765) ;  /* 0x0000000019087348 */ /* 0x000fea0003c00000 */
[----:B------:R0:W1:Y:S02]  /*6700*/  SHFL.BFLY P2, R32, R34, R31, R30 ;  /* 0x0c00001f22207389 */ /* 0x000064000004001e */
[----:B01----:R-:W-:Y:S01]  /*6710*/  ENDCOLLECTIVE ;  /* 0x000000000000791b */ /* 0x003fe20003800000 */
.L_x_1765:
[----:B------:R-:W-:Y:S01]  /*6720*/  FADD.FTZ R51, R51, R44 ;  /* 0x0000002c33337221 */ /* 0x000fe20000010000 */
[----:B------:R-:W-:-:S04]  /*6730*/  HFMA2.MMA R31, -RZ, RZ, 0, 2.384185791015625e-07 ;  /* 0x00000004ff1f7435 */ /* 0x000fc800000001ff */
[----:B------:R-:W-:Y:S02]  /*6740*/  MOV R34, R51 ;  /* 0x0000003300227202 */ /* 0x000fe40000000f00 */
[----:B------:R-:W-:-:S07]  /*6750*/  MOV R46, R32 ;  /* 0x00000020002e7202 */ /* 0x000fce0000000f00 */
[----:B------:R-:W-:Y:S05]  /*6760*/  WARPSYNC.COLLECTIVE R25, `(.L_x_1766) ;  /* 0x0000000019087348 */ /* 0x000fea0003c00000 */
[----:B------:R0:W1:Y:S02]  /*6770*/  SHFL.BFLY P2, R32, R34, R31, R30 ;  /* 0x0c00001f22207389 */ /* 0x000064000004001e */
[----:B01----:R-:W-:Y:S01]  /*6780*/  ENDCOLLECTIVE ;  /* 0x000000000000791b */ /* 0x003fe20003800000 */
.L_x_1766:
[----:B------:R-:W-:-:S05]  /*6790*/  FADD.FTZ R46, R46, R45 ;  /* 0x0000002d2e2e7221 */ /* 0x000fca0000010000 */
[----:B------:R-:W-:Y:S02]  /*67a0*/  MOV R34, R46 ;  /* 0x0000002e00227202 */ /* 0x000fe40000000f00 */
[----:B------:R-:W-:-:S07]  /*67b0*/  MOV R44, R32 ;  /* 0x00000020002c7202 */ /* 0x000fce0000000f00 */
[----:B------:R-:W-:Y:S05]  /*67c0*/  WARPSYNC.COLLECTIVE R25, `(.L_x_1767) ;  /* 0x0000000019087348 */ /* 0x000fea0003c00000 */
[----:B------:R0:W1:Y:S02]  /*67d0*/  SHFL.BFLY P2, R32, R34, R31, R30 ;  /* 0x0c00001f22207389 */ /* 0x000064000004001e */
[----:B01----:R-:W-:Y:S01]  /*67e0*/  ENDCOLLECTIVE ;  /* 0x000000000000791b */ /* 0x003fe20003800000 */
.L_x_1767:
[----:B------:R-:W-:Y:S01]  /*67f0*/  FADD.FTZ R44, R51, R44 ;  /* 0x0000002c332c7221 */ /* 0x000fe20000010000 */
[----:B------:R-:W-:-:S03]  /*6800*/  HFMA2.MMA R31, -RZ, RZ, 0, 1.1920928955078125e-07 ;  /* 0x00000002ff1f7435 */ /* 0x000fc600000001ff */
[----:B------:R-:W-:Y:S01]  /*6810*/  IMAD.MOV.U32 R34, RZ, RZ, R44 ;  /* 0x000000ffff227224 */ /* 0x000fe200078e002c */
[----:B------:R-:W-:-:S07]  /*6820*/  MOV R45, R32 ;  /* 0x00000020002d7202 */ /* 0x000fce0000000f00 */
[----:B------:R-:W-:Y:S05]  /*6830*/  WARPSYNC.COLLECTIVE R25, `(.L_x_1768) ;  /* 0x0000000019087348 */ /* 0x000fea0003c00000 */
[----:B------:R0:W1:Y:S02]  /*6840*/  SHFL.BFLY P2, R32, R34, R31, R30 ;  /* 0x0c00001f22207389 */ /* 0x000064000004001e */
[----:B01----:R-:W-:Y:S01]  /*6850*/  ENDCOLLECTIVE ;  /* 0x000000000000791b */ /* 0x003fe20003800000 */
.L_x_1768:
[----:B------:R-:W-:-:S05]  /*6860*/  FADD.FTZ R45, R46, R45 ;  /* 0x0000002d2e2d7221 */ /* 0x000fca0000010000 */
[----:B------:R-:W-:Y:S02]  /*6870*/  MOV R34, R45 ;  /* 0x0000002d00227202 */ /* 0x000fe40000000f00 */
[----:B------:R-:W-:-:S07]  /*6880*/  MOV R51, R32 ;  /* 0x0000002000337202 */ /* 0x000fce0000000f00 */
[----:B------:R-:W-:Y:S05]  /*6890*/  WARPSYNC.COLLECTIVE R25, `(.L_x_1769) ;  /* 0x0000000019087348 */ /* 0x000fea0003c00000 */
[----:B------:R0:W1:Y:S02]  /*68a0*/  SHFL.BFLY P2, R32, R34, R31, R30 ;  /* 0x0c00001f22207389 */ /* 0x000064000004001e */
[----:B01----:R-:W-:Y:S01]  /*68b0*/  ENDCOLLECTIVE ;  /* 0x000000000000791b */ /* 0x003fe20003800000 */
.L_x_1769:
[----:B------:R-:W-:Y:S01]  /*68c0*/  FADD.FTZ R51, R44, R51 ;  /* 0x000000332c337221 */ /* 0x000fe20000010000 */
[----:B------:R-:W-:-:S04]  /*68d0*/  HFMA2.MMA R31, -RZ, RZ, 0, 5.9604644775390625e-08 ;  /* 0x00000001ff1f7435 */ /* 0x000fc800000001ff */
[----:B------:R-:W-:Y:S02]  /*68e0*/  MOV R34, R51 ;  /* 0x0000003300227202 */ /* 0x000fe40000000f00 */
[----:B------:R-:W-:-:S07]  /*68f0*/  MOV R46, R32 ;  /* 0x00000020002e7202 */ /* 0x000fce0000000f00 */
[----:B------:R-:W-:Y:S05]  /*6900*/  WARPSYNC.COLLECTIVE R25, `(.L_x_1770) ;  /* 0x0000000019087348 */ /* 0x000fea0003c00000 */
[----:B------:R0:W1:Y:S02]  /*6910*/  SHFL.BFLY P2, R32, R34, R31, R30 ;  /* 0x0c00001f22207389 */ /* 0x000064000004001e */
[----:B01----:R-:W-:Y:S01]  /*6920*/  ENDCOLLECTIVE ;  /* 0x000000000000791b */ /* 0x003fe20003800000 */
.L_x_1770:
[----:B------:R-:W-:-:S05]  /*6930*/  FADD.FTZ R45, R45, R46 ;  /* 0x0000002e2d2d7221 */ /* 0x000fca0000010000 */
[----:B------:R-:W-:Y:S01]  /*6940*/  MOV R34, R45 ;  /* 0x0000002d00227202 */ /* 0x000fe20000000f00 */
[----:B------:R-:W-:-:S07]  /*6950*/  IMAD.MOV.U32 R44, RZ, RZ, R32 ;  /* 0x000000ffff2c7224 */ /* 0x000fce00078e0020 */
[----:B------:R-:W-:Y:S05]  /*6960*/  WARPSYNC.COLLECTIVE R25, `(.L_x_1771) ;  /* 0x0000000019087348 */ /* 0x000fea0003c00000 */
[----:B------:R0:W1:Y:S02]  /*6970*/  SHFL.BFLY P2, R32, R34, R31, R30 ;  /* 0x0c00001f22207389 */ /* 0x000064000004001e */
[----:B01----:R-:W-:Y:S01]  /*6980*/  ENDCOLLECTIVE ;  /* 0x000000000000791b */ /* 0x003fe20003800000 */
.L_x_1771:
[----:B------:R-:W-:Y:S01]  /*6990*/  HFMA2.MMA R31, -RZ, RZ, 0, 4.76837158203125e-07 ;  /* 0x00000008ff1f7435 */ /* 0x000fe200000001ff */
[----:B------:R-:W-:Y:S02]  /*69a0*/  MOV R34, R48 ;  /* 0x0000003000227202 */ /* 0x000fe40000000f00 */
[----:B------:R-:W-:-:S08]  /*69b0*/  MOV R46, R32 ;  /* 0x00000020002e7202 */ /* 0x000fd00000000f00 */
[----:B------:R-:W-:Y:S05]  /*69c0*/  WARPSYNC.COLLECTIVE R25, `(.L_x_1772) ;  /* 0x0000000019087348 */ /* 0x000fea0003c00000 */
[----:B------:R0:W1:Y:S02]  /*69d0*/  SHFL.BFLY P2, R32, R34, R31, R30 ;  /* 0x0c00001f22207389 */ /* 0x000064000004001e */
[----:B01----:R-:W-:Y:S01]  /*69e0*/  ENDCOLLECTIVE ;  /* 0x000000000000791b */ /* 0x003fe20003800000 */
.L_x_1772:
[----:B------:R-:W-:Y:S02]  /*69f0*/  MOV R34, R50 ;  /* 0x0000003200227202 */ /* 0x000fe40000000f00 */
[----:B------:R-:W-:-:S07]  /*6a00*/  MOV R55, R32 ;  /* 0x0000002000377202 */ /* 0x000fce0000000f00 */
[----:B------:R-:W-:Y:S05]  /*6a10*/  WARPSYNC.COLLECTIVE R25, `(.L_x_1773) ;  /* 0x0000000019087348 */ /* 0x000fea0003c00000 */
[----:B------:R0:W1:Y:S02]  /*6a20*/  SHFL.BFLY P2, R32, R34, R31, R30 ;  /* 0x0c00001f22207389 */ /* 0x000064000004001e */
[----:B01----:R-:W-:Y:S01]  /*6a30*/  ENDCOLLECTIVE ;  /* 0x000000000000791b */ /* 0x003fe20003800000 */
.L_x_1773:
[----:B------:R-:W-:Y:S01]  /*6a40*/  FADD.FTZ R55, R55, R48 ;  /* 0x0000003037377221 */ /* 0x000fe20000010000 */
[----:B------:R-:W-:-:S04]  /*6a50*/  HFMA2.MMA R31, -RZ, RZ, 0, 2.384185791015625e-07 ;  /* 0x00000004ff1f7435 */ /* 0x000fc800000001ff */
[----:B------:R-:W-:Y:S01]  /*6a60*/  MOV R34, R55 ;  /* 0x0000003700227202 */ /* 0x000fe20000000f00 */
[----:B------:R-:W-:-:S07]  /*6a70*/  IMAD.MOV.U32 R57, RZ, RZ, R32 ;  /* 0x000000ffff397224 */ /* 0x000fce00078e0020 */
[----:B------:R-:W-:Y:S05]  /*6a80*/  WARPSYNC.COLLECTIVE R25, `(.L_x_1774) ;  /* 0x0000000019087348 */ /* 0x000fea0003c00000 */
[----:B------:R0:W1:Y:S02]  /*6a90*/  SHFL.BFLY P2, R32, R34, R31, R30 ;  /* 0x0c00001f22207389 */ /* 0x000064000004001e */
[----:B01----:R-:W-:Y:S01]  /*6aa0*/  ENDCOLLECTIVE ;  /* 0x000000000000791b */ /* 0x003fe20003800000 */
.L_x_1774:
[----:B------:R-:W-:-:S05]  /*6ab0*/  FADD.FTZ R57, R57, R50 ;  /* 0x0000003239397221 */ /* 0x000fca0000010000 */
[----:B------:R-:W-:Y:S02]  /*6ac0*/  MOV R34, R57 ;  /* 0x0000003900227202 */ /* 0x000fe40000000f00 */
[----:B------:R-:W-:-:S07]  /*6ad0*/  MOV R48, R32 ;  /* 0x0000002000307202 */ /* 0x000fce0000000f00 */
[----:B------:R-:W-:Y:S05]  /*6ae0*/  WARPSYNC.COLLECTIVE R25, `(.L_x_1775) ;  /* 0x0000000019087348 */ /* 0x000fea0003c00000 */
[----:B------:R0:W1:Y:S02]  /*6af0*/  SHFL.BFLY P2, R32, R34, R31, R30 ;  /* 0x0c00001f22207389 */ /* 0x000064000004001e */
[----:B01----:R-:W-:Y:S01]  /*6b00*/  ENDCOLLECTIVE ;  /* 0x000000000000791b */ /* 0x003fe20003800000 */
.L_x_1775:
[----:B------:R-:W-:Y:S01]  /*6b10*/  FADD.FTZ R48, R55, R48 ;  /* 0x0000003037307221 */ /* 0x000fe20000010000 */
[----:B------:R-:W-:-:S04]  /*6b20*/  HFMA2.MMA R31, -RZ, RZ, 0, 1.1920928955078125e-07 ;  /* 0x00000002ff1f7435 */ /* 0x000fc800000001ff */
[----:B------:R-:W-:Y:S02]  /*6b30*/  MOV R34, R48 ;  /* 0x0000003000227202 */ /* 0x000fe40000000f00 */
[----:B------:R-:W-:-:S07]  /*6b40*/  MOV R50, R32 ;  /* 0x0000002000327202 */ /* 0x000fce0000000f00 */
[----:B------:R-:W-:Y:S05]  /*6b50*/  WARPSYNC.COLLECTIVE R25, `(.L_x_1776) ;  /* 0x0000000019087348 */ /* 0x000fea0003c00000 */
[----:B------:R0:W1:Y:S02]  /*6b60*/  SHFL.BFLY P2, R32, R34, R31, R30 ;  /* 0x0c00001f22207389 */ /* 0x000064000004001e */
[----:B01----:R-:W-:Y:S01]  /*6b70*/  ENDCOLLECTIVE ;  /* 0x000000000000791b */ /* 0x003fe20003800000 */
.L_x_1776:
[----:B------:R-:W-:-:S05]  /*6b80*/  FADD.FTZ R50, R57, R50 ;  /* 0x0000003239327221 */ /* 0x000fca0000010000 */
[----:B------:R-:W-:Y:S02]  /*6b90*/  MOV R34, R50 ;  /* 0x0000003200227202 */ /* 0x000fe40000000f00 */
[----:B------:R-:W-:-:S07]  /*6ba0*/  MOV R39, R32 ;  /* 0x0000002000277202 */ /* 0x000fce0000000f00 */
[----:B------:R-:W-:Y:S05]  /*6bb0*/  WARPSYNC.COLLECTIVE R25, `(.L_x_1777) ;  /* 0x0000000019087348 */ /* 0x000fea0003c00000 */
[----:B------:R0:W1:Y:S02]  /*6bc0*/  SHFL.BFLY P2, R32, R34, R31, R30 ;  /* 0x0c00001f22207389 */ /* 0x000064000004001e */
[----:B01----:R-:W-:Y:S01]  /*6bd0*/  ENDCOLLECTIVE ;  /* 0x000000000000791b */ /* 0x003fe20003800000 */
.L_x_1777:
[----:B------:R-:W-:Y:S01]  /*6be0*/  FADD.FTZ R39, R48, R39 ;  /* 0x0000002730277221 */ /* 0x000fe20000010000 */
[----:B------:R-:W-:Y:S01]  /*6bf0*/  FADD.FTZ R31, R51, R44 ;  /* 0x0000002c331f7221 */ /* 0x000fe20000010000 */
[----:B------:R-:W-:Y:S02]  /*6c00*/  @!P0 F2FP.F16.F32.PACK_AB R25, RZ, R40 ;  /* 0x00000028ff19823e */ /* 0x000fe400000000ff */
[----:B------:R-:W-:Y:S02]  /*6c10*/  @!P0 F2FP.F16.F32.PACK_AB R30, RZ, R42 ;  /* 0x0000002aff1e823e */ /* 0x000fe400000000ff */
[----:B------:R-:W-:Y:S02]  /*6c20*/  @!P0 F2FP.F16.F32.PACK_AB R31, RZ, R31 ;  /* 0x0000001fff1f823e */ /* 0x000fe400000000ff */
[----:B------:R-:W-:Y:S02]  /*6c30*/  PRMT R37, R25, 0x7610, R37 ;  /* 0x0000761019257816 */ /* 0x000fe40000000025 */
[----:B------:R-:W-:Y:S01]  /*6c40*/  PRMT R40, R31, 0x7610, R40 ;  /* 0x000076101f287816 */ /* 0x000fe20000000028 */
[----:B------:R-:W-:Y:S01]  /*6c50*/  HFMA2.MMA R31, -RZ, RZ, 0, 5.9604644775390625e-08 ;  /* 0x00000001ff1f7435 */ /* 0x000fe200000001ff */
[----:B------:R-:W-:-:S02]  /*6c60*/  MOV R55, R32 ;  /* 0x0000002000377202 */ /* 0x000fc40000000f00 */
[----:B------:R-:W-:Y:S02]  /*6c70*/  @!P0 F2FP.F16.F32.PACK_AB R32, RZ, R35 ;  /* 0x00000023ff20823e */ /* 0x000fe400000000ff */
[----:B------:R-:W-:Y:S01]  /*6c80*/  PRMT R38, R30, 0x7610, R38 ;  /* 0x000076101e267816 */ /* 0x000fe20000000026 */
[----:B------:R-:W-:Y:S01]  /*6c90*/  FADD.FTZ R50, R50, R55 ;  /* 0x0000003732327221 */ /* 0x000fe20000010000 */
[----:B------:R-:W-:Y:S01]  /*6ca0*/  MOV R34, R39 ;  /* 0x0000002700227202 */ /* 0x000fe20000000f00 */
[----:B------:R0:W-:Y:S01]  /*6cb0*/  @!P0 STG.E.U16 desc[UR8][R26.64], R32 ;  /* 0x000000201a008986 */ /* 0x0001e2000c101508 */
[----:B------:R-:W-:Y:S02]  /*6cc0*/  MOV R30, 0x101f ;  /* 0x0000101f001e7802 */ /* 0x000fe40000000f00 */
[----:B------:R-:W-:Y:S02]  /*6cd0*/  MOV R25, 0xffff ;  /* 0x0000ffff00197802 */ /* 0x000fe40000000f00 */
[----:B------:R-:W-:Y:S01]  /*6ce0*/  PRMT R35, R33, 0x7610, R35 ;  /* 0x0000761021237816 */ /* 0x000fe20000000023 */
[----:B------:R-:W-:-:S07]  /*6cf0*/  FADD.FTZ R33, R45, R46 ;  /* 0x0000002e2d217221 */ /* 0x000fce0000010000 */
[----:B0-----:R-:W-:Y:S05]  /*6d00*/  WARPSYNC.COLLECTIVE R25, `(.L_x_1778) ;  /* 0x0000000019087348 */ /* 0x001fea0003c00000 */
[----:B0-----:R0:W1:Y:S02]  /*6d10*/  SHFL.BFLY P2, R32, R34, R31, R30 ;  /* 0x0c00001f22207389 */ /* 0x001064000004001e */
[----:B01----:R-:W-:Y:S01]  /*6d20*/  ENDCOLLECTIVE ;  /* 0x000000000000791b */ /* 0x003fe20003800000 */
.L_x_1778:
[----:B------:R-:W-:Y:S01]  /*6d30*/  @!P0 F2FP.F16.F32.PACK_AB R33, RZ, R33 ;  /* 0x00000021ff21823e */ /* 0x000fe200000000ff */
        /* <DEDUP_REMOVED lines=10> */
.L_x_1779:
[----:B------:R-:W-:Y:S01]  /*6de0*/  FADD.FTZ R36, R39, R36 ;  /* 0x0000002427247221 */ /* 0x000fe20000010000 */
[----:B------:R-:W-:Y:S06]  /*6df0*/  BRA `(.L_x_1780) ;  /* 0xffffffe400107947 */ /* 0x000fec000383ffff */
.L_x_1781:
        /* <DEDUP_REMOVED lines=16> */
.L_x_2247:


//--------------------- .text._ZN13group_norm_v218gn_bwd_cuda_kernelI6__halfLi320ELi3ELi16ELi40ELi256ELb1ELb1ELi16ELi320ELi320ELi4ELb1ELi20ELb0ELb0ELNS_15WgradSyncMethodE3ENS_16CompileConditionILi900EEEEEvPT_S6_S6_PKS5_S8_S8_S8_PKfflPfPj --------------------------
	.section	.text._ZN13group_norm_v218gn_bwd_cuda_kernelI6__halfLi320ELi3ELi16ELi40ELi256ELb1ELb1ELi16ELi320ELi320ELi4ELb1ELi20ELb0ELb0ELNS_15WgradSyncMethodE3ENS_16CompileConditionILi900EEEEEvPT_S6_S6_PKS5_S8_S8_S8_PKfflPfPj,"ax",@progbits
	.align	128
        .global         _ZN13group_norm_v218gn_bwd_cuda_kernelI6__halfLi320ELi3ELi16ELi40ELi256ELb1ELb1ELi16ELi320ELi320ELi4ELb1ELi20ELb0ELb0ELNS_15WgradSyncMethodE3ENS_16CompileConditionILi900EEEEEvPT_S6_S6_PKS5_S8_S8_S8_PKfflPfPj
        .type           _ZN13group_norm_v218gn_bwd_cuda_kernelI6__halfLi320ELi3ELi16ELi40ELi256ELb1ELb1ELi16ELi320ELi320ELi4ELb1ELi20ELb0ELb0ELNS_15WgradSyncMethodE3ENS_16CompileConditionILi900EEEEEvPT_S6_S6_PKS5_S8_S8_S8_PKfflPfPj,@function
        .size           _ZN13group_norm_v218gn_bwd_cuda_kernelI6__halfLi320ELi3ELi16ELi40ELi256ELb1ELb1ELi16ELi320ELi320ELi4ELb1ELi20ELb0ELb0ELNS_15WgradSyncMethodE3ENS_16CompileConditionILi900EEEEEvPT_S6_S6_PKS5_S8_S8_S8_PKfflPfPj,(.L_x_2248 - _ZN13group_norm_v218gn_bwd_cuda_kernelI6__halfLi320ELi3ELi16ELi40ELi256ELb1ELb1ELi16ELi320ELi320ELi4ELb1ELi20ELb0ELb0ELNS_15WgradSyncMethodE3ENS_16CompileConditionILi900EEEEEvPT_S6_S6_PKS5_S8_S8_S8_PKfflPfPj)
        .other          _ZN13group_norm_v218gn_bwd_cuda_kernelI6__halfLi320ELi3ELi16ELi40ELi256ELb1ELb1ELi16ELi320ELi320ELi4ELb1ELi20ELb0ELb0ELNS_15WgradSyncMethodE3ENS_16CompileConditionILi900EEEEEvPT_S6_S6_PKS5_S8_S8_S8_PKfflPfPj,@"STO_CUDA_ENTRY STV_DEFAULT"
_ZN13group_norm_v218gn_bwd_cuda_kernelI6__halfLi320ELi3ELi16ELi40ELi256ELb1ELb1ELi16ELi320ELi320ELi4ELb1ELi20ELb0ELb0ELNS_15WgradSyncMethodE3ENS_16CompileConditionILi900EEEEEvPT_S6_S6_PKS5_S8_S8_S8_PKfflPfPj:
.text._ZN13group_norm_v218gn_bwd_cuda_kernelI6__halfLi320ELi3ELi16ELi40ELi256ELb1ELb1ELi16ELi320ELi320ELi4ELb1ELi20ELb0ELb0ELNS_15WgradSyncMethodE3ENS_16CompileConditionILi900EEEEEvPT_S6_S6_PKS5_S8_S8_S8_PKfflPfPj:
        /* <DEDUP_REMOVED lines=32> */
.L_x_1784:
[----:B------:R-:W2:Y:S04]  /*0200*/  LD.E.STRONG.GPU R0, desc[UR12][R2.64] ;  /* 0x0000000c02007980 */ /* 0x000ea8000c10f900 */
[----:B--2---:R-:W-:Y:S01]  /*0210*/  CCTL.IVALL ;  /* 0x00000000ff00798f */ /* 0x004fe20002000000 */
[----:B------:R-:W-:Y:S05]  /*0220*/  YIELD ;  /* 0x0000000000007946 */ /* 0x000fea0003800000 */
[----:B-----5:R-:W-:-:S04]  /*0230*/  LOP3.LUT R0, R0, R5, RZ, 0x3c, !PT ;  /* 0x0000000500007212 */ /* 0x020fc800078e3cff */
[----:B------:R-:W-:-:S13]  /*0240*/  ISETP.GT.AND P0, PT, R0, -0x1, PT ;  /* 0xffffffff0000780c */ /* 0x000fda0003f04270 */
[----:B------:R-:W-:Y:S05]  /*0250*/  @P0 BRA `(.L_x_1784) ;  /* 0xfffffffc00e80947 */ /* 0x000fea000383ffff */
.L_x_1783:
[----:B------:R-:W-:Y:S05]  /*0260*/  WARPSYNC.ALL ;  /* 0x0000000000007948 */ /* 0x000fea0003800000 */
[----:B------:R-:W-:Y:S06]  /*0270*/  BAR.SYNC.DEFER_BLOCKING 0x0 ;  /* 0x0000000000007b1d */ /* 0x000fec0000010000 */
[----:B------:R-:W-:Y:S05]  /*0280*/  BRA `(.L_x_1785) ;  /* 0x0000003000d07947 */ /* 0x000fea0003800000 */
.L_x_1782:
        /* <DEDUP_REMOVED lines=16> */
[C---:B------:R-:W-:Y:S01]  /*0390*/  IADD3 R5, R6.reuse, 0xa0, RZ ;  /* 0x000000a006057810 */ /* 0x040fe20007ffe0ff */
[----:B------:R-:W-:Y:S01]  /*03a0*/  IMAD.IADD R2, R9, 0x1, -R2 ;  /* 0x0000000109027824 */ /* 0x000fe200078e0a02 */
[----:B------:R-:W-:-:S02]  /*03b0*/  IADD3 R7, R6, 0xf0, RZ ;  /* 0x000000f006077810 */ /* 0x000fc40007ffe0ff */
[----:B------:R-:W-:Y:S02]  /*03c0*/  SHF.R.S32.HI R4, RZ, 0x1f, R3 ;  /* 0x0000001fff047819 */ /* 0x000fe40000011403 */
[----:B------:R-:W-:Y:S02]  /*03d0*/  SHF.R.S32.HI R6, RZ, 0x1f, R5 ;  /* 0x0000001fff067819 */ /* 0x000fe40000011405 */
[----:B------:R-:W-:Y:S02]  /*03e0*/  SHF.R.S32.HI R8, RZ, 0x1f, R7 ;  /* 0x0000001fff087819 */ /* 0x000fe40000011407 */
[----:B------:R-:W-:Y:S02]  /*03f0*/  LEA.HI R4, R4, R3, RZ, 0x2 ;  /* 0x0000000304047211 */ /* 0x000fe400078f10ff */
[----:B------:R-:W-:Y:S02]  /*0400*/  SHF.R.U32.HI R3, RZ, 0x4, R0 ;  /* 0x00000004ff037819 */ /* 0x000fe40000011600 */
[----:B------:R-:W-:-:S02]  /*0410*/  LEA.HI R6, R6, R5, RZ, 0x2 ;  /* 0x0000000506067211 */ /* 0x000fc400078f10ff */
        /* <DEDUP_REMOVED lines=11> */
[----:B------:R1:W-:Y:S02]  /*04d0*/  STL [R1], R0 ;  /* 0x0000000001007387 */ /* 0x0003e40000100800 */
.L_x_1797:
[----:B-1----:R-:W0:Y:S01]  /*04e0*/  S2R R0, SR_TID.X ;  /* 0x0000000000007919 */ /* 0x002e220000002100 */
[----:B------:R-:W-:Y:S01]  /*04f0*/  ULOP3.LUT UR9, UR11, 0x1, URZ, 0xc0, !UPT ;  /* 0x000000010b097892 */ /* 0x000fe2000f8ec03f */
[----:B------:R-:W1:Y:S01]  /*0500*/  LDC.64 R10, c[0x0][0x238] ;  /* 0x00008e00ff0a7b82 */ /* 0x000e620000000a00 */
[----:B------:R-:W-:Y:S01]  /*0510*/  USHF.R.U64 UR15, UR11, 0x1, UR5 ;  /* 0x000000010b0f7899 */ /* 0x000fe20008001205 */
[----:B------:R-:W-:Y:S01]  /*0520*/  STL [R1+0x1c], R30 ;  /* 0x00001c1e01007387 */ /* 0x000fe20000100800 */
[----:B------:R-:W-:Y:S02]  /*0530*/  UIMAD UR14, UR9, 0x140, URZ ;  /* 0x00000140090e78a4 */ /* 0x000fe4000f8e023f */
[----:B------:R-:W-:Y:S01]  /*0540*/  USHF.L.U32 UR10, UR17, 0x4, URZ ;  /* 0x00000004110a7899 */ /* 0x000fe2000800063f */
[----:B------:R-:W-:Y:S01]  /*0550*/  STL [R1+0x18], R31 ;  /* 0x0000181f01007387 */ /* 0x000fe20000100800 */
[----:B------:R-:W-:Y:S01]  /*0560*/  USHF.R.U32.HI UR9, URZ, 0x1, UR5 ;  /* 0x000000013f097899 */ /* 0x000fe20008011605 */
[----:B--2---:R-:W-:Y:S01]  /*0570*/  MOV R5, UR15 ;  /* 0x0000000f00057c02 */ /* 0x004fe20008000f00 */
[----:B------:R-:W-:Y:S01]  /*0580*/  ULOP3.LUT UR10, UR10, 0xf0, URZ, 0xc0, !UPT ;  /* 0x000000f00a0a7892 */ /* 0x000fe2000f8ec03f */
[----:B------:R-:W-:Y:S01]  /*0590*/  STL [R1+0x14], R32 ;  /* 0x0000142001007387 */ /* 0x000fe20000100800 */
[----:B------:R-:W-:Y:S01]  /*05a0*/  ULDC.64 UR18, c[0x0][0x248] ;  /* 0x0000920000127ab9 */ /* 0x000fe20000000a00 */
[----:B------:R-:W2:Y:S01]  /*05b0*/  LDC.64 R18, c[0x0][0x240] ;  /* 0x00009000ff127b82 */ /* 0x000ea20000000a00 */
[----:B------:R-:W-:Y:S01]  /*05c0*/  ULDC.64 UR20, c[0x0][0x228] ;  /* 0x00008a0000147ab9 */ /* 0x000fe20000000a00 */
[----:B------:R3:W-:Y:S01]  /*05d0*/  STL [R1+0x10], R33 ;  /* 0x0000102101007387 */ /* 0x0007e20000100800 */
[----:B0-----:R-:W-:-:S05]  /*05e0*/  IMAD.WIDE.U32 R2, R0, -0x33333333, RZ ;  /* 0xcccccccd00027825 */ /* 0x001fca00078e00ff */
[----:B---3--:R-:W-:-:S04]  /*05f0*/  SHF.R.U32.HI R33, RZ, 0x6, R3 ;  /* 0x00000006ff217819 */ /* 0x008fc80000011603 */
[C---:B------:R-:W-:Y:S01]  /*0600*/  IADD3 R15, R33.reuse, UR10, RZ ;  /* 0x0000000a210f7c10 */ /* 0x040fe2000fffe0ff */
[----:B------:R-:W-:Y:S01]  /*0610*/  IMAD R32, R33, -0x50, R0 ;  /* 0xffffffb021207824 */ /* 0x000fe200078e0200 */
[----:B------:R-:W-:Y:S01]  /*0620*/  MOV R0, UR9 ;  /* 0x0000000900007c02 */ /* 0x000fe20008000f00 */
[----:B------:R-:W-:Y:S02]  /*0630*/  UIMAD UR9, UR9, 0x28000, URZ ;  /* 0x00028000090978a4 */ /* 0x000fe4000f8e023f */
[----:B------:R-:W-:Y:S01]  /*0640*/  IMAD R15, R15, 0x280, RZ ;  /* 0x000002800f0f7824 */ /* 0x000fe200078e02ff */
[----:B------:R-:W-:-:S04]  /*0650*/  LEA R6, R32, UR14, 0x2 ;  /* 0x0000000e20067c11 */ /* 0x000fc8000f8e10ff */
[----:B------:R-:W-:Y:S01]  /*0660*/  SHF.R.S32.HI R7, RZ, 0x1f, R6 ;  /* 0x0000001fff077819 */ /* 0x000fe20000011406 */
[----:B------:R-:W-:-:S05]  /*0670*/  IMAD.WIDE.U32 R2, R6, -0x33333333, RZ ;  /* 0xcccccccd06027825 */ /* 0x000fca00078e00ff */
[----:B------:R-:W-:Y:S01]  /*0680*/  SHF.R.U32.HI R61, RZ, 0x5, R3 ;  /* 0x00000005ff3d7819 */ /* 0x000fe20000011603 */
[----:B------:R-:W-:-:S03]  /*0690*/  IMAD.WIDE.U32 R2, R5, 0x28000, R6 ;  /* 0x0002800005027825 */ /* 0x000fc600078e0006 */
[----:B------:R-:W-:Y:S02]  /*06a0*/  LEA R4, P0, R5, R61, 0x4 ;  /* 0x0000003d05047211 */ /* 0x000fe400078020ff */
[----:B------:R-:W-:Y:S02]  /*06b0*/  IADD3 R58, P1, R15, R2, RZ ;  /* 0x000000020f3a7210 */ /* 0x000fe40007f3e0ff */
[----:B------:R-:W-:Y:S02]  /*06c0*/  LEA.HI.X R5, R5, RZ, R0, 0x4, P0 ;  /* 0x000000ff05057211 */ /* 0x000fe400000f2400 */
[----:B------:R-:W-:Y:S02]  /*06d0*/  LEA R22, P0, R4, UR18, 0x3 ;  /* 0x0000001204167c11 */ /* 0x000fe4000f8018ff */
[----:B------:R-:W-:Y:S01]  /*06e0*/  IADD3 R0, R3, UR9, RZ ;  /* 0x0000000903007c10 */ /* 0x000fe2000fffe0ff */
[----:B-1----:R-:W-:Y:S01]  /*06f0*/  IMAD.WIDE R10, R6, 0x2, R10 ;  /* 0x00000002060a7825 */ /* 0x002fe200078e020a */
[----:B------:R-:W-:Y:S01]  /*0700*/  LEA.HI.X R23, R4, UR19, R5, 0x3, P0 ;  /* 0x0000001304177c11 */ /* 0x000fe200080f1c05 */
[----:B------:R-:W-:Y:S01]  /*0710*/  ULDC.64 UR18, c[0x0][0x230] ;  /* 0x00008c0000127ab9 */ /* 0x000fe20000000a00 */
[----:B------:R-:W-:Y:S01]  /*0720*/  IADD3.X R3, RZ, R0, RZ, P1, !PT ;  /* 0x00000000ff037210 */ /* 0x000fe20000ffe4ff */
[----:B--2---:R-:W-:Y:S01]  /*0730*/  IMAD.WIDE R18, R6, 0x2, R18 ;  /* 0x0000000206127825 */ /* 0x004fe200078e0212 */
[----:B------:R-:W-:Y:S01]  /*0740*/  SHF.L.U32 R57, R58, 0x1, RZ ;  /* 0x000000013a397819 */ /* 0x000fe200000006ff */
[----:B------:R-:W2:Y:S01]  /*0750*/  LDG.E.64.CONSTANT R10, desc[UR12][R10.64] ;  /* 0x0000000c0a0a7981 */ /* 0x000ea2000c1e9b00 */
[----:B------:R-:W-:-:S03]  /*0760*/  ULDC UR9, c[0x0][0x250] ;  /* 0x0000940000097ab9 */ /* 0x000fc60000000800 */
[----:B------:R-:W3:Y:S01]  /*0770*/  LDG.E.64.CONSTANT R22, desc[UR12][R22.64] ;  /* 0x0000000c16167981 */ /* 0x000ee2000c1e9b00 */
[----:B------:R-:W-:Y:S02]  /*0780*/  SHF.L.U64.HI R58, R58, 0x1, R3 ;  /* 0x000000013a3a7819 */ /* 0x000fe40000010203 */
[----:B------:R-:W-:Y:S01]  /*0790*/  IADD3 R4, P0, R57, UR18, RZ ;  /* 0x0000001239047c10 */ /* 0x000fe2000ff1e0ff */
[----:B------:R-:W4:Y:S03]  /*07a0*/  LDG.E.64.CONSTANT R18, desc[UR12][R18.64] ;  /* 0x0000000c12127981 */ /* 0x000f26000c1e9b00 */
[----:B------:R-:W-:-:S06]  /*07b0*/  IADD3.X R5, R58, UR19, RZ, P0, !PT ;  /* 0x000000133a057c10 */ /* 0x000fcc00087fe4ff */
[----:B------:R-:W5:Y:S01]  /*07c0*/  LDG.E.64.CONSTANT R4, desc[UR12][R4.64] ;  /* 0x0000000c04047981 */ /* 0x000f62000c1e9b00 */
[----:B------:R-:W-:-:S04]  /*07d0*/  IADD3 R3, R15, 0xa00, RZ ;  /* 0x00000a000f037810 */ /* 0x000fc80007ffe0ff */
[----:B------:R-:W-:-:S04]  /*07e0*/  IADD3 R3, P0, R3, R2, RZ ;  /* 0x0000000203037210 */ /* 0x000fc80007f1e0ff */
[----:B------:R-:W-:Y:S01]  /*07f0*/  SHF.L.U32 R55, R3, 0x1, RZ ;  /* 0x0000000103377819 */ /* 0x000fe200000006ff */
[----:B------:R-:W-:-:S03]  /*0800*/  IMAD.X R56, RZ, RZ, R0, P0 ;  /* 0x000000ffff387224 */ /* 0x000fc600000e0600 */
[----:B------:R-:W-:Y:S02]  /*0810*/  IADD3 R6, P0, R55, UR18, RZ ;  /* 0x0000001237067c10 */ /* 0x000fe4000ff1e0ff */
[----:B------:R-:W-:-:S04]  /*0820*/  SHF.L.U64.HI R56, R3, 0x1, R56 ;  /* 0x0000000103387819 */ /* 0x000fc80000010238 */
[----:B------:R-:W-:-:S06]  /*0830*/  IADD3.X R7, R56, UR19, RZ, P0, !PT ;  /* 0x0000001338077c10 */ /* 0x000fcc00087fe4ff */
[----:B------:R-:W4:Y:S01]  /*0840*/  LDG.E.64.CONSTANT R6, desc[UR12][R6.64] ;  /* 0x0000000c06067981 */ /* 0x000f22000c1e9b00 */
[----:B------:R-:W-:Y:S02]  /*0850*/  IADD3 R8, P0, R57, UR20, RZ ;  /* 0x0000001439087c10 */ /* 0x000fe4000ff1e0ff */
[----:B------:R-:W-:Y:S02]  /*0860*/  IADD3 R3, R15, 0x1400, RZ ;  /* 0x000014000f037810 */ /* 0x000fe40007ffe0ff */
[----:B------:R-:W-:Y:S02]  /*0870*/  IADD3.X R9, R58, UR21, RZ, P0, !PT ;  /* 0x000000153a097c10 */ /* 0x000fe400087fe4ff */
[----:B------:R-:W-:-:S04]  /*0880*/  IADD3 R3, P0, R3, R2, RZ ;  /* 0x0000000203037210 */ /* 0x000fc80007f1e0ff */
[----:B------:R-:W4:Y:S01]  /*0890*/  LDG.E.64.CONSTANT R8, desc[UR12][R8.64] ;  /* 0x0000000c08087981 */ /* 0x000f22000c1e9b00 */
[----:B------:R-:W-:Y:S02]  /*08a0*/  IADD3.X R54, RZ, R0, RZ, P0, !PT ;  /* 0x00000000ff367210 */ /* 0x000fe400007fe4ff */
[C---:B------:R-:W-:Y:S02]  /*08b0*/  SHF.L.U32 R53, R3.reuse, 0x1, RZ ;  /* 0x0000000103357819 */ /* 0x040fe400000006ff */
[----:B------:R-:W-:Y:S02]  /*08c0*/  SHF.L.U64.HI R54, R3, 0x1, R54 ;  /* 0x0000000103367819 */ /* 0x000fe40000010236 */
[----:B------:R-:W-:-:S04]  /*08d0*/  IADD3 R12, P0, R53, UR18, RZ ;  /* 0x00000012350c7c10 */ /* 0x000fc8000ff1e0ff */
[----:B------:R-:W-:-:S06]  /*08e0*/  IADD3.X R13, R54, UR19, RZ, P0, !PT ;  /* 0x00000013360d7c10 */ /* 0x000fcc00087fe4ff */
[----:B------:R-:W4:Y:S01]  /*08f0*/  LDG.E.64.CONSTANT R12, desc[UR12][R12.64] ;  /* 0x0000000c0c0c7981 */ /* 0x000f22000c1e9b00 */
[----:B------:R-:W-:-:S04]  /*0900*/  IADD3 R16, P0, R55, UR20, RZ ;  /* 0x0000001437107c10 */ /* 0x000fc8000ff1e0ff */
[----:B------:R-:W-:-:S06]  /*0910*/  IADD3.X R17, R56, UR21, RZ, P0, !PT ;  /* 0x0000001538117c10 */ /* 0x000fcc00087fe4ff */
[----:B------:R-:W4:Y:S01]  /*0920*/  LDG.E.64.CONSTANT R16, desc[UR12][R16.64] ;  /* 0x0000000c10107981 */ /* 0x000f22000c1e9b00 */
[----:B------:R-:W-:-:S04]  /*0930*/  IADD3 R15, R15, 0x1e00, RZ ;  /* 0x00001e000f0f7810 */ /* 0x000fc80007ffe0ff */
[----:B------:R-:W-:-:S04]  /*0940*/  IADD3 R15, P0, R15, R2, RZ ;  /* 0x000000020f0f7210 */ /* 0x000fc80007f1e0ff */
        /* <DEDUP_REMOVED lines=9> */
[----:B---3--:R-:W-:-:S06]  /*09e0*/  FADD.FTZ R2, R23, UR9 ;  /* 0x0000000917027e21 */ /* 0x008fcc0008010000 */
[----:B------:R-:W0:Y:S01]  /*09f0*/  MUFU.RSQ R2, R2 ;  /* 0x0000000200027308 */ /* 0x000e220000001400 */
[--C-:B-----5:R-:W-:Y:S02]  /*0a00*/  HADD2.F32 R3, -RZ, R4.reuse.H0_H0 ;  /* 0x20000004ff037230 */ /* 0x120fe40000004100 */
[----:B------:R-:W-:-:S03]  /*0a10*/  HADD2.F32 R15, -RZ, R4.H1_H1 ;  /* 0x30000004ff0f7230 */ /* 0x000fc60000004100 */
[C---:B------:R-:W-:Y:S01]  /*0a20*/  FADD.FTZ R3, -R22.reuse, R3 ;  /* 0x0000000316037221 */ /* 0x040fe20000010100 */
[----:B--2---:R-:W-:Y:S02]  /*0a30*/  HADD2.F32 R0, -RZ, R10.H0_H0 ;  /* 0x2000000aff007230 */ /* 0x004fe40000004100 */
[----:B------:R-:W-:Y:S01]  /*0a40*/  FADD.FTZ R15, -R22, R15 ;  /* 0x0000000f160f7221 */ /* 0x000fe20000010100 */
[----:B----4-:R-:W-:Y:S02]  /*0a50*/  HADD2.F32 R60, -RZ, R18.H0_H0 ;  /* 0x20000012ff3c7230 */ /* 0x010fe40000004100 */
[C---:B0-----:R-:W-:Y:S01]  /*0a60*/  FMUL.FTZ R50, R2.reuse, R3 ;  /* 0x0000000302327220 */ /* 0x041fe20000410000 */
[----:B------:R-:W-:Y:S02]  /*0a70*/  HADD2.F32 R3, -RZ, R10.H1_H1 ;  /* 0x3000000aff037230 */ /* 0x000fe40000004100 */
[----:B------:R-:W-:Y:S01]  /*0a80*/  FMUL.FTZ R49, R2, R15 ;  /* 0x0000000f02317220 */ /* 0x000fe20000410000 */
[----:B------:R-:W-:-:S02]  /*0a90*/  HADD2.F32 R18, -RZ, R18.H1_H1 ;  /* 0x30000012ff127230 */ /* 0x000fc40000004100 */
[----:B------:R-:W-:-:S04]  /*0aa0*/  FFMA.FTZ R24, R50, R0, R60 ;  /* 0x0000000032187223 */ /* 0x000fc8000001003c */
[----:B------:R-:W-:Y:S01]  /*0ab0*/  FMUL.FTZ R14, R24, -1.4426950216293334961 ;  /* 0xbfb8aa3b180e7820 */ /* 0x000fe20000410000 */
[----:B------:R-:W-:-:S04]  /*0ac0*/  FFMA.FTZ R25, R49, R3, R18 ;  /* 0x0000000331197223 */ /* 0x000fc80000010012 */
[----:B------:R-:W-:Y:S01]  /*0ad0*/  FMUL.FTZ R10, R25, -1.4426950216293334961 ;  /* 0xbfb8aa3b190a7820 */ /* 0x000fe20000410000 */
[----:B------:R-:W0:Y:S08]  /*0ae0*/  MUFU.EX2 R14, R14 ;  /* 0x0000000e000e7308 */ /* 0x000e300000000800 */
[----:B------:R-:W1:Y:S01]  /*0af0*/  MUFU.EX2 R10, R10 ;  /* 0x0000000a000a7308 */ /* 0x000e620000000800 */
[----:B------:R-:W-:-:S02]  /*0b00*/  HADD2.F32 R23, -RZ, R5.H0_H0 ;  /* 0x20000005ff177230 */ /* 0x000fc40000004100 */
[----:B------:R-:W-:Y:S02]  /*0b10*/  HADD2.F32 R39, -RZ, R5.H1_H1 ;  /* 0x30000005ff277230 */ /* 0x000fe40000004100 */
[----:B------:R-:W-:Y:S02]  /*0b20*/  HADD2.F32 R41, -RZ, R6.H0_H0 ;  /* 0x20000006ff297230 */ /* 0x000fe40000004100 */
[----:B0-----:R-:W-:Y:S01]  /*0b30*/  FADD.FTZ R37, R14, 1 ;  /* 0x3f8000000e257421 */ /* 0x001fe20000010000 */
[--C-:B------:R-:W-:Y:S02]  /*0b40*/  HADD2.F32 R4, -RZ, R11.reuse.H0_H0 ;  /* 0x2000000bff047230 */ /* 0x100fe40000004100 */
[----:B------:R-:W-:Y:S02]  /*0b50*/  HADD2.F32 R5, -RZ, R11.H1_H1 ;  /* 0x3000000bff057230 */ /* 0x000fe40000004100 */
[----:B------:R-:W0:Y:S01]  /*0b60*/  MUFU.RCP R11, R37 ;  /* 0x00000025000b7308 */ /* 0x000e220000001000 */
[----:B------:R-:W-:-:S02]  /*0b70*/  HADD2.F32 R30, -RZ, R19.H0_H0 ;  /* 0x20000013ff1e7230 */ /* 0x000fc40000004100 */
[----:B-1----:R-:W-:Y:S01]  /*0b80*/  FADD.FTZ R10, R10, 1 ;  /* 0x3f8000000a0a7421 */ /* 0x002fe20000010000 */
[----:B------:R-:W-:Y:S02]  /*0b90*/  HADD2.F32 R31, -RZ, R19.H1_H1 ;  /* 0x30000013ff1f7230 */ /* 0x000fe40000004100 */
[C---:B------:R-:W-:Y:S02]  /*0ba0*/  FADD.FTZ R19, -R22.reuse, R41 ;  /* 0x0000002916137221 */ /* 0x040fe40000010100 */
[----:B------:R-:W1:Y:S01]  /*0bb0*/  MUFU.RCP R41, R10 ;  /* 0x0000000a00297308 */ /* 0x000e620000001000 */
[C---:B------:R-:W-:Y:S01]  /*0bc0*/  FADD.FTZ R39, -R22.reuse, R39 ;  /* 0x0000002716277221 */ /* 0x040fe20000010100 */
[----:B------:R-:W-:-:S03]  /*0bd0*/  FADD.FTZ R23, -R22, R23 ;  /* 0x0000001716177221 */ /* 0x000fc60000010100 */
[C---:B------:R-:W-:Y:S01]  /*0be0*/  FMUL.FTZ R43, R2.reuse, R39 ;  /* 0x00000027022b7220 */ /* 0x040fe20000410000 */
[----:B------:R-:W-:Y:S02]  /*0bf0*/  HADD2.F32 R39, -RZ, R6.H1_H1 ;  /* 0x30000006ff277230 */ /* 0x000fe40000004100 */
[----:B------:R-:W-:Y:S01]  /*0c00*/  FMUL.FTZ R48, R2, R23 ;  /* 0x0000001702307220 */ /* 0x000fe20000410000 */
[----:B0-----:R-:W-:-:S03]  /*0c10*/  FADD.FTZ R6, -R11, 1 ;  /* 0x3f8000000b067421 */ /* 0x001fc60000010100 */
[----:B------:R-:W-:Y:S01]  /*0c20*/  FFMA.FTZ R23, R48, R4, R30 ;  /* 0x0000000430177223 */ /* 0x000fe2000001001e */
[----:B------:R-:W-:Y:S01]  /*0c30*/  FFMA.FTZ R6, R24, R6, 1 ;  /* 0x3f80000018067423 */ /* 0x000fe20000010006 */
[----:B------:R-:W-:Y:S01]  /*0c40*/  IADD3 R24, P0, R51, UR20, RZ ;  /* 0x0000001433187c10 */ /* 0x000fe2000ff1e0ff */
[----:B-1----:R-:W-:Y:S01]  /*0c50*/  FADD.FTZ R46, -R41, 1 ;  /* 0x3f800000292e7421 */ /* 0x002fe20000010100 */
[----:B------:R-:W-:-:S03]  /*0c60*/  FMUL.FTZ R15, R23, -1.4426950216293334961 ;  /* 0xbfb8aa3b170f7820 */ /* 0x000fc60000410000 */
[----:B------:R-:W-:Y:S01]  /*0c70*/  FFMA.FTZ R46, R25, R46, 1 ;  /* 0x3f800000192e7423 */ /* 0x000fe2000001002e */
[----:B------:R-:W-:Y:S01]  /*0c80*/  IADD3.X R25, R52, UR21, RZ, P0, !PT ;  /* 0x0000001534197c10 */ /* 0x000fe200087fe4ff */
[----:B------:R-:W-:Y:S01]  /*0c90*/  FFMA.FTZ R36, R43, R5, R31 ;  /* 0x000000052b247223 */ /* 0x000fe2000001001f */
[----:B------:R-:W0:Y:S04]  /*0ca0*/  MUFU.EX2 R15, R15 ;  /* 0x0000000f000f7308 */ /* 0x000e280000000800 */
[----:B------:R-:W2:Y:S01]  /*0cb0*/  LDG.E.64.CONSTANT R24, desc[UR12][R24.64] ;  /* 0x0000000c18187981 */ /* 0x000ea2000c1e9b00 */
[----:B------:R-:W-:Y:S01]  /*0cc0*/  FMUL.FTZ R38, R36, -1.4426950216293334961 ;  /* 0xbfb8aa3b24267820 */ /* 0x000fe20000410000 */
[----:B------:R-:W-:-:S05]  /*0cd0*/  FADD.FTZ R40, -R22, R39 ;  /* 0x0000002716287221 */ /* 0x000fca0000010100 */
[----:B------:R-:W1:Y:S01]  /*0ce0*/  MUFU.EX2 R38, R38 ;  /* 0x0000002600267308 */ /* 0x000e620000000800 */
[----:B------:R-:W-:Y:S01]  /*0cf0*/  FMUL.FTZ R42, R2, R19 ;  /* 0x00000013022a7220 */ /* 0x000fe20000410000 */
[--C-:B------:R-:W-:Y:S02]  /*0d00*/  HADD2.F32 R39, -RZ, R7.reuse.H0_H0 ;  /* 0x20000007ff277230 */ /* 0x100fe40000004100 */
[----:B------:R-:W-:Y:S02]  /*0d10*/  HADD2.F32 R45, -RZ, R7.H1_H1 ;  /* 0x30000007ff2d7230 */ /* 0x000fe40000004100 */
[----:B------:R-:W-:Y:S01]  /*0d20*/  FFMA.FTZ R14, R0, R42, R60 ;  /* 0x0000002a000e7223 */ /* 0x000fe2000001003c */
[----:B0-----:R-:W-:Y:S01]  /*0d30*/  FADD.FTZ R15, R15, 1 ;  /* 0x3f8000000f0f7421 */ /* 0x001fe20000010000 */
[----:B------:R-:W-:Y:S01]  /*0d40*/  FADD.FTZ R39, -R22, R39 ;  /* 0x0000002716277221 */ /* 0x000fe20000010100 */
[----:B------:R-:W-:Y:S01]  /*0d50*/  FMUL.FTZ R7, R41, R46 ;  /* 0x0000002e29077220 */ /* 0x000fe20000410000 */
[----:B------:R-:W-:Y:S01]  /*0d60*/  FMUL.FTZ R40, R2, R40 ;  /* 0x0000002802287220 */ /* 0x000fe20000410000 */
[----:B------:R1:W0:Y:S01]  /*0d70*/  MUFU.RCP R46, R15 ;  /* 0x0000000f002e7308 */ /* 0x0002220000001000 */
[----:B------:R-:W-:Y:S01]  /*0d80*/  FMUL.FTZ R44, R14, -1.4426950216293334961 ;  /* 0xbfb8aa3b0e2c7820 */ /* 0x000fe20000410000 */
[----:B------:R-:W-:Y:S01]  /*0d90*/  FMUL.FTZ R39, R2, R39 ;  /* 0x0000002702277220 */ /* 0x000fe20000410000 */
[----:B------:R-:W-:Y:S01]  /*0da0*/  FADD.FTZ R45, -R22, R45 ;  /* 0x0000002d162d7221 */ /* 0x000fe20000010100 */
[----:B------:R-:W-:Y:S01]  /*0db0*/  FFMA.FTZ R10, R3, R40, R18 ;  /* 0x00000028030a7223 */ /* 0x000fe20000010012 */
[----:B------:R-:W-:Y:S01]  /*0dc0*/  FMUL.FTZ R6, R11, R6 ;  /* 0x000000060b067220 */ /* 0x000fe20000410000 */
[----:B------:R-:W-:Y:S01]  /*0dd0*/  FFMA.FTZ R11, R4, R39, R30 ;  /* 0x00000027040b7223 */ /* 0x000fe2000001001e */
[----:B-1----:R-:W-:Y:S01]  /*0de0*/  FADD.FTZ R15, R38, 1 ;  /* 0x3f800000260f7421 */ /* 0x002fe20000010000 */
[----:B------:R-:W1:Y:S01]  /*0df0*/  MUFU.EX2 R44, R44 ;  /* 0x0000002c002c7308 */ /* 0x000e620000000800 */
[----:B------:R-:W-:Y:S01]  /*0e00*/  FMUL.FTZ R38, R2, R45 ;  /* 0x0000002d02267220 */ /* 0x000fe20000410000 */
[----:B------:R-:W-:Y:S01]  /*0e10*/  FMUL.FTZ R37, R10, -1.4426950216293334961 ;  /* 0xbfb8aa3b0a257820 */ /* 0x000fe20000410000 */
[----:B------:R-:W-:-:S05]  /*0e20*/  FMUL.FTZ R19, R11, -1.4426950216293334961 ;  /* 0xbfb8aa3b0b137820 */ /* 0x000fca0000410000 */
[----:B------:R3:W4:Y:S01]  /*0e30*/  MUFU.RCP R45, R15 ;  /* 0x0000000f002d7308 */ /* 0x0007220000001000 */
[----:B0-----:R-:W-:Y:S01]  /*0e40*/  FADD.FTZ R47, -R46, 1 ;  /* 0x3f8000002e2f7421 */ /* 0x001fe20000010100 */
[----:B---3--:R-:W-:-:S06]  /*0e50*/  FFMA.FTZ R15, R5, R38, R31 ;  /* 0x00000026050f7223 */ /* 0x008fcc000001001f */
[----:B------:R-:W0:Y:S01]  /*0e60*/  MUFU.EX2 R37, R37 ;  /* 0x0000002500257308 */ /* 0x000e220000000800 */
[----:B------:R-:W-:-:S07]  /*0e70*/  FMUL.FTZ R41, R15, -1.4426950216293334961 ;  /* 0xbfb8aa3b0f297820 */ /* 0x000fce0000410000 */
[----:B------:R-:W3:Y:S01]  /*0e80*/  MUFU.EX2 R19, R19 ;  /* 0x0000001300137308 */ /* 0x000ee20000000800 */
[----:B------:R-:W-:Y:S01]  /*0e90*/  FFMA.FTZ R47, R23, R47, 1 ;  /* 0x3f800000172f7423 */ /* 0x000fe2000001002f */
[----:B-1----:R-:W-:-:S06]  /*0ea0*/  FADD.FTZ R23, R44, 1 ;  /* 0x3f8000002c177421 */ /* 0x002fcc0000010000 */
[----:B------:R-:W1:Y:S01]  /*0eb0*/  MUFU.EX2 R41, R41 ;  /* 0x0000002900297308 */ /* 0x000e620000000800 */
[----:B------:R-:W-:Y:S01]  /*0ec0*/  FMUL.FTZ R44, R46, R47 ;  /* 0x0000002f2e2c7220 */ /* 0x000fe20000410000 */
[----:B----4-:R-:W-:-:S04]  /*0ed0*/  FADD.FTZ R46, -R45, 1 ;  /* 0x3f8000002d2e7421 */ /* 0x010fc80000010100 */
[----:B------:R-:W-:Y:S01]  /*0ee0*/  FFMA.FTZ R46, R36, R46, 1 ;  /* 0x3f800000242e7423 */ /* 0x000fe2000001002e */
[----:B0-----:R-:W-:Y:S01]  /*0ef0*/  FADD.FTZ R36, R37, 1 ;  /* 0x3f80000025247421 */ /* 0x001fe20000010000 */
[----:B------:R-:W0:Y:S01]  /*0f00*/  MUFU.RCP R23, R23 ;  /* 0x0000001700177308 */ /* 0x000e220000001000 */
[----:B---3--:R-:W-:Y:S01]  /*0f10*/  FADD.FTZ R19, R19, 1 ;  /* 0x3f80000013137421 */ /* 0x008fe20000010000 */
[----:B------:R-:W-:Y:S01]  /*0f20*/  FMUL.FTZ R37, R45, R46 ;  /* 0x0000002e2d257220 */ /* 0x000fe20000410000 */
[--C-:B------:R-:W-:Y:S02]  /*0f30*/  HADD2.F32 R45, -RZ, R8.reuse.H0_H0 ;  /* 0x20000008ff2d7230 */ /* 0x100fe40000004100 */
[----:B------:R-:W-:-:S03]  /*0f40*/  HADD2.F32 R8, -RZ, R8.H1_H1 ;  /* 0x30000008ff087230 */ /* 0x000fc60000004100 */
[----:B------:R-:W3:Y:S08]  /*0f50*/  MUFU.RCP R36, R36 ;  /* 0x0000002400247308 */ /* 0x000ef00000001000 */
[----:B------:R1:W4:Y:S01]  /*0f60*/  MUFU.RCP R47, R19 ;  /* 0x00000013002f7308 */ /* 0x0003220000001000 */
[----:B------:R-:W-:Y:S01]  /*0f70*/  FMUL.FTZ R7, R8, R7 ;  /* 0x0000000708077220 */ /* 0x000fe20000410000 */
[----:B-1----:R-:W-:Y:S01]  /*0f80*/  FADD.FTZ R19, R41, 1 ;  /* 0x3f80000029137421 */ /* 0x002fe20000010000 */
[----:B------:R-:W-:-:S02]  /*0f90*/  HADD2.F32 R8, -RZ, R9.H0_H0 ;  /* 0x20000009ff087230 */ /* 0x000fc40000004100 */
[----:B------:R-:W-:-:S03]  /*0fa0*/  HADD2.F32 R9, -RZ, R9.H1_H1 ;  /* 0x30000009ff097230 */ /* 0x000fc60000004100 */
[----:B------:R-:W1:Y:S01]  /*0fb0*/  MUFU.RCP R19, R19 ;  /* 0x0000001300137308 */ /* 0x000e620000001000 */
[----:B0-----:R-:W-:Y:S01]  /*0fc0*/  FADD.FTZ R41, -R23, 1 ;  /* 0x3f80000017297421 */ /* 0x001fe20000010100 */
[----:B------:R-:W-:Y:S01]  /*0fd0*/  FMUL.FTZ R9, R9, R37 ;  /* 0x0000002509097220 */ /* 0x000fe20000410000 */
[----:B------:R-:W-:Y:S02]  /*0fe0*/  FMUL.FTZ R8, R8, R44 ;  /* 0x0000002c08087220 */ /* 0x000fe40000410000 */
[----:B------:R-:W-:Y:S01]  /*0ff0*/  FFMA.FTZ R37, R14, R41, 1 ;  /* 0x3f8000000e257423 */ /* 0x000fe20000010029 */
[----:B------:R-:W-:Y:S02]  /*1000*/  HADD2.F32 R14, -RZ, R12.H0_H0 ;  /* 0x2000000cff0e7230 */ /* 0x000fe40000004100 */
[----:B---3--:R-:W-:Y:S01]  /*1010*/  FADD.FTZ R41, -R36, 1 ;  /* 0x3f80000024297421 */ /* 0x008fe20000010100 */
[----:B----4-:R-:W-:-:S03]  /*1020*/  FADD.FTZ R44, -R47, 1 ;  /* 0x3f8000002f2c7421 */ /* 0x010fc60000010100 */
[----:B------:R-:W-:Y:S01]  /*1030*/  FFMA.FTZ R41, R10, R41, 1 ;  /* 0x3f8000000a297423 */ /* 0x000fe20000010029 */
[----:B------:R-:W-:Y:S01]  /*1040*/  FADD.FTZ R10, -R22, R14 ;  /* 0x0000000e160a7221 */ /* 0x000fe20000010100 */
[----:B------:R-:W-:Y:S01]  /*1050*/  FFMA.FTZ R11, R11, R44, 1 ;  /* 0x3f8000000b0b7423 */ /* 0x000fe2000001002c */
[----:B------:R-:W-:Y:S02]  /*1060*/  HADD2.F32 R44, -RZ, R12.H1_H1 ;  /* 0x3000000cff2c7230 */ /* 0x000fe40000004100 */
[----:B-1----:R-:W-:Y:S01]  /*1070*/  FADD.FTZ R14, -R19, 1 ;  /* 0x3f800000130e7421 */ /* 0x002fe20000010100 */
[----:B------:R-:W-:Y:S01]  /*1080*/  FMUL.FTZ R10, R2, R10 ;  /* 0x0000000a020a7220 */ /* 0x000fe20000410000 */
[----:B------:R-:W-:Y:S01]  /*1090*/  FMUL.FTZ R12, R23, R37 ;  /* 0x00000025170c7220 */ /* 0x000fe20000410000 */
[----:B------:R-:W-:Y:S01]  /*10a0*/  FADD.FTZ R37, -R22, R44 ;  /* 0x0000002c16257221 */ /* 0x000fe20000010100 */
[----:B------:R-:W-:Y:S01]  /*10b0*/  FFMA.FTZ R14, R15, R14, 1 ;  /* 0x3f8000000f0e7423 */ /* 0x000fe2000001000e */
[----:B------:R-:W-:Y:S01]  /*10c0*/  FMUL.FTZ R15, R36, R41 ;  /* 0x00000029240f7220 */ /* 0x000fe20000410000 */
[----:B------:R-:W-:-:S02]  /*10d0*/  HADD2.F32 R23, -RZ, R13.H0_H0 ;  /* 0x2000000dff177230 */ /* 0x000fc40000004100 */
[----:B------:R-:W-:Y:S01]  /*10e0*/  FFMA.FTZ R36, R0, R10, R60 ;  /* 0x0000000a00247223 */ /* 0x000fe2000001003c */
[----:B------:R-:W-:Y:S01]  /*10f0*/  FMUL.FTZ R47, R47, R11 ;  /* 0x0000000b2f2f7220 */ /* 0x000fe20000410000 */
[----:B------:R-:W-:Y:S02]  /*1100*/  FMUL.FTZ R11, R2, R37 ;  /* 0x00000025020b7220 */ /* 0x000fe40000410000 */
[----:B------:R-:W-:Y:S01]  /*1110*/  FMUL.FTZ R44, R36, -1.4426950216293334961 ;  /* 0xbfb8aa3b242c7820 */ /* 0x000fe20000410000 */
[----:B------:R-:W-:Y:S01]  /*1120*/  FADD.FTZ R23, -R22, R23 ;  /* 0x0000001716177221 */ /* 0x000fe20000010100 */
[----:B------:R-:W-:Y:S01]  /*1130*/  FMUL.FTZ R19, R19, R14 ;  /* 0x0000000e13137220 */ /* 0x000fe20000410000 */
[----:B------:R-:W-:Y:S01]  /*1140*/  FFMA.FTZ R41, R3, R11, R18 ;  /* 0x0000000b03297223 */ /* 0x000fe20000010012 */
[----:B------:R-:W-:Y:S02]  /*1150*/  HADD2.F32 R14, -RZ, R13.H1_H1 ;  /* 0x3000000dff0e7230 */ /* 0x000fe40000004100 */
[----:B------:R-:W-:Y:S01]  /*1160*/  FMUL.FTZ R13, R2, R23 ;  /* 0x00000017020d7220 */ /* 0x000fe20000410000 */
[----:B------:R-:W-:Y:S01]  /*1170*/  FMUL.FTZ R6, R45, R6 ;  /* 0x000000062d067220 */ /* 0x000fe20000410000 */
[----:B------:R-:W-:Y:S01]  /*1180*/  HADD2.F32 R37, -RZ, R16.H0_H0 ;  /* 0x20000010ff257230 */ /* 0x000fe20000004100 */
[----:B------:R-:W0:Y:S01]  /*1190*/  MUFU.EX2 R44, R44 ;  /* 0x0000002c002c7308 */ /* 0x000e220000000800 */
[----:B------:R-:W-:Y:S01]  /*11a0*/  FMUL.FTZ R45, R41, -1.4426950216293334961 ;  /* 0xbfb8aa3b292d7820 */ /* 0x000fe20000410000 */
[----:B------:R-:W-:Y:S01]  /*11b0*/  FFMA.FTZ R46, R4, R13, R30 ;  /* 0x0000000d042e7223 */ /* 0x000fe2000001001e */
[----:B------:R-:W-:Y:S01]  /*11c0*/  FADD.FTZ R14, -R22, R14 ;  /* 0x0000000e160e7221 */ /* 0x000fe20000010100 */
[----:B------:R-:W-:-:S02]  /*11d0*/  FMUL.FTZ R12, R37, R12 ;  /* 0x0000000c250c7220 */ /* 0x000fc40000410000 */
[----:B------:R-:W-:Y:S02]  /*11e0*/  FMUL.FTZ R37, R46, -1.4426950216293334961 ;  /* 0xbfb8aa3b2e257820 */ /* 0x000fe40000410000 */
[----:B------:R-:W1:Y:S01]  /*11f0*/  MUFU.EX2 R45, R45 ;  /* 0x0000002d002d7308 */ /* 0x000e620000000800 */
[----:B------:R-:W-:-:S04]  /*1200*/  FMUL.FTZ R14, R2, R14 ;  /* 0x0000000e020e7220 */ /* 0x000fc80000410000 */
[----:B------:R-:W-:-:S03]  /*1210*/  FFMA.FTZ R23, R5, R14, R31 ;  /* 0x0000000e05177223 */ /* 0x000fc6000001001f */
[----:B------:R-:W3:Y:S01]  /*1220*/  MUFU.EX2 R37, R37 ;  /* 0x0000002500257308 */ /* 0x000ee20000000800 */
[----:B0-----:R-:W-:Y:S01]  /*1230*/  FADD.FTZ R44, R44, 1 ;  /* 0x3f8000002c2c7421 */ /* 0x001fe20000010000 */
[----:B------:R-:W-:Y:S01]  /*1240*/  FMUL.FTZ R59, R23, -1.4426950216293334961 ;  /* 0xbfb8aa3b173b7820 */ /* 0x000fe20000410000 */
[----:B------:R-:W-:-:S05]  /*1250*/  HADD2.F32 R16, -RZ, R16.H1_H1 ;  /* 0x30000010ff107230 */ /* 0x000fca0000004100 */
[----:B------:R-:W0:Y:S01]  /*1260*/  MUFU.RCP R44, R44 ;  /* 0x0000002c002c7308 */ /* 0x000e220000001000 */
[----:B-1----:R-:W-:-:S07]  /*1270*/  FADD.FTZ R45, R45, 1 ;  /* 0x3f8000002d2d7421 */ /* 0x002fce0000010000 */
[----:B------:R-:W1:Y:S01]  /*1280*/  MUFU.EX2 R59, R59 ;  /* 0x0000003b003b7308 */ /* 0x000e620000000800 */
[----:B---3--:R-:W-:Y:S01]  /*1290*/  FADD.FTZ R37, R37, 1 ;  /* 0x3f80000025257421 */ /* 0x008fe20000010000 */
[----:B------:R-:W-:Y:S01]  /*12a0*/  FMUL.FTZ R15, R16, R15 ;  /* 0x0000000f100f7220 */ /* 0x000fe20000410000 */
[----:B------:R-:W-:-:S05]  /*12b0*/  HADD2.F32 R16, -RZ, R17.H0_H0 ;  /* 0x20000011ff107230 */ /* 0x000fca0000004100 */
[----:B------:R-:W3:Y:S01]  /*12c0*/  MUFU.RCP R45, R45 ;  /* 0x0000002d002d7308 */ /* 0x000ee20000001000 */
[----:B------:R-:W-:Y:S01]  /*12d0*/  FMUL.FTZ R16, R16, R47 ;  /* 0x0000002f10107220 */ /* 0x000fe20000410000 */
[----:B0-----:R-:W-:-:S06]  /*12e0*/  FADD.FTZ R47, -R44, 1 ;  /* 0x3f8000002c2f7421 */ /* 0x001fcc0000010100 */
[----:B------:R-:W0:Y:S01]  /*12f0*/  MUFU.RCP R37, R37 ;  /* 0x0000002500257308 */ /* 0x000e220000001000 */
[----:B-1----:R-:W-:Y:S01]  /*1300*/  FADD.FTZ R59, R59, 1 ;  /* 0x3f8000003b3b7421 */ /* 0x002fe20000010000 */
[----:B------:R-:W-:-:S06]  /*1310*/  FFMA.FTZ R47, R36, R47, 1 ;  /* 0x3f800000242f7423 */ /* 0x000fcc000001002f */
[----:B------:R3:W1:Y:S01]  /*1320*/  MUFU.RCP R36, R59 ;  /* 0x0000003b00247308 */ /* 0x0006620000001000 */
[----:B------:R-:W-:Y:S02]  /*1330*/  HADD2.F32 R17, -RZ, R17.H1_H1 ;  /* 0x30000011ff117230 */ /* 0x000fe40000004100 */
[----:B---3--:R-:W-:-:S04]  /*1340*/  FADD.FTZ R59, -R45, 1 ;  /* 0x3f8000002d3b7421 */ /* 0x008fc80000010100 */
[----:B------:R-:W-:Y:S01]  /*1350*/  FFMA.FTZ R59, R41, R59, 1 ;  /* 0x3f800000293b7423 */ /* 0x000fe2000001003b */
[----:B0-----:R-:W-:-:S04]  /*1360*/  FADD.FTZ R41, -R37, 1 ;  /* 0x3f80000025297421 */ /* 0x001fc80000010100 */
[----:B------:R-:W-:Y:S01]  /*1370*/  FFMA.FTZ R46, R46, R41, 1 ;  /* 0x3f8000002e2e7423 */ /* 0x000fe20000010029 */
[----:B------:R-:W-:Y:S01]  /*1380*/  FMUL.FTZ R41, R44, R47 ;  /* 0x0000002f2c297220 */ /* 0x000fe20000410000 */
[--C-:B------:R-:W-:Y:S02]  /*1390*/  HADD2.F32 R44, -RZ, R34.reuse.H0_H0 ;  /* 0x20000022ff2c7230 */ /* 0x100fe40000004100 */
[----:B------:R-:W-:Y:S01]  /*13a0*/  FMUL.FTZ R17, R17, R19 ;  /* 0x0000001311117220 */ /* 0x000fe20000410000 */
[----:B------:R-:W-:Y:S01]  /*13b0*/  FMUL.FTZ R19, R45, R59 ;  /* 0x0000003b2d137220 */ /* 0x000fe20000410000 */
[----:B-1----:R-:W-:Y:S01]  /*13c0*/  FADD.FTZ R45, -R36, 1 ;  /* 0x3f800000242d7421 */ /* 0x002fe20000010100 */
[----:B------:R-:W-:Y:S01]  /*13d0*/  FADD.FTZ R44, -R22, R44 ;  /* 0x0000002c162c7221 */ /* 0x000fe20000010100 */
[----:B------:R-:W-:Y:S02]  /*13e0*/  HADD2.F32 R34, -RZ, R34.H1_H1 ;  /* 0x30000022ff227230 */ /* 0x000fe40000004100 */
[----:B------:R-:W-:Y:S01]  /*13f0*/  FMUL.FTZ R37, R37, R46 ;  /* 0x0000002e25257220 */ /* 0x000fe20000410000 */
[----:B------:R-:W-:Y:S01]  /*1400*/  FFMA.FTZ R23, R23, R45, 1 ;  /* 0x3f80000017177423 */ /* 0x000fe2000001002d */
[----:B------:R-:W-:Y:S01]  /*1410*/  FMUL.FTZ R46, R2, R44 ;  /* 0x0000002c022e7220 */ /* 0x000fe20000410000 */
[----:B------:R-:W-:-:S02]  /*1420*/  FADD.FTZ R34, -R22, R34 ;  /* 0x0000002216227221 */ /* 0x000fc40000010100 */
[----:B------:R-:W-:Y:S01]  /*1430*/  FMUL.FTZ R36, R36, R23 ;  /* 0x0000001724247220 */ /* 0x000fe20000410000 */
[----:B------:R-:W-:Y:S01]  /*1440*/  FFMA.FTZ R23, R0, R46, R60 ;  /* 0x0000002e00177223 */ /* 0x000fe2000001003c */
[----:B------:R-:W-:-:S03]  /*1450*/  FMUL.FTZ R45, R2, R34 ;  /* 0x00000022022d7220 */ /* 0x000fc60000410000 */
[----:B------:R-:W-:Y:S01]  /*1460*/  FMUL.FTZ R59, R23, -1.4426950216293334961 ;  /* 0xbfb8aa3b173b7820 */ /* 0x000fe20000410000 */
[----:B------:R-:W-:Y:S01]  /*1470*/  FFMA.FTZ R47, R3, R45, R18 ;  /* 0x0000002d032f7223 */ /* 0x000fe20000010012 */
[----:B------:R-:W-:-:S04]  /*1480*/  HADD2.F32 R44, -RZ, R35.H0_H0 ;  /* 0x20000023ff2c7230 */ /* 0x000fc80000004100 */
[----:B------:R-:W0:Y:S01]  /*1490*/  MUFU.EX2 R59, R59 ;  /* 0x0000003b003b7308 */ /* 0x000e220000000800 */
[----:B------:R-:W-:Y:S01]  /*14a0*/  FMUL.FTZ R60, R47, -1.4426950216293334961 ;  /* 0xbfb8aa3b2f3c7820 */ /* 0x000fe20000410000 */
[----:B------:R-:W-:Y:S01]  /*14b0*/  FADD.FTZ R44, -R22, R44 ;  /* 0x0000002c162c7221 */ /* 0x000fe20000010100 */
[----:B------:R-:W-:-:S03]  /*14c0*/  HADD2.F32 R18, -RZ, R20.H0_H0 ;  /* 0x20000014ff127230 */ /* 0x000fc60000004100 */
[----:B------:R-:W-:Y:S02]  /*14d0*/  FMUL.FTZ R44, R2, R44 ;  /* 0x0000002c022c7220 */ /* 0x000fe40000410000 */
[----:B------:R-:W1:Y:S02]  /*14e0*/  MUFU.EX2 R60, R60 ;  /* 0x0000003c003c7308 */ /* 0x000e640000000800 */
[----:B------:R-:W-:Y:S01]  /*14f0*/  FFMA.FTZ R34, R4, R44, R30 ;  /* 0x0000002c04227223 */ /* 0x000fe2000001001e */
[----:B------:R-:W-:Y:S01]  /*1500*/  FMUL.FTZ R18, R18, R41 ;  /* 0x0000002912127220 */ /* 0x000fe20000410000 */
[----:B------:R-:W-:Y:S01]  /*1510*/  HADD2.F32 R35, -RZ, R35.H1_H1 ;  /* 0x30000023ff237230 */ /* 0x000fe20000004100 */
[----:B------:R-:W3:Y:S01]  /*1520*/  LDL.LU R30, [R1+0x1c] ;  /* 0x00001c00011e7983 */ /* 0x000ee20000300800 */
[----:B------:R-:W-:Y:S01]  /*1530*/  FMUL.FTZ R41, R34, -1.4426950216293334961 ;  /* 0xbfb8aa3b22297820 */ /* 0x000fe20000410000 */
[----:B0-----:R-:W-:-:S05]  /*1540*/  FADD.FTZ R59, R59, 1 ;  /* 0x3f8000003b3b7421 */ /* 0x001fca0000010000 */
[----:B------:R-:W0:Y:S01]  /*1550*/  MUFU.EX2 R41, R41 ;  /* 0x0000002900297308 */ /* 0x000e220000000800 */
[----:B------:R-:W-:Y:S02]  /*1560*/  HADD2.F32 R20, -RZ, R20.H1_H1 ;  /* 0x30000014ff147230 */ /* 0x000fe40000004100 */
[----:B------:R-:W-:Y:S01]  /*1570*/  FADD.FTZ R35, -R22, R35 ;  /* 0x0000002316237221 */ /* 0x000fe20000010100 */
[----:B-1----:R-:W-:-:S04]  /*1580*/  FADD.FTZ R60, R60, 1 ;  /* 0x3f8000003c3c7421 */ /* 0x002fc80000010000 */
[----:B------:R-:W1:Y:S01]  /*1590*/  MUFU.RCP R59, R59 ;  /* 0x0000003b003b7308 */ /* 0x000e620000001000 */
[----:B------:R-:W-:Y:S01]  /*15a0*/  FMUL.FTZ R19, R20, R19 ;  /* 0x0000001314137220 */ /* 0x000fe20000410000 */
[----:B------:R-:W-:-:S06]  /*15b0*/  HADD2.F32 R20, -RZ, R21.H0_H0 ;  /* 0x20000015ff147230 */ /* 0x000fcc0000004100 */
[----:B------:R1:W4:Y:S01]  /*15c0*/  MUFU.RCP R22, R60 ;  /* 0x0000003c00167308 */ /* 0x0003220000001000 */
[----:B------:R-:W-:Y:S01]  /*15d0*/  FMUL.FTZ R20, R20, R37 ;  /* 0x0000002514147220 */ /* 0x000fe20000410000 */
[----:B0-----:R-:W-:Y:S01]  /*15e0*/  FADD.FTZ R37, R41, 1 ;  /* 0x3f80000029257421 */ /* 0x001fe20000010000 */
[----:B------:R-:W-:Y:S01]  /*15f0*/  FMUL.FTZ R41, R2, R35 ;  /* 0x0000002302297220 */ /* 0x000fe20000410000 */
[----:B-1----:R-:W-:-:S04]  /*1600*/  FADD.FTZ R60, -R59, 1 ;  /* 0x3f8000003b3c7421 */ /* 0x002fc80000010100 */
[----:B------:R-:W0:Y:S01]  /*1610*/  MUFU.RCP R37, R37 ;  /* 0x0000002500257308 */ /* 0x000e220000001000 */
[----:B------:R-:W-:Y:S01]  /*1620*/  FFMA.FTZ R35, R23, R60, 1 ;  /* 0x3f80000017237423 */ /* 0x000fe2000001003c */
[----:B------:R-:W-:Y:S01]  /*1630*/  FFMA.FTZ R23, R5, R41, R31 ;  /* 0x0000002905177223 */ /* 0x000fe2000001001f */
[----:B------:R-:W-:Y:S01]  /*1640*/  HADD2.F32 R21, -RZ, R21.H1_H1 ;  /* 0x30000015ff157230 */ /* 0x000fe20000004100 */
[----:B------:R-:W5:Y:S01]  /*1650*/  LDL.LU R31, [R1+0x18] ;  /* 0x00001800011f7983 */ /* 0x000f620000300800 */
[----:B----4-:R-:W-:-:S04]  /*1660*/  FADD.FTZ R60, -R22, 1 ;  /* 0x3f800000163c7421 */ /* 0x010fc80000010100 */
[----:B------:R-:W-:Y:S01]  /*1670*/  FFMA.FTZ R47, R47, R60, 1 ;  /* 0x3f8000002f2f7423 */ /* 0x000fe2000001003c */
[----:B------:R-:W-:-:S06]  /*1680*/  FMUL.FTZ R60, R23, -1.4426950216293334961 ;  /* 0xbfb8aa3b173c7820 */ /* 0x000fcc0000410000 */
[----:B------:R-:W1:Y:S01]  /*1690*/  MUFU.EX2 R60, R60 ;  /* 0x0000003c003c7308 */ /* 0x000e620000000800 */
[----:B------:R-:W-:Y:S01]  /*16a0*/  FMUL.FTZ R47, R22, R47 ;  /* 0x0000002f162f7220 */ /* 0x000fe20000410000 */
[----:B0-----:R-:W-:-:S04]  /*16b0*/  FADD.FTZ R22, -R37, 1 ;  /* 0x3f80000025167421 */ /* 0x001fc80000010100 */
[----:B------:R-:W-:Y:S01]  /*16c0*/  FFMA.FTZ R22, R34, R22, 1 ;  /* 0x3f80000022167423 */ /* 0x000fe20000010016 */
[----:B------:R-:W-:-:S03]  /*16d0*/  FMUL.FTZ R34, R0, R6 ;  /* 0x0000000600227220 */ /* 0x000fc60000410000 */
[----:B------:R-:W-:Y:S01]  /*16e0*/  FMUL.FTZ R37, R37, R22 ;  /* 0x0000001625257220 */ /* 0x000fe20000410000 */
[----:B------:R-:W-:Y:S01]  /*16f0*/  FMUL.FTZ R22, R3, R7 ;  /* 0x0000000703167220 */ /* 0x000fe20000410000 */
[----:B------:R-:W-:Y:S01]  /*1700*/  FFMA.FTZ R34, R50, R34, RZ ;  /* 0x0000002232227223 */ /* 0x000fe200000100ff */
[----:B-1----:R-:W-:-:S03]  /*1710*/  FADD.FTZ R60, R60, 1 ;  /* 0x3f8000003c3c7421 */ /* 0x002fc60000010000 */
[----:B------:R-:W-:Y:S01]  /*1720*/  FFMA.FTZ R34, R49, R22, R34 ;  /* 0x0000001631227223 */ /* 0x000fe20000010022 */
[----:B------:R-:W-:Y:S01]  /*1730*/  FMUL.FTZ R21, R21, R36 ;  /* 0x0000002415157220 */ /* 0x000fe20000410000 */
[----:B------:R-:W0:Y:S01]  /*1740*/  MUFU.RCP R22, R60 ;  /* 0x0000003c00167308 */ /* 0x000e220000001000 */
[----:B------:R-:W-:-:S04]  /*1750*/  FMUL.FTZ R36, R4, R8 ;  /* 0x0000000804247220 */ /* 0x000fc80000410000 */
[----:B------:R-:W-:Y:S01]  /*1760*/  FFMA.FTZ R34, R48, R36, R34 ;  /* 0x0000002430227223 */ /* 0x000fe20000010022 */
[----:B------:R-:W-:-:S04]  /*1770*/  FMUL.FTZ R36, R5, R9 ;  /* 0x0000000905247220 */ /* 0x000fc80000410000 */
[----:B------:R-:W-:Y:S01]  /*1780*/  FFMA.FTZ R34, R43, R36, R34 ;  /* 0x000000242b227223 */ /* 0x000fe20000010022 */
[----:B------:R-:W-:Y:S01]  /*1790*/  FMUL.FTZ R36, R0, R12 ;  /* 0x0000000c00247220 */ /* 0x000fe20000410000 */
[----:B------:R-:W-:-:S03]  /*17a0*/  FMUL.FTZ R35, R59, R35 ;  /* 0x000000233b237220 */ /* 0x000fc60000410000 */
[----:B------:R-:W-:Y:S01]  /*17b0*/  FFMA.FTZ R34, R42, R36, R34 ;  /* 0x000000242a227223 */ /* 0x000fe20000010022 */
[----:B------:R-:W-:Y:S01]  /*17c0*/  FMUL.FTZ R36, R3, R15 ;  /* 0x0000000f03247220 */ /* 0x000fe20000410000 */
[----:B0-----:R-:W-:-:S03]  /*17d0*/  FADD.FTZ R59, -R22, 1 ;  /* 0x3f800000163b7421 */ /* 0x001fc60000010100 */
[----:B------:R-:W-:Y:S01]  /*17e0*/  FFMA.FTZ R34, R40, R36, R34 ;  /* 0x0000002428227223 */ /* 0x000fe20000010022 */
[----:B------:R-:W-:Y:S01]  /*17f0*/  FFMA.FTZ R59, R23, R59, 1 ;  /* 0x3f800000173b7423 */ /* 0x000fe2000001003b */
[----:B------:R-:W-:Y:S01]  /*1800*/  FMUL.FTZ R23, R4, R16 ;  /* 0x0000001004177220 */ /* 0x000fe20000410000 */
[----:B------:R-:W-:-:S03]  /*1810*/  FMUL.FTZ R36, R5, R17 ;  /* 0x0000001105247220 */ /* 0x000fc60000410000 */
[----:B------:R-:W-:Y:S01]  /*1820*/  FFMA.FTZ R23, R39, R23, R34 ;  /* 0x0000001727177223 */ /* 0x000fe20000010022 */
[----:B------:R-:W-:Y:S01]  /*1830*/  FMUL.FTZ R34, R22, R59 ;  /* 0x0000003b16227220 */ /* 0x000fe20000410000 */
[----:B------:R-:W-:Y:S02]  /*1840*/  FFMA.FTZ R22, R0, R6, RZ ;  /* 0x0000000600167223 */ /* 0x000fe400000100ff */
[----:B------:R-:W-:Y:S02]  /*1850*/  FFMA.FTZ R23, R38, R36, R23 ;  /* 0x0000002426177223 */ /* 0x000fe40000010017 */
[----:B------:R-:W-:Y:S01]  /*1860*/  FFMA.FTZ R22, R3, R7, R22 ;  /* 0x0000000703167223 */ /* 0x000fe20000010016 */
[----:B------:R-:W-:-:S03]  /*1870*/  FMUL.FTZ R36, R0, R18 ;  /* 0x0000001200247220 */ /* 0x000fc60000410000 */
[----:B------:R-:W-:Y:S01]  /*1880*/  FFMA.FTZ R22, R4, R8, R22 ;  /* 0x0000000804167223 */ /* 0x000fe20000010016 */
[----:B------:R-:W-:Y:S01]  /*1890*/  FFMA.FTZ R23, R10, R36, R23 ;  /* 0x000000240a177223 */ /* 0x000fe20000010017 */
[----:B------:R-:W-:Y:S02]  /*18a0*/  FMUL.FTZ R36, R3, R19 ;  /* 0x0000001303247220 */ /* 0x000fe40000410000 */
[----:B------:R-:W-:Y:S02]  /*18b0*/  FFMA.FTZ R22, R5, R9, R22 ;  /* 0x0000000905167223 */ /* 0x000fe40000010016 */
[----:B------:R-:W-:Y:S02]  /*18c0*/  FFMA.FTZ R23, R11, R36, R23 ;  /* 0x000000240b177223 */ /* 0x000fe40000010017 */
[----:B------:R-:W-:Y:S01]  /*18d0*/  FFMA.FTZ R36, R0, R12, R22 ;  /* 0x0000000c00247223 */ /* 0x000fe20000010016 */
[----:B--2---:R-:W-:-:S03]  /*18e0*/  HADD2.F32 R22, -RZ, R24.H0_H0 ;  /* 0x20000018ff167230 */ /* 0x004fc60000004100 */
[----:B------:R-:W-:Y:S02]  /*18f0*/  FFMA.FTZ R36, R3, R15, R36 ;  /* 0x0000000f03247223 */ /* 0x000fe40000010024 */
[----:B------:R-:W-:Y:S01]  /*1900*/  FMUL.FTZ R22, R22, R35 ;  /* 0x0000002316167220 */ /* 0x000fe20000410000 */
[----:B------:R-:W-:Y:S02]  /*1910*/  HADD2.F32 R35, -RZ, R24.H1_H1 ;  /* 0x30000018ff237230 */ /* 0x000fe40000004100 */
[C---:B------:R-:W-:Y:S01]  /*1920*/  FFMA.FTZ R24, R4.reuse, R16, R36 ;  /* 0x0000001004187223 */ /* 0x040fe20000010024 */
[----:B------:R-:W-:-:S04]  /*1930*/  FMUL.FTZ R36, R4, R20 ;  /* 0x0000001404247220 */ /* 0x000fc80000410000 */
[----:B------:R-:W-:Y:S01]  /*1940*/  FFMA.FTZ R36, R13, R36, R23 ;  /* 0x000000240d247223 */ /* 0x000fe20000010017 */
[----:B------:R-:W-:Y:S01]  /*1950*/  FMUL.FTZ R23, R35, R47 ;  /* 0x0000002f23177220 */ /* 0x000fe20000410000 */
[----:B------:R-:W-:-:S04]  /*1960*/  FMUL.FTZ R35, R5, R21 ;  /* 0x0000001505237220 */ /* 0x000fc80000410000 */
[----:B------:R-:W-:Y:S01]  /*1970*/  FFMA.FTZ R35, R14, R35, R36 ;  /* 0x000000230e237223 */ /* 0x000fe20000010024 */
[----:B------:R-:W-:Y:S01]  /*1980*/  FMUL.FTZ R36, R0, R22 ;  /* 0x0000001600247220 */ /* 0x000fe20000410000 */
[----:B------:R-:W-:-:S03]  /*1990*/  IMAD.MOV.U32 R59, RZ, RZ, 0x28 ;  /* 0x00000028ff3b7424 */ /* 0x000fc600078e00ff */
[----:B------:R-:W-:Y:S01]  /*19a0*/  FFMA.FTZ R36, R46, R36, R35 ;  /* 0x000000242e247223 */ /* 0x000fe20000010023 */
[----:B------:R-:W-:-:S04]  /*19b0*/  FMUL.FTZ R35, R3, R23 ;  /* 0x0000001703237220 */ /* 0x000fc80000410000 */
[----:B------:R-:W-:Y:S01]  /*19c0*/  FFMA.FTZ R35, R45, R35, R36 ;  /* 0x000000232d237223 */ /* 0x000fe20000010024 */
[----:B------:R-:W-:Y:S02]  /*19d0*/  IMAD R36, R32, R59, UR8 ;  /* 0x0000000820247e24 */ /* 0x000fe4000f8e023b */
[----:B------:R-:W2:Y:S03]  /*19e0*/  LDL.LU R32, [R1+0x14] ;  /* 0x0000140001207983 */ /* 0x000ea60000300800 */
[----:B------:R-:W-:Y:S02]  /*19f0*/  LEA R36, R33, R36, 0x3 ;  /* 0x0000002421247211 */ /* 0x000fe400078e18ff */
[----:B------:R-:W4:Y:S01]  /*1a00*/  LDL.LU R33, [R1+0x10] ;  /* 0x0000100001217983 */ /* 0x000f220000300800 */
[----:B------:R-:W-:-:S04]  /*1a10*/  FFMA.FTZ R24, R5, R17, R24 ;  /* 0x0000001105187223 */ /* 0x000fc80000010018 */
[----:B------:R-:W-:Y:S01]  /*1a20*/  FFMA.FTZ R47, R0, R18, R24 ;  /* 0x00000012002f7223 */ /* 0x000fe20000010018 */
[----:B------:R-:W0:Y:S03]  /*1a30*/  S2R R60, SR_TID.X ;  /* 0x00000000003c7919 */ /* 0x000e260000002100 */
[----:B------:R-:W-:Y:S01]  /*1a40*/  FFMA.FTZ R47, R3, R19, R47 ;  /* 0x00000013032f7223 */ /* 0x000fe2000001002f */
[----:B------:R-:W-:Y:S01]  /*1a50*/  UIADD3 UR9, UP0, UR11, 0x14, URZ ;  /* 0x000000140b097890 */ /* 0x000fe2000ff1e03f */
[--C-:B------:R-:W-:Y:S02]  /*1a60*/  HADD2.F32 R24, -RZ, R25.reuse.H0_H0 ;  /* 0x20000019ff187230 */ /* 0x100fe40000004100 */
[----:B------:R-:W-:Y:S01]  /*1a70*/  FFMA.FTZ R47, R4, R20, R47 ;  /* 0x00000014042f7223 */ /* 0x000fe2000001002f */
[----:B------:R-:W-:Y:S01]  /*1a80*/  UIADD3.X UR10, URZ, UR5, URZ, UP0, !UPT ;  /* 0x000000053f0a7290 */ /* 0x000fe200087fe43f */
[----:B------:R-:W-:Y:S01]  /*1a90*/  HADD2.F32 R25, -RZ, R25.H1_H1 ;  /* 0x30000019ff197230 */ /* 0x000fe20000004100 */
[----:B------:R-:W-:Y:S01]  /*1aa0*/  UISETP.GE.U32.AND UP0, UPT, UR9, UR16, UPT ;  /* 0x000000100900728c */ /* 0x000fe2000bf06070 */
[----:B------:R-:W-:Y:S01]  /*1ab0*/  FFMA.FTZ R47, R5, R21, R47 ;  /* 0x00000015052f7223 */ /* 0x000fe2000001002f */
[----:B------:R-:W-:-:S02]  /*1ac0*/  FMUL.FTZ R24, R24, R37 ;  /* 0x0000002518187220 */ /* 0x000fc40000410000 */
[----:B------:R-:W-:Y:S01]  /*1ad0*/  UISETP.GE.AND.EX UP0, UPT, UR10, UR7, UPT, UP0 ;  /* 0x000000070a00728c */ /* 0x000fe2000bf06300 */
[----:B------:R-:W-:Y:S01]  /*1ae0*/  FFMA.FTZ R37, R0, R22, R47 ;  /* 0x0000001600257223 */ /* 0x000fe2000001002f */
[----:B------:R-:W-:Y:S01]  /*1af0*/  FMUL.FTZ R25, R25, R34 ;  /* 0x0000002219197220 */ /* 0x000fe20000410000 */
[----:B------:R-:W-:Y:S02]  /*1b00*/  FMUL.FTZ R34, R4, R24 ;  /* 0x0000001804227220 */ /* 0x000fe40000410000 */
[----:B------:R-:W-:Y:S01]  /*1b10*/  FFMA.FTZ R37, R3, R23, R37 ;  /* 0x0000001703257223 */ /* 0x000fe20000010025 */
[----:B------:R-:W-:Y:S01]  /*1b20*/  PLOP3.LUT P0, PT, PT, PT, UP0, 0x80, 0x0 ;  /* 0x000000000000781c */ /* 0x000fe20003f0f008 */
[----:B------:R-:W-:Y:S01]  /*1b30*/  FFMA.FTZ R47, R44, R34, R35 ;  /* 0x000000222c2f7223 */ /* 0x000fe20000010023 */
        /* <DEDUP_REMOVED lines=17> */
[----:B0-----:R-:W-:Y:S01]  /*1c50*/  ISETP.GT.U32.AND P1, PT, R60, 0x1f, PT ;  /* 0x0000001f3c00780c */ /* 0x001fe20003f24070 */
[----:B------:R-:W-:Y:S01]  /*1c60*/  FFMA.FTZ R26, R46, R22, R26 ;  /* 0x000000162e1a7223 */ /* 0x000fe2000001001a */
[----:B------:R-:W-:Y:S01]  /*1c70*/  FADD.FTZ R27, R27, R22 ;  /* 0x000000161b1b7221 */ /* 0x000fe20000010000 */
[----:B------:R-:W-:Y:S01]  /*1c80*/  FFMA.FTZ R28, R45, R23, R28 ;  /* 0x000000172d1c7223 */ /* 0x000fe2000001001c */
[----:B------:R-:W-:Y:S01]  /*1c90*/  FADD.FTZ R29, R29, R23 ;  /* 0x000000171d1d7221 */ /* 0x000fe20000010000 */
[----:B---3--:R-:W-:-:S04]  /*1ca0*/  FFMA.FTZ R30, R48, R8, R30 ;  /* 0x00000008301e7223 */ /* 0x008fc8000001001e */
[----:B------:R-:W-:-:S04]  /*1cb0*/  FFMA.FTZ R30, R39, R16, R30 ;  /* 0x00000010271e7223 */ /* 0x000fc8000001001e */
[----:B------:R-:W-:-:S04]  /*1cc0*/  FFMA.FTZ R30, R13, R20, R30 ;  /* 0x000000140d1e7223 */ /* 0x000fc8000001001e */
[----:B------:R-:W-:Y:S01]  /*1cd0*/  FFMA.FTZ R30, R44, R24, R30 ;  /* 0x000000182c1e7223 */ /* 0x000fe2000001001e */
[----:B-----5:R-:W-:-:S04]  /*1ce0*/  FADD.FTZ R31, R8, R31 ;  /* 0x0000001f081f7221 */ /* 0x020fc80000010000 */
[----:B------:R-:W-:-:S04]  /*1cf0*/  FADD.FTZ R31, R31, R16 ;  /* 0x000000101f1f7221 */ /* 0x000fc80000010000 */
[----:B------:R-:W-:-:S04]  /*1d00*/  FADD.FTZ R31, R31, R20 ;  /* 0x000000141f1f7221 */ /* 0x000fc80000010000 */
[----:B------:R-:W-:Y:S01]  /*1d10*/  FADD.FTZ R31, R31, R24 ;  /* 0x000000181f1f7221 */ /* 0x000fe20000010000 */
[----:B--2---:R-:W-:Y:S01]  /*1d20*/  FFMA.FTZ R32, R43, R9, R32 ;  /* 0x000000092b207223 */ /* 0x004fe20000010020 */
[----:B----4-:R-:W-:-:S03]  /*1d30*/  FADD.FTZ R33, R9, R33 ;  /* 0x0000002109217221 */ /* 0x010fc60000010000 */
[----:B------:R-:W-:Y:S01]  /*1d40*/  FFMA.FTZ R32, R38, R17, R32 ;  /* 0x0000001126207223 */ /* 0x000fe20000010020 */
[----:B------:R-:W-:-:S03]  /*1d50*/  FADD.FTZ R33, R33, R17 ;  /* 0x0000001121217221 */ /* 0x000fc60000010000 */
[----:B------:R-:W-:Y:S01]  /*1d60*/  FFMA.FTZ R32, R14, R21, R32 ;  /* 0x000000150e207223 */ /* 0x000fe20000010020 */
[----:B------:R-:W-:-:S03]  /*1d70*/  FADD.FTZ R33, R33, R21 ;  /* 0x0000001521217221 */ /* 0x000fc60000010000 */
[----:B------:R-:W-:Y:S01]  /*1d80*/  FFMA.FTZ R32, R41, R25, R32 ;  /* 0x0000001929207223 */ /* 0x000fe20000010020 */
[----:B------:R-:W-:Y:S01]  /*1d90*/  FADD.FTZ R33, R33, R25 ;  /* 0x0000001921217221 */ /* 0x000fe20000010000 */
[----:B------:R-:W-:Y:S06]  /*1da0*/  BAR.SYNC.DEFER_BLOCKING 0x0 ;  /* 0x0000000000007b1d */ /* 0x000fec0000010000 */
[----:B-1----:R-:W-:Y:S05]  /*1db0*/  @!P0 BRA `(.L_x_1786) ;  /* 0x0000000000dc8947 */ /* 0x002fea0003800000 */
[----:B------:R-:W0:Y:S01]  /*1dc0*/  S2UR UR15, SR_CgaCtaId ;  /* 0x00000000000f79c3 */ /* 0x000e220000008800 */
[----:B------:R-:W-:Y:S01]  /*1dd0*/  UMOV UR5, 0x400 ;  /* 0x0000040000057882 */ /* 0x000fe20000000000 */
[C---:B------:R-:W-:Y:S01]  /*1de0*/  SHF.L.U32 R35, R60.reuse, 0x1, RZ ;  /* 0x000000013c237819 */ /* 0x040fe200000006ff */
[----:B------:R-:W2:Y:S03]  /*1df0*/  LDL R37, [R1+0x8] ;  /* 0x0000080001257983 */ /* 0x000ea60000100800 */
[----:B------:R-:W-:Y:S01]  /*1e00*/  LOP3.LUT R35, R35, 0x18, RZ, 0xc0, !PT ;  /* 0x0000001823237812 */ /* 0x000fe200078ec0ff */
[----:B------:R1:W-:Y:S04]  /*1e10*/  STL.64 [R1+0x10], R2 ;  /* 0x0000100201007387 */ /* 0x0003e80000100a00 */
[----:B-1----:R-:W3:Y:S04]  /*1e20*/  LDL R2, [R1+0x4] ;  /* 0x0000040001027983 */ /* 0x002ee80000100800 */
[----:B------:R-:W4:Y:S01]  /*1e30*/  LDL R3, [R1] ;  /* 0x0000000001037983 */ /* 0x000f220000100800 */
[----:B0-----:R-:W-:Y:S01]  /*1e40*/  ULEA UR5, UR15, UR5, 0x18 ;  /* 0x000000050f057291 */ /* 0x001fe2000f8ec03f */
[----:B------:R-:W0:Y:S05]  /*1e50*/  S2R R59, SR_TID.X ;  /* 0x00000000003b7919 */ /* 0x000e2a0000002100 */
[----:B------:R-:W-:-:S04]  /*1e60*/  LEA R34, R60, UR5, 0x5 ;  /* 0x000000053c227c11 */ /* 0x000fc8000f8e28ff */
[----:B------:R-:W-:-:S05]  /*1e70*/  IADD3 R36, R34, R35, RZ ;  /* 0x0000002322247210 */ /* 0x000fca0007ffe0ff */
[----:B------:R1:W-:Y:S02]  /*1e80*/  STS.64 [R36], R26 ;  /* 0x0000001a24007388 */ /* 0x0003e40000000a00 */
[----:B-1----:R-:W-:-:S04]  /*1e90*/  LOP3.LUT R36, R35, 0x8, RZ, 0x3c, !PT ;  /* 0x0000000823247812 */ /* 0x002fc800078e3cff */
[----:B------:R-:W-:-:S05]  /*1ea0*/  IADD3 R36, R34, R36, RZ ;  /* 0x0000002422247210 */ /* 0x000fca0007ffe0ff */
[----:B------:R1:W-:Y:S02]  /*1eb0*/  STS.64 [R36], R28 ;  /* 0x0000001c24007388 */ /* 0x0003e40000000a00 */
[----:B-1----:R-:W-:-:S04]  /*1ec0*/  LOP3.LUT R36, R35, 0x10, RZ, 0x3c, !PT ;  /* 0x0000001023247812 */ /* 0x002fc800078e3cff */
[----:B------:R-:W-:-:S05]  /*1ed0*/  IADD3 R36, R34, R36, RZ ;  /* 0x0000002422247210 */ /* 0x000fca0007ffe0ff */
[----:B------:R1:W-:Y:S04]  /*1ee0*/  STS.64 [R36], R30 ;  /* 0x0000001e24007388 */ /* 0x0003e80000000a00 */
[----:B-1----:R-:W2:Y:S01]  /*1ef0*/  LDL R36, [R1+0xc] ;  /* 0x00000c0001247983 */ /* 0x002ea20000100800 */
[----:B0-----:R-:W-:Y:S02]  /*1f00*/  SHF.R.S32.HI R47, RZ, 0x1f, R59 ;  /* 0x0000001fff2f7819 */ /* 0x001fe4000001143b */
[----:B------:R-:W-:Y:S02]  /*1f10*/  LOP3.LUT R35, R35, 0x18, RZ, 0x3c, !PT ;  /* 0x0000001823237812 */ /* 0x000fe400078e3cff */
[----:B------:R-:W-:Y:S02]  /*1f20*/  LEA.HI R47, R47, R59, RZ, 0x2 ;  /* 0x0000003b2f2f7211 */ /* 0x000fe400078f10ff */
[----:B------:R-:W-:-:S02]  /*1f30*/  IADD3 R59, R34, R35, RZ ;  /* 0x00000023223b7210 */ /* 0x000fc40007ffe0ff */
[----:B------:R-:W-:-:S03]  /*1f40*/  SHF.R.S32.HI R47, RZ, 0x2, R47 ;  /* 0x00000002ff2f7819 */ /* 0x000fc6000001142f */
[----:B------:R-:W-:Y:S01]  /*1f50*/  STS.64 [R59], R32 ;  /* 0x000000203b007388 */ /* 0x000fe20000000a00 */
[----:B------:R-:W-:Y:S01]  /*1f60*/  LEA R47, R47, UR5, 0x5 ;  /* 0x000000052f2f7c11 */ /* 0x000fe2000f8e28ff */
[----:B------:R-:W-:-:S04]  /*1f70*/  USHF.R.U32.HI UR5, URZ, 0x1, UR6 ;  /* 0x000000013f057899 */ /* 0x000fc80008011606 */
[----:B------:R-:W-:-:S04]  /*1f80*/  USHF.L.U32 UR5, UR5, 0x4, URZ ;  /* 0x0000000405057899 */ /* 0x000fc8000800063f */
[----:B------:R-:W-:Y:S01]  /*1f90*/  ULOP3.LUT UR5, UR5, 0xfffffff0, UR17, 0xe2, !UPT ;  /* 0xfffffff005057892 */ /* 0x000fe2000f8ee211 */
[----:B------:R-:W-:Y:S01]  /*1fa0*/  BAR.SYNC.DEFER_BLOCKING 0x0 ;  /* 0x0000000000007b1d */ /* 0x000fe20000010000 */
[----:B--2---:R-:W-:Y:S01]  /*1fb0*/  LEA R34, R36, R47, 0x3 ;  /* 0x0000002f24227211 */ /* 0x004fe200078e18ff */
[----:B------:R-:W-:-:S05]  /*1fc0*/  IMAD R36, R37, 0x8, R47 ;  /* 0x0000000825247824 */ /* 0x000fca00078e022f */
[----:B------:R-:W0:Y:S04]  /*1fd0*/  LDS.64 R34, [R34] ;  /* 0x0000000022227984 */ /* 0x000e280000000a00 */
[----:B------:R-:W1:Y:S01]  /*1fe0*/  LDS.64 R36, [R36+0xa00] ;  /* 0x000a000024247984 */ /* 0x000e620000000a00 */
[----:B0-----:R-:W-:Y:S01]  /*1ff0*/  FADD.FTZ R34, RZ, R34 ;  /* 0x00000022ff227221 */ /* 0x001fe20000010000 */
[----:B------:R-:W-:-:S03]  /*2000*/  FADD.FTZ R35, RZ, R35 ;  /* 0x00000023ff237221 */ /* 0x000fc60000010000 */
[----:B-1----:R-:W-:Y:S01]  /*2010*/  FADD.FTZ R36, R34, R36 ;  /* 0x0000002422247221 */ /* 0x002fe20000010000 */
[----:B---3--:R-:W-:Y:S01]  /*2020*/  LEA R34, R2, R47, 0x3 ;  /* 0x0000002f02227211 */ /* 0x008fe200078e18ff */
[----:B------:R-:W-:-:S05]  /*2030*/  FADD.FTZ R37, R35, R37 ;  /* 0x0000002523257221 */ /* 0x000fca0000010000 */
[----:B------:R-:W0:Y:S02]  /*2040*/  LDS.64 R34, [R34+0x1400] ;  /* 0x0014000022227984 */ /* 0x000e240000000a00 */
[----:B0-----:R-:W-:Y:S01]  /*2050*/  FADD.FTZ R36, R36, R34 ;  /* 0x0000002224247221 */ /* 0x001fe20000010000 */
[----:B----4-:R-:W-:Y:S01]  /*2060*/  LEA R34, R3, R47, 0x3 ;  /* 0x0000002f03227211 */ /* 0x010fe200078e18ff */
[----:B------:R-:W-:Y:S01]  /*2070*/  FADD.FTZ R37, R37, R35 ;  /* 0x0000002325257221 */ /* 0x000fe20000010000 */
[----:B------:R-:W0:Y:S04]  /*2080*/  LDC.64 R2, c[0x0][0x260] ;  /* 0x00009800ff027b82 */ /* 0x000e280000000a00 */
[----:B------:R-:W1:Y:S02]  /*2090*/  LDS.64 R34, [R34+0x1e00] ;  /* 0x001e000022227984 */ /* 0x000e640000000a00 */
[----:B-1----:R-:W-:Y:S01]  /*20a0*/  FADD.FTZ R34, R36, R34 ;  /* 0x0000002224227221 */ /* 0x002fe20000010000 */
[----:B------:R-:W-:Y:S01]  /*20b0*/  MOV R36, UR5 ;  /* 0x0000000500247c02 */ /* 0x000fe20008000f00 */
[----:B------:R-:W-:-:S04]  /*20c0*/  FADD.FTZ R35, R37, R35 ;  /* 0x0000002325237221 */ /* 0x000fc80000010000 */
[----:B------:R-:W-:-:S05]  /*20d0*/  IMAD R36, R36, 0x280, R60 ;  /* 0x0000028024247824 */ /* 0x000fca00078e023c */
[----:B------:R-:W-:-:S04]  /*20e0*/  IADD3 R36, R36, UR14, RZ ;  /* 0x0000000e24247c10 */ /* 0x000fc8000fffe0ff */
[----:B------:R-:W-:-:S05]  /*20f0*/  SHF.L.U32 R36, R36, 0x1, RZ ;  /* 0x0000000124247819 */ /* 0x000fca00000006ff */
[----:B0-----:R-:W-:Y:S02]  /*2100*/  IMAD.WIDE.U32 R36, R36, 0x4, R2 ;  /* 0x0000000424247825 */ /* 0x001fe400078e0002 */
[----:B------:R0:W5:Y:S04]  /*2110*/  LDL.LU.64 R2, [R1+0x10] ;  /* 0x0000100001027983 */ /* 0x0001680000300a00 */
[----:B------:R0:W-:Y:S02]  /*2120*/  STG.E.64 desc[UR12][R36.64+0xa000], R34 ;  /* 0x00a0002224007986 */ /* 0x0001e4000c101b0c */
.L_x_1786:
        /* <DEDUP_REMOVED lines=14> */
[----:B------:R-:W-:Y:S02]  /*2210*/  IMAD R34, R34, R35, UR8 ;  /* 0x0000000822227e24 */ /* 0x000fe4000f8e0223 */
[----:B------:R-:W-:-:S03]  /*2220*/  VIADD R35, R47, 0x4 ;  /* 0x000000042f237836 */ /* 0x000fc60000000000 */
[----:B------:R-:W-:Y:S02]  /*2230*/  IADD3 R34, R34, R59, RZ ;  /* 0x0000003b22227210 */ /* 0x000fe40007ffe0ff */
[----:B------:R-:W-:-:S04]  /*2240*/  SHF.R.S32.HI R36, RZ, 0x1f, R35 ;  /* 0x0000001fff247819 */ /* 0x000fc80000011423 */
        /* <DEDUP_REMOVED lines=46> */
[----:B------:R-:W-:-:S04]  /*2530*/  IMAD R35, R35, R34, UR8 ;  /* 0x0000000823237e24 */ /* 0x000fc8000f8e0222 */
[----:B------:R-:W-:-:S06]  /*2540*/  IMAD.IADD R35, R59, 0x1, R35 ;  /* 0x000000013b237824 */ /* 0x000fcc00078e0223 */
        /* <DEDUP_REMOVED lines=33> */
[----:B------:R-:W-:Y:S01]  /*2760*/  SHF.R.S32.HI R34, RZ, 0x1f, R47 ;  /* 0x0000001fff227819 */ /* 0x000fe2000001142f */
[----:B------:R-:W-:Y:S01]  /*2770*/  FADD.FTZ R37, R37, R35 ;  /* 0x0000002325257221 */ /* 0x000fe20000010000 */
[----:B------:R-:W-:Y:S02]  /*2780*/  MOV R35, 0x28 ;  /* 0x0000002800237802 */ /* 0x000fe40000000f00 */
[----:B------:R-:W-:-:S04]  /*2790*/  LEA.HI R34, R34, R47, RZ, 0x2 ;  /* 0x0000002f22227211 */ /* 0x000fc800078f10ff */
[----:B------:R-:W-:-:S05]  /*27a0*/  SHF.R.S32.HI R34, RZ, 0x2, R34 ;  /* 0x00000002ff227819 */ /* 0x000fca0000011422 */
[----:B------:R-:W-:-:S05]  /*27b0*/  IMAD R34, R34, R35, UR8 ;  /* 0x0000000822227e24 */ /* 0x000fca000f8e0223 */
[----:B------:R-:W-:-:S06]  /*27c0*/  IADD3 R34, R59, R34, RZ ;  /* 0x000000223b227210 */ /* 0x000fcc0007ffe0ff */
[----:B------:R-:W0:Y:S02]  /*27d0*/  LDS.64 R34, [R34] ;  /* 0x0000000022227984 */ /* 0x000e240000000a00 */
[----:B0-----:R-:W-:Y:S01]  /*27e0*/  FADD.FTZ R34, R36, R34 ;  /* 0x0000002224227221 */ /* 0x001fe20000010000 */
[----:B------:R-:W-:-:S07]  /*27f0*/  FADD.FTZ R35, R37, R35 ;  /* 0x0000002325237221 */ /* 0x000fce0000010000 */
.L_x_1788:
[----:B------:R-:W-:Y:S05]  /*2800*/  BSYNC B0 ;  /* 0x0000000000007941 */ /* 0x000fea0003800000 */
.L_x_1787:
        /* <DEDUP_REMOVED lines=11> */
[----:B-----5:R0:W-:Y:S01]  /*28c0*/  STL.64 [R1+0x10], R2 ;  /* 0x0000100201007387 */ /* 0x0201e20000100a00 */
[----:B------:R-:W-:Y:S01]  /*28d0*/  SHF.R.U32.HI R37, RZ, 0x2, R60 ;  /* 0x00000002ff257819 */ /* 0x000fe2000001163c */
[----:B------:R-:W-:Y:S01]  /*28e0*/  ULDC UR5, c[0x0][0x10] ;  /* 0x0000040000057ab9 */ /* 0x000fe20000000800 */
[----:B------:R-:W-:Y:S01]  /*28f0*/  MOV R36, UR17 ;  /* 0x0000001100247c02 */ /* 0x000fe20008000f00 */
[----:B------:R-:W-:Y:S01]  /*2900*/  UIMAD UR5, UR5, UR4, UR6 ;  /* 0x00000004050572a4 */ /* 0x000fe2000f8e0206 */
[----:B------:R-:W-:-:S04]  /*2910*/  SHF.L.U32 R37, R37, 0x4, RZ ;  /* 0x0000000425257819 */ /* 0x000fc800000006ff */
[----:B------:R-:W-:Y:S02]  /*2920*/  LOP3.LUT R36, R37, 0xfffffff0, R36, 0xe2, !PT ;  /* 0xfffffff025247812 */ /* 0x000fe400078ee224 */
[----:B------:R-:W-:Y:S01]  /*2930*/  MOV R37, UR5 ;  /* 0x0000000500257c02 */ /* 0x000fe20008000f00 */
[----:B0-----:R-:W0:Y:S04]  /*2940*/  LDC.64 R2, c[0x0][0x260] ;  /* 0x00009800ff027b82 */ /* 0x001e280000000a00 */
[----:B------:R-:W-:-:S05]  /*2950*/  IMAD R36, R37, 0x80, R36 ;  /* 0x0000008025247824 */ /* 0x000fca00078e0224 */
[----:B------:R-:W-:-:S05]  /*2960*/  SHF.L.U32 R36, R36, 0x1, RZ ;  /* 0x0000000124247819 */ /* 0x000fca00000006ff */
[----:B0-----:R-:W-:Y:S02]  /*2970*/  IMAD.WIDE.U32 R36, R36, 0x4, R2 ;  /* 0x0000000424247825 */ /* 0x001fe400078e0002 */
[----:B------:R0:W5:Y:S04]  /*2980*/  LDL.LU.64 R2, [R1+0x10] ;  /* 0x0000100001027983 */ /* 0x0001680000300a00 */
[----:B------:R0:W-:Y:S02]  /*2990*/  STG.E.64 desc[UR12][R36.64], R34 ;  /* 0x0000002224007986 */ /* 0x0001e4000c101b0c */
.L_x_1790:
[----:B------:R-:W-:Y:S05]  /*29a0*/  BSYNC B0 ;  /* 0x0000000000007941 */ /* 0x000fea0003800000 */
.L_x_1789:
        /* <DEDUP_REMOVED lines=17> */
.L_x_1793:
[----:B------:R-:W2:Y:S04]  /*2ac0*/  LD.E.STRONG.GPU R37, desc[UR12][R34.64] ;  /* 0x0000000c22257980 */ /* 0x000ea8000c10f900 */
[----:B--2---:R-:W-:Y:S01]  /*2ad0*/  CCTL.IVALL ;  /* 0x00000000ff00798f */ /* 0x004fe20002000000 */
[----:B------:R-:W-:Y:S05]  /*2ae0*/  YIELD ;  /* 0x0000000000007946 */ /* 0x000fea0003800000 */
[----:B-----5:R-:W-:-:S04]  /*2af0*/  LOP3.LUT R37, R37, R36, RZ, 0x3c, !PT ;  /* 0x0000002425257212 */ /* 0x020fc800078e3cff */
[----:B------:R-:W-:-:S13]  /*2b00*/  ISETP.GT.AND P1, PT, R37, -0x1, PT ;  /* 0xffffffff2500780c */ /* 0x000fda0003f24270 */
[----:B------:R-:W-:Y:S05]  /*2b10*/  @P1 BRA `(.L_x_1793) ;  /* 0xfffffffc00e81947 */ /* 0x000fea000383ffff */
.L_x_1792:
[----:B------:R-:W-:Y:S05]  /*2b20*/  WARPSYNC.ALL ;  /* 0x0000000000007948 */ /* 0x000fea0003800000 */
[----:B------:R-:W-:Y:S06]  /*2b30*/  BAR.SYNC.DEFER_BLOCKING 0x0 ;  /* 0x0000000000007b1d */ /* 0x000fec0000010000 */
[----:B------:R-:W-:Y:S05]  /*2b40*/  BRA `(.L_x_1794) ;  /* 0x0000000000687947 */ /* 0x000fea0003800000 */
.L_x_1791:
        /* <DEDUP_REMOVED lines=18> */
.L_x_1796:
[----:B------:R-:W2:Y:S04]  /*2c70*/  LD.E.STRONG.GPU R37, desc[UR12][R34.64] ;  /* 0x0000000c22257980 */ /* 0x000ea8000c10f900 */
[----:B--2---:R-:W-:Y:S01]  /*2c80*/  CCTL.IVALL ;  /* 0x00000000ff00798f */ /* 0x004fe20002000000 */
[----:B------:R-:W-:Y:S05]  /*2c90*/  YIELD ;  /* 0x0000000000007946 */ /* 0x000fea0003800000 */
[----:B-----5:R-:W-:-:S04]  /*2ca0*/  LOP3.LUT R37, R37, R36, RZ, 0x3c, !PT ;  /* 0x0000002425257212 */ /* 0x020fc800078e3cff */
[----:B------:R-:W-:-:S13]  /*2cb0*/  ISETP.GT.AND P1, PT, R37, -0x1, PT ;  /* 0xffffffff2500780c */ /* 0x000fda0003f24270 */
[----:B------:R-:W-:Y:S05]  /*2cc0*/  @P1 BRA `(.L_x_1796) ;  /* 0xfffffffc00e81947 */ /* 0x000fea000383ffff */
.L_x_1795:
[----:B------:R-:W-:Y:S05]  /*2cd0*/  WARPSYNC.ALL ;  /* 0x0000000000007948 */ /* 0x000fea0003800000 */
[----:B------:R-:W-:Y:S06]  /*2ce0*/  BAR.SYNC.DEFER_BLOCKING 0x0 ;  /* 0x0000000000007b1d */ /* 0x000fec0000010000 */
.L_x_1794:
[----:B------:R-:W1:Y:S01]  /*2cf0*/  S2R R47, SR_TID.X ;  /* 0x00000000002f7919 */ /* 0x000e620000002100 */
[----:B0-----:R-:W-:Y:S02]  /*2d00*/  MOV R35, UR4 ;  /* 0x0000000400237c02 */ /* 0x001fe40008000f00 */
[----:B-1----:R-:W-:-:S13]  /*2d10*/  ISETP.GT.U32.AND P1, PT, R47, 0x7f, PT ;  /* 0x0000007f2f00780c */ /* 0x002fda0003f24070 */
[----:B------:R-:W0:Y:S08]  /*2d20*/  @!P1 LDC R34, c[0x0][0x10] ;  /* 0x00000400ff229b82 */ /* 0x000e300000000800 */
[----:B------:R-:W1:Y:S01]  /*2d30*/  @!P1 LDC.64 R36, c[0x0][0x260] ;  /* 0x00009800ff249b82 */ /* 0x000e620000000a00 */
[----:B0-----:R-:W-:Y:S01]  /*2d40*/  @!P1 IMAD R34, R34, R35, UR6 ;  /* 0x0000000622229e24 */ /* 0x001fe2000f8e0223 */
[----:B------:R-:W-:-:S05]  /*2d50*/  @!P1 LOP3.LUT R35, R47, 0x7ffffff0, RZ, 0xc0, !PT ;  /* 0x7ffffff02f239812 */ /* 0x000fca00078ec0ff */
[----:B------:R-:W-:Y:S01]  /*2d60*/  @!P1 IMAD R34, R34, 0x80, R35 ;  /* 0x0000008022229824 */ /* 0x000fe200078e0223 */
[----:B------:R-:W-:-:S04]  /*2d70*/  @!P1 LOP3.LUT R35, R47, 0xf, RZ, 0xc0, !PT ;  /* 0x0000000f2f239812 */ /* 0x000fc800078ec0ff */
[----:B------:R-:W-:-:S04]  /*2d80*/  @!P1 IADD3 R34, R34, R35, RZ ;  /* 0x0000002322229210 */ /* 0x000fc80007ffe0ff */
[----:B------:R-:W-:-:S05]  /*2d90*/  @!P1 SHF.L.U32 R34, R34, 0x1, RZ ;  /* 0x0000000122229819 */ /* 0x000fca00000006ff */
[----:B-1----:R-:W-:-:S06]  /*2da0*/  @!P1 IMAD.WIDE.U32 R34, R34, 0x4, R36 ;  /* 0x0000000422229825 */ /* 0x002fcc00078e0024 */
[----:B------:R-:W2:Y:S01]  /*2db0*/  @!P1 LDG.E.64 R34, desc[UR12][R34.64] ;  /* 0x0000000c22229981 */ /* 0x000ea2000c1e1b00 */
[----:B------:R-:W-:Y:S01]  /*2dc0*/  HFMA2.MMA R36, -RZ, RZ, 0, 0 ;  /* 0x00000000ff247435 */ /* 0x000fe200000001ff */
[----:B------:R-:W0:Y:S01]  /*2dd0*/  S2UR UR14, SR_CgaCtaId ;  /* 0x00000000000e79c3 */ /* 0x000e220000008800 */
[----:B------:R-:W-:Y:S01]  /*2de0*/  UMOV UR5, 0x400 ;  /* 0x0000040000057882 */ /* 0x000fe20000000000 */
[----:B------:R-:W-:Y:S02]  /*2df0*/  USHF.L.U32 UR11, UR11, 0x3, URZ ;  /* 0x000000030b0b7899 */ /* 0x000fe4000800063f */
[----:B------:R-:W-:Y:S02]  /*2e00*/  UIADD3 UR5, UR5, 0x3480, URZ ;  /* 0x0000348005057890 */ /* 0x000fe4000fffe03f */
[----:B------:R-:W-:Y:S02]  /*2e10*/  ULOP3.LUT UR11, UR11, 0x8, URZ, 0xc0, !UPT ;  /* 0x000000080b0b7892 */ /* 0x000fe4000f8ec03f */
[----:B------:R-:W-:-:S04]  /*2e20*/  ULOP3.LUT UR4, UR4, 0x1, URZ, 0x3c, !UPT ;  /* 0x0000000104047892 */ /* 0x000fc8000f8e3c3f */
[----:B------:R-:W-:Y:S01]  /*2e30*/  IADD3 R61, R61, -UR11, RZ ;  /* 0x8000000b3d3d7c10 */ /* 0x000fe2000fffe0ff */
[----:B------:R-:W-:Y:S01]  /*2e40*/  UMOV UR11, UR9 ;  /* 0x00000009000b7c82 */ /* 0x000fe20008000000 */
[----:B0-----:R-:W-:-:S03]  /*2e50*/  ULEA UR5, UR14, UR5, 0x18 ;  /* 0x000000050e057291 */ /* 0x001fc6000f8ec03f */
[----:B------:R-:W-:-:S03]  /*2e60*/  ULDC.64 UR14, c[0x0][0x210] ;  /* 0x00008400000e7ab9 */ /* 0x000fc60000000a00 */
[----:B------:R-:W-:Y:S01]  /*2e70*/  LEA R60, R61, UR5, 0x3 ;  /* 0x000000053d3c7c11 */ /* 0x000fe2000f8e18ff */
[----:B--2---:R-:W-:Y:S01]  /*2e80*/  @!P1 FADD.FTZ R36, RZ, R34 ;  /* 0x00000022ff249221 */ /* 0x004fe20000010000 */
[----:B------:R-:W-:Y:S01]  /*2e90*/  MOV R34, RZ ;  /* 0x000000ff00227202 */ /* 0x000fe20000000f00 */
[----:B------:R-:W-:Y:S01]  /*2ea0*/  @!P1 FADD.FTZ R34, RZ, R35 ;  /* 0x00000023ff229221 */ /* 0x000fe20000010000 */
[----:B------:R-:W-:Y:S02]  /*2eb0*/  LOP3.LUT P1, RZ, R47, 0xffffff8f, RZ, 0xc0, !PT ;  /* 0xffffff8f2fff7812 */ /* 0x000fe4000782c0ff */
        /* <DEDUP_REMOVED lines=15> */
[----:B------:R-:W-:Y:S01]  /*2fb0*/  @!P1 FMUL.FTZ R34, R34, 9.7656251455191522837e-05 ;  /* 0x38cccccd22229820 */ /* 0x000fe20000410000 */
[----:B0-----:R-:W-:Y:S01]  /*2fc0*/  FADD.FTZ R35, R35, R36 ;  /* 0x0000002423237221 */ /* 0x001fe20000010000 */
[----:B------:R-:W-:-:S03]  /*2fd0*/  @!P1 SHF.R.U32.HI R36, RZ, 0x1, R47 ;  /* 0x00000001ff249819 */ /* 0x000fc6000001162f */
[----:B------:R-:W-:Y:S01]  /*2fe0*/  @!P1 FMUL.FTZ R35, R35, 9.7656251455191522837e-05 ;  /* 0x38cccccd23239820 */ /* 0x000fe20000410000 */
[----:B------:R-:W-:-:S05]  /*2ff0*/  @!P1 LOP3.LUT R36, R36, 0x7ffffff8, RZ, 0xc0, !PT ;  /* 0x7ffffff824249812 */ /* 0x000fca00078ec0ff */
[----:B------:R-:W-:Y:S01]  /*3000*/  @!P1 STS.64 [R36+UR5], R34 ;  /* 0x0000002224009988 */ /* 0x000fe20008000a05 */
[----:B------:R-:W-:Y:S01]  /*3010*/  UMOV UR5, UR10 ;  /* 0x0000000a00057c82 */ /* 0x000fe20008000000 */
[----:B------:R-:W-:Y:S06]  /*3020*/  BAR.SYNC.DEFER_BLOCKING 0x0 ;  /* 0x0000000000007b1d */ /* 0x000fec0000010000 */
[----:B------:R-:W0:Y:S02]  /*3030*/  LDS.64 R34, [R60] ;  /* 0x000000003c227984 */ /* 0x000e240000000a00 */
[C-C-:B0-----:R-:W-:Y:S01]  /*3040*/  FFMA.FTZ R37, R0.reuse, R6, -R34.reuse ;  /* 0x0000000600257223 */ /* 0x141fe20000010822 */
[C-C-:B------:R-:W-:Y:S01]  /*3050*/  FFMA.FTZ R47, R0.reuse, R12, -R34.reuse ;  /* 0x0000000c002f7223 */ /* 0x140fe20000010822 */
[C-C-:B------:R-:W-:Y:S01]  /*3060*/  FFMA.FTZ R59, R0.reuse, R18, -R34.reuse ;  /* 0x00000012003b7223 */ /* 0x140fe20000010822 */
[--C-:B------:R-:W-:Y:S01]  /*3070*/  FFMA.FTZ R61, R0, R22, -R34.reuse ;  /* 0x00000016003d7223 */ /* 0x100fe20000010822 */
[C-C-:B-----5:R-:W-:Y:S01]  /*3080*/  FFMA.FTZ R0, R3.reuse, R7, -R34.reuse ;  /* 0x0000000703007223 */ /* 0x160fe20000010822 */
[C-C-:B------:R-:W-:Y:S01]  /*3090*/  FFMA.FTZ R15, R3.reuse, R15, -R34.reuse ;  /* 0x0000000f030f7223 */ /* 0x140fe20000010822 */
[C-C-:B------:R-:W-:Y:S01]  /*30a0*/  FFMA.FTZ R6, R3.reuse, R19, -R34.reuse ;  /* 0x0000001303067223 */ /* 0x140fe20000010822 */
[--C-:B------:R-:W-:Y:S01]  /*30b0*/  FFMA.FTZ R12, R3, R23, -R34.reuse ;  /* 0x00000017030c7223 */ /* 0x100fe20000010822 */
[C-C-:B------:R-:W-:Y:S01]  /*30c0*/  FFMA.FTZ R3, R4.reuse, R8, -R34.reuse ;  /* 0x0000000804037223 */ /* 0x140fe20000010822 */
[C-C-:B------:R-:W-:Y:S01]  /*30d0*/  FFMA.FTZ R16, R4.reuse, R16, -R34.reuse ;  /* 0x0000001004107223 */ /* 0x140fe20000010822 */
[C-C-:B------:R-:W-:Y:S01]  /*30e0*/  FFMA.FTZ R20, R4.reuse, R20, -R34.reuse ;  /* 0x0000001404147223 */ /* 0x140fe20000010822 */
[--C-:B------:R-:W-:Y:S01]  /*30f0*/  FFMA.FTZ R7, R4, R24, -R34.reuse ;  /* 0x0000001804077223 */ /* 0x100fe20000010822 */
[----:B------:R-:W-:Y:S01]  /*3100*/  FFMA.FTZ R4, R5, R9, -R34 ;  /* 0x0000000905047223 */ /* 0x000fe20000010822 */
[-C--:B------:R-:W-:Y:S01]  /*3110*/  FFMA.FTZ R37, R50, -R35.reuse, R37 ;  /* 0x8000002332257223 */ /* 0x080fe20000010025 */
[-C--:B------:R-:W-:Y:S01]  /*3120*/  FFMA.FTZ R49, R49, -R35.reuse, R0 ;  /* 0x8000002331317223 */ /* 0x080fe20000010000 */
[-C--:B------:R-:W-:Y:S01]  /*3130*/  FFMA.FTZ R3, R48, -R35.reuse, R3 ;  /* 0x8000002330037223 */ /* 0x080fe20000010003 */
[----:B------:R-:W-:Y:S01]  /*3140*/  FFMA.FTZ R43, R43, -R35, R4 ;  /* 0x800000232b2b7223 */ /* 0x000fe20000010004 */
[C---:B------:R-:W-:Y:S01]  /*3150*/  FMUL.FTZ R37, R2.reuse, R37 ;  /* 0x0000002502257220 */ /* 0x040fe20000410000 */
[----:B------:R-:W-:Y:S01]  /*3160*/  FMUL.FTZ R0, R2, R49 ;  /* 0x0000003102007220 */ /* 0x000fe20000410000 */
[----:B------:R-:W-:Y:S01]  /*3170*/  FFMA.FTZ R17, R5, R17, -R34 ;  /* 0x0000001105117223 */ /* 0x000fe20000010822 */
[-C--:B------:R-:W-:Y:S01]  /*3180*/  FFMA.FTZ R47, R42, -R35.reuse, R47 ;  /* 0x800000232a2f7223 */ /* 0x080fe2000001002f */
[-C--:B------:R-:W-:Y:S01]  /*3190*/  FFMA.FTZ R15, R40, -R35.reuse, R15 ;  /* 0x80000023280f7223 */ /* 0x080fe2000001000f */
[----:B------:R-:W-:Y:S01]  /*31a0*/  FFMA.FTZ R11, R11, -R35, R6 ;  /* 0x800000230b0b7223 */ /* 0x000fe20000010006 */
[C---:B------:R-:W-:Y:S01]  /*31b0*/  FMUL.FTZ R3, R2.reuse, R3 ;  /* 0x0000000302037220 */ /* 0x040fe20000410000 */
[----:B------:R-:W-:Y:S01]  /*31c0*/  FMUL.FTZ R6, R2, R43 ;  /* 0x0000002b02067220 */ /* 0x000fe20000410000 */
[C-C-:B------:R-:W-:Y:S01]  /*31d0*/  FFMA.FTZ R21, R5.reuse, R21, -R34.reuse ;  /* 0x0000001505157223 */ /* 0x140fe20000010822 */
[----:B------:R-:W-:Y:S01]  /*31e0*/  FFMA.FTZ R34, R5, R25, -R34 ;  /* 0x0000001905227223 */ /* 0x000fe20000010822 */
[-C--:B------:R-:W-:Y:S01]  /*31f0*/  FFMA.FTZ R39, R39, -R35.reuse, R16 ;  /* 0x8000002327277223 */ /* 0x080fe20000010010 */
[----:B------:R-:W-:Y:S01]  /*3200*/  FFMA.FTZ R17, R38, -R35, R17 ;  /* 0x8000002326117223 */ /* 0x000fe20000010011 */
[----:B------:R-:W-:Y:S01]  /*3210*/  F2FP.F16.F32.PACK_AB R37, R0, R37 ;  /* 0x000000250025723e */ /* 0x000fe200000000ff */
[C---:B------:R-:W-:Y:S01]  /*3220*/  FMUL.FTZ R47, R2.reuse, R47 ;  /* 0x0000002f022f7220 */ /* 0x040fe20000410000 */
[----:B------:R-:W-:Y:S01]  /*3230*/  FMUL.FTZ R0, R2, R15 ;  /* 0x0000000f02007220 */ /* 0x000fe20000410000 */
[-C--:B------:R-:W-:Y:S01]  /*3240*/  FFMA.FTZ R7, R44, -R35.reuse, R7 ;  /* 0x800000232c077223 */ /* 0x080fe20000010007 */
[-C--:B------:R-:W-:Y:S01]  /*3250*/  FFMA.FTZ R59, R10, -R35.reuse, R59 ;  /* 0x800000230a3b7223 */ /* 0x080fe2000001003b */
[-C--:B------:R-:W-:Y:S01]  /*3260*/  FFMA.FTZ R13, R13, -R35.reuse, R20 ;  /* 0x800000230d0d7223 */ /* 0x080fe20000010014 */
[-C--:B------:R-:W-:Y:S01]  /*3270*/  FFMA.FTZ R21, R14, -R35.reuse, R21 ;  /* 0x800000230e157223 */ /* 0x080fe20000010015 */
[-C--:B------:R-:W-:Y:S01]  /*3280*/  FFMA.FTZ R61, R46, -R35.reuse, R61 ;  /* 0x800000232e3d7223 */ /* 0x080fe2000001003d */
[-C--:B------:R-:W-:Y:S01]  /*3290*/  FFMA.FTZ R45, R45, -R35.reuse, R12 ;  /* 0x800000232d2d7223 */ /* 0x080fe2000001000c */
[----:B------:R-:W-:Y:S01]  /*32a0*/  IADD3 R4, P1, R57, UR14, RZ ;  /* 0x0000000e39047c10 */ /* 0x000fe2000ff3e0ff */
[----:B------:R-:W-:Y:S01]  /*32b0*/  FFMA.FTZ R35, R41, -R35, R34 ;  /* 0x8000002329237223 */ /* 0x000fe20000010022 */
[----:B------:R-:W-:Y:S01]  /*32c0*/  F2FP.F16.F32.PACK_AB R3, R6, R3 ;  /* 0x000000030603723e */ /* 0x000fe200000000ff */
[C---:B------:R-:W-:Y:S01]  /*32d0*/  FMUL.FTZ R39, R2.reuse, R39 ;  /* 0x0000002702277220 */ /* 0x040fe20000410000 */
[C---:B------:R-:W-:Y:S01]  /*32e0*/  FMUL.FTZ R6, R2.reuse, R17 ;  /* 0x0000001102067220 */ /* 0x040fe20000410000 */
[----:B------:R-:W-:Y:S01]  /*32f0*/  FMUL.FTZ R9, R2, R7 ;  /* 0x0000000702097220 */ /* 0x000fe20000410000 */
[----:B------:R-:W-:Y:S01]  /*3300*/  F2FP.F16.F32.PACK_AB R47, R0, R47 ;  /* 0x0000002f002f723e */ /* 0x000fe200000000ff */
[----:B------:R-:W-:Y:S01]  /*3310*/  FMUL.FTZ R59, R2, R59 ;  /* 0x0000003b023b7220 */ /* 0x000fe20000410000 */
[----:B------:R-:W-:Y:S01]  /*3320*/  IADD3.X R5, R58, UR15, RZ, P1, !PT ;  /* 0x0000000f3a057c10 */ /* 0x000fe20008ffe4ff */
[C---:B------:R-:W-:Y:S01]  /*3330*/  FMUL.FTZ R8, R2.reuse, R11 ;  /* 0x0000000b02087220 */ /* 0x040fe20000410000 */
[----:B------:R-:W-:Y:S01]  /*3340*/  PRMT R7, R37, 0x7632, R7 ;  /* 0x0000763225077816 */ /* 0x000fe20000000007 */
[C---:B------:R-:W-:Y:S01]  /*3350*/  FMUL.FTZ R13, R2.reuse, R13 ;  /* 0x0000000d020d7220 */ /* 0x040fe20000410000 */
[----:B------:R-:W-:Y:S01]  /*3360*/  PRMT R0, R3, 0x7632, R0 ;  /* 0x0000763203007816 */ /* 0x000fe20000000000 */
[C---:B------:R-:W-:Y:S01]  /*3370*/  FMUL.FTZ R10, R2.reuse, R21 ;  /* 0x00000015020a7220 */ /* 0x040fe20000410000 */
[C---:B------:R-:W-:Y:S01]  /*3380*/  FMUL.FTZ R61, R2.reuse, R61 ;  /* 0x0000003d023d7220 */ /* 0x040fe20000410000 */
[C---:B------:R-:W-:Y:S01]  /*3390*/  FMUL.FTZ R12, R2.reuse, R45 ;  /* 0x0000002d020c7220 */ /* 0x040fe20000410000 */
[----:B------:R-:W-:Y:S01]  /*33a0*/  FMUL.FTZ R14, R2, R35 ;  /* 0x00000023020e7220 */ /* 0x000fe20000410000 */
[----:B------:R-:W-:Y:S01]  /*33b0*/  IADD3 R2, P1, R55, UR14, RZ ;  /* 0x0000000e37027c10 */ /* 0x000fe2000ff3e0ff */
[----:B------:R-:W-:Y:S01]  /*33c0*/  STG.E.U16 desc[UR12][R4.64], R37 ;  /* 0x0000002504007986 */ /* 0x000fe2000c10150c */
[----:B------:R-:W-:-:S02]  /*33d0*/  F2FP.F16.F32.PACK_AB R39, R6, R39 ;  /* 0x000000270627723e */ /* 0x000fc400000000ff */
[----:B------:R-:W-:Y:S01]  /*33e0*/  PRMT R11, R47, 0x7632, R11 ;  /* 0x000076322f0b7816 */ /* 0x000fe2000000000b */
[----:B------:R-:W-:Y:S01]  /*33f0*/  STG.E.U16 desc[UR12][R4.64+0x2], R7 ;  /* 0x0000020704007986 */ /* 0x000fe2000c10150c */
[----:B------:R-:W-:Y:S02]  /*3400*/  F2FP.F16.F32.PACK_AB R59, R8, R59 ;  /* 0x0000003b083b723e */ /* 0x000fe400000000ff */
[----:B------:R-:W-:Y:S01]  /*3410*/  F2FP.F16.F32.PACK_AB R13, R10, R13 ;  /* 0x0000000d0a0d723e */ /* 0x000fe200000000ff */
[----:B------:R0:W-:Y:S01]  /*3420*/  STG.E.U16 desc[UR12][R4.64+0x4], R3 ;  /* 0x0000040304007986 */ /* 0x0001e2000c10150c */
[----:B------:R-:W-:Y:S02]  /*3430*/  F2FP.F16.F32.PACK_AB R61, R12, R61 ;  /* 0x0000003d0c3d723e */ /* 0x000fe400000000ff */
[----:B------:R-:W-:Y:S01]  /*3440*/  F2FP.F16.F32.PACK_AB R9, R14, R9 ;  /* 0x000000090e09723e */ /* 0x000fe200000000ff */
[----:B------:R1:W-:Y:S01]  /*3450*/  STG.E.U16 desc[UR12][R4.64+0x6], R0 ;  /* 0x0000060004007986 */ /* 0x0003e2000c10150c */
[----:B0-----:R-:W-:-:S02]  /*3460*/  IADD3.X R3, R56, UR15, RZ, P1, !PT ;  /* 0x0000000f38037c10 */ /* 0x001fc40008ffe4ff */
[----:B------:R-:W-:Y:S02]  /*3470*/  IADD3 R6, P1, R53, UR14, RZ ;  /* 0x0000000e35067c10 */ /* 0x000fe4000ff3e0ff */
[----:B-1----:R-:W-:Y:S01]  /*3480*/  PRMT R5, R39, 0x7632, R5 ;  /* 0x0000763227057816 */ /* 0x002fe20000000005 */
[----:B------:R-:W-:Y:S01]  /*3490*/  STG.E.U16 desc[UR12][R2.64], R47 ;  /* 0x0000002f02007986 */ /* 0x000fe2000c10150c */
[----:B------:R-:W-:Y:S02]  /*34a0*/  IADD3.X R7, R54, UR15, RZ, P1, !PT ;  /* 0x0000000f36077c10 */ /* 0x000fe40008ffe4ff */
[----:B------:R-:W-:Y:S01]  /*34b0*/  PRMT R0, R13, 0x7632, R0 ;  /* 0x000076320d007816 */ /* 0x000fe20000000000 */
[----:B------:R-:W-:Y:S01]  /*34c0*/  STG.E.U16 desc[UR12][R2.64+0x2], R11 ;  /* 0x0000020b02007986 */ /* 0x000fe2000c10150c */
[----:B------:R-:W-:-:S03]  /*34d0*/  IADD3 R4, P1, R51, UR14, RZ ;  /* 0x0000000e33047c10 */ /* 0x000fc6000ff3e0ff */
[----:B------:R-:W-:Y:S04]  /*34e0*/  STG.E.U16 desc[UR12][R2.64+0x4], R39 ;  /* 0x0000042702007986 */ /* 0x000fe8000c10150c */
[----:B------:R0:W-:Y:S04]  /*34f0*/  STG.E.U16 desc[UR12][R2.64+0x6], R5 ;  /* 0x0000060502007986 */ /* 0x0001e8000c10150c */
[----:B------:R-:W-:Y:S04]  /*3500*/  STG.E.U16 desc[UR12][R6.64], R59 ;  /* 0x0000003b06007986 */ /* 0x000fe8000c10150c */
[----:B------:R-:W-:Y:S01]  /*3510*/  STG.E.U16 desc[UR12][R6.64+0x4], R13 ;  /* 0x0000040d06007986 */ /* 0x000fe2000c10150c */
[----:B0-----:R-:W-:-:S03]  /*3520*/  PRMT R3, R59, 0x7632, R3 ;  /* 0x000076323b037816 */ /* 0x001fc60000000003 */
[----:B------:R-:W-:Y:S01]  /*3530*/  STG.E.U16 desc[UR12][R6.64+0x6], R0 ;  /* 0x0000060006007986 */ /* 0x000fe2000c10150c */
[----:B------:R-:W-:Y:S02]  /*3540*/  IADD3.X R5, R52, UR15, RZ, P1, !PT ;  /* 0x0000000f34057c10 */ /* 0x000fe40008ffe4ff */
[----:B------:R-:W-:Y:S01]  /*3550*/  PRMT R2, R61, 0x7632, R2 ;  /* 0x000076323d027816 */ /* 0x000fe20000000002 */
[----:B------:R0:W-:Y:S04]  /*3560*/  STG.E.U16 desc[UR12][R6.64+0x2], R3 ;  /* 0x0000020306007986 */ /* 0x0001e8000c10150c */
[----:B------:R2:W-:Y:S04]  /*3570*/  STG.E.U16 desc[UR12][R4.64], R61 ;  /* 0x0000003d04007986 */ /* 0x0005e8000c10150c */
[----:B------:R2:W-:Y:S01]  /*3580*/  STG.E.U16 desc[UR12][R4.64+0x2], R2 ;  /* 0x0000020204007986 */ /* 0x0005e2000c10150c */
[----:B0-----:R-:W-:-:S03]  /*3590*/  PRMT R7, R9, 0x7632, R7 ;  /* 0x0000763209077816 */ /* 0x001fc60000000007 */
[----:B------:R2:W-:Y:S04]  /*35a0*/  STG.E.U16 desc[UR12][R4.64+0x4], R9 ;  /* 0x0000040904007986 */ /* 0x0005e8000c10150c */
[----:B------:R2:W-:Y:S01]  /*35b0*/  STG.E.U16 desc[UR12][R4.64+0x6], R7 ;  /* 0x0000060704007986 */ /* 0x0005e2000c10150c */
[----:B------:R-:W-:Y:S05]  /*35c0*/  @!P0 BRA `(.L_x_1797) ;  /* 0xffffffcc00c48947 */ /* 0x000fea000383ffff */
.L_x_1785:
        /* <DEDUP_REMOVED lines=12> */
[----:B--2---:R-:W-:Y:S01]  /*3690*/  IMAD.MOV.U32 R5, RZ, RZ, 0x14 ;  /* 0x00000014ff057424 */ /* 0x004fe200078e00ff */
        /* <DEDUP_REMOVED lines=30> */
[----:B------:R-:W-:Y:S01]  /*3880*/  SEL R48, R15, RZ, P0 ;  /* 0x000000ff0f307207 */ /* 0x000fe20000000000 */
[----:B------:R-:W-:Y:S01]  /*3890*/  VIADD R51, R51, 0x1 ;  /* 0x0000000133337836 */ /* 0x000fe20000000000 */
[C---:B------:R-:W-:Y:S02]  /*38a0*/  IADD3 R7, P0, R0.reuse, 0xa, RZ ;  /* 0x0000000a00077810 */ /* 0x040fe40007f1e0ff */
[----:B------:R-:W-:-:S02]  /*38b0*/  IADD3 R8, P1, R0, 0x14, RZ ;  /* 0x0000001400087810 */ /* 0x000fc40007f3e0ff */
[----:B------:R-:W-:Y:S02]  /*38c0*/  IADD3 R9, P2, R0, 0x1e, RZ ;  /* 0x0000001e00097810 */ /* 0x000fe40007f5e0ff */
[----:B------:R-:W-:Y:S02]  /*38d0*/  SHF.L.U64.HI R48, R49, 0x4, R48 ;  /* 0x0000000431307819 */ /* 0x000fe40000010230 */
[----:B------:R-:W-:Y:S02]  /*38e0*/  LOP3.LUT R10, R56, 0xf, RZ, 0xc0, !PT ;  /* 0x0000000f380a7812 */ /* 0x000fe400078ec0ff */
[----:B------:R-:W-:Y:S02]  /*38f0*/  IADD3.X R11, RZ, RZ, RZ, P0, !PT ;  /* 0x000000ffff0b7210 */ /* 0x000fe400007fe4ff */
[----:B------:R-:W-:Y:S02]  /*3900*/  IADD3.X R12, RZ, RZ, RZ, P1, !PT ;  /* 0x000000ffff0c7210 */ /* 0x000fe40000ffe4ff */
[----:B------:R-:W-:-:S02]  /*3910*/  IADD3.X R13, RZ, RZ, RZ, P2, !PT ;  /* 0x000000ffff0d7210 */ /* 0x000fc400017fe4ff */
[----:B------:R-:W-:Y:S02]  /*3920*/  SHF.L.U32 R49, R49, 0x4, RZ ;  /* 0x0000000431317819 */ /* 0x000fe400000006ff */
[----:B------:R-:W-:Y:S02]  /*3930*/  LOP3.LUT R50, R50, 0x3, RZ, 0xc0, !PT ;  /* 0x0000000332327812 */ /* 0x000fe400078ec0ff */
[----:B------:R-:W-:-:S07]  /*3940*/  LOP3.LUT R51, R51, 0x3, RZ, 0xc0, !PT ;  /* 0x0000000333337812 */ /* 0x000fce00078ec0ff */
.L_x_1814:
[----:B------:R-:W-:Y:S01]  /*3950*/  ISETP.GT.U32.AND P0, PT, R49, R0, PT ;  /* 0x000000003100720c */ /* 0x000fe20003f04070 */
[----:B------:R-:W-:Y:S01]  /*3960*/  BSSY B0, `(.L_x_1798) ;  /* 0x00000ad000007945 */ /* 0x000fe20003800000 */
[----:B0-----:R-:W-:Y:S01]  /*3970*/  HFMA2.MMA R52, -RZ, RZ, 0, 0 ;  /* 0x00000000ff347435 */ /* 0x001fe200000001ff */
[----:B------:R-:W-:Y:S02]  /*3980*/  MOV R55, RZ ;  /* 0x000000ff00377202 */ /* 0x000fe40000000f00 */
[----:B------:R-:W-:-:S13]  /*3990*/  ISETP.GT.AND.EX P0, PT, R48, RZ, PT, P0 ;  /* 0x000000ff3000720c */ /* 0x000fda0003f04300 */
[----:B-1234-:R-:W-:Y:S05]  /*39a0*/  @!P0 BRA `(.L_x_1799) ;  /* 0x0000000800a08947 */ /* 0x01efea0003800000 */
[----:B------:R-:W-:Y:S01]  /*39b0*/  ISETP.NE.U32.AND P1, PT, R51, RZ, PT ;  /* 0x000000ff3300720c */ /* 0x000fe20003f25070 */
[----:B------:R-:W-:Y:S01]  /*39c0*/  BSSY B1, `(.L_x_1800) ;  /* 0x0000026000017945 */ /* 0x000fe20003800000 */
[----:B------:R-:W-:Y:S02]  /*39d0*/  IADD3 R15, P2, P3, -R2, -0x11, -R0 ;  /* 0xffffffef020f7810 */ /* 0x000fe40007b5e900 */
[----:B------:R-:W-:Y:S02]  /*39e0*/  CS2R R52, SRZ ;  /* 0x0000000000347805 */ /* 0x000fe4000001ff00 */
[----:B------:R-:W-:Y:S02]  /*39f0*/  ISETP.NE.AND.EX P1, PT, RZ, RZ, PT, P1 ;  /* 0x000000ffff00720c */ /* 0x000fe40003f25310 */
[----:B------:R-:W-:Y:S02]  /*3a00*/  MOV R14, 0xffffffff ;  /* 0xffffffff000e7802 */ /* 0x000fe40000000f00 */
[----:B------:R-:W-:-:S02]  /*3a10*/  ISETP.GE.U32.AND P0, PT, R15, 0x1e, PT ;  /* 0x0000001e0f00780c */ /* 0x000fc40003f06070 */
[----:B------:R-:W-:Y:S02]  /*3a20*/  IADD3.X R14, ~R3, -0x1, R14, P2, P3 ;  /* 0xffffffff030e7810 */ /* 0x000fe400017e650e */
[----:B------:R-:W-:Y:S02]  /*3a30*/  LOP3.LUT R15, R56, 0x1f, RZ, 0xc0, !PT ;  /* 0x0000001f380f7812 */ /* 0x000fe400078ec0ff */
[----:B------:R-:W-:Y:S02]  /*3a40*/  ISETP.GE.U32.AND.EX P0, PT, R14, RZ, PT, P0 ;  /* 0x000000ff0e00720c */ /* 0x000fe40003f06100 */
[----:B------:R-:W-:Y:S02]  /*3a50*/  IADD3 R14, P2, R15, R6, RZ ;  /* 0x000000060f0e7210 */ /* 0x000fe40007f5e0ff */
[----:B------:R-:W-:Y:S02]  /*3a60*/  MOV R55, RZ ;  /* 0x000000ff00377202 */ /* 0x000fe40000000f00 */
[----:B------:R-:W-:-:S02]  /*3a70*/  MOV R54, R0 ;  /* 0x0000000000367202 */ /* 0x000fc40000000f00 */
        /* <DEDUP_REMOVED lines=12> */
[----:B------:R-:W-:-:S10]  /*3b40*/  IMAD.MOV.U32 R53, RZ, RZ, R11 ;  /* 0x000000ffff357224 */ /* 0x000fd400078e000b */
        /* <DEDUP_REMOVED lines=13> */
.L_x_1801:
[----:B------:R-:W-:Y:S05]  /*3c20*/  BSYNC B1 ;  /* 0x0000000000017941 */ /* 0x000fea0003800000 */
.L_x_1800:
[----:B------:R-:W-:Y:S05]  /*3c30*/  @!P0 BRA `(.L_x_1799) ;  /* 0x0000000400fc8947 */ /* 0x000fea0003800000 */
[----:B------:R-:W-:Y:S01]  /*3c40*/  SHF.L.U64.HI R15, R14, 0x1, R15 ;  /* 0x000000010e0f7819 */ /* 0x000fe2000001020f */
[C---:B------:R-:W-:Y:S01]  /*3c50*/  IMAD R17, R53.reuse, 0x500, RZ ;  /* 0x0000050035117824 */ /* 0x040fe200078e02ff */
[----:B------:R-:W-:Y:S01]  /*3c60*/  IADD3 R16, P2, -R54, R49, RZ ;  /* 0x0000003136107210 */ /* 0x000fe20007f5e1ff */
        /* <DEDUP_REMOVED lines=17> */
.L_x_1804:
        /* <DEDUP_REMOVED lines=55> */
.L_x_1803:
[----:B------:R-:W-:Y:S05]  /*40f0*/  BSYNC B1 ;  /* 0x0000000000017941 */ /* 0x000fea0003800000 */
.L_x_1802:
        /* <DEDUP_REMOVED lines=35> */
.L_x_1806:
[----:B------:R-:W-:Y:S05]  /*4330*/  BSYNC B1 ;  /* 0x0000000000017941 */ /* 0x000fea0003800000 */
.L_x_1805:
        /* <DEDUP_REMOVED lines=15> */
.L_x_1799:
[----:B------:R-:W-:Y:S05]  /*4430*/  BSYNC B0 ;  /* 0x0000000000007941 */ /* 0x000fea0003800000 */
.L_x_1798:
        /* <DEDUP_REMOVED lines=50> */
.L_x_1823:
        /* <DEDUP_REMOVED lines=46> */
.L_x_1833:
        /* <DEDUP_REMOVED lines=41> */
.L_x_1843:
[----:B--2---:R-:W-:Y:S01]  /*4cd0*/  FADD.FTZ R15, R14, R30 ;  /* 0x0000001e0e0f7221 */ /* 0x004fe20000010000 */
[----:B------:R-:W-:-:S04]  /*4ce0*/  @!P1 F2FP.F16.F32.PACK_AB R14, RZ, R24 ;  /* 0x00000018ff0e923e */ /* 0x000fc800000000ff */
[----:B------:R-:W-:Y:S01]  /*4cf0*/  @!P1 F2FP.F16.F32.PACK_AB R15, RZ, R15 ;  /* 0x0000000fff0f923e */ /* 0x000fe200000000ff */
[----:B------:R3:W-:Y:S03]  /*4d00*/  @!P1 STG.E.U16 desc[UR12][R16.64+0x50], R14 ;  /* 0x0000500e10009986 */ /* 0x0007e6000c10150c */
[----:B------:R-:W-:Y:S02]  /*4d10*/  PRMT R20, R15, 0x7610, R20 ;  /* 0x000076100f147816 */ /* 0x000fe40000000014 */
[----:B------:R-:W-:-:S03]  /*4d20*/  LEA.HI R15, R56, 0x3c, RZ, 0x1c ;  /* 0x0000003c380f7811 */ /* 0x000fc600078fe0ff */
[----:B------:R3:W-:Y:S04]  /*4d30*/  @!P1 STG.E.U16 desc[UR12][R18.64+0x50], R20 ;  /* 0x0000501412009986 */ /* 0x0007e8000c10150c */
.L_x_1809:
[----:B------:R-:W-:Y:S05]  /*4d40*/  BSYNC B0 ;  /* 0x0000000000007941 */ /* 0x000fea0003800000 */
.L_x_1808:
        /* <DEDUP_REMOVED lines=13> */
[C---:B------:R-:W-:Y:S01]  /*4e20*/  @!P0 VIADD R18, R15.reuse, 0x14 ;  /* 0x000000140f128836 */ /* 0x040fe20000000000 */
[C---:B------:R-:W-:Y:S01]  /*4e30*/  @!P0 SHF.L.U32 R19, R10.reuse, 0x1, RZ ;  /* 0x000000010a138819 */ /* 0x040fe200000006ff */
[----:B------:R-:W-:Y:S01]  /*4e40*/  IMAD.MOV.U32 R27, RZ, RZ, 0xffff ;  /* 0x0000ffffff1b7424 */ /* 0x000fe200078e00ff */
[----:B------:R-:W-:Y:S01]  /*4e50*/  @!P0 LEA R23, R10, UR4, 0x7 ;  /* 0x000000040a178c11 */ /* 0x000fe2000f8e38ff */
[----:B------:R-:W-:Y:S01]  /*4e60*/  IMAD.MOV.U32 R32, RZ, RZ, RZ ;  /* 0x000000ffff207224 */ /* 0x000fe200078e00ff */
[----:B------:R-:W-:Y:S01]  /*4e70*/  @!P0 LOP3.LUT R18, R18, R19, RZ, 0x3c, !PT ;  /* 0x0000001312128212 */ /* 0x000fe200078e3cff */
[----:B------:R-:W-:Y:S01]  /*4e80*/  IMAD.MOV.U32 R40, RZ, RZ, 0xffff ;  /* 0x0000ffffff287424 */ /* 0x000fe200078e00ff */
[----:B------:R-:W-:Y:S02]  /*4e90*/  @!P0 SHF.L.U32 R22, R10, 0x1, RZ ;  /* 0x000000010a168819 */ /* 0x000fe400000006ff */
[----:B------:R-:W-:Y:S02]  /*4ea0*/  @!P0 LEA R18, R18, R23, 0x2 ;  /* 0x0000001712128211 */ /* 0x000fe400078e10ff */
[----:B------:R-:W-:-:S02]  /*4eb0*/  @!P0 IADD3 R21, R15, 0x28, RZ ;  /* 0x000000280f158810 */ /* 0x000fc40007ffe0ff */
[C---:B------:R-:W-:Y:S01]  /*4ec0*/  @!P0 LEA R24, R10.reuse, UR4, 0x7 ;  /* 0x000000040a188c11 */ /* 0x040fe2000f8e38ff */
[----:B------:R-:W3:Y:S01]  /*4ed0*/  @!P0 LDS R20, [R18] ;  /* 0x0000000012148984 */ /* 0x000ee20000000800 */
[----:B------:R-:W-:Y:S02]  /*4ee0*/  @!P0 LOP3.LUT R21, R21, R22, RZ, 0x3c, !PT ;  /* 0x0000001615158212 */ /* 0x000fe400078e3cff */
        /* <DEDUP_REMOVED lines=13> */
[----:B------:R-:W-:Y:S01]  /*4fc0*/  MOV R24, RZ ;  /* 0x000000ff00187202 */ /* 0x000fe20000000f00 */
[----:B--2---:R-:W2:Y:S01]  /*4fd0*/  SHFL.BFLY PT, R30, R14, 0x8, 0x101f ;  /* 0x0d101f000e1e7f89 */ /* 0x004ea200000e0000 */
[----:B------:R-:W-:-:S02]  /*4fe0*/  MOV R34, RZ ;  /* 0x000000ff00227202 */ /* 0x000fc40000000f00 */
[----:B------:R-:W-:Y:S01]  /*4ff0*/  MOV R35, 0xffff ;  /* 0x0000ffff00237802 */ /* 0x000fe20000000f00 */
[----:B------:R-:W4:Y:S01]  /*5000*/  @!P0 LDS R22, [R39] ;  /* 0x0000000027168984 */ /* 0x000f220000000800 */
[----:B0-----:R-:W-:Y:S02]  /*5010*/  MOV R18, RZ ;  /* 0x000000ff00127202 */ /* 0x001fe40000000f00 */
[----:B------:R-:W-:Y:S02]  /*5020*/  MOV R28, 0xffff ;  /* 0x0000ffff001c7802 */ /* 0x000fe40000000f00 */
[----:B------:R-:W-:Y:S02]  /*5030*/  MOV R26, 0xffff ;  /* 0x0000ffff001a7802 */ /* 0x000fe40000000f00 */
[----:B------:R-:W-:Y:S02]  /*5040*/  MOV R41, 0xffff ;  /* 0x0000ffff00297802 */ /* 0x000fe40000000f00 */
[----:B------:R-:W-:-:S02]  /*5050*/  MOV R43, 0xffff ;  /* 0x0000ffff002b7802 */ /* 0x000fc40000000f00 */
[----:B---3--:R-:W-:Y:S02]  /*5060*/  @!P0 MOV R32, R20 ;  /* 0x0000001400208202 */ /* 0x008fe40000000f00 */
[----:B------:R0:W-:Y:S01]  /*5070*/  @!P0 LDS R20, [R39+0x500] ;  /* 0x0005000027148984 */ /* 0x0001e20000000800 */
[----:B-1----:R-:W-:Y:S01]  /*5080*/  FADD.FTZ R25, R17, R16 ;  /* 0x0000001011197221 */ /* 0x002fe20000010000 */
[----:B------:R-:W-:Y:S02]  /*5090*/  MOV R16, 0xffff ;  /* 0x0000ffff00107802 */ /* 0x000fe40000000f00 */
[----:B------:R-:W1:Y:S01]  /*50a0*/  SHFL.BFLY PT, R31, R32, 0x8, 0x101f ;  /* 0x0d101f00201f7f89 */ /* 0x000e6200000e0000 */
[----:B------:R-:W-:Y:S01]  /*50b0*/  @!P0 MOV R34, R21 ;  /* 0x0000001500228202 */ /* 0x000fe20000000f00 */
[----:B--2---:R-:W-:Y:S01]  /*50c0*/  FADD.FTZ R17, R30, R14 ;  /* 0x0000000e1e117221 */ /* 0x004fe20000010000 */
[----:B------:R-:W-:Y:S01]  /*50d0*/  MOV R30, 0xffff ;  /* 0x0000ffff001e7802 */ /* 0x000fe20000000f00 */
[----:B------:R-:W2:Y:S01]  /*50e0*/  SHFL.BFLY PT, R16, R25, 0x4, 0x101f ;  /* 0x0c901f0019107f89 */ /* 0x000ea200000e0000 */
[----:B------:R-:W-:-:S02]  /*50f0*/  @!P0 MOV R23, R38 ;  /* 0x0000002600178202 */ /* 0x000fc40000000f00 */
[----:B------:R-:W-:Y:S01]  /*5100*/  MOV R38, 0xffff ;  /* 0x0000ffff00267802 */ /* 0x000fe20000000f00 */
[----:B------:R-:W3:Y:S01]  /*5110*/  SHFL.BFLY PT, R33, R34, 0x8, 0x101f ;  /* 0x0d101f0022217f89 */ /* 0x000ee200000e0000 */
[----:B------:R-:W-:Y:S02]  /*5120*/  @!P0 MOV R24, R37 ;  /* 0x0000002500188202 */ /* 0x000fe40000000f00 */
[----:B------:R-:W-:Y:S01]  /*5130*/  MOV R37, 0xffff ;  /* 0x0000ffff00257802 */ /* 0x000fe20000000f00 */
[----:B------:R-:W5:Y:S01]  /*5140*/  SHFL.BFLY PT, R30, R17, 0x4, 0x101f ;  /* 0x0c901f00111e7f89 */ /* 0x000f6200000e0000 */
[----:B------:R-:W-:Y:S02]  /*5150*/  MOV R21, RZ ;  /* 0x000000ff00157202 */ /* 0x000fe40000000f00 */
[----:B0-----:R-:W-:Y:S01]  /*5160*/  MOV R39, 0xffff ;  /* 0x0000ffff00277802 */ /* 0x001fe20000000f00 */
[----:B------:R-:W0:Y:S04]  /*5170*/  SHFL.BFLY PT, R38, R23, 0x8, 0x101f ;  /* 0x0d101f0017267f89 */ /* 0x000e2800000e0000 */
[----:B------:R-:W0:Y:S01]  /*5180*/  SHFL.BFLY PT, R37, R24, 0x8, 0x101f ;  /* 0x0d101f0018257f89 */ /* 0x000e2200000e0000 */
[----:B----4-:R-:W-:Y:S01]  /*5190*/  @!P0 MOV R21, R22 ;  /* 0x0000001600158202 */ /* 0x010fe20000000f00 */
[----:B------:R-:W-:-:S02]  /*51a0*/  IMAD.MOV.U32 R22, RZ, RZ, 0xffff ;  /* 0x0000ffffff167424 */ /* 0x000fc400078e00ff */
        /* <DEDUP_REMOVED lines=29> */
[----:B------:R-:W-:Y:S01]  /*5380*/  IMAD.MOV.U32 R18, RZ, RZ, 0xffff ;  /* 0x0000ffffff127424 */ /* 0x000fe200078e00ff */
[----:B------:R-:W-:Y:S01]  /*5390*/  MOV R23, 0xffff ;  /* 0x0000ffff00177802 */ /* 0x000fe20000000f00 */
[----:B------:R-:W3:Y:S01]  /*53a0*/  SHFL.BFLY PT, R19, R16, 0x1, 0x101f ;  /* 0x0c301f0010137f89 */ /* 0x000ee200000e0000 */
[----:B-1----:R-:W-:Y:S01]  /*53b0*/  FADD.FTZ R36, R33, R36 ;  /* 0x0000002421247221 */ /* 0x002fe20000010000 */
[----:B------:R-:W-:-:S02]  /*53c0*/  MOV R33, 0xffff ;  /* 0x0000ffff00217802 */ /* 0x000fc40000000f00 */
        /* <DEDUP_REMOVED lines=8> */
[----:B------:R-:W5:Y:S01]  /*5450*/  SHFL.BFLY PT, R24, R37, 0x2, 0x101f ;  /* 0x0c501f0025187f89 */ /* 0x000f6200000e0000 */
[----:B0-----:R-:W-:-:S03]  /*5460*/  FADD.FTZ R42, R42, R41 ;  /* 0x000000292a2a7221 */ /* 0x001fc60000010000 */
[----:B------:R-:W0:Y:S01]  /*5470*/  SHFL.BFLY PT, R20, R31, 0x4, 0x101f ;  /* 0x0c901f001f147f89 */ /* 0x000e2200000e0000 */
[----:B------:R-:W-:-:S03]  /*5480*/  IADD3 R41, R15, R6, RZ ;  /* 0x000000060f297210 */ /* 0x000fc60007ffe0ff */
[----:B------:R-:W0:Y:S01]  /*5490*/  SHFL.BFLY PT, R14, R17, 0x1, 0x101f ;  /* 0x0c301f00110e7f89 */ /* 0x000e2200000e0000 */
[----:B---3--:R-:W-:Y:S01]  /*54a0*/  FADD.FTZ R16, R16, R19 ;  /* 0x0000001310107221 */ /* 0x008fe20000010000 */
[----:B-1----:R-:W-:Y:S02]  /*54b0*/  FADD.FTZ R35, R35, R18 ;  /* 0x0000001223237221 */ /* 0x002fe40000010000 */
[----:B------:R-:W1:Y:S02]  /*54c0*/  SHFL.BFLY PT, R43, R42, 0x2, 0x101f ;  /* 0x0c501f002a2b7f89 */ /* 0x000e6400000e0000 */
[----:B------:R-:W-:Y:S01]  /*54d0*/  @!P0 F2FP.F16.F32.PACK_AB R30, RZ, R16 ;  /* 0x00000010ff1e823e */ /* 0x000fe200000000ff */
[----:B------:R-:W3:Y:S01]  /*54e0*/  @!P0 LDC.64 R18, c[0x0][0x220] ;  /* 0x00008800ff128b82 */ /* 0x000ee20000000a00 */
[----:B--2---:R-:W-:Y:S01]  /*54f0*/  FADD.FTZ R36, R36, R21 ;  /* 0x0000001524247221 */ /* 0x004fe20000010000 */
[----:B------:R-:W2:Y:S01]  /*5500*/  SHFL.BFLY PT, R34, R35, 0x1, 0x101f ;  /* 0x0c301f0023227f89 */ /* 0x000ea200000e0000 */
[----:B----4-:R-:W-:-:S03]  /*5510*/  FADD.FTZ R38, R38, R23 ;  /* 0x0000001726267221 */ /* 0x010fc60000010000 */
[----:B------:R-:W4:Y:S02]  /*5520*/  SHFL.BFLY PT, R33, R36, 0x1, 0x101f ;  /* 0x0c301f0024217f89 */ /* 0x000f2400000e0000 */
[----:B------:R-:W4:Y:S01]  /*5530*/  @!P0 LDC.64 R22, c[0x0][0x220] ;  /* 0x00008800ff168b82 */ /* 0x000f220000000a00 */
[----:B-----5:R-:W-:Y:S01]  /*5540*/  FADD.FTZ R37, R37, R24 ;  /* 0x0000001825257221 */ /* 0x020fe20000010000 */
[----:B------:R-:W5:Y:S01]  /*5550*/  SHFL.BFLY PT, R39, R38, 0x1, 0x101f ;  /* 0x0c301f0026277f89 */ /* 0x000f6200000e0000 */
[----:B0-----:R-:W-:-:S03]  /*5560*/  FADD.FTZ R31, R31, R20 ;  /* 0x000000141f1f7221 */ /* 0x001fc60000010000 */
[----:B------:R-:W0:Y:S02]  /*5570*/  SHFL.BFLY PT, R40, R37, 0x1, 0x101f ;  /* 0x0c301f0025287f89 */ /* 0x000e2400000e0000 */
[----:B------:R-:W0:Y:S01]  /*5580*/  @!P0 LDC.64 R24, c[0x0][0x218] ;  /* 0x00008600ff188b82 */ /* 0x000e220000000a00 */
[----:B------:R-:W-:Y:S01]  /*5590*/  FADD.FTZ R44, R17, R14 ;  /* 0x0000000e112c7221 */ /* 0x000fe20000010000 */
[----:B------:R-:W0:Y:S04]  /*55a0*/  SHFL.BFLY PT, R32, R31, 0x2, 0x101f ;  /* 0x0c501f001f207f89 */ /* 0x000e2800000e0000 */
[----:B------:R-:W-:Y:S01]  /*55b0*/  @!P0 F2FP.F16.F32.PACK_AB R44, RZ, R44 ;  /* 0x0000002cff2c823e */ /* 0x000fe200000000ff */
[----:B-1----:R-:W-:Y:S01]  /*55c0*/  FADD.FTZ R42, R42, R43 ;  /* 0x0000002b2a2a7221 */ /* 0x002fe20000010000 */
[----:B------:R-:W1:Y:S01]  /*55d0*/  @!P0 LDC.64 R20, c[0x0][0x218] ;  /* 0x00008600ff148b82 */ /* 0x000e620000000a00 */
[----:B---3--:R-:W-:-:S04]  /*55e0*/  @!P0 IMAD.WIDE R18, R41, 0x2, R18 ;  /* 0x0000000229128825 */ /* 0x008fc800078e0212 */
[----:B--2---:R-:W-:Y:S01]  /*55f0*/  FADD.FTZ R34, R35, R34 ;  /* 0x0000002223227221 */ /* 0x004fe20000010000 */
[----:B------:R-:W-:Y:S01]  /*5600*/  MOV R35, 0xffff ;  /* 0x0000ffff00237802 */ /* 0x000fe20000000f00 */
[----:B----4-:R-:W-:Y:S01]  /*5610*/  FADD.FTZ R33, R36, R33 ;  /* 0x0000002124217221 */ /* 0x010fe20000010000 */
[----:B------:R-:W2:Y:S01]  /*5620*/  @!P0 LDC.64 R16, c[0x0][0x218] ;  /* 0x00008600ff108b82 */ /* 0x000ea20000000a00 */
[----:B------:R-:W-:-:S04]  /*5630*/  @!P0 IMAD.WIDE R22, R41, 0x2, R22 ;  /* 0x0000000229168825 */ /* 0x000fc800078e0216 */
[----:B-----5:R-:W-:Y:S01]  /*5640*/  FADD.FTZ R38, R38, R39 ;  /* 0x0000002726267221 */ /* 0x020fe20000010000 */
[----:B------:R-:W3:Y:S01]  /*5650*/  SHFL.BFLY PT, R35, R42, 0x1, 0x101f ;  /* 0x0c301f002a237f89 */ /* 0x000ee200000e0000 */
[----:B0-----:R-:W-:-:S03]  /*5660*/  FADD.FTZ R37, R37, R40 ;  /* 0x0000002825257221 */ /* 0x001fc60000010000 */
[----:B------:R-:W-:Y:S01]  /*5670*/  @!P0 F2FP.F16.F32.PACK_AB R26, RZ, R38 ;  /* 0x00000026ff1a823e */ /* 0x000fe200000000ff */
[----:B------:R-:W0:Y:S01]  /*5680*/  @!P0 LDC.64 R14, c[0x0][0x220] ;  /* 0x00008800ff0e8b82 */ /* 0x000e220000000a00 */
[----:B------:R-:W-:-:S04]  /*5690*/  @!P0 IMAD.WIDE R24, R41, 0x2, R24 ;  /* 0x0000000229188825 */ /* 0x000fc800078e0218 */
[----:B------:R-:W-:Y:S01]  /*56a0*/  FADD.FTZ R31, R31, R32 ;  /* 0x000000201f1f7221 */ /* 0x000fe20000010000 */
[----:B------:R4:W-:Y:S01]  /*56b0*/  @!P0 STG.E.U16 desc[UR12][R24.64], R30 ;  /* 0x0000001e18008986 */ /* 0x0009e2000c10150c */
[----:B-1----:R-:W-:-:S03]  /*56c0*/  @!P0 IMAD.WIDE R20, R41, 0x2, R20 ;  /* 0x0000000229148825 */ /* 0x002fc600078e0214 */
[----:B------:R1:W-:Y:S01]  /*56d0*/  @!P0 STG.E.U16 desc[UR12][R22.64], R44 ;  /* 0x0000002c16008986 */ /* 0x0003e2000c10150c */
[----:B--2---:R-:W-:Y:S01]  /*56e0*/  @!P0 IMAD.WIDE R16, R41, 0x2, R16 ;  /* 0x0000000229108825 */ /* 0x004fe200078e0210 */
[----:B----4-:R-:W-:-:S03]  /*56f0*/  @!P0 F2FP.F16.F32.PACK_AB R25, RZ, R33 ;  /* 0x00000021ff19823e */ /* 0x010fc600000000ff */
[----:B---3--:R-:W-:Y:S01]  /*5700*/  FADD.FTZ R35, R42, R35 ;  /* 0x000000232a237221 */ /* 0x008fe20000010000 */
[----:B------:R-:W-:Y:S02]  /*5710*/  MOV R30, 0xffff ;  /* 0x0000ffff001e7802 */ /* 0x000fe40000000f00 */
[----:B-1----:R-:W-:Y:S02]  /*5720*/  @!P0 F2FP.F16.F32.PACK_AB R23, RZ, R34 ;  /* 0x00000022ff17823e */ /* 0x002fe400000000ff */
[----:B------:R-:W-:Y:S01]  /*5730*/  @!P0 F2FP.F16.F32.PACK_AB R33, RZ, R37 ;  /* 0x00000025ff21823e */ /* 0x000fe200000000ff */
[----:B0-----:R-:W-:Y:S01]  /*5740*/  @!P0 IMAD.WIDE R14, R41, 0x2, R14 ;  /* 0x00000002290e8825 */ /* 0x001fe200078e020e */
[----:B------:R0:W1:Y:S04]  /*5750*/  SHFL.BFLY PT, R30, R31, 0x1, 0x101f ;  /* 0x0c301f001f1e7f89 */ /* 0x00006800000e0000 */
[----:B------:R0:W-:Y:S04]  /*5760*/  @!P0 STG.E.U16 desc[UR12][R20.64+0x28], R23 ;  /* 0x0000281714008986 */ /* 0x0001e8000c10150c */
[----:B------:R0:W-:Y:S04]  /*5770*/  @!P0 STG.E.U16 desc[UR12][R18.64+0x28], R25 ;  /* 0x0000281912008986 */ /* 0x0001e8000c10150c */
[----:B------:R0:W-:Y:S04]  /*5780*/  @!P0 STG.E.U16 desc[UR12][R16.64+0x50], R26 ;  /* 0x0000501a10008986 */ /* 0x0001e8000c10150c */
[----:B------:R0:W-:Y:S02]  /*5790*/  @!P0 STG.E.U16 desc[UR12][R14.64+0x50], R33 ;  /* 0x000050210e008986 */ /* 0x0001e4000c10150c */
.L_x_1877:
        /* <DEDUP_REMOVED lines=9> */
.L_x_1807:
        /* <DEDUP_REMOVED lines=8> */
.L_x_1810:
[----:B------:R-:W-:Y:S01]  /*58b0*/  HFMA2.MMA R28, -RZ, RZ, 0, 4.76837158203125e-07 ;  /* 0x00000008ff1c7435 */ /* 0x000fe200000001ff */
[----:B-1----:R-:W-:Y:S01]  /*58c0*/  MOV R29, R14 ;  /* 0x0000000e001d7202 */ /* 0x002fe20000000f00 */
[----:B------:R-:W-:Y:S01]  /*58d0*/  IMAD.MOV.U32 R27, RZ, RZ, 0x101f ;  /* 0x0000101fff1b7424 */ /* 0x000fe200078e00ff */
[----:B------:R-:W-:-:S08]  /*58e0*/  MOV R26, 0xffff ;  /* 0x0000ffff001a7802 */ /* 0x000fd00000000f00 */
[----:B0-2---:R-:W-:Y:S05]  /*58f0*/  WARPSYNC.COLLECTIVE R26, `(.L_x_1815) ;  /* 0x000000001a087348 */ /* 0x005fea0003c00000 */
[----:B------:R1:W3:Y:S02]  /*5900*/  SHFL.BFLY P2, R30, R29, R28, R27 ;  /* 0x0c00001c1d1e7389 */ /* 0x0002e4000004001b */
[----:B0123--:R-:W-:Y:S01]  /*5910*/  ENDCOLLECTIVE ;  /* 0x000000000000791b */ /* 0x00ffe20003800000 */
.L_x_1815:
[----:B------:R-:W-:Y:S02]  /*5920*/  MOV R29, R15 ;  /* 0x0000000f001d7202 */ /* 0x000fe40000000f00 */
[----:B------:R-:W-:-:S07]  /*5930*/  MOV R17, R30 ;  /* 0x0000001e00117202 */ /* 0x000fce0000000f00 */
[----:B------:R-:W-:Y:S05]  /*5940*/  WARPSYNC.COLLECTIVE R26, `(.L_x_1816) ;  /* 0x000000001a087348 */ /* 0x000fea0003c00000 */
[----:B------:R0:W1:Y:S02]  /*5950*/  SHFL.BFLY P2, R30, R29, R28, R27 ;  /* 0x0c00001c1d1e7389 */ /* 0x000064000004001b */
[----:B01----:R-:W-:Y:S01]  /*5960*/  ENDCOLLECTIVE ;  /* 0x000000000000791b */ /* 0x003fe20003800000 */
.L_x_1816:
[----:B------:R-:W-:Y:S01]  /*5970*/  FADD.FTZ R17, R17, R14 ;  /* 0x0000000e11117221 */ /* 0x000fe20000010000 */
[----:B------:R-:W-:-:S04]  /*5980*/  HFMA2.MMA R28, -RZ, RZ, 0, 2.384185791015625e-07 ;  /* 0x00000004ff1c7435 */ /* 0x000fc800000001ff */
[----:B------:R-:W-:Y:S02]  /*5990*/  MOV R29, R17 ;  /* 0x00000011001d7202 */ /* 0x000fe40000000f00 */
[----:B------:R-:W-:-:S07]  /*59a0*/  MOV R16, R30 ;  /* 0x0000001e00107202 */ /* 0x000fce0000000f00 */
[----:B------:R-:W-:Y:S05]  /*59b0*/  WARPSYNC.COLLECTIVE R26, `(.L_x_1817) ;  /* 0x000000001a087348 */ /* 0x000fea0003c00000 */
[----:B------:R0:W1:Y:S02]  /*59c0*/  SHFL.BFLY P2, R30, R29, R28, R27 ;  /* 0x0c00001c1d1e7389 */ /* 0x000064000004001b */
[----:B01----:R-:W-:Y:S01]  /*59d0*/  ENDCOLLECTIVE ;  /* 0x000000000000791b */ /* 0x003fe20003800000 */
.L_x_1817:
[----:B------:R-:W-:-:S05]  /*59e0*/  FADD.FTZ R16, R16, R15 ;  /* 0x0000000f10107221 */ /* 0x000fca0000010000 */
[----:B------:R-:W-:Y:S02]  /*59f0*/  MOV R29, R16 ;  /* 0x00000010001d7202 */ /* 0x000fe40000000f00 */
[----:B------:R-:W-:-:S07]  /*5a00*/  MOV R18, R30 ;  /* 0x0000001e00127202 */ /* 0x000fce0000000f00 */
[----:B------:R-:W-:Y:S05]  /*5a10*/  WARPSYNC.COLLECTIVE R26, `(.L_x_1818) ;  /* 0x000000001a087348 */ /* 0x000fea0003c00000 */
[----:B------:R0:W1:Y:S02]  /*5a20*/  SHFL.BFLY P2, R30, R29, R28, R27 ;  /* 0x0c00001c1d1e7389 */ /* 0x000064000004001b */
[----:B01----:R-:W-:Y:S01]  /*5a30*/  ENDCOLLECTIVE ;  /* 0x000000000000791b */ /* 0x003fe20003800000 */
.L_x_1818:
[----:B------:R-:W-:Y:S01]  /*5a40*/  FADD.FTZ R18, R17, R18 ;  /* 0x0000001211127221 */ /* 0x000fe20000010000 */
[----:B------:R-:W-:-:S04]  /*5a50*/  HFMA2.MMA R28, -RZ, RZ, 0, 1.1920928955078125e-07 ;  /* 0x00000002ff1c7435 */ /* 0x000fc800000001ff */
[----:B------:R-:W-:Y:S01]  /*5a60*/  MOV R29, R18 ;  /* 0x00000012001d7202 */ /* 0x000fe20000000f00 */
[----:B------:R-:W-:-:S07]  /*5a70*/  IMAD.MOV.U32 R19, RZ, RZ, R30 ;  /* 0x000000ffff137224 */ /* 0x000fce00078e001e */
[----:B------:R-:W-:Y:S05]  /*5a80*/  WARPSYNC.COLLECTIVE R26, `(.L_x_1819) ;  /* 0x000000001a087348 */ /* 0x000fea0003c00000 */
[----:B------:R0:W1:Y:S02]  /*5a90*/  SHFL.BFLY P2, R30, R29, R28, R27 ;  /* 0x0c00001c1d1e7389 */ /* 0x000064000004001b */
[----:B01----:R-:W-:Y:S01]  /*5aa0*/  ENDCOLLECTIVE ;  /* 0x000000000000791b */ /* 0x003fe20003800000 */
.L_x_1819:
[----:B------:R-:W-:-:S05]  /*5ab0*/  FADD.FTZ R19, R16, R19 ;  /* 0x0000001310137221 */ /* 0x000fca0000010000 */
[----:B------:R-:W-:Y:S02]  /*5ac0*/  MOV R29, R19 ;  /* 0x00000013001d7202 */ /* 0x000fe40000000f00 */
[----:B------:R-:W-:-:S07]  /*5ad0*/  MOV R21, R30 ;  /* 0x0000001e00157202 */ /* 0x000fce0000000f00 */
[----:B------:R-:W-:Y:S05]  /*5ae0*/  WARPSYNC.COLLECTIVE R26, `(.L_x_1820) ;  /* 0x000000001a087348 */ /* 0x000fea0003c00000 */
[----:B------:R0:W1:Y:S02]  /*5af0*/  SHFL.BFLY P2, R30, R29, R28, R27 ;  /* 0x0c00001c1d1e7389 */ /* 0x000064000004001b */
[----:B01----:R-:W-:Y:S01]  /*5b00*/  ENDCOLLECTIVE ;  /* 0x000000000000791b */ /* 0x003fe20003800000 */
.L_x_1820:
[----:B------:R-:W-:Y:S01]  /*5b10*/  FADD.FTZ R21, R18, R21 ;  /* 0x0000001512157221 */ /* 0x000fe20000010000 */
[----:B------:R-:W-:-:S04]  /*5b20*/  HFMA2.MMA R28, -RZ, RZ, 0, 5.9604644775390625e-08 ;  /* 0x00000001ff1c7435 */ /* 0x000fc800000001ff */
[----:B------:R-:W-:Y:S02]  /*5b30*/  MOV R29, R21 ;  /* 0x00000015001d7202 */ /* 0x000fe40000000f00 */
[----:B------:R-:W-:-:S07]  /*5b40*/  MOV R14, R30 ;  /* 0x0000001e000e7202 */ /* 0x000fce0000000f00 */
[----:B------:R-:W-:Y:S05]  /*5b50*/  WARPSYNC.COLLECTIVE R26, `(.L_x_1821) ;  /* 0x000000001a087348 */ /* 0x000fea0003c00000 */
[----:B------:R0:W1:Y:S02]  /*5b60*/  SHFL.BFLY P2, R30, R29, R28, R27 ;  /* 0x0c00001c1d1e7389 */ /* 0x000064000004001b */
[----:B01----:R-:W-:Y:S01]  /*5b70*/  ENDCOLLECTIVE ;  /* 0x000000000000791b */ /* 0x003fe20003800000 */
.L_x_1821:
[----:B------:R-:W-:-:S04]  /*5b80*/  FADD.FTZ R14, R19, R14 ;  /* 0x0000000e130e7221 */ /* 0x000fc80000010000 */
[----:B------:R-:W-:Y:S01]  /*5b90*/  IMAD.MOV.U32 R29, RZ, RZ, R14 ;  /* 0x000000ffff1d7224 */ /* 0x000fe200078e000e */
[----:B------:R-:W-:-:S07]  /*5ba0*/  MOV R20, R30 ;  /* 0x0000001e00147202 */ /* 0x000fce0000000f00 */
[----:B------:R-:W-:Y:S05]  /*5bb0*/  WARPSYNC.COLLECTIVE R26, `(.L_x_1822) ;  /* 0x000000001a087348 */ /* 0x000fea0003c00000 */
[----:B------:R0:W1:Y:S02]  /*5bc0*/  SHFL.BFLY P2, R30, R29, R28, R27 ;  /* 0x0c00001c1d1e7389 */ /* 0x000064000004001b */
[----:B01----:R-:W-:Y:S01]  /*5bd0*/  ENDCOLLECTIVE ;  /* 0x000000000000791b */ /* 0x003fe20003800000 */
.L_x_1822:
[----:B------:R-:W-:Y:S01]  /*5be0*/  FADD.FTZ R20, R21, R20 ;  /* 0x0000001415147221 */ /* 0x000fe20000010000 */
[----:B------:R-:W-:Y:S06]  /*5bf0*/  BRA `(.L_x_1823) ;  /* 0xffffffe800d87947 */ /* 0x000fec000383ffff */
.L_x_1811:
        /* <DEDUP_REMOVED lines=8> */
.L_x_1825:
[----:B------:R-:W-:Y:S05]  /*5c80*/  BSYNC B1 ;  /* 0x0000000000017941 */ /* 0x000fea0003800000 */
.L_x_1824:
        /* <DEDUP_REMOVED lines=8> */
.L_x_1826:
[----:B------:R-:W-:Y:S01]  /*5d10*/  FADD.FTZ R21, R21, R14 ;  /* 0x0000000e15157221 */ /* 0x000fe20000010000 */
[----:B------:R-:W-:-:S04]  /*5d20*/  HFMA2.MMA R28, -RZ, RZ, 0, 2.384185791015625e-07 ;  /* 0x00000004ff1c7435 */ /* 0x000fc800000001ff */
[----:B------:R-:W-:Y:S02]  /*5d30*/  MOV R29, R21 ;  /* 0x00000015001d7202 */ /* 0x000fe40000000f00 */
[----:B------:R-:W-:-:S07]  /*5d40*/  MOV R20, R30 ;  /* 0x0000001e00147202 */ /* 0x000fce0000000f00 */
[----:B------:R-:W-:Y:S05]  /*5d50*/  WARPSYNC.COLLECTIVE R26, `(.L_x_1827) ;  /* 0x000000001a087348 */ /* 0x000fea0003c00000 */
[----:B------:R0:W1:Y:S02]  /*5d60*/  SHFL.BFLY P2, R30, R29, R28, R27 ;  /* 0x0c00001c1d1e7389 */ /* 0x000064000004001b */
[----:B01----:R-:W-:Y:S01]  /*5d70*/  ENDCOLLECTIVE ;  /* 0x000000000000791b */ /* 0x003fe20003800000 */
.L_x_1827:
[----:B------:R-:W-:-:S05]  /*5d80*/  FADD.FTZ R20, R20, R15 ;  /* 0x0000000f14147221 */ /* 0x000fca0000010000 */
[----:B------:R-:W-:Y:S02]  /*5d90*/  MOV R29, R20 ;  /* 0x00000014001d7202 */ /* 0x000fe40000000f00 */
[----:B------:R-:W-:-:S07]  /*5da0*/  MOV R22, R30 ;  /* 0x0000001e00167202 */ /* 0x000fce0000000f00 */
[----:B------:R-:W-:Y:S05]  /*5db0*/  WARPSYNC.COLLECTIVE R26, `(.L_x_1828) ;  /* 0x000000001a087348 */ /* 0x000fea0003c00000 */
[----:B------:R0:W1:Y:S02]  /*5dc0*/  SHFL.BFLY P2, R30, R29, R28, R27 ;  /* 0x0c00001c1d1e7389 */ /* 0x000064000004001b */
[----:B01----:R-:W-:Y:S01]  /*5dd0*/  ENDCOLLECTIVE ;  /* 0x000000000000791b */ /* 0x003fe20003800000 */
.L_x_1828:
[----:B------:R-:W-:Y:S01]  /*5de0*/  FADD.FTZ R22, R21, R22 ;  /* 0x0000001615167221 */ /* 0x000fe20000010000 */
[----:B------:R-:W-:-:S04]  /*5df0*/  HFMA2.MMA R28, -RZ, RZ, 0, 1.1920928955078125e-07 ;  /* 0x00000002ff1c7435 */ /* 0x000fc800000001ff */
[----:B------:R-:W-:Y:S02]  /*5e00*/  MOV R29, R22 ;  /* 0x00000016001d7202 */ /* 0x000fe40000000f00 */
[----:B------:R-:W-:-:S07]  /*5e10*/  MOV R23, R30 ;  /* 0x0000001e00177202 */ /* 0x000fce0000000f00 */
[----:B------:R-:W-:Y:S05]  /*5e20*/  WARPSYNC.COLLECTIVE R26, `(.L_x_1829) ;  /* 0x000000001a087348 */ /* 0x000fea0003c00000 */
[----:B------:R0:W1:Y:S02]  /*5e30*/  SHFL.BFLY P2, R30, R29, R28, R27 ;  /* 0x0c00001c1d1e7389 */ /* 0x000064000004001b */
[----:B01----:R-:W-:Y:S01]  /*5e40*/  ENDCOLLECTIVE ;  /* 0x000000000000791b */ /* 0x003fe20003800000 */
.L_x_1829:
[----:B------:R-:W-:-:S05]  /*5e50*/  FADD.FTZ R23, R20, R23 ;  /* 0x0000001714177221 */ /* 0x000fca0000010000 */
[----:B------:R-:W-:Y:S01]  /*5e60*/  MOV R29, R23 ;  /* 0x00000017001d7202 */ /* 0x000fe20000000f00 */
[----:B------:R-:W-:-:S07]  /*5e70*/  IMAD.MOV.U32 R25, RZ, RZ, R30 ;  /* 0x000000ffff197224 */ /* 0x000fce00078e001e */
[----:B------:R-:W-:Y:S05]  /*5e80*/  WARPSYNC.COLLECTIVE R26, `(.L_x_1830) ;  /* 0x000000001a087348 */ /* 0x000fea0003c00000 */
[----:B------:R0:W1:Y:S02]  /*5e90*/  SHFL.BFLY P2, R30, R29, R28, R27 ;  /* 0x0c00001c1d1e7389 */ /* 0x000064000004001b */
[----:B01----:R-:W-:Y:S01]  /*5ea0*/  ENDCOLLECTIVE ;  /* 0x000000000000791b */ /* 0x003fe20003800000 */
.L_x_1830:
[----:B------:R-:W-:Y:S01]  /*5eb0*/  FADD.FTZ R25, R22, R25 ;  /* 0x0000001916197221 */ /* 0x000fe20000010000 */
[----:B------:R-:W-:-:S04]  /*5ec0*/  HFMA2.MMA R28, -RZ, RZ, 0, 5.9604644775390625e-08 ;  /* 0x00000001ff1c7435 */ /* 0x000fc800000001ff */
[----:B------:R-:W-:Y:S02]  /*5ed0*/  MOV R29, R25 ;  /* 0x00000019001d7202 */ /* 0x000fe40000000f00 */
[----:B------:R-:W-:-:S07]  /*5ee0*/  MOV R14, R30 ;  /* 0x0000001e000e7202 */ /* 0x000fce0000000f00 */
[----:B------:R-:W-:Y:S05]  /*5ef0*/  WARPSYNC.COLLECTIVE R26, `(.L_x_1831) ;  /* 0x000000001a087348 */ /* 0x000fea0003c00000 */
[----:B------:R0:W1:Y:S02]  /*5f00*/  SHFL.BFLY P2, R30, R29, R28, R27 ;  /* 0x0c00001c1d1e7389 */ /* 0x000064000004001b */
[----:B01----:R-:W-:Y:S01]  /*5f10*/  ENDCOLLECTIVE ;  /* 0x000000000000791b */ /* 0x003fe20003800000 */
.L_x_1831:
[----:B------:R-:W-:-:S05]  /*5f20*/  FADD.FTZ R14, R23, R14 ;  /* 0x0000000e170e7221 */ /* 0x000fca0000010000 */
[----:B------:R-:W-:Y:S02]  /*5f30*/  MOV R29, R14 ;  /* 0x0000000e001d7202 */ /* 0x000fe40000000f00 */
[----:B------:R-:W-:-:S07]  /*5f40*/  MOV R24, R30 ;  /* 0x0000001e00187202 */ /* 0x000fce0000000f00 */
[----:B------:R-:W-:Y:S05]  /*5f50*/  WARPSYNC.COLLECTIVE R26, `(.L_x_1832) ;  /* 0x000000001a087348 */ /* 0x000fea0003c00000 */
[----:B------:R0:W1:Y:S02]  /*5f60*/  SHFL.BFLY P2, R30, R29, R28, R27 ;  /* 0x0c00001c1d1e7389 */ /* 0x000064000004001b */
[----:B01----:R-:W-:Y:S01]  /*5f70*/  ENDCOLLECTIVE ;  /* 0x000000000000791b */ /* 0x003fe20003800000 */
.L_x_1832:
[----:B------:R-:W-:Y:S01]  /*5f80*/  FADD.FTZ R24, R25, R24 ;  /* 0x0000001819187221 */ /* 0x000fe20000010000 */
[----:B------:R-:W-:Y:S06]  /*5f90*/  BRA `(.L_x_1833) ;  /* 0xffffffe800a87947 */ /* 0x000fec000383ffff */
.L_x_1812:
        /* <DEDUP_REMOVED lines=8> */
.L_x_1835:
[----:B------:R-:W-:Y:S05]  /*6020*/  BSYNC B1 ;  /* 0x0000000000017941 */ /* 0x000fea0003800000 */
.L_x_1834:
        /* <DEDUP_REMOVED lines=8> */
.L_x_1836:
[----:B------:R-:W-:-:S05]  /*60b0*/  FADD.FTZ R21, R21, R14 ;  /* 0x0000000e15157221 */ /* 0x000fca0000010000 */
[----:B------:R-:W-:Y:S01]  /*60c0*/  MOV R29, R21 ;  /* 0x00000015001d7202 */ /* 0x000fe20000000f00 */
[----:B------:R-:W-:Y:S01]  /*60d0*/  IMAD.MOV.U32 R28, RZ, RZ, 0x4 ;  /* 0x00000004ff1c7424 */ /* 0x000fe200078e00ff */
[----:B------:R-:W-:-:S07]  /*60e0*/  MOV R20, R30 ;  /* 0x0000001e00147202 */ /* 0x000fce0000000f00 */
[----:B------:R-:W-:Y:S05]  /*60f0*/  WARPSYNC.COLLECTIVE R26, `(.L_x_1837) ;  /* 0x000000001a087348 */ /* 0x000fea0003c00000 */
[----:B------:R0:W1:Y:S02]  /*6100*/  SHFL.BFLY P2, R30, R29, R28, R27 ;  /* 0x0c00001c1d1e7389 */ /* 0x000064000004001b */
[----:B01----:R-:W-:Y:S01]  /*6110*/  ENDCOLLECTIVE ;  /* 0x000000000000791b */ /* 0x003fe20003800000 */
.L_x_1837:
[----:B------:R-:W-:-:S05]  /*6120*/  FADD.FTZ R20, R20, R15 ;  /* 0x0000000f14147221 */ /* 0x000fca0000010000 */
[----:B------:R-:W-:Y:S02]  /*6130*/  MOV R29, R20 ;  /* 0x00000014001d7202 */ /* 0x000fe40000000f00 */
[----:B------:R-:W-:-:S07]  /*6140*/  MOV R22, R30 ;  /* 0x0000001e00167202 */ /* 0x000fce0000000f00 */
[----:B------:R-:W-:Y:S05]  /*6150*/  WARPSYNC.COLLECTIVE R26, `(.L_x_1838) ;  /* 0x000000001a087348 */ /* 0x000fea0003c00000 */
[----:B------:R0:W1:Y:S02]  /*6160*/  SHFL.BFLY P2, R30, R29, R28, R27 ;  /* 0x0c00001c1d1e7389 */ /* 0x000064000004001b */
[----:B01----:R-:W-:Y:S01]  /*6170*/  ENDCOLLECTIVE ;  /* 0x000000000000791b */ /* 0x003fe20003800000 */
.L_x_1838:
[----:B------:R-:W-:Y:S01]  /*6180*/  FADD.FTZ R22, R21, R22 ;  /* 0x0000001615167221 */ /* 0x000fe20000010000 */
[----:B------:R-:W-:-:S04]  /*6190*/  HFMA2.MMA R28, -RZ, RZ, 0, 1.1920928955078125e-07 ;  /* 0x00000002ff1c7435 */ /* 0x000fc800000001ff */
[----:B------:R-:W-:Y:S02]  /*61a0*/  MOV R29, R22 ;  /* 0x00000016001d7202 */ /* 0x000fe40000000f00 */
[----:B------:R-:W-:-:S07]  /*61b0*/  MOV R23, R30 ;  /* 0x0000001e00177202 */ /* 0x000fce0000000f00 */
[----:B------:R-:W-:Y:S05]  /*61c0*/  WARPSYNC.COLLECTIVE R26, `(.L_x_1839) ;  /* 0x000000001a087348 */ /* 0x000fea0003c00000 */
[----:B------:R0:W1:Y:S02]  /*61d0*/  SHFL.BFLY P2, R30, R29, R28, R27 ;  /* 0x0c00001c1d1e7389 */ /* 0x000064000004001b */
[----:B01----:R-:W-:Y:S01]  /*61e0*/  ENDCOLLECTIVE ;  /* 0x000000000000791b */ /* 0x003fe20003800000 */
.L_x_1839:
[----:B------:R-:W-:-:S05]  /*61f0*/  FADD.FTZ R23, R20, R23 ;  /* 0x0000001714177221 */ /* 0x000fca0000010000 */
[----:B------:R-:W-:Y:S02]  /*6200*/  MOV R29, R23 ;  /* 0x00000017001d7202 */ /* 0x000fe40000000f00 */
[----:B------:R-:W-:-:S07]  /*6210*/  MOV R25, R30 ;  /* 0x0000001e00197202 */ /* 0x000fce0000000f00 */
[----:B------:R-:W-:Y:S05]  /*6220*/  WARPSYNC.COLLECTIVE R26, `(.L_x_1840) ;  /* 0x000000001a087348 */ /* 0x000fea0003c00000 */
[----:B------:R0:W1:Y:S02]  /*6230*/  SHFL.BFLY P2, R30, R29, R28, R27 ;  /* 0x0c00001c1d1e7389 */ /* 0x000064000004001b */
[----:B01----:R-:W-:Y:S01]  /*6240*/  ENDCOLLECTIVE ;  /* 0x000000000000791b */ /* 0x003fe20003800000 */
.L_x_1840:
[----:B------:R-:W-:Y:S01]  /*6250*/  FADD.FTZ R25, R22, R25 ;  /* 0x0000001916197221 */ /* 0x000fe20000010000 */
[----:B------:R-:W-:-:S03]  /*6260*/  HFMA2.MMA R28, -RZ, RZ, 0, 5.9604644775390625e-08 ;  /* 0x00000001ff1c7435 */ /* 0x000fc600000001ff */
[----:B------:R-:W-:Y:S01]  /*6270*/  IMAD.MOV.U32 R29, RZ, RZ, R25 ;  /* 0x000000ffff1d7224 */ /* 0x000fe200078e0019 */
[----:B------:R-:W-:-:S07]  /*6280*/  MOV R14, R30 ;  /* 0x0000001e000e7202 */ /* 0x000fce0000000f00 */
[----:B------:R-:W-:Y:S05]  /*6290*/  WARPSYNC.COLLECTIVE R26, `(.L_x_1841) ;  /* 0x000000001a087348 */ /* 0x000fea0003c00000 */
[----:B------:R0:W1:Y:S02]  /*62a0*/  SHFL.BFLY P2, R30, R29, R28, R27 ;  /* 0x0c00001c1d1e7389 */ /* 0x000064000004001b */
[----:B01----:R-:W-:Y:S01]  /*62b0*/  ENDCOLLECTIVE ;  /* 0x000000000000791b */ /* 0x003fe20003800000 */
.L_x_1841:
[----:B------:R-:W-:-:S05]  /*62c0*/  FADD.FTZ R14, R23, R14 ;  /* 0x0000000e170e7221 */ /* 0x000fca0000010000 */
[----:B------:R-:W-:Y:S02]  /*62d0*/  MOV R29, R14 ;  /* 0x0000000e001d7202 */ /* 0x000fe40000000f00 */
[----:B------:R-:W-:-:S07]  /*62e0*/  MOV R24, R30 ;  /* 0x0000001e00187202 */ /* 0x000fce0000000f00 */
[----:B------:R-:W-:Y:S05]  /*62f0*/  WARPSYNC.COLLECTIVE R26, `(.L_x_1842) ;  /* 0x000000001a087348 */ /* 0x000fea0003c00000 */
[----:B------:R0:W1:Y:S02]  /*6300*/  SHFL.BFLY P2, R30, R29, R28, R27 ;  /* 0x0c00001c1d1e7389 */ /* 0x000064000004001b */
[----:B01----:R-:W-:Y:S01]  /*6310*/  ENDCOLLECTIVE ;  /* 0x000000000000791b */ /* 0x003fe20003800000 */
.L_x_1842:
[----:B------:R-:W-:Y:S01]  /*6320*/  FADD.FTZ R24, R25, R24 ;  /* 0x0000001819187221 */ /* 0x000fe20000010000 */
[----:B------:R-:W-:Y:S06]  /*6330*/  BRA `(.L_x_1843) ;  /* 0xffffffe800647947 */ /* 0x000fec000383ffff */
.L_x_1813:
        /* <DEDUP_REMOVED lines=8> */
.L_x_1845:
[----:B------:R-:W-:Y:S05]  /*63c0*/  BSYNC B0 ;  /* 0x0000000000007941 */ /* 0x000fea0003800000 */
.L_x_1844:
[----:B------:R-:W-:Y:S01]  /*63d0*/  HFMA2.MMA R28, -RZ, RZ, 0, 4.76837158203125e-07 ;  /* 0x00000008ff1c7435 */ /* 0x000fe200000001ff */
[----:B------:R-:W-:Y:S01]  /*63e0*/  IMAD.MOV.U32 R29, RZ, RZ, R14 ;  /* 0x000000ffff1d7224 */ /* 0x000fe200078e000e */
[----:B------:R-:W-:Y:S01]  /*63f0*/  MOV R27, 0x101f ;  /* 0x0000101f001b7802 */ /* 0x000fe20000000f00 */
[----:B------:R-:W-:Y:S01]  /*6400*/  @!P0 VIADD R18, R15, 0x14 ;  /* 0x000000140f128836 */ /* 0x000fe20000000000 */
[----:B------:R-:W-:Y:S01]  /*6410*/  MOV R26, 0xffff ;  /* 0x0000ffff001a7802 */ /* 0x000fe20000000f00 */
[----:B------:R-:W-:Y:S01]  /*6420*/  HFMA2.MMA R32, -RZ, RZ, 0, 0 ;  /* 0x00000000ff207435 */ /* 0x000fe200000001ff */
[----:B------:R-:W-:Y:S02]  /*6430*/  MOV R17, R30 ;  /* 0x0000001e00117202 */ /* 0x000fe40000000f00 */
[----:B------:R-:W-:-:S08]  /*6440*/  @!P0 SHF.L.U32 R19, R10, 0x1, RZ ;  /* 0x000000010a138819 */ /* 0x000fd000000006ff */
[----:B------:R-:W-:Y:S05]  /*6450*/  WARPSYNC.COLLECTIVE R26, `(.L_x_1846) ;  /* 0x000000001a087348 */ /* 0x000fea0003c00000 */
[----:B------:R0:W1:Y:S02]  /*6460*/  SHFL.BFLY P2, R30, R29, R28, R27 ;  /* 0x0c00001c1d1e7389 */ /* 0x000064000004001b */
[----:B01----:R-:W-:Y:S01]  /*6470*/  ENDCOLLECTIVE ;  /* 0x000000000000791b */ /* 0x003fe20003800000 */
.L_x_1846:
[----:B------:R-:W-:Y:S01]  /*6480*/  @!P0 LEA R23, R10, UR4, 0x7 ;  /* 0x000000040a178c11 */ /* 0x000fe2000f8e38ff */
[----:B------:R-:W-:Y:S01]  /*6490*/  FADD.FTZ R25, R17, R16 ;  /* 0x0000001011197221 */ /* 0x000fe20000010000 */
[----:B------:R-:W-:Y:S02]  /*64a0*/  @!P0 LOP3.LUT R18, R18, R19, RZ, 0x3c, !PT ;  /* 0x0000001312128212 */ /* 0x000fe400078e3cff */
[----:B------:R-:W-:Y:S02]  /*64b0*/  MOV R34, RZ ;  /* 0x000000ff00227202 */ /* 0x000fe40000000f00 */
[----:B------:R-:W-:Y:S02]  /*64c0*/  @!P0 LEA R18, R18, R23, 0x2 ;  /* 0x0000001712128211 */ /* 0x000fe400078e10ff */
[C---:B------:R-:W-:Y:S02]  /*64d0*/  @!P0 SHF.L.U32 R22, R10.reuse, 0x1, RZ ;  /* 0x000000010a168819 */ /* 0x040fe400000006ff */
[----:B------:R-:W-:Y:S01]  /*64e0*/  @!P0 LEA R24, R10, UR4, 0x7 ;  /* 0x000000040a188c11 */ /* 0x000fe2000f8e38ff */
[----:B------:R0:W1:Y:S01]  /*64f0*/  @!P0 LDS R20, [R18] ;  /* 0x0000000012148984 */ /* 0x0000620000000800 */
[----:B------:R-:W-:Y:S01]  /*6500*/  MOV R23, RZ ;  /* 0x000000ff00177202 */ /* 0x000fe20000000f00 */
[----:B------:R-:W-:Y:S01]  /*6510*/  HFMA2.MMA R28, -RZ, RZ, 0, 2.384185791015625e-07 ;  /* 0x00000004ff1c7435 */ /* 0x000fe200000001ff */
[----:B------:R-:W-:Y:S01]  /*6520*/  MOV R29, R25 ;  /* 0x00000019001d7202 */ /* 0x000fe20000000f00 */
[----:B------:R0:W2:Y:S01]  /*6530*/  @!P0 LDS R21, [R18+0x500] ;  /* 0x0005000012158984 */ /* 0x0000a20000000800 */
[----:B------:R-:W-:-:S08]  /*6540*/  FADD.FTZ R17, R30, R14 ;  /* 0x0000000e1e117221 */ /* 0x000fd00000010000 */
[----:B012---:R-:W-:Y:S05]  /*6550*/  WARPSYNC.COLLECTIVE R26, `(.L_x_1847) ;  /* 0x000000001a087348 */ /* 0x007fea0003c00000 */
[----:B------:R3:W4:Y:S02]  /*6560*/  SHFL.BFLY P2, R30, R29, R28, R27 ;  /* 0x0c00001c1d1e7389 */ /* 0x000724000004001b */
[----:B01234-:R-:W-:Y:S01]  /*6570*/  ENDCOLLECTIVE ;  /* 0x000000000000791b */ /* 0x01ffe20003800000 */
.L_x_1847:
[----:B------:R-:W-:Y:S02]  /*6580*/  MOV R29, R17 ;  /* 0x00000011001d7202 */ /* 0x000fe40000000f00 */
[----:B------:R-:W-:-:S07]  /*6590*/  MOV R16, R30 ;  /* 0x0000001e00107202 */ /* 0x000fce0000000f00 */
[----:B------:R-:W-:Y:S05]  /*65a0*/  WARPSYNC.COLLECTIVE R26, `(.L_x_1848) ;  /* 0x000000001a087348 */ /* 0x000fea0003c00000 */
[----:B------:R0:W1:Y:S02]  /*65b0*/  SHFL.BFLY P2, R30, R29, R28, R27 ;  /* 0x0c00001c1d1e7389 */ /* 0x000064000004001b */
[----:B01----:R-:W-:Y:S01]  /*65c0*/  ENDCOLLECTIVE ;  /* 0x000000000000791b */ /* 0x003fe20003800000 */
.L_x_1848:
[----:B------:R-:W-:Y:S01]  /*65d0*/  @!P0 MOV R32, R20 ;  /* 0x0000001400208202 */ /* 0x000fe20000000f00 */
[----:B------:R-:W-:Y:S01]  /*65e0*/  FADD.FTZ R19, R25, R16 ;  /* 0x0000001019137221 */ /* 0x000fe20000010000 */
[----:B------:R-:W-:Y:S01]  /*65f0*/  @!P0 IMAD.MOV.U32 R34, RZ, RZ, R21 ;  /* 0x000000ffff228224 */ /* 0x000fe200078e0015 */
[----:B------:R-:W-:-:S04]  /*6600*/  @!P0 IADD3 R21, R15, 0x28, RZ ;  /* 0x000000280f158810 */ /* 0x000fc80007ffe0ff */
[----:B------:R-:W-:Y:S01]  /*6610*/  @!P0 LOP3.LUT R21, R21, R22, RZ, 0x3c, !PT ;  /* 0x0000001615158212 */ /* 0x000fe200078e3cff */
[----:B------:R-:W-:Y:S01]  /*6620*/  HFMA2.MMA R28, -RZ, RZ, 0, 1.1920928955078125e-07 ;  /* 0x00000002ff1c7435 */ /* 0x000fe200000001ff */
[----:B------:R-:W-:-:S03]  /*6630*/  MOV R29, R19 ;  /* 0x00000013001d7202 */ /* 0x000fc60000000f00 */
[----:B------:R-:W-:Y:S01]  /*6640*/  @!P0 IMAD R22, R21, 0x4, R24 ;  /* 0x0000000415168824 */ /* 0x000fe200078e0218 */
[----:B------:R-:W-:-:S04]  /*6650*/  HFMA2.MMA R24, -RZ, RZ, 0, 0 ;  /* 0x00000000ff187435 */ /* 0x000fc800000001ff */
[----:B------:R0:W1:Y:S01]  /*6660*/  @!P0 LDS R37, [R22] ;  /* 0x0000000016258984 */ /* 0x0000620000000800 */
[----:B------:R-:W-:-:S03]  /*6670*/  FADD.FTZ R14, R17, R30 ;  /* 0x0000001e110e7221 */ /* 0x000fc60000010000 */
[----:B------:R0:W2:Y:S04]  /*6680*/  @!P0 LDS R38, [R22+0x500] ;  /* 0x0005000016268984 */ /* 0x0000a80000000800 */
[----:B012---:R-:W-:Y:S05]  /*6690*/  WARPSYNC.COLLECTIVE R26, `(.L_x_1849) ;  /* 0x000000001a087348 */ /* 0x007fea0003c00000 */
[----:B------:R3:W4:Y:S02]  /*66a0*/  SHFL.BFLY P2, R30, R29, R28, R27 ;  /* 0x0c00001c1d1e7389 */ /* 0x000724000004001b */
[----:B01234-:R-:W-:Y:S01]  /*66b0*/  ENDCOLLECTIVE ;  /* 0x000000000000791b */ /* 0x01ffe20003800000 */
.L_x_1849:
[----:B------:R-:W-:Y:S02]  /*66c0*/  MOV R29, R14 ;  /* 0x0000000e001d7202 */ /* 0x000fe40000000f00 */
[----:B------:R-:W-:-:S07]  /*66d0*/  MOV R16, R30 ;  /* 0x0000001e00107202 */ /* 0x000fce0000000f00 */
[----:B------:R-:W-:Y:S05]  /*66e0*/  WARPSYNC.COLLECTIVE R26, `(.L_x_1850) ;  /* 0x000000001a087348 */ /* 0x000fea0003c00000 */
[----:B------:R0:W1:Y:S02]  /*66f0*/  SHFL.BFLY P2, R30, R29, R28, R27 ;  /* 0x0c00001c1d1e7389 */ /* 0x000064000004001b */
[----:B01----:R-:W-:Y:S01]  /*6700*/  ENDCOLLECTIVE ;  /* 0x000000000000791b */ /* 0x003fe20003800000 */
.L_x_1850:
[----:B------:R-:W-:Y:S01]  /*6710*/  FADD.FTZ R16, R19, R16 ;  /* 0x0000001013107221 */ /* 0x000fe20000010000 */
[----:B------:R-:W-:Y:S01]  /*6720*/  @!P0 MOV R24, R37 ;  /* 0x0000002500188202 */ /* 0x000fe20000000f00 */
[----:B------:R-:W-:Y:S01]  /*6730*/  @!P0 IMAD.MOV.U32 R23, RZ, RZ, R38 ;  /* 0x000000ffff178224 */ /* 0x000fe200078e0026 */
[----:B------:R-:W-:Y:S02]  /*6740*/  HFMA2.MMA R28, -RZ, RZ, 0, 5.9604644775390625e-08 ;  /* 0x00000001ff1c7435 */ /* 0x000fe400000001ff */
[----:B------:R-:W-:Y:S01]  /*6750*/  MOV R29, R16 ;  /* 0x00000010001d7202 */ /* 0x000fe20000000f00 */
[----:B------:R-:W-:-:S08]  /*6760*/  FADD.FTZ R17, R14, R30 ;  /* 0x0000001e0e117221 */ /* 0x000fd00000010000 */
[----:B------:R-:W-:Y:S05]  /*6770*/  WARPSYNC.COLLECTIVE R26, `(.L_x_1851) ;  /* 0x000000001a087348 */ /* 0x000fea0003c00000 */
[----:B------:R0:W1:Y:S02]  /*6780*/  SHFL.BFLY P2, R30, R29, R28, R27 ;  /* 0x0c00001c1d1e7389 */ /* 0x000064000004001b */
[----:B01----:R-:W-:Y:S01]  /*6790*/  ENDCOLLECTIVE ;  /* 0x000000000000791b */ /* 0x003fe20003800000 */
.L_x_1851:
[----:B------:R-:W-:Y:S02]  /*67a0*/  MOV R29, R17 ;  /* 0x00000011001d7202 */ /* 0x000fe40000000f00 */
[----:B------:R-:W-:-:S07]  /*67b0*/  MOV R19, R30 ;  /* 0x0000001e00137202 */ /* 0x000fce0000000f00 */
[----:B------:R-:W-:Y:S05]  /*67c0*/  WARPSYNC.COLLECTIVE R26, `(.L_x_1852) ;  /* 0x000000001a087348 */ /* 0x000fea0003c00000 */
[----:B------:R0:W1:Y:S02]  /*67d0*/  SHFL.BFLY P2, R30, R29, R28, R27 ;  /* 0x0c00001c1d1e7389 */ /* 0x000064000004001b */
[----:B01----:R-:W-:Y:S01]  /*67e0*/  ENDCOLLECTIVE ;  /* 0x000000000000791b */ /* 0x003fe20003800000 */
.L_x_1852:
[----:B------:R-:W-:Y:S01]  /*67f0*/  FADD.FTZ R16, R16, R19 ;  /* 0x0000001310107221 */ /* 0x000fe20000010000 */
[----:B------:R-:W-:Y:S01]  /*6800*/  HFMA2.MMA R28, -RZ, RZ, 0, 4.76837158203125e-07 ;  /* 0x00000008ff1c7435 */ /* 0x000fe200000001ff */
[----:B------:R-:W-:Y:S02]  /*6810*/  MOV R29, R32 ;  /* 0x00000020001d7202 */ /* 0x000fe40000000f00 */
[----:B------:R-:W-:-:S08]  /*6820*/  MOV R14, R30 ;  /* 0x0000001e000e7202 */ /* 0x000fd00000000f00 */
[----:B------:R-:W-:Y:S05]  /*6830*/  WARPSYNC.COLLECTIVE R26, `(.L_x_1853) ;  /* 0x000000001a087348 */ /* 0x000fea0003c00000 */
[----:B------:R0:W1:Y:S02]  /*6840*/  SHFL.BFLY P2, R30, R29, R28, R27 ;  /* 0x0c00001c1d1e7389 */ /* 0x000064000004001b */
[----:B01----:R-:W-:Y:S01]  /*6850*/  ENDCOLLECTIVE ;  /* 0x000000000000791b */ /* 0x003fe20003800000 */
.L_x_1853:
[----:B------:R-:W-:Y:S01]  /*6860*/  FADD.FTZ R44, R17, R14 ;  /* 0x0000000e112c7221 */ /* 0x000fe20000010000 */
[----:B------:R-:W-:Y:S01]  /*6870*/  IMAD.MOV.U32 R29, RZ, RZ, R34 ;  /* 0x000000ffff1d7224 */ /* 0x000fe200078e0022 */
[----:B------:R-:W-:-:S07]  /*6880*/  MOV R31, R30 ;  /* 0x0000001e001f7202 */ /* 0x000fce0000000f00 */
[----:B------:R-:W-:Y:S05]  /*6890*/  WARPSYNC.COLLECTIVE R26, `(.L_x_1854) ;  /* 0x000000001a087348 */ /* 0x000fea0003c00000 */
[----:B------:R0:W1:Y:S02]  /*68a0*/  SHFL.BFLY P2, R30, R29, R28, R27 ;  /* 0x0c00001c1d1e7389 */ /* 0x000064000004001b */
[----:B01----:R-:W-:Y:S01]  /*68b0*/  ENDCOLLECTIVE ;  /* 0x000000000000791b */ /* 0x003fe20003800000 */
.L_x_1854:
[----:B------:R-:W-:Y:S01]  /*68c0*/  FADD.FTZ R31, R31, R32 ;  /* 0x000000201f1f7221 */ /* 0x000fe20000010000 */
[----:B------:R-:W-:-:S04]  /*68d0*/  HFMA2.MMA R28, -RZ, RZ, 0, 2.384185791015625e-07 ;  /* 0x00000004ff1c7435 */ /* 0x000fc800000001ff */
[----:B------:R-:W-:Y:S02]  /*68e0*/  MOV R29, R31 ;  /* 0x0000001f001d7202 */ /* 0x000fe40000000f00 */
[----:B------:R-:W-:-:S07]  /*68f0*/  MOV R33, R30 ;  /* 0x0000001e00217202 */ /* 0x000fce0000000f00 */
[----:B------:R-:W-:Y:S05]  /*6900*/  WARPSYNC.COLLECTIVE R26, `(.L_x_1855) ;  /* 0x000000001a087348 */ /* 0x000fea0003c00000 */
[----:B------:R0:W1:Y:S02]  /*6910*/  SHFL.BFLY P2, R30, R29, R28, R27 ;  /* 0x0c00001c1d1e7389 */ /* 0x000064000004001b */
[----:B01----:R-:W-:Y:S01]  /*6920*/  ENDCOLLECTIVE ;  /* 0x000000000000791b */ /* 0x003fe20003800000 */
.L_x_1855:
[----:B------:R-:W-:-:S05]  /*6930*/  FADD.FTZ R33, R33, R34 ;  /* 0x0000002221217221 */ /* 0x000fca0000010000 */
[----:B------:R-:W-:Y:S02]  /*6940*/  MOV R29, R33 ;  /* 0x00000021001d7202 */ /* 0x000fe40000000f00 */
[----:B------:R-:W-:-:S07]  /*6950*/  MOV R20, R30 ;  /* 0x0000001e00147202 */ /* 0x000fce0000000f00 */
[----:B------:R-:W-:Y:S05]  /*6960*/  WARPSYNC.COLLECTIVE R26, `(.L_x_1856) ;  /* 0x000000001a087348 */ /* 0x000fea0003c00000 */
[----:B------:R0:W1:Y:S02]  /*6970*/  SHFL.BFLY P2, R30, R29, R28, R27 ;  /* 0x0c00001c1d1e7389 */ /* 0x000064000004001b */
[----:B01----:R-:W-:Y:S01]  /*6980*/  ENDCOLLECTIVE ;  /* 0x000000000000791b */ /* 0x003fe20003800000 */
.L_x_1856:
[----:B------:R-:W-:Y:S01]  /*6990*/  FADD.FTZ R35, R31, R20 ;  /* 0x000000141f237221 */ /* 0x000fe20000010000 */
[----:B------:R-:W-:-:S04]  /*69a0*/  HFMA2.MMA R28, -RZ, RZ, 0, 1.1920928955078125e-07 ;  /* 0x00000002ff1c7435 */ /* 0x000fc800000001ff */
[----:B------:R-:W-:Y:S02]  /*69b0*/  MOV R29, R35 ;  /* 0x00000023001d7202 */ /* 0x000fe40000000f00 */
[----:B------:R-:W-:-:S07]  /*69c0*/  MOV R36, R30 ;  /* 0x0000001e00247202 */ /* 0x000fce0000000f00 */
[----:B------:R-:W-:Y:S05]  /*69d0*/  WARPSYNC.COLLECTIVE R26, `(.L_x_1857) ;  /* 0x000000001a087348 */ /* 0x000fea0003c00000 */
[----:B------:R0:W1:Y:S02]  /*69e0*/  SHFL.BFLY P2, R30, R29, R28, R27 ;  /* 0x0c00001c1d1e7389 */ /* 0x000064000004001b */
[----:B01----:R-:W-:Y:S01]  /*69f0*/  ENDCOLLECTIVE ;  /* 0x000000000000791b */ /* 0x003fe20003800000 */
.L_x_1857:
[----:B------:R-:W-:-:S05]  /*6a00*/  FADD.FTZ R36, R33, R36 ;  /* 0x0000002421247221 */ /* 0x000fca0000010000 */
[----:B------:R-:W-:Y:S02]  /*6a10*/  MOV R29, R36 ;  /* 0x00000024001d7202 */ /* 0x000fe40000000f00 */
[----:B------:R-:W-:-:S07]  /*6a20*/  MOV R18, R30 ;  /* 0x0000001e00127202 */ /* 0x000fce0000000f00 */
[----:B------:R-:W-:Y:S05]  /*6a30*/  WARPSYNC.COLLECTIVE R26, `(.L_x_1858) ;  /* 0x000000001a087348 */ /* 0x000fea0003c00000 */
[----:B------:R0:W1:Y:S02]  /*6a40*/  SHFL.BFLY P2, R30, R29, R28, R27 ;  /* 0x0c00001c1d1e7389 */ /* 0x000064000004001b */
[----:B01----:R-:W-:Y:S01]  /*6a50*/  ENDCOLLECTIVE ;  /* 0x000000000000791b */ /* 0x003fe20003800000 */
.L_x_1858:
        /* <DEDUP_REMOVED lines=8> */
.L_x_1859:
[----:B------:R-:W-:Y:S01]  /*6ae0*/  FADD.FTZ R36, R36, R21 ;  /* 0x0000001524247221 */ /* 0x000fe20000010000 */
[----:B------:R-:W-:-:S04]  /*6af0*/  HFMA2.MMA R21, -RZ, RZ, 0, 0 ;  /* 0x00000000ff157435 */ /* 0x000fc800000001ff */
[----:B------:R-:W-:Y:S02]  /*6b00*/  MOV R29, R36 ;  /* 0x00000024001d7202 */ /* 0x000fe40000000f00 */
[----:B------:R-:W-:-:S07]  /*6b10*/  MOV R34, R30 ;  /* 0x0000001e00227202 */ /* 0x000fce0000000f00 */
[----:B------:R-:W-:Y:S05]  /*6b20*/  WARPSYNC.COLLECTIVE R26, `(.L_x_1860) ;  /* 0x000000001a087348 */ /* 0x000fea0003c00000 */
[----:B------:R0:W1:Y:S02]  /*6b30*/  SHFL.BFLY P2, R30, R29, R28, R27 ;  /* 0x0c00001c1d1e7389 */ /* 0x000064000004001b */
[----:B01----:R-:W-:Y:S01]  /*6b40*/  ENDCOLLECTIVE ;  /* 0x000000000000791b */ /* 0x003fe20003800000 */
.L_x_1860:
[----:B------:R-:W-:Y:S01]  /*6b50*/  FADD.FTZ R34, R35, R34 ;  /* 0x0000002223227221 */ /* 0x000fe20000010000 */
[----:B------:R-:W-:Y:S01]  /*6b60*/  HFMA2.MMA R28, -RZ, RZ, 0, 4.76837158203125e-07 ;  /* 0x00000008ff1c7435 */ /* 0x000fe200000001ff */
[----:B------:R-:W-:Y:S02]  /*6b70*/  MOV R29, R24 ;  /* 0x00000018001d7202 */ /* 0x000fe40000000f00 */
[----:B------:R-:W-:-:S08]  /*6b80*/  MOV R33, R30 ;  /* 0x0000001e00217202 */ /* 0x000fd00000000f00 */
[----:B------:R-:W-:Y:S05]  /*6b90*/  WARPSYNC.COLLECTIVE R26, `(.L_x_1861) ;  /* 0x000000001a087348 */ /* 0x000fea0003c00000 */
[----:B------:R0:W1:Y:S02]  /*6ba0*/  SHFL.BFLY P2, R30, R29, R28, R27 ;  /* 0x0c00001c1d1e7389 */ /* 0x000064000004001b */
[----:B01----:R-:W-:Y:S01]  /*6bb0*/  ENDCOLLECTIVE ;  /* 0x000000000000791b */ /* 0x003fe20003800000 */
.L_x_1861:
[----:B------:R-:W-:Y:S01]  /*6bc0*/  FADD.FTZ R33, R36, R33 ;  /* 0x0000002124217221 */ /* 0x000fe20000010000 */
[----:B------:R-:W-:Y:S01]  /*6bd0*/  IMAD.MOV.U32 R29, RZ, RZ, R23 ;  /* 0x000000ffff1d7224 */ /* 0x000fe200078e0017 */
[----:B------:R-:W-:-:S07]  /*6be0*/  MOV R37, R30 ;  /* 0x0000001e00257202 */ /* 0x000fce0000000f00 */
[----:B------:R-:W-:Y:S05]  /*6bf0*/  WARPSYNC.COLLECTIVE R26, `(.L_x_1862) ;  /* 0x000000001a087348 */ /* 0x000fea0003c00000 */
[----:B------:R0:W1:Y:S02]  /*6c00*/  SHFL.BFLY P2, R30, R29, R28, R27 ;  /* 0x0c00001c1d1e7389 */ /* 0x000064000004001b */
[----:B01----:R-:W-:Y:S01]  /*6c10*/  ENDCOLLECTIVE ;  /* 0x000000000000791b */ /* 0x003fe20003800000 */
.L_x_1862:
        /* <DEDUP_REMOVED lines=8> */
.L_x_1863:
        /* <DEDUP_REMOVED lines=8> */
.L_x_1864:
        /* <DEDUP_REMOVED lines=10> */
.L_x_1865:
[----:B------:R0:W1:Y:S04]  /*6dc0*/  @!P0 LDS R22, [R39] ;  /* 0x0000000027168984 */ /* 0x0000680000000800 */
[----:B------:R0:W2:Y:S01]  /*6dd0*/  @!P0 LDS R20, [R39+0x500] ;  /* 0x0005000027148984 */ /* 0x0000a20000000800 */
[----:B------:R-:W-:Y:S02]  /*6de0*/  MOV R29, R37 ;  /* 0x00000025001d7202 */ /* 0x000fe40000000f00 */
[----:B------:R-:W-:-:S07]  /*6df0*/  MOV R23, R30 ;  /* 0x0000001e00177202 */ /* 0x000fce0000000f00 */
[----:B012---:R-:W-:Y:S05]  /*6e00*/  WARPSYNC.COLLECTIVE R26, `(.L_x_1866) ;  /* 0x000000001a087348 */ /* 0x007fea0003c00000 */
[----:B------:R3:W4:Y:S02]  /*6e10*/  SHFL.BFLY P2, R30, R29, R28, R27 ;  /* 0x0c00001c1d1e7389 */ /* 0x000724000004001b */
[----:B01234-:R-:W-:Y:S01]  /*6e20*/  ENDCOLLECTIVE ;  /* 0x000000000000791b */ /* 0x01ffe20003800000 */
.L_x_1866:
[----:B------:R-:W-:-:S04]  /*6e30*/  FADD.FTZ R38, R38, R23 ;  /* 0x0000001726267221 */ /* 0x000fc80000010000 */
[----:B------:R-:W-:Y:S01]  /*6e40*/  IMAD.MOV.U32 R29, RZ, RZ, R38 ;  /* 0x000000ffff1d7224 */ /* 0x000fe200078e0026 */
[----:B------:R-:W-:Y:S02]  /*6e50*/  MOV R28, 0x1 ;  /* 0x00000001001c7802 */ /* 0x000fe40000000f00 */
[----:B------:R-:W-:Y:S02]  /*6e60*/  @!P0 MOV R21, R22 ;  /* 0x0000001600158202 */ /* 0x000fe40000000f00 */
[----:B------:R-:W-:Y:S02]  /*6e70*/  @!P0 MOV R18, R20 ;  /* 0x0000001400128202 */ /* 0x000fe40000000f00 */
[----:B------:R-:W-:-:S07]  /*6e80*/  MOV R24, R30 ;  /* 0x0000001e00187202 */ /* 0x000fce0000000f00 */
[----:B------:R-:W-:Y:S05]  /*6e90*/  WARPSYNC.COLLECTIVE R26, `(.L_x_1867) ;  /* 0x000000001a087348 */ /* 0x000fea0003c00000 */
[----:B------:R0:W1:Y:S02]  /*6ea0*/  SHFL.BFLY P2, R30, R29, R28, R27 ;  /* 0x0c00001c1d1e7389 */ /* 0x000064000004001b */
[----:B01----:R-:W-:Y:S01]  /*6eb0*/  ENDCOLLECTIVE ;  /* 0x000000000000791b */ /* 0x003fe20003800000 */
.L_x_1867:
[----:B------:R-:W-:Y:S01]  /*6ec0*/  ISETP.NE.AND P0, PT, R10, RZ, PT ;  /* 0x000000ff0a00720c */ /* 0x000fe20003f05270 */
[----:B------:R-:W-:-:S05]  /*6ed0*/  FADD.FTZ R37, R37, R24 ;  /* 0x0000001825257221 */ /* 0x000fca0000010000 */
[----:B------:R-:W-:-:S07]  /*6ee0*/  MOV R29, R37 ;  /* 0x00000025001d7202 */ /* 0x000fce0000000f00 */
[----:B------:R-:W0:Y:S01]  /*6ef0*/  @!P0 LDC.64 R24, c[0x0][0x218] ;  /* 0x00008600ff188b82 */ /* 0x000e220000000a00 */
[----:B------:R-:W-:Y:S02]  /*6f00*/  @!P0 F2FP.F16.F32.PACK_AB R44, RZ, R44 ;  /* 0x0000002cff2c823e */ /* 0x000fe400000000ff */
[----:B------:R-:W-:-:S07]  /*6f10*/  MOV R39, R30 ;  /* 0x0000001e00277202 */ /* 0x000fce0000000f00 */
[----:B0-----:R-:W-:Y:S05]  /*6f20*/  WARPSYNC.COLLECTIVE R26, `(.L_x_1868) ;  /* 0x000000001a087348 */ /* 0x001fea0003c00000 */
[----:B------:R1:W2:Y:S02]  /*6f30*/  SHFL.BFLY P2, R30, R29, R28, R27 ;  /* 0x0c00001c1d1e7389 */ /* 0x0002a4000004001b */
[----:B012---:R-:W-:Y:S01]  /*6f40*/  ENDCOLLECTIVE ;  /* 0x000000000000791b */ /* 0x007fe20003800000 */
.L_x_1868:
[----:B------:R-:W-:Y:S01]  /*6f50*/  FADD.FTZ R38, R38, R39 ;  /* 0x0000002726267221 */ /* 0x000fe20000010000 */
[----:B------:R-:W-:Y:S01]  /*6f60*/  HFMA2.MMA R28, -RZ, RZ, 0, 4.76837158203125e-07 ;  /* 0x00000008ff1c7435 */ /* 0x000fe200000001ff */
[----:B------:R-:W-:Y:S02]  /*6f70*/  MOV R29, R21 ;  /* 0x00000015001d7202 */ /* 0x000fe40000000f00 */
[----:B------:R-:W-:-:S08]  /*6f80*/  MOV R40, R30 ;  /* 0x0000001e00287202 */ /* 0x000fd00000000f00 */
[----:B------:R-:W-:Y:S05]  /*6f90*/  WARPSYNC.COLLECTIVE R26, `(.L_x_1869) ;  /* 0x000000001a087348 */ /* 0x000fea0003c00000 */
[----:B------:R0:W1:Y:S02]  /*6fa0*/  SHFL.BFLY P2, R30, R29, R28, R27 ;  /* 0x0c00001c1d1e7389 */ /* 0x000064000004001b */
[----:B01----:R-:W-:Y:S01]  /*6fb0*/  ENDCOLLECTIVE ;  /* 0x000000000000791b */ /* 0x003fe20003800000 */
.L_x_1869:
[----:B------:R-:W-:Y:S01]  /*6fc0*/  FADD.FTZ R37, R37, R40 ;  /* 0x0000002825257221 */ /* 0x000fe20000010000 */
[----:B------:R-:W-:Y:S01]  /*6fd0*/  IMAD.MOV.U32 R29, RZ, RZ, R18 ;  /* 0x000000ffff1d7224 */ /* 0x000fe200078e0012 */
[----:B------:R-:W-:-:S07]  /*6fe0*/  MOV R42, R30 ;  /* 0x0000001e002a7202 */ /* 0x000fce0000000f00 */
[----:B------:R-:W-:Y:S05]  /*6ff0*/  WARPSYNC.COLLECTIVE R26, `(.L_x_1870) ;  /* 0x000000001a087348 */ /* 0x000fea0003c00000 */
[----:B------:R0:W1:Y:S02]  /*7000*/  SHFL.BFLY P2, R30, R29, R28, R27 ;  /* 0x0c00001c1d1e7389 */ /* 0x000064000004001b */
[----:B01----:R-:W-:Y:S01]  /*7010*/  ENDCOLLECTIVE ;  /* 0x000000000000791b */ /* 0x003fe20003800000 */
.L_x_1870:
[----:B------:R-:W-:Y:S01]  /*7020*/  FADD.FTZ R42, R42, R21 ;  /* 0x000000152a2a7221 */ /* 0x000fe20000010000 */
[----:B------:R-:W-:-:S04]  /*7030*/  HFMA2.MMA R28, -RZ, RZ, 0, 2.384185791015625e-07 ;  /* 0x00000004ff1c7435 */ /* 0x000fc800000001ff */
[----:B------:R-:W-:Y:S02]  /*7040*/  MOV R29, R42 ;  /* 0x0000002a001d7202 */ /* 0x000fe40000000f00 */
[----:B------:R-:W-:-:S07]  /*7050*/  MOV R23, R30 ;  /* 0x0000001e00177202 */ /* 0x000fce0000000f00 */
[----:B------:R-:W-:Y:S05]  /*7060*/  WARPSYNC.COLLECTIVE R26, `(.L_x_1871) ;  /* 0x000000001a087348 */ /* 0x000fea0003c00000 */
[----:B------:R0:W1:Y:S02]  /*7070*/  SHFL.BFLY P2, R30, R29, R28, R27 ;  /* 0x0c00001c1d1e7389 */ /* 0x000064000004001b */
[----:B01----:R-:W-:Y:S01]  /*7080*/  ENDCOLLECTIVE ;  /* 0x000000000000791b */ /* 0x003fe20003800000 */
.L_x_1871:
        /* <DEDUP_REMOVED lines=8> */
.L_x_1872:
        /* <DEDUP_REMOVED lines=12> */
.L_x_1873:
[----:B------:R-:W-:Y:S01]  /*71d0*/  FADD.FTZ R31, R31, R20 ;  /* 0x000000141f1f7221 */ /* 0x000fe20000010000 */
[----:B------:R-:W-:Y:S01]  /*71e0*/  @!P0 IMAD.WIDE R14, R41, 0x2, R14 ;  /* 0x00000002290e8825 */ /* 0x000fe200078e020e */
        /* <DEDUP_REMOVED lines=11> */
.L_x_1874:
[----:B------:R0:W-:Y:S04]  /*72a0*/  @!P0 STG.E.U16 desc[UR12][R24.64], R45 ;  /* 0x0000002d18008986 */ /* 0x0001e8000c10150c */
[----:B------:R1:W-:Y:S01]  /*72b0*/  @!P0 STG.E.U16 desc[UR12][R22.64], R44 ;  /* 0x0000002c16008986 */ /* 0x0003e2000c10150c */
[----:B------:R-:W-:Y:S01]  /*72c0*/  @!P0 F2FP.F16.F32.PACK_AB R26, RZ, R38 ;  /* 0x00000026ff1a823e */ /* 0x000fe200000000ff */
[----:B------:R-:W-:Y:S01]  /*72d0*/  HFMA2.MMA R28, -RZ, RZ, 0, 5.9604644775390625e-08 ;  /* 0x00000001ff1c7435 */ /* 0x000fe200000001ff */
        /* <DEDUP_REMOVED lines=10> */
.L_x_1875:
        /* <DEDUP_REMOVED lines=11> */
.L_x_1876:
[----:B------:R-:W-:Y:S01]  /*7430*/  FADD.FTZ R35, R42, R35 ;  /* 0x000000232a237221 */ /* 0x000fe20000010000 */
[----:B------:R-:W-:Y:S06]  /*7440*/  BRA `(.L_x_1877) ;  /* 0xffffffe000d47947 */ /* 0x000fec000383ffff */
.L_x_1878:
        /* <DEDUP_REMOVED lines=11> */
.L_x_2248:


//--------------------- .text._ZN13group_norm_v218gn_bwd_cuda_kernelI6__halfLi320ELi1ELi16ELi40ELi256ELb1ELb1ELi32ELi320ELi320ELi4ELb1ELi18ELb0ELb0ELNS_15WgradSyncMethodE3ENS_16CompileConditionILi900EEEEEvPT_S6_S6_PKS5_S8_S8_S8_PKfflPfPj --------------------------
	.section	.text._ZN13group_norm_v218gn_bwd_cuda_kernelI6__halfLi320ELi1ELi16ELi40ELi256ELb1ELb1ELi32ELi320ELi320ELi4ELb1ELi18ELb0ELb0ELNS_15WgradSyncMethodE3ENS_16CompileConditionILi900EEEEEvPT_S6_S6_PKS5_S8_S8_S8_PKfflPfPj,"ax",@progbits
	.align	128
        .global         _ZN13group_norm_v218gn_bwd_cuda_kernelI6__halfLi320ELi1ELi16ELi40ELi256ELb1ELb1ELi32ELi320ELi320ELi4ELb1ELi18ELb0ELb0ELNS_15WgradSyncMethodE3ENS_16CompileConditionILi900EEEEEvPT_S6_S6_PKS5_S8_S8_S8_PKfflPfPj
        .type           _ZN13group_norm_v218gn_bwd_cuda_kernelI6__halfLi320ELi1ELi16ELi40ELi256ELb1ELb1ELi32ELi320ELi320ELi4ELb1ELi18ELb0ELb0ELNS_15WgradSyncMethodE3ENS_16CompileConditionILi900EEEEEvPT_S6_S6_PKS5_S8_S8_S8_PKfflPfPj,@function
        .size           _ZN13group_norm_v218gn_bwd_cuda_kernelI6__halfLi320ELi1ELi16ELi40ELi256ELb1ELb1ELi32ELi320ELi320ELi4ELb1ELi18ELb0ELb0ELNS_15WgradSyncMethodE3ENS_16CompileConditionILi900EEEEEvPT_S6_S6_PKS5_S8_S8_S8_PKfflPfPj,(.L_x_2249 - _ZN13group_norm_v218gn_bwd_cuda_kernelI6__halfLi320ELi1ELi16ELi40ELi256ELb1ELb1ELi32ELi320ELi320ELi4ELb1ELi18ELb0ELb0ELNS_15WgradSyncMethodE3ENS_16CompileConditionILi900EEEEEvPT_S6_S6_PKS5_S8_S8_S8_PKfflPfPj)
        .other          _ZN13group_norm_v218gn_bwd_cuda_kernelI6__halfLi320ELi1ELi16ELi40ELi256ELb1ELb1ELi32ELi320ELi320ELi4ELb1ELi18ELb0ELb0ELNS_15WgradSyncMethodE3ENS_16CompileConditionILi900EEEEEvPT_S6_S6_PKS5_S8_S8_S8_PKfflPfPj,@"STO_CUDA_ENTRY STV_DEFAULT"
_ZN13group_norm_v218gn_bwd_cuda_kernelI6__halfLi320ELi1ELi16ELi40ELi256ELb1ELb1ELi32ELi320ELi320ELi4ELb1ELi18ELb0ELb0ELNS_15WgradSyncMethodE3ENS_16CompileConditionILi900EEEEEvPT_S6_S6_PKS5_S8_S8_S8_PKfflPfPj:
.text._ZN13group_norm_v218gn_bwd_cuda_kernelI6__halfLi320ELi1ELi16ELi40ELi256ELb1ELb1ELi32ELi320ELi320ELi4ELb1ELi18ELb0ELb0ELNS_15WgradSyncMethodE3ENS_16CompileConditionILi900EEEEEvPT_S6_S6_PKS5_S8_S8_S8_PKfflPfPj:
        /* <DEDUP_REMOVED lines=30> */
.L_x_1881:
[----:B------:R-:W2:Y:S04]  /*01e0*/  LD.E.STRONG.GPU R0, desc[UR8][R2.64] ;  /* 0x0000000802007980 */ /* 0x000ea8000c10f900 */
[----:B--2---:R-:W-:Y:S01]  /*01f0*/  CCTL.IVALL ;  /* 0x00000000ff00798f */ /* 0x004fe20002000000 */
[----:B------:R-:W-:Y:S05]  /*0200*/  YIELD ;  /* 0x0000000000007946 */ /* 0x000fea0003800000 */
[----:B-----5:R-:W-:-:S04]  /*0210*/  LOP3.LUT R0, R0, R5, RZ, 0x3c, !PT ;  /* 0x0000000500007212 */ /* 0x020fc800078e3cff */
[----:B------:R-:W-:-:S13]  /*0220*/  ISETP.GT.AND P0, PT, R0, -0x1, PT ;  /* 0xffffffff0000780c */ /* 0x000fda0003f04270 */
[----:B------:R-:W-:Y:S05]  /*0230*/  @P0 BRA `(.L_x_1881) ;  /* 0xfffffffc00e80947 */ /* 0x000fea000383ffff */
.L_x_1880:
[----:B------:R-:W-:Y:S05]  /*0240*/  WARPSYNC.ALL ;  /* 0x0000000000007948 */ /* 0x000fea0003800000 */
[----:B------:R-:W-:Y:S06]  /*0250*/  BAR.SYNC.DEFER_BLOCKING 0x0 ;  /* 0x0000000000007b1d */ /* 0x000fec0000010000 */
[----:B------:R-:W-:Y:S05]  /*0260*/  BRA `(.L_x_1882) ;  /* 0x00000048007c7947 */ /* 0x000fea0003800000 */
.L_x_1879:
[----:B------:R-:W0:Y:S01]  /*0270*/  S2R R53, SR_TID.X ;  /* 0x0000000000357919 */ /* 0x000e220000002100 */
[----:B------:R-:W-:Y:S02]  /*0280*/  MOV R0, 0x400 ;  /* 0x0000040000007802 */ /* 0x000fe40000000f00 */
[----:B------:R-:W-:Y:S01]  /*0290*/  CS2R R12, SRZ ;  /* 0x00000000000c7805 */ /* 0x000fe2000001ff00 */
[----:B------:R-:W-:Y:S01]  /*02a0*/  UMOV UR4, URZ ;  /* 0x0000003f00047c82 */ /* 0x000fe20008000000 */
[----:B------:R-:W1:Y:S01]  /*02b0*/  S2R R4, SR_CgaCtaId ;  /* 0x0000000000047919 */ /* 0x000e620000008800 */
[----:B------:R-:W-:Y:S02]  /*02c0*/  IADD3 R51, R0, 0x2800, RZ ;  /* 0x0000280000337810 */ /* 0x000fe40007ffe0ff */
[----:B------:R-:W-:-:S04]  /*02d0*/  SHF.L.U32 R0, R54, 0x5, RZ ;  /* 0x0000000536007819 */ /* 0x000fc800000006ff */
[----:B------:R-:W-:Y:S01]  /*02e0*/  LOP3.LUT R0, R0, 0xe0, RZ, 0xc0, !PT ;  /* 0x000000e000007812 */ /* 0x000fe200078ec0ff */
[----:B0-----:R-:W-:Y:S01]  /*02f0*/  IMAD.WIDE.U32 R2, R53, -0x33333333, RZ ;  /* 0xcccccccd35027825 */ /* 0x001fe200078e00ff */
[----:B------:R-:W-:Y:S02]  /*0300*/  SHF.R.S32.HI R2, RZ, 0x1f, R53 ;  /* 0x0000001fff027819 */ /* 0x000fe40000011435 */
[----:B-1----:R-:W-:Y:S02]  /*0310*/  LEA R51, R4, R51, 0x18 ;  /* 0x0000003304337211 */ /* 0x002fe400078ec0ff */
[----:B------:R-:W-:Y:S02]  /*0320*/  SHF.R.U32.HI R10, RZ, 0x6, R3 ;  /* 0x00000006ff0a7819 */ /* 0x000fe40000011603 */
[----:B------:R-:W-:Y:S02]  /*0330*/  LEA.HI R3, R2, R53, RZ, 0x2 ;  /* 0x0000003502037211 */ /* 0x000fe400078f10ff */
[----:B------:R-:W-:Y:S01]  /*0340*/  IADD3 R0, R0, R10, RZ ;  /* 0x0000000a00007210 */ /* 0x000fe20007ffe0ff */
[----:B------:R-:W-:Y:S01]  /*0350*/  IMAD R50, R10, -0x50, R53 ;  /* 0xffffffb00a327824 */ /* 0x000fe200078e0235 */
[----:B------:R-:W-:-:S03]  /*0360*/  SHF.R.S32.HI R52, RZ, 0x2, R3 ;  /* 0x00000002ff347819 */ /* 0x000fc60000011403 */
[----:B------:R-:W-:Y:S01]  /*0370*/  IMAD R49, R50, 0x28, R51 ;  /* 0x0000002832317824 */ /* 0x000fe200078e0233 */
[----:B------:R-:W-:Y:S01]  /*0380*/  IADD3 R4, R52, 0x50, RZ ;  /* 0x0000005034047810 */ /* 0x000fe20007ffe0ff */
[----:B------:R-:W-:Y:S01]  /*0390*/  IMAD R44, R0, 0x280, RZ ;  /* 0x00000280002c7824 */ /* 0x000fe200078e02ff */
[C---:B------:R-:W-:Y:S02]  /*03a0*/  IADD3 R6, R52.reuse, 0xa0, RZ ;  /* 0x000000a034067810 */ /* 0x040fe40007ffe0ff */
[----:B------:R-:W-:Y:S02]  /*03b0*/  IADD3 R8, R52, 0xf0, RZ ;  /* 0x000000f034087810 */ /* 0x000fe40007ffe0ff */
[----:B------:R-:W-:Y:S02]  /*03c0*/  SHF.R.S32.HI R5, RZ, 0x1f, R4 ;  /* 0x0000001fff057819 */ /* 0x000fe40000011404 */
[----:B------:R-:W-:Y:S02]  /*03d0*/  SHF.R.S32.HI R7, RZ, 0x1f, R6 ;  /* 0x0000001fff077819 */ /* 0x000fe40000011406 */
[----:B------:R-:W-:-:S02]  /*03e0*/  SHF.R.S32.HI R9, RZ, 0x1f, R8 ;  /* 0x0000001fff097819 */ /* 0x000fc40000011408 */
[----:B------:R-:W-:Y:S02]  /*03f0*/  LEA.HI R5, R5, R4, RZ, 0x2 ;  /* 0x0000000405057211 */ /* 0x000fe400078f10ff */
[-C--:B------:R-:W-:Y:S02]  /*0400*/  LEA.HI R4, R2, R53.reuse, RZ, 0x4 ;  /* 0x0000003502047211 */ /* 0x080fe400078f20ff */
        /* <DEDUP_REMOVED lines=8> */
[----:B------:R-:W-:Y:S02]  /*0490*/  LEA R49, R10, R49, 0x3 ;  /* 0x000000310a317211 */ /* 0x000fe400078e18ff */
[----:B------:R-:W-:-:S02]  /*04a0*/  CS2R R10, SRZ ;  /* 0x00000000000a7805 */ /* 0x000fc4000001ff00 */
[C---:B------:R-:W-:Y:S02]  /*04b0*/  LOP3.LUT R46, R2.reuse, 0x3, R7, 0x78, !PT ;  /* 0x00000003022e7812 */ /* 0x040fe400078e7807 */
[----:B------:R-:W-:Y:S02]  /*04c0*/  CS2R R6, SRZ ;  /* 0x0000000000067805 */ /* 0x000fe4000001ff00 */
[C---:B------:R-:W-:Y:S02]  /*04d0*/  LOP3.LUT R45, R2.reuse, 0x3, R9, 0x78, !PT ;  /* 0x00000003022d7812 */ /* 0x040fe400078e7809 */
[----:B------:R-:W-:Y:S02]  /*04e0*/  CS2R R8, SRZ ;  /* 0x0000000000087805 */ /* 0x000fe4000001ff00 */
[C---:B------:R-:W-:Y:S02]  /*04f0*/  LOP3.LUT R48, R2.reuse, 0x3, R3, 0x78, !PT ;  /* 0x0000000302307812 */ /* 0x040fe400078e7803 */
[----:B------:R-:W-:-:S07]  /*0500*/  LOP3.LUT R47, R2, 0x3, R5, 0x78, !PT ;  /* 0x00000003022f7812 */ /* 0x000fce00078e7805 */
.L_x_1894:
[----:B------:R-:W-:Y:S01]  /*0510*/  LOP3.LUT R135, R106, 0x1, RZ, 0xc0, !PT ;  /* 0x000000016a877812 */ /* 0x000fe200078ec0ff */
[----:B------:R-:W0:Y:S01]  /*0520*/  LDC.64 R90, c[0x0][0x238] ;  /* 0x00008e00ff5a7b82 */ /* 0x000e220000000a00 */
[----:B------:R-:W-:Y:S01]  /*0530*/  SHF.R.U32.HI R5, RZ, 0x1, R122 ;  /* 0x00000001ff057819 */ /* 0x000fe2000001167a */
[----:B------:R-:W-:Y:S01]  /*0540*/  ULDC.64 UR12, c[0x0][0x248] ;  /* 0x00009200000c7ab9 */ /* 0x000fe20000000a00 */
[----:B------:R-:W-:Y:S01]  /*0550*/  ULDC.64 UR14, c[0x0][0x228] ;  /* 0x00008a00000e7ab9 */ /* 0x000fe20000000a00 */
[----:B------:R-:W-:Y:S01]  /*0560*/  IMAD R135, R135, 0x140, RZ ;  /* 0x0000014087877824 */ /* 0x000fe200078e02ff */
[----:B------:R-:W-:Y:S01]  /*0570*/  ULDC UR5, c[0x0][0x250] ;  /* 0x0000940000057ab9 */ /* 0x000fe20000000800 */
[----:B-1----:R-:W-:-:S03]  /*0580*/  IMAD R15, R5, 0x28000, RZ ;  /* 0x00028000050f7824 */ /* 0x002fc600078e02ff */
[----:B------:R-:W-:-:S04]  /*0590*/  LEA R120, R50, R135, 0x2 ;  /* 0x0000008732787211 */ /* 0x000fc800078e10ff */
[----:B------:R-:W-:Y:S01]  /*05a0*/  SHF.R.S32.HI R121, RZ, 0x1f, R120 ;  /* 0x0000001fff797819 */ /* 0x000fe20000011478 */
[----:B------:R-:W-:Y:S01]  /*05b0*/  IMAD.WIDE.U32 R2, R120, -0x33333333, RZ ;  /* 0xcccccccd78027825 */ /* 0x000fe200078e00ff */
[----:B------:R-:W-:-:S04]  /*05c0*/  SHF.R.U64 R2, R106, 0x1, R122 ;  /* 0x000000016a027819 */ /* 0x000fc8000000127a */
[----:B------:R-:W-:Y:S01]  /*05d0*/  SHF.R.U32.HI R105, RZ, 0x5, R3 ;  /* 0x00000005ff697819 */ /* 0x000fe20000011603 */
[----:B------:R-:W-:-:S03]  /*05e0*/  IMAD.WIDE.U32 R18, R2, 0x28000, R120 ;  /* 0x0002800002127825 */ /* 0x000fc600078e0078 */
[C---:B------:R-:W-:Y:S02]  /*05f0*/  LEA R0, P0, R2.reuse, R105, 0x4 ;  /* 0x0000006902007211 */ /* 0x040fe400078020ff */
[----:B------:R-:W-:Y:S02]  /*0600*/  IADD3 R19, R19, R15, RZ ;  /* 0x0000000f13137210 */ /* 0x000fe40007ffe0ff */
[----:B------:R-:W-:Y:S02]  /*0610*/  LEA.HI.X R3, R2, RZ, R5, 0x4, P0 ;  /* 0x000000ff02037211 */ /* 0x000fe400000f2405 */
[----:B------:R-:W1:Y:S01]  /*0620*/  LDC.64 R4, c[0x0][0x240] ;  /* 0x00009000ff047b82 */ /* 0x000e620000000a00 */
[----:B------:R-:W-:Y:S02]  /*0630*/  LEA R2, P0, R0, UR12, 0x3 ;  /* 0x0000000c00027c11 */ /* 0x000fe4000f8018ff */
[----:B------:R-:W-:Y:S02]  /*0640*/  IADD3 R42, P1, R44, R18, RZ ;  /* 0x000000122c2a7210 */ /* 0x000fe40007f3e0ff */
[----:B------:R-:W-:Y:S01]  /*0650*/  LEA.HI.X R3, R0, UR13, R3, 0x3, P0 ;  /* 0x0000000d00037c11 */ /* 0x000fe200080f1c03 */
[----:B------:R-:W-:Y:S01]  /*0660*/  ULDC.64 UR12, c[0x0][0x230] ;  /* 0x00008c00000c7ab9 */ /* 0x000fe20000000a00 */
[----:B------:R-:W-:-:S02]  /*0670*/  IADD3.X R15, RZ, R19, RZ, P1, !PT ;  /* 0x00000013ff0f7210 */ /* 0x000fc40000ffe4ff */
[----:B------:R-:W-:Y:S01]  /*0680*/  SHF.L.U32 R43, R42, 0x1, RZ ;  /* 0x000000012a2b7819 */ /* 0x000fe200000006ff */
[----:B0-----:R-:W-:Y:S01]  /*0690*/  IMAD.WIDE R90, R120, 0x2, R90 ;  /* 0x00000002785a7825 */ /* 0x001fe200078e025a */
[----:B------:R-:W2:Y:S01]  /*06a0*/  LDG.E.64.CONSTANT R2, desc[UR8][R2.64] ;  /* 0x0000000802027981 */ /* 0x000ea2000c1e9b00 */
[----:B------:R-:W-:Y:S02]  /*06b0*/  SHF.L.U64.HI R42, R42, 0x1, R15 ;  /* 0x000000012a2a7819 */ /* 0x000fe4000001020f */
[----:B------:R-:W-:Y:S02]  /*06c0*/  IADD3 R16, P0, R43, UR12, RZ ;  /* 0x0000000c2b107c10 */ /* 0x000fe4000ff1e0ff */
[----:B------:R-:W3:Y:S02]  /*06d0*/  LDG.E.64.CONSTANT R90, desc[UR8][R90.64] ;  /* 0x000000085a5a7981 */ /* 0x000ee4000c1e9b00 */
[----:B------:R-:W-:Y:S01]  /*06e0*/  IADD3.X R17, R42, UR13, RZ, P0, !PT ;  /* 0x0000000d2a117c10 */ /* 0x000fe200087fe4ff */
[----:B-1----:R-:W-:Y:S01]  /*06f0*/  IMAD.WIDE R120, R120, 0x2, R4 ;  /* 0x0000000278787825 */ /* 0x002fe200078e0204 */
[----:B------:R-:W-:-:S04]  /*0700*/  IADD3 R5, R44, 0xa00, RZ ;  /* 0x00000a002c057810 */ /* 0x000fc80007ffe0ff */
[----:B------:R-:W4:Y:S01]  /*0710*/  LDG.E.64.CONSTANT R16, desc[UR8][R16.64] ;  /* 0x0000000810107981 */ /* 0x000f22000c1e9b00 */
[----:B------:R-:W-:-:S03]  /*0720*/  IADD3 R5, P0, R5, R18, RZ ;  /* 0x0000001205057210 */ /* 0x000fc60007f1e0ff */
[----:B------:R-:W5:Y:S01]  /*0730*/  LDG.E.64.CONSTANT R120, desc[UR8][R120.64] ;  /* 0x0000000878787981 */ /* 0x000f62000c1e9b00 */
        /* <DEDUP_REMOVED lines=23> */
[----:B------:R-:W-:Y:S02]  /*08b0*/  IADD3.X R23, R36, UR13, RZ, P0, !PT ;  /* 0x0000000d24177c10 */ /* 0x000fe400087fe4ff */
[----:B------:R-:W-:-:S04]  /*08c0*/  IADD3 R24, P0, R41, UR14, RZ ;  /* 0x0000000e29187c10 */ /* 0x000fc8000ff1e0ff */
[----:B------:R-:W-:Y:S01]  /*08d0*/  IADD3.X R25, R40, UR15, RZ, P0, !PT ;  /* 0x0000000f28197c10 */ /* 0x000fe200087fe4ff */
[----:B------:R-:W5:Y:S01]  /*08e0*/  LDG.E.64.CONSTANT R22, desc[UR8][R22.64] ;  /* 0x0000000816167981 */ /* 0x000f62000c1e9b00 */
[----:B------:R-:W-:-:S04]  /*08f0*/  IADD3 R5, R44, 0x2800, RZ ;  /* 0x000028002c057810 */ /* 0x000fc80007ffe0ff */
[----:B------:R-:W5:Y:S01]  /*0900*/  LDG.E.64.CONSTANT R24, desc[UR8][R24.64] ;  /* 0x0000000818187981 */ /* 0x000f62000c1e9b00 */
[----:B------:R-:W-:-:S04]  /*0910*/  IADD3 R5, P0, R5, R18, RZ ;  /* 0x0000001205057210 */ /* 0x000fc80007f1e0ff */
[----:B------:R-:W-:Y:S02]  /*0920*/  IADD3.X R34, RZ, R19, RZ, P0, !PT ;  /* 0x00000013ff227210 */ /* 0x000fe400007fe4ff */
[C---:B------:R-:W-:Y:S02]  /*0930*/  SHF.L.U32 R35, R5.reuse, 0x1, RZ ;  /* 0x0000000105237819 */ /* 0x040fe400000006ff */
[----:B------:R-:W-:Y:S02]  /*0940*/  SHF.L.U64.HI R34, R5, 0x1, R34 ;  /* 0x0000000105227819 */ /* 0x000fe40000010222 */
[----:B------:R-:W-:-:S04]  /*0950*/  IADD3 R30, P0, R35, UR12, RZ ;  /* 0x0000000c231e7c10 */ /* 0x000fc8000ff1e0ff */
[----:B------:R-:W-:-:S06]  /*0960*/  IADD3.X R31, R34, UR13, RZ, P0, !PT ;  /* 0x0000000d221f7c10 */ /* 0x000fcc00087fe4ff */
[----:B------:R-:W5:Y:S01]  /*0970*/  LDG.E.64.CONSTANT R30, desc[UR8][R30.64] ;  /* 0x000000081e1e7981 */ /* 0x000f62000c1e9b00 */
[----:B------:R-:W-:Y:S02]  /*0980*/  IADD3 R32, P0, R39, UR14, RZ ;  /* 0x0000000e27207c10 */ /* 0x000fe4000ff1e0ff */
[----:B------:R-:W-:Y:S02]  /*0990*/  IADD3 R5, R44, 0x3200, RZ ;  /* 0x000032002c057810 */ /* 0x000fe40007ffe0ff */
[----:B------:R-:W-:Y:S02]  /*09a0*/  IADD3.X R33, R38, UR15, RZ, P0, !PT ;  /* 0x0000000f26217c10 */ /* 0x000fe400087fe4ff */
[----:B------:R-:W-:-:S04]  /*09b0*/  IADD3 R5, P0, R5, R18, RZ ;  /* 0x0000001205057210 */ /* 0x000fc80007f1e0ff */
[----:B------:R-:W5:Y:S01]  /*09c0*/  LDG.E.64.CONSTANT R32, desc[UR8][R32.64] ;  /* 0x0000000820207981 */ /* 0x000f62000c1e9b00 */
        /* <DEDUP_REMOVED lines=11> */
[----:B----4-:R-:W-:Y:S02]  /*0a80*/  HADD2.F32 R61, -RZ, R17.H0_H0 ;  /* 0x20000011ff3d7230 */ /* 0x010fe40000004100 */
[--C-:B------:R-:W-:Y:S02]  /*0a90*/  HADD2.F32 R3, -RZ, R16.reuse.H0_H0 ;  /* 0x20000010ff037230 */ /* 0x100fe40000004100 */
[----:B------:R-:W-:Y:S02]  /*0aa0*/  HADD2.F32 R21, -RZ, R16.H1_H1 ;  /* 0x30000010ff157230 */ /* 0x000fe40000004100 */
[C---:B------:R-:W-:Y:S01]  /*0ab0*/  FADD.FTZ R61, -R2.reuse, R61 ;  /* 0x0000003d023d7221 */ /* 0x040fe20000010100 */
[----:B------:R-:W-:Y:S01]  /*0ac0*/  FADD.FTZ R3, -R2, R3 ;  /* 0x0000000302037221 */ /* 0x000fe20000010100 */
[----:B---3--:R-:W-:Y:S02]  /*0ad0*/  HADD2.F32 R5, -RZ, R90.H0_H0 ;  /* 0x2000005aff057230 */ /* 0x008fe40000004100 */
[----:B0-----:R-:W-:Y:S01]  /*0ae0*/  FMUL.FTZ R93, R98, R61 ;  /* 0x0000003d625d7220 */ /* 0x001fe20000410000 */
[----:B-----5:R-:W-:-:S02]  /*0af0*/  HADD2.F32 R118, -RZ, R120.H0_H0 ;  /* 0x20000078ff767230 */ /* 0x020fc40000004100 */
[----:B------:R-:W-:Y:S01]  /*0b00*/  FADD.FTZ R21, -R2, R21 ;  /* 0x0000001502157221 */ /* 0x000fe20000010100 */
[C---:B------:R-:W-:Y:S01]  /*0b10*/  FMUL.FTZ R3, R98.reuse, R3 ;  /* 0x0000000362037220 */ /* 0x040fe20000410000 */
[----:B------:R-:W-:Y:S02]  /*0b20*/  HADD2.F32 R95, -RZ, R91.H0_H0 ;  /* 0x2000005bff5f7230 */ /* 0x000fe40000004100 */
[----:B------:R-:W-:Y:S01]  /*0b30*/  FMUL.FTZ R97, R98, R21 ;  /* 0x0000001562617220 */ /* 0x000fe20000410000 */
[----:B------:R-:W-:Y:S01]  /*0b40*/  FFMA.FTZ R63, R3, R5, R118 ;  /* 0x00000005033f7223 */ /* 0x000fe20000010076 */
[----:B------:R-:W-:Y:S02]  /*0b50*/  HADD2.F32 R21, -RZ, R17.H1_H1 ;  /* 0x30000011ff157230 */ /* 0x000fe40000004100 */
[----:B------:R-:W-:Y:S02]  /*0b60*/  HADD2.F32 R61, -RZ, R14.H0_H0 ;  /* 0x2000000eff3d7230 */ /* 0x000fe40000004100 */
[----:B------:R-:W-:-:S03]  /*0b70*/  HADD2.F32 R124, -RZ, R121.H0_H0 ;  /* 0x20000079ff7c7230 */ /* 0x000fc60000004100 */
[----:B------:R-:W-:Y:S01]  /*0b80*/  FADD.FTZ R61, -R2, R61 ;  /* 0x0000003d023d7221 */ /* 0x000fe20000010100 */
[----:B------:R-:W-:Y:S02]  /*0b90*/  HADD2.F32 R99, -RZ, R90.H1_H1 ;  /* 0x3000005aff637230 */ /* 0x000fe40000004100 */
[----:B------:R-:W-:Y:S01]  /*0ba0*/  FMUL.FTZ R16, R63, -1.4426950216293334961 ;  /* 0xbfb8aa3b3f107820 */ /* 0x000fe20000410000 */
[----:B------:R-:W-:Y:S02]  /*0bb0*/  HADD2.F32 R120, -RZ, R120.H1_H1 ;  /* 0x30000078ff787230 */ /* 0x000fe40000004100 */
[----:B------:R-:W-:Y:S01]  /*0bc0*/  FMUL.FTZ R96, R98, R61 ;  /* 0x0000003d62607220 */ /* 0x000fe20000410000 */
[----:B------:R-:W-:Y:S01]  /*0bd0*/  FADD.FTZ R21, -R2, R21 ;  /* 0x0000001502157221 */ /* 0x000fe20000010100 */
[----:B------:R-:W-:Y:S01]  /*0be0*/  FFMA.FTZ R73, R93, R95, R124 ;  /* 0x0000005f5d497223 */ /* 0x000fe2000001007c */
[--C-:B------:R-:W-:Y:S02]  /*0bf0*/  HADD2.F32 R61, -RZ, R15.reuse.H0_H0 ;  /* 0x2000000fff3d7230 */ /* 0x100fe40000004100 */
[----:B------:R-:W-:Y:S01]  /*0c00*/  HADD2.F32 R69, -RZ, R15.H1_H1 ;  /* 0x3000000fff457230 */ /* 0x000fe20000004100 */
[----:B------:R-:W-:Y:S01]  /*0c10*/  IADD3 R15, R44, 0x3c00, RZ ;  /* 0x00003c002c0f7810 */ /* 0x000fe20007ffe0ff */
[----:B------:R-:W-:Y:S01]  /*0c20*/  HADD2.F32 R65, -RZ, R14.H1_H1 ;  /* 0x3000000eff417230 */ /* 0x000fe20000004100 */
[----:B------:R0:W1:Y:S01]  /*0c30*/  MUFU.EX2 R20, R16 ;  /* 0x0000001000147308 */ /* 0x0000620000000800 */
[----:B------:R-:W-:Y:S01]  /*0c40*/  HADD2.F32 R91, -RZ, R91.H1_H1 ;  /* 0x3000005bff5b7230 */ /* 0x000fe20000004100 */
[----:B------:R-:W-:Y:S01]  /*0c50*/  IADD3 R14, P0, R35, UR14, RZ ;  /* 0x0000000e230e7c10 */ /* 0x000fe2000ff1e0ff */
[----:B------:R-:W-:-:S02]  /*0c60*/  HADD2.F32 R126, -RZ, R121.H1_H1 ;  /* 0x30000079ff7e7230 */ /* 0x000fc40000004100 */
[----:B------:R-:W-:Y:S01]  /*0c70*/  FFMA.FTZ R71, R97, R99, R120 ;  /* 0x0000006361477223 */ /* 0x000fe20000010078 */
[----:B------:R-:W-:Y:S01]  /*0c80*/  FMUL.FTZ R89, R98, R21 ;  /* 0x0000001562597220 */ /* 0x000fe20000410000 */
[----:B------:R-:W-:Y:S01]  /*0c90*/  IADD3 R85, P1, R15, R18, RZ ;  /* 0x000000120f557210 */ /* 0x000fe20007f3e0ff */
[----:B0-----:R-:W-:Y:S01]  /*0ca0*/  FMUL.FTZ R16, R73, -1.4426950216293334961 ;  /* 0xbfb8aa3b49107820 */ /* 0x001fe20000410000 */
[----:B------:R-:W-:Y:S01]  /*0cb0*/  IADD3.X R15, R34, UR15, RZ, P0, !PT ;  /* 0x0000000f220f7c10 */ /* 0x000fe200087fe4ff */
[----:B------:R-:W-:Y:S01]  /*0cc0*/  FMUL.FTZ R17, R71, -1.4426950216293334961 ;  /* 0xbfb8aa3b47117820 */ /* 0x000fe20000410000 */
[----:B------:R-:W-:Y:S01]  /*0cd0*/  FFMA.FTZ R75, R89, R91, R126 ;  /* 0x0000005b594b7223 */ /* 0x000fe2000001007e */
[----:B------:R0:W-:Y:S01]  /*0ce0*/  MUFU.EX2 R67, R16 ;  /* 0x0000001000437308 */ /* 0x0001e20000000800 */
[----:B------:R-:W-:Y:S02]  /*0cf0*/  SHF.L.U32 R87, R85, 0x1, RZ ;  /* 0x0000000155577819 */ /* 0x000fe400000006ff */
[----:B------:R-:W-:Y:S01]  /*0d00*/  FMUL.FTZ R21, R75, -1.4426950216293334961 ;  /* 0xbfb8aa3b4b157820 */ /* 0x000fe20000410000 */
[----:B------:R-:W2:Y:S01]  /*0d10*/  LDG.E.64.CONSTANT R14, desc[UR8][R14.64] ;  /* 0x000000080e0e7981 */ /* 0x000ea2000c1e9b00 */
[----:B0-----:R-:W-:-:S03]  /*0d20*/  IADD3.X R16, RZ, R19, RZ, P1, !PT ;  /* 0x00000013ff107210 */ /* 0x001fc60000ffe4ff */
[----:B------:R0:W3:Y:S01]  /*0d30*/  MUFU.EX2 R66, R17 ;  /* 0x0000001100427308 */ /* 0x0000e20000000800 */
[----:B------:R-:W-:Y:S02]  /*0d40*/  SHF.L.U64.HI R85, R85, 0x1, R16 ;  /* 0x0000000155557819 */ /* 0x000fe40000010210 */
[----:B------:R-:W-:Y:S01]  /*0d50*/  IADD3 R16, P0, R87, UR12, RZ ;  /* 0x0000000c57107c10 */ /* 0x000fe2000ff1e0ff */
[----:B0-----:R-:W-:-:S04]  /*0d60*/  FADD.FTZ R17, -R2, R65 ;  /* 0x0000004102117221 */ /* 0x001fc80000010100 */
[----:B------:R0:W4:Y:S01]  /*0d70*/  MUFU.EX2 R68, R21 ;  /* 0x0000001500447308 */ /* 0x0001220000000800 */
[----:B------:R-:W-:Y:S01]  /*0d80*/  FMUL.FTZ R94, R98, R17 ;  /* 0x00000011625e7220 */ /* 0x000fe20000410000 */
[----:B------:R-:W-:Y:S02]  /*0d90*/  IADD3.X R17, R85, UR13, RZ, P0, !PT ;  /* 0x0000000d55117c10 */ /* 0x000fe400087fe4ff */
[----:B0-----:R-:W-:-:S04]  /*0da0*/  IADD3 R21, R44, 0x4600, RZ ;  /* 0x000046002c157810 */ /* 0x001fc80007ffe0ff */
[----:B------:R-:W5:Y:S01]  /*0db0*/  LDG.E.64.CONSTANT R16, desc[UR8][R16.64] ;  /* 0x0000000810107981 */ /* 0x000f62000c1e9b00 */
[----:B------:R-:W-:-:S04]  /*0dc0*/  IADD3 R21, P0, R21, R18, RZ ;  /* 0x0000001215157210 */ /* 0x000fc80007f1e0ff */
[----:B------:R-:W-:Y:S02]  /*0dd0*/  IADD3.X R18, RZ, R19, RZ, P0, !PT ;  /* 0x00000013ff127210 */ /* 0x000fe400007fe4ff */
[C---:B------:R-:W-:Y:S02]  /*0de0*/  SHF.L.U32 R83, R21.reuse, 0x1, RZ ;  /* 0x0000000115537819 */ /* 0x040fe400000006ff */
[----:B------:R-:W-:Y:S01]  /*0df0*/  SHF.L.U64.HI R81, R21, 0x1, R18 ;  /* 0x0000000115517819 */ /* 0x000fe20000010212 */
[----:B------:R-:W-:Y:S01]  /*0e00*/  HADD2.F32 R21, -RZ, R58.H0_H0 ;  /* 0x2000003aff157230 */ /* 0x000fe20000004100 */
[----:B------:R-:W-:Y:S01]  /*0e10*/  IADD3 R18, P0, R83, UR12, RZ ;  /* 0x0000000c53127c10 */ /* 0x000fe2000ff1e0ff */
[----:B-1----:R-:W-:-:S03]  /*0e20*/  FADD.FTZ R62, R20, 1 ;  /* 0x3f800000143e7421 */ /* 0x002fc60000010000 */
[----:B------:R-:W-:Y:S01]  /*0e30*/  IADD3.X R19, R81, UR13, RZ, P0, !PT ;  /* 0x0000000d51137c10 */ /* 0x000fe200087fe4ff */
[----:B------:R-:W-:Y:S01]  /*0e40*/  FADD.FTZ R21, -R2, R21 ;  /* 0x0000001502157221 */ /* 0x000fe20000010100 */
[----:B------:R-:W-:-:S03]  /*0e50*/  IADD3 R20, P0, R4, UR14, RZ ;  /* 0x0000000e04147c10 */ /* 0x000fc6000ff1e0ff */
[----:B------:R-:W-:Y:S01]  /*0e60*/  FMUL.FTZ R88, R98, R21 ;  /* 0x0000001562587220 */ /* 0x000fe20000410000 */
[----:B------:R-:W-:Y:S01]  /*0e70*/  IADD3.X R21, R0, UR15, RZ, P0, !PT ;  /* 0x0000000f00157c10 */ /* 0x000fe200087fe4ff */
[----:B---3--:R-:W-:Y:S01]  /*0e80*/  FADD.FTZ R66, R66, 1 ;  /* 0x3f80000042427421 */ /* 0x008fe20000010000 */
[----:B------:R-:W0:Y:S01]  /*0e90*/  MUFU.RCP R76, R62 ;  /* 0x0000003e004c7308 */ /* 0x000e220000001000 */
[----:B------:R-:W-:Y:S01]  /*0ea0*/  FADD.FTZ R67, R67, 1 ;  /* 0x3f80000043437421 */ /* 0x000fe20000010000 */
[----:B------:R-:W-:Y:S01]  /*0eb0*/  FFMA.FTZ R65, R5, R96, R118 ;  /* 0x0000006005417223 */ /* 0x000fe20000010076 */
[----:B------:R-:W-:Y:S01]  /*0ec0*/  HADD2.F32 R79, -RZ, R58.H1_H1 ;  /* 0x3000003aff4f7230 */ /* 0x000fe20000004100 */
[----:B------:R-:W3:Y:S04]  /*0ed0*/  LDG.E.64.CONSTANT R20, desc[UR8][R20.64] ;  /* 0x0000000814147981 */ /* 0x000ee8000c1e9b00 */
[----:B------:R0:W1:Y:S01]  /*0ee0*/  MUFU.RCP R78, R66 ;  /* 0x00000042004e7308 */ /* 0x0000620000001000 */
[----:B------:R-:W-:Y:S01]  /*0ef0*/  FMUL.FTZ R74, R65, -1.4426950216293334961 ;  /* 0xbfb8aa3b414a7820 */ /* 0x000fe20000410000 */
[C---:B------:R-:W-:Y:S01]  /*0f00*/  FADD.FTZ R61, -R2.reuse, R61 ;  /* 0x0000003d023d7221 */ /* 0x040fe20000010100 */
[----:B------:R-:W-:Y:S01]  /*0f10*/  FADD.FTZ R79, -R2, R79 ;  /* 0x0000004f024f7221 */ /* 0x000fe20000010100 */
[----:B------:R-:W-:Y:S01]  /*0f20*/  FFMA.FTZ R64, R99, R94, R120 ;  /* 0x0000005e63407223 */ /* 0x000fe20000010078 */
[----:B----4-:R-:W-:Y:S01]  /*0f30*/  FADD.FTZ R77, R68, 1 ;  /* 0x3f800000444d7421 */ /* 0x010fe20000010000 */
[----:B------:R-:W-:Y:S01]  /*0f40*/  FADD.FTZ R69, -R2, R69 ;  /* 0x0000004502457221 */ /* 0x000fe20000010100 */
[----:B------:R-:W-:Y:S01]  /*0f50*/  HADD2.F32 R103, -RZ, R59.H0_H0 ;  /* 0x2000003bff677230 */ /* 0x000fe20000004100 */
[----:B------:R-:W4:Y:S01]  /*0f60*/  MUFU.RCP R100, R67 ;  /* 0x0000004300647308 */ /* 0x000f220000001000 */
[C---:B------:R-:W-:Y:S01]  /*0f70*/  FMUL.FTZ R92, R98.reuse, R61 ;  /* 0x0000003d625c7220 */ /* 0x040fe20000410000 */
[----:B------:R-:W-:Y:S01]  /*0f80*/  FMUL.FTZ R86, R98, R79 ;  /* 0x0000004f62567220 */ /* 0x000fe20000410000 */
[----:B------:R-:W-:Y:S01]  /*0f90*/  FMUL.FTZ R72, R64, -1.4426950216293334961 ;  /* 0xbfb8aa3b40487820 */ /* 0x000fe20000410000 */
[----:B0-----:R-:W-:Y:S01]  /*0fa0*/  FADD.FTZ R66, -R76, 1 ;  /* 0x3f8000004c427421 */ /* 0x001fe20000010100 */
[----:B------:R-:W3:Y:S03]  /*0fb0*/  LDG.E.64.CONSTANT R18, desc[UR8][R18.64] ;  /* 0x0000000812127981 */ /* 0x000ee6000c1e9b00 */
[----:B------:R-:W0:Y:S01]  /*0fc0*/  MUFU.EX2 R74, R74 ;  /* 0x0000004a004a7308 */ /* 0x000e220000000800 */
[----:B------:R-:W-:Y:S01]  /*0fd0*/  FFMA.FTZ R61, R95, R92, R124 ;  /* 0x0000005c5f3d7223 */ /* 0x000fe2000001007c */
[----:B------:R-:W-:Y:S01]  /*0fe0*/  FFMA.FTZ R58, R99, R86, R120 ;  /* 0x00000056633a7223 */ /* 0x000fe20000010078 */
[----:B------:R-:W-:Y:S01]  /*0ff0*/  FMUL.FTZ R90, R98, R69 ;  /* 0x00000045625a7220 */ /* 0x000fe20000410000 */
[----:B-1----:R-:W-:-:S04]  /*1000*/  FADD.FTZ R80, -R78, 1 ;  /* 0x3f8000004e507421 */ /* 0x002fc80000010100 */
[----:B------:R1:W0:Y:S01]  /*1010*/  MUFU.RCP R101, R77 ;  /* 0x0000004d00657308 */ /* 0x0002220000001000 */
[----:B------:R-:W-:Y:S02]  /*1020*/  HADD2.F32 R59, -RZ, R59.H1_H1 ;  /* 0x3000003bff3b7230 */ /* 0x000fe40000004100 */
[----:B------:R-:W-:Y:S01]  /*1030*/  FMUL.FTZ R70, R61, -1.4426950216293334961 ;  /* 0xbfb8aa3b3d467820 */ /* 0x000fe20000410000 */
[----:B------:R-:W-:Y:S01]  /*1040*/  FMUL.FTZ R79, R58, -1.4426950216293334961 ;  /* 0xbfb8aa3b3a4f7820 */ /* 0x000fe20000410000 */
[----:B----4-:R-:W-:Y:S01]  /*1050*/  FADD.FTZ R102, -R100, 1 ;  /* 0x3f80000064667421 */ /* 0x010fe20000010100 */
[----:B------:R-:W-:Y:S01]  /*1060*/  FFMA.FTZ R60, R91, R90, R126 ;  /* 0x0000005a5b3c7223 */ /* 0x000fe2000001007e */
[----:B------:R-:W-:Y:S01]  /*1070*/  FFMA.FTZ R71, R71, R80, 1 ;  /* 0x3f80000047477423 */ /* 0x000fe20000010050 */
[----:B------:R-:W4:Y:S01]  /*1080*/  MUFU.EX2 R72, R72 ;  /* 0x0000004800487308 */ /* 0x000f220000000800 */
[----:B-1----:R-:W-:Y:S01]  /*1090*/  FFMA.FTZ R77, R63, R66, 1 ;  /* 0x3f8000003f4d7423 */ /* 0x002fe20000010042 */
[----:B------:R-:W-:-:S02]  /*10a0*/  HADD2.F32 R80, -RZ, R56.H0_H0 ;  /* 0x20000038ff507230 */ /* 0x000fc40000004100 */
[----:B------:R-:W-:Y:S01]  /*10b0*/  FADD.FTZ R59, -R2, R59 ;  /* 0x0000003b023b7221 */ /* 0x000fe20000010100 */
[----:B------:R-:W-:Y:S01]  /*10c0*/  FFMA.FTZ R73, R73, R102, 1 ;  /* 0x3f80000049497423 */ /* 0x000fe20000010066 */
[----:B------:R-:W-:Y:S01]  /*10d0*/  FMUL.FTZ R77, R76, R77 ;  /* 0x0000004d4c4d7220 */ /* 0x000fe20000410000 */
[----:B------:R-:W-:Y:S01]  /*10e0*/  FMUL.FTZ R69, R60, -1.4426950216293334961 ;  /* 0xbfb8aa3b3c457820 */ /* 0x000fe20000410000 */
[----:B------:R1:W-:Y:S01]  /*10f0*/  MUFU.EX2 R66, R79 ;  /* 0x0000004f00427308 */ /* 0x0003e20000000800 */
[----:B------:R-:W-:Y:S01]  /*1100*/  FMUL.FTZ R78, R78, R71 ;  /* 0x000000474e4e7220 */ /* 0x000fe20000410000 */
[----:B------:R-:W-:Y:S01]  /*1110*/  FMUL.FTZ R80, R80, R77 ;  /* 0x0000004d50507220 */ /* 0x000fe20000410000 */
[----:B------:R-:W-:Y:S01]  /*1120*/  FMUL.FTZ R82, R98, R59 ;  /* 0x0000003b62527220 */ /* 0x000fe20000410000 */
[----:B------:R-:W-:Y:S01]  /*1130*/  FMUL.FTZ R100, R100, R73 ;  /* 0x0000004964647220 */ /* 0x000fe20000410000 */
[----:B0-----:R-:W-:-:S03]  /*1140*/  FADD.FTZ R73, R74, 1 ;  /* 0x3f8000004a497421 */ /* 0x001fc60000010000 */
[----:B------:R-:W0:Y:S01]  /*1150*/  MUFU.EX2 R70, R70 ;  /* 0x0000004600467308 */ /* 0x000e220000000800 */
[----:B-1----:R-:W-:Y:S02]  /*1160*/  HADD2.F32 R79, -RZ, R56.H1_H1 ;  /* 0x30000038ff4f7230 */ /* 0x002fe40000004100 */
[----:B------:R-:W-:Y:S01]  /*1170*/  FADD.FTZ R104, -R101, 1 ;  /* 0x3f80000065687421 */ /* 0x000fe20000010100 */
[----:B------:R-:W-:Y:S01]  /*1180*/  FMUL.FTZ R74, R5, R80 ;  /* 0x00000050054a7220 */ /* 0x000fe20000410000 */
[----:B------:R-:W-:Y:S01]  /*1190*/  FFMA.FTZ R63, R91, R82, R126 ;  /* 0x000000525b3f7223 */ /* 0x000fe2000001007e */
[----:B------:R-:W-:Y:S02]  /*11a0*/  FMUL.FTZ R79, R79, R78 ;  /* 0x0000004e4f4f7220 */ /* 0x000fe40000410000 */
[----:B------:R-:W1:Y:S01]  /*11b0*/  MUFU.EX2 R69, R69 ;  /* 0x0000004500457308 */ /* 0x000e620000000800 */
[----:B------:R-:W-:Y:S01]  /*11c0*/  FFMA.FTZ R104, R75, R104, 1 ;  /* 0x3f8000004b687423 */ /* 0x000fe20000010068 */
[----:B------:R-:W-:Y:S01]  /*11d0*/  FMUL.FTZ R71, R99, R79 ;  /* 0x0000004f63477220 */ /* 0x000fe20000410000 */
[----:B------:R-:W-:Y:S01]  /*11e0*/  FFMA.FTZ R74, R3, R74, RZ ;  /* 0x0000004a034a7223 */ /* 0x000fe200000100ff */
[----:B------:R-:W-:Y:S01]  /*11f0*/  FMUL.FTZ R75, R63, -1.4426950216293334961 ;  /* 0xbfb8aa3b3f4b7820 */ /* 0x000fe20000410000 */
[----:B----4-:R-:W-:-:S03]  /*1200*/  FADD.FTZ R72, R72, 1 ;  /* 0x3f80000048487421 */ /* 0x010fc60000010000 */
[----:B------:R-:W4:Y:S01]  /*1210*/  MUFU.RCP R73, R73 ;  /* 0x0000004900497308 */ /* 0x000f220000001000 */
[----:B------:R-:W-:Y:S01]  /*1220*/  FFMA.FTZ R74, R97, R71, R74 ;  /* 0x00000047614a7223 */ /* 0x000fe2000001004a */
[----:B------:R-:W-:Y:S01]  /*1230*/  FMUL.FTZ R104, R101, R104 ;  /* 0x0000006865687220 */ /* 0x000fe20000410000 */
[----:B0-----:R-:W-:-:S05]  /*1240*/  FADD.FTZ R76, R70, 1 ;  /* 0x3f800000464c7421 */ /* 0x001fca0000010000 */
[----:B------:R0:W-:Y:S01]  /*1250*/  MUFU.EX2 R56, R75 ;  /* 0x0000004b00387308 */ /* 0x0001e20000000800 */
[----:B------:R-:W-:-:S07]  /*1260*/  HADD2.F32 R77, -RZ, R57.H0_H0 ;  /* 0x20000039ff4d7230 */ /* 0x000fce0000004100 */
[----:B------:R1:W4:Y:S01]  /*1270*/  MUFU.RCP R71, R72 ;  /* 0x0000004800477308 */ /* 0x0003220000001000 */
[----:B0-----:R-:W-:Y:S02]  /*1280*/  HADD2.F32 R75, -RZ, R57.H1_H1 ;  /* 0x30000039ff4b7230 */ /* 0x001fe40000004100 */
[----:B------:R-:W-:-:S03]  /*1290*/  FADD.FTZ R103, -R2, R103 ;  /* 0x0000006702677221 */ /* 0x000fc60000010100 */
[----:B------:R-:W-:Y:S02]  /*12a0*/  FMUL.FTZ R75, R75, R104 ;  /* 0x000000684b4b7220 */ /* 0x000fe40000410000 */
[----:B------:R-:W0:Y:S01]  /*12b0*/  MUFU.RCP R104, R76 ;  /* 0x0000004c00687308 */ /* 0x000e220000001000 */
[----:B-1----:R-:W-:Y:S01]  /*12c0*/  FADD.FTZ R72, R69, 1 ;  /* 0x3f80000045487421 */ /* 0x002fe20000010000 */
[----:B------:R-:W-:Y:S01]  /*12d0*/  FMUL.FTZ R77, R77, R100 ;  /* 0x000000644d4d7220 */ /* 0x000fe20000410000 */
[----:B----4-:R-:W-:Y:S01]  /*12e0*/  FADD.FTZ R70, -R73, 1 ;  /* 0x3f80000049467421 */ /* 0x010fe20000010100 */
[----:B------:R-:W-:-:S04]  /*12f0*/  FMUL.FTZ R84, R98, R103 ;  /* 0x0000006762547220 */ /* 0x000fc80000410000 */
[----:B------:R-:W1:Y:S01]  /*1300*/  MUFU.RCP R108, R72 ;  /* 0x00000048006c7308 */ /* 0x000e620000001000 */
[----:B------:R-:W-:Y:S01]  /*1310*/  FMUL.FTZ R57, R95, R77 ;  /* 0x0000004d5f397220 */ /* 0x000fe20000410000 */
[----:B------:R-:W-:Y:S01]  /*1320*/  FFMA.FTZ R70, R65, R70, 1 ;  /* 0x3f80000041467423 */ /* 0x000fe20000010046 */
[----:B------:R-:W-:Y:S01]  /*1330*/  FFMA.FTZ R59, R95, R84, R124 ;  /* 0x000000545f3b7223 */ /* 0x000fe2000001007c */
[----:B------:R-:W-:Y:S01]  /*1340*/  FADD.FTZ R65, -R71, 1 ;  /* 0x3f80000047417421 */ /* 0x000fe20000010100 */
[--C-:B------:R-:W-:Y:S02]  /*1350*/  HADD2.F32 R101, -RZ, R22.reuse.H0_H0 ;  /* 0x20000016ff657230 */ /* 0x100fe40000004100 */
[----:B------:R-:W-:Y:S01]  /*1360*/  FFMA.FTZ R74, R93, R57, R74 ;  /* 0x000000395d4a7223 */ /* 0x000fe2000001004a */
[----:B------:R-:W-:Y:S02]  /*1370*/  HADD2.F32 R103, -RZ, R22.H1_H1 ;  /* 0x30000016ff677230 */ /* 0x000fe40000004100 */
[----:B------:R-:W-:Y:S01]  /*1380*/  FMUL.FTZ R22, R91, R75 ;  /* 0x0000004b5b167220 */ /* 0x000fe20000410000 */
[----:B------:R-:W-:-:S02]  /*1390*/  HADD2.F32 R107, -RZ, R23.H0_H0 ;  /* 0x20000017ff6b7230 */ /* 0x000fc40000004100 */
[----:B------:R-:W-:Y:S01]  /*13a0*/  FMUL.FTZ R73, R73, R70 ;  /* 0x0000004649497220 */ /* 0x000fe20000410000 */
[----:B------:R-:W-:Y:S01]  /*13b0*/  FMUL.FTZ R67, R59, -1.4426950216293334961 ;  /* 0xbfb8aa3b3b437820 */ /* 0x000fe20000410000 */
[----:B------:R-:W-:Y:S01]  /*13c0*/  FFMA.FTZ R64, R64, R65, 1 ;  /* 0x3f80000040407423 */ /* 0x000fe20000010041 */
[--C-:B------:R-:W-:Y:S02]  /*13d0*/  HADD2.F32 R70, -RZ, R24.reuse.H0_H0 ;  /* 0x20000018ff467230 */ /* 0x100fe40000004100 */
[----:B------:R-:W-:Y:S01]  /*13e0*/  FFMA.FTZ R69, R89, R22, R74 ;  /* 0x0000001659457223 */ /* 0x000fe2000001004a */
[----:B------:R-:W-:Y:S01]  /*13f0*/  FADD.FTZ R107, -R2, R107 ;  /* 0x0000006b026b7221 */ /* 0x000fe20000010100 */
[----:B0-----:R-:W-:Y:S01]  /*1400*/  FADD.FTZ R22, -R104, 1 ;  /* 0x3f80000068167421 */ /* 0x001fe20000010100 */
[----:B------:R-:W-:Y:S02]  /*1410*/  HADD2.F32 R24, -RZ, R24.H1_H1 ;  /* 0x30000018ff187230 */ /* 0x000fe40000004100 */
[----:B------:R-:W-:Y:S01]  /*1420*/  FMUL.FTZ R71, R71, R64 ;  /* 0x0000004047477220 */ /* 0x000fe20000410000 */
[----:B------:R-:W-:Y:S01]  /*1430*/  FMUL.FTZ R70, R70, R73 ;  /* 0x0000004946467220 */ /* 0x000fe20000410000 */
[----:B------:R-:W0:Y:S01]  /*1440*/  MUFU.EX2 R67, R67 ;  /* 0x0000004300437308 */ /* 0x000e220000000800 */
[----:B------:R-:W-:-:S02]  /*1450*/  HADD2.F32 R23, -RZ, R23.H1_H1 ;  /* 0x30000017ff177230 */ /* 0x000fc40000004100 */
[----:B------:R-:W-:Y:S01]  /*1460*/  FMUL.FTZ R74, R98, R107 ;  /* 0x0000006b624a7220 */ /* 0x000fe20000410000 */
[----:B------:R-:W-:Y:S01]  /*1470*/  FFMA.FTZ R107, R61, R22, 1 ;  /* 0x3f8000003d6b7423 */ /* 0x000fe20000010016 */
[----:B-1----:R-:W-:Y:S01]  /*1480*/  FADD.FTZ R109, -R108, 1 ;  /* 0x3f8000006c6d7421 */ /* 0x002fe20000010100 */
[----:B------:R-:W-:Y:S01]  /*1490*/  FMUL.FTZ R73, R24, R71 ;  /* 0x0000004718497220 */ /* 0x000fe20000410000 */
[----:B------:R-:W-:Y:S01]  /*14a0*/  FMUL.FTZ R24, R5, R70 ;  /* 0x0000004605187220 */ /* 0x000fe20000410000 */
[--C-:B------:R-:W-:Y:S02]  /*14b0*/  HADD2.F32 R71, -RZ, R25.reuse.H0_H0 ;  /* 0x20000019ff477230 */ /* 0x100fe40000004100 */
[----:B------:R-:W-:Y:S01]  /*14c0*/  FADD.FTZ R23, -R2, R23 ;  /* 0x0000001702177221 */ /* 0x000fe20000010100 */
[----:B------:R-:W-:Y:S01]  /*14d0*/  FMUL.FTZ R104, R104, R107 ;  /* 0x0000006b68687220 */ /* 0x000fe20000410000 */
[----:B------:R-:W-:Y:S01]  /*14e0*/  IADD3 R22, P0, R87, UR14, RZ ;  /* 0x0000000e57167c10 */ /* 0x000fe2000ff1e0ff */
[----:B------:R-:W-:Y:S01]  /*14f0*/  FFMA.FTZ R109, R60, R109, 1 ;  /* 0x3f8000003c6d7423 */ /* 0x000fe2000001006d */
[----:B------:R-:W-:Y:S01]  /*1500*/  FFMA.FTZ R69, R96, R24, R69 ;  /* 0x0000001860457223 */ /* 0x000fe20000010045 */
[----:B------:R-:W-:Y:S01]  /*1510*/  FMUL.FTZ R24, R99, R73 ;  /* 0x0000004963187220 */ /* 0x000fe20000410000 */
[----:B------:R-:W-:Y:S01]  /*1520*/  FMUL.FTZ R72, R98, R23 ;  /* 0x0000001762487220 */ /* 0x000fe20000410000 */
[----:B------:R-:W-:Y:S01]  /*1530*/  FMUL.FTZ R71, R71, R104 ;  /* 0x0000006847477220 */ /* 0x000fe20000410000 */
[----:B------:R-:W-:Y:S01]  /*1540*/  HADD2.F32 R64, -RZ, R25.H1_H1 ;  /* 0x30000019ff407230 */ /* 0x000fe20000004100 */
[----:B------:R-:W-:Y:S01]  /*1550*/  IADD3.X R23, R85, UR15, RZ, P0, !PT ;  /* 0x0000000f55177c10 */ /* 0x000fe200087fe4ff */
[----:B------:R-:W-:Y:S01]  /*1560*/  FMUL.FTZ R109, R108, R109 ;  /* 0x0000006d6c6d7220 */ /* 0x000fe20000410000 */
[----:B------:R-:W-:Y:S01]  /*1570*/  FFMA.FTZ R25, R94, R24, R69 ;  /* 0x000000185e197223 */ /* 0x000fe20000010045 */
[----:B------:R-:W-:-:S02]  /*1580*/  FMUL.FTZ R24, R95, R71 ;  /* 0x000000475f187220 */ /* 0x000fc40000410000 */
[----:B------:R-:W-:Y:S01]  /*1590*/  FMUL.FTZ R69, R64, R109 ;  /* 0x0000006d40457220 */ /* 0x000fe20000410000 */
[----:B------:R-:W4:Y:S01]  /*15a0*/  LDG.E.64.CONSTANT R22, desc[UR8][R22.64] ;  /* 0x0000000816167981 */ /* 0x000f22000c1e9b00 */
[----:B0-----:R-:W-:Y:S01]  /*15b0*/  FADD.FTZ R64, R67, 1 ;  /* 0x3f80000043407421 */ /* 0x001fe20000010000 */
[----:B------:R-:W-:Y:S01]  /*15c0*/  FFMA.FTZ R25, R92, R24, R25 ;  /* 0x000000185c197223 */ /* 0x000fe20000010019 */
[----:B------:R-:W-:Y:S02]  /*15d0*/  HADD2.F32 R67, -RZ, R30.H1_H1 ;  /* 0x3000001eff437230 */ /* 0x000fe40000004100 */
[----:B------:R-:W-:Y:S01]  /*15e0*/  FMUL.FTZ R24, R91, R69 ;  /* 0x000000455b187220 */ /* 0x000fe20000410000 */
[----:B------:R-:W-:-:S03]  /*15f0*/  FADD.FTZ R66, R66, 1 ;  /* 0x3f80000042427421 */ /* 0x000fc60000010000 */
[----:B------:R-:W-:Y:S01]  /*1600*/  FFMA.FTZ R109, R90, R24, R25 ;  /* 0x000000185a6d7223 */ /* 0x000fe20000010019 */
[----:B------:R-:W-:Y:S01]  /*1610*/  FADD.FTZ R25, -R2, R67 ;  /* 0x0000004302197221 */ /* 0x000fe20000010100 */
[----:B------:R-:W-:Y:S01]  /*1620*/  IADD3 R24, P0, R83, UR14, RZ ;  /* 0x0000000e53187c10 */ /* 0x000fe2000ff1e0ff */
[----:B------:R0:W-:Y:S02]  /*1630*/  MUFU.RCP R108, R66 ;  /* 0x00000042006c7308 */ /* 0x0001e40000001000 */
[----:B0-----:R-:W-:Y:S01]  /*1640*/  FMUL.FTZ R66, R98, R25 ;  /* 0x0000001962427220 */ /* 0x001fe20000410000 */
[----:B------:R-:W-:-:S06]  /*1650*/  IADD3.X R25, R81, UR15, RZ, P0, !PT ;  /* 0x0000000f51197c10 */ /* 0x000fcc00087fe4ff */
[----:B------:R-:W4:Y:S01]  /*1660*/  LDG.E.64.CONSTANT R24, desc[UR8][R24.64] ;  /* 0x0000000818187981 */ /* 0x000f22000c1e9b00 */
[----:B------:R-:W-:-:S04]  /*1670*/  FFMA.FTZ R62, R5, R88, R118 ;  /* 0x00000058053e7223 */ /* 0x000fc80000010076 */
[----:B------:R-:W-:-:S06]  /*1680*/  FMUL.FTZ R68, R62, -1.4426950216293334961 ;  /* 0xbfb8aa3b3e447820 */ /* 0x000fcc0000410000 */
[----:B------:R-:W0:Y:S01]  /*1690*/  MUFU.EX2 R68, R68 ;  /* 0x0000004400447308 */ /* 0x000e220000000800 */
[C---:B------:R-:W-:Y:S01]  /*16a0*/  FADD.FTZ R101, -R2.reuse, R101 ;  /* 0x0000006502657221 */ /* 0x040fe20000010100 */
[----:B------:R-:W-:-:S03]  /*16b0*/  FADD.FTZ R103, -R2, R103 ;  /* 0x0000006702677221 */ /* 0x000fc60000010100 */
[C---:B------:R-:W-:Y:S01]  /*16c0*/  FMUL.FTZ R78, R98.reuse, R101 ;  /* 0x00000065624e7220 */ /* 0x040fe20000410000 */
[----:B------:R-:W-:-:S03]  /*16d0*/  FMUL.FTZ R76, R98, R103 ;  /* 0x00000067624c7220 */ /* 0x000fc60000410000 */
[----:B------:R-:W-:Y:S01]  /*16e0*/  FFMA.FTZ R57, R5, R78, R118 ;  /* 0x0000004e05397223 */ /* 0x000fe20000010076 */
[----:B------:R-:W-:Y:S01]  /*16f0*/  FFMA.FTZ R100, R99, R76, R120 ;  /* 0x0000004c63647223 */ /* 0x000fe20000010078 */
[----:B0-----:R-:W-:-:S04]  /*1700*/  FADD.FTZ R68, R68, 1 ;  /* 0x3f80000044447421 */ /* 0x001fc80000010000 */
[----:B------:R-:W0:Y:S01]  /*1710*/  MUFU.RCP R110, R68 ;  /* 0x00000044006e7308 */ /* 0x000e220000001000 */
[----:B------:R-:W-:Y:S01]  /*1720*/  FMUL.FTZ R103, R57, -1.4426950216293334961 ;  /* 0xbfb8aa3b39677820 */ /* 0x000fe20000410000 */
[----:B------:R-:W-:Y:S01]  /*1730*/  FADD.FTZ R104, R56, 1 ;  /* 0x3f80000038687421 */ /* 0x000fe20000010000 */
[----:B------:R-:W-:Y:S01]  /*1740*/  FFMA.FTZ R101, R95, R74, R124 ;  /* 0x0000004a5f657223 */ /* 0x000fe2000001007c */
[----:B------:R-:W-:Y:S01]  /*1750*/  FMUL.FTZ R102, R100, -1.4426950216293334961 ;  /* 0xbfb8aa3b64667820 */ /* 0x000fe20000410000 */
[----:B------:R-:W-:-:S03]  /*1760*/  FFMA.FTZ R61, R91, R72, R126 ;  /* 0x000000485b3d7223 */ /* 0x000fc6000001007e */
[----:B------:R-:W1:Y:S01]  /*1770*/  MUFU.RCP R112, R64 ;  /* 0x0000004000707308 */ /* 0x000e620000001000 */
[----:B------:R-:W-:Y:S01]  /*1780*/  FMUL.FTZ R65, R101, -1.4426950216293334961 ;  /* 0xbfb8aa3b65417820 */ /* 0x000fe20000410000 */
[----:B------:R-:W-:-:S06]  /*1790*/  FMUL.FTZ R60, R61, -1.4426950216293334961 ;  /* 0xbfb8aa3b3d3c7820 */ /* 0x000fcc0000410000 */
[----:B------:R-:W2:Y:S01]  /*17a0*/  MUFU.RCP R113, R104 ;  /* 0x0000006800717308 */ /* 0x000ea20000001000 */
[----:B0-----:R-:W-:-:S07]  /*17b0*/  FADD.FTZ R67, -R110, 1 ;  /* 0x3f8000006e437421 */ /* 0x001fce0000010100 */
[----:B------:R-:W0:Y:S01]  /*17c0*/  MUFU.EX2 R103, R103 ;  /* 0x0000006700677308 */ /* 0x000e220000000800 */
[----:B------:R-:W-:Y:S01]  /*17d0*/  FADD.FTZ R111, -R108, 1 ;  /* 0x3f8000006c6f7421 */ /* 0x000fe20000010100 */
[----:B------:R-:W-:-:S06]  /*17e0*/  HADD2.F32 R107, -RZ, R30.H0_H0 ;  /* 0x2000001eff6b7230 */ /* 0x000fcc0000004100 */
[----:B------:R-:W0:Y:S01]  /*17f0*/  MUFU.EX2 R102, R102 ;  /* 0x0000006600667308 */ /* 0x000e220000000800 */
[----:B------:R-:W-:Y:S01]  /*1800*/  FFMA.FTZ R67, R62, R67, 1 ;  /* 0x3f8000003e437423 */ /* 0x000fe20000010043 */
[----:B------:R-:W-:-:S06]  /*1810*/  FFMA.FTZ R111, R58, R111, 1 ;  /* 0x3f8000003a6f7423 */ /* 0x000fcc000001006f */
[----:B------:R-:W5:Y:S01]  /*1820*/  MUFU.EX2 R65, R65 ;  /* 0x0000004100417308 */ /* 0x000f620000000800 */
[----:B-1----:R-:W-:Y:S01]  /*1830*/  FADD.FTZ R58, -R112, 1 ;  /* 0x3f800000703a7421 */ /* 0x002fe20000010100 */
[----:B------:R-:W-:-:S06]  /*1840*/  FADD.FTZ R107, -R2, R107 ;  /* 0x0000006b026b7221 */ /* 0x000fcc0000010100 */
[----:B------:R-:W1:Y:S01]  /*1850*/  MUFU.EX2 R60, R60 ;  /* 0x0000003c003c7308 */ /* 0x000e620000000800 */
[----:B------:R-:W-:Y:S02]  /*1860*/  HADD2.F32 R64, -RZ, R32.H0_H0 ;  /* 0x20000020ff407230 */ /* 0x000fe40000004100 */
[----:B--2---:R-:W-:Y:S01]  /*1870*/  FADD.FTZ R62, -R113, 1 ;  /* 0x3f800000713e7421 */ /* 0x004fe20000010100 */
[----:B------:R-:W-:Y:S01]  /*1880*/  FMUL.FTZ R67, R110, R67 ;  /* 0x000000436e437220 */ /* 0x000fe20000410000 */
[----:B------:R-:W-:Y:S01]  /*1890*/  FFMA.FTZ R59, R59, R58, 1 ;  /* 0x3f8000003b3b7423 */ /* 0x000fe2000001003a */
[----:B------:R-:W-:Y:S01]  /*18a0*/  FMUL.FTZ R68, R98, R107 ;  /* 0x0000006b62447220 */ /* 0x000fe20000410000 */
[----:B0-----:R-:W-:Y:S01]  /*18b0*/  FADD.FTZ R103, R103, 1 ;  /* 0x3f80000067677421 */ /* 0x001fe20000010000 */
[----:B------:R-:W-:Y:S01]  /*18c0*/  FMUL.FTZ R108, R108, R111 ;  /* 0x0000006f6c6c7220 */ /* 0x000fe20000410000 */
[----:B------:R-:W-:Y:S01]  /*18d0*/  FFMA.FTZ R62, R63, R62, 1 ;  /* 0x3f8000003f3e7423 */ /* 0x000fe2000001003e */
[----:B------:R-:W-:Y:S01]  /*18e0*/  FMUL.FTZ R64, R64, R67 ;  /* 0x0000004340407220 */ /* 0x000fe20000410000 */
[----:B------:R-:W-:Y:S01]  /*18f0*/  FADD.FTZ R111, R102, 1 ;  /* 0x3f800000666f7421 */ /* 0x000fe20000010000 */
[----:B------:R-:W-:-:S02]  /*1900*/  HADD2.F32 R58, -RZ, R33.H0_H0 ;  /* 0x20000021ff3a7230 */ /* 0x000fc40000004100 */
[----:B------:R-:W-:Y:S01]  /*1910*/  FMUL.FTZ R59, R112, R59 ;  /* 0x0000003b703b7220 */ /* 0x000fe20000410000 */
[----:B------:R-:W-:Y:S02]  /*1920*/  HADD2.F32 R67, -RZ, R32.H1_H1 ;  /* 0x30000020ff437230 */ /* 0x000fe40000004100 */
[C---:B------:R-:W-:Y:S01]  /*1930*/  FFMA.FTZ R30, R5.reuse, R68, R118 ;  /* 0x00000044051e7223 */ /* 0x040fe20000010076 */
[--C-:B------:R-:W-:Y:S01]  /*1940*/  HADD2.F32 R63, -RZ, R31.reuse.H0_H0 ;  /* 0x2000001fff3f7230 */ /* 0x100fe20000004100 */
[----:B------:R5:W0:Y:S01]  /*1950*/  MUFU.RCP R110, R103 ;  /* 0x00000067006e7308 */ /* 0x000a220000001000 */
[----:B------:R-:W-:Y:S02]  /*1960*/  HADD2.F32 R31, -RZ, R31.H1_H1 ;  /* 0x3000001fff1f7230 */ /* 0x000fe40000004100 */
[----:B------:R-:W-:Y:S01]  /*1970*/  FMUL.FTZ R32, R5, R64 ;  /* 0x0000004005207220 */ /* 0x000fe20000410000 */
[----:B------:R-:W-:Y:S01]  /*1980*/  FMUL.FTZ R56, R30, -1.4426950216293334961 ;  /* 0xbfb8aa3b1e387820 */ /* 0x000fe20000410000 */
[----:B------:R-:W-:Y:S01]  /*1990*/  FMUL.FTZ R67, R67, R108 ;  /* 0x0000006c43437220 */ /* 0x000fe20000410000 */
[----:B-----5:R-:W-:Y:S01]  /*19a0*/  FADD.FTZ R103, R65, 1 ;  /* 0x3f80000041677421 */ /* 0x020fe20000010000 */
[----:B------:R-:W-:Y:S01]  /*19b0*/  FMUL.FTZ R65, R58, R59 ;  /* 0x0000003b3a417220 */ /* 0x000fe20000410000 */
[----:B------:R-:W2:Y:S01]  /*19c0*/  MUFU.RCP R111, R111 ;  /* 0x0000006f006f7308 */ /* 0x000ea20000001000 */
[----:B------:R-:W-:Y:S01]  /*19d0*/  FADD.FTZ R59, -R2, R63 ;  /* 0x0000003f023b7221 */ /* 0x000fe20000010100 */
[----:B-1----:R-:W-:Y:S01]  /*19e0*/  FADD.FTZ R58, R60, 1 ;  /* 0x3f8000003c3a7421 */ /* 0x002fe20000010000 */
[----:B------:R-:W-:-:S02]  /*19f0*/  HADD2.F32 R63, -RZ, R33.H1_H1 ;  /* 0x30000021ff3f7230 */ /* 0x000fc40000004100 */
[----:B------:R-:W-:Y:S01]  /*1a00*/  FADD.FTZ R33, -R2, R31 ;  /* 0x0000001f02217221 */ /* 0x000fe20000010100 */
[----:B------:R-:W-:Y:S02]  /*1a10*/  FFMA.FTZ R109, R88, R32, R109 ;  /* 0x00000020586d7223 */ /* 0x000fe4000001006d */
[----:B------:R1:W5:Y:S01]  /*1a20*/  MUFU.RCP R108, R103 ;  /* 0x00000067006c7308 */ /* 0x0003620000001000 */
[----:B------:R-:W-:Y:S01]  /*1a30*/  FMUL.FTZ R32, R99, R67 ;  /* 0x0000004363207220 */ /* 0x000fe20000410000 */
[----:B------:R-:W-:Y:S01]  /*1a40*/  FMUL.FTZ R102, R113, R62 ;  /* 0x0000003e71667220 */ /* 0x000fe20000410000 */
[C---:B------:R-:W-:Y:S01]  /*1a50*/  FMUL.FTZ R62, R98.reuse, R59 ;  /* 0x0000003b623e7220 */ /* 0x040fe20000410000 */
[----:B------:R-:W-:Y:S01]  /*1a60*/  FFMA.FTZ R107, R99, R66, R120 ;  /* 0x00000042636b7223 */ /* 0x000fe20000010078 */
[----:B------:R-:W-:Y:S02]  /*1a70*/  HADD2.F32 R59, -RZ, R26.H0_H0 ;  /* 0x2000001aff3b7230 */ /* 0x000fe40000004100 */
[----:B------:R-:W-:Y:S01]  /*1a80*/  FMUL.FTZ R60, R98, R33 ;  /* 0x00000021623c7220 */ /* 0x000fe20000410000 */
[----:B------:R2:W3:Y:S01]  /*1a90*/  MUFU.RCP R112, R58 ;  /* 0x0000003a00707308 */ /* 0x0004e20000001000 */
[----:B------:R-:W-:Y:S01]  /*1aa0*/  FFMA.FTZ R109, R86, R32, R109 ;  /* 0x00000020566d7223 */ /* 0x000fe2000001006d */
[----:B------:R-:W-:Y:S01]  /*1ab0*/  FMUL.FTZ R31, R95, R65 ;  /* 0x000000415f1f7220 */ /* 0x000fe20000410000 */
[----:B------:R-:W-:Y:S01]  /*1ac0*/  FMUL.FTZ R63, R63, R102 ;  /* 0x000000663f3f7220 */ /* 0x000fe20000410000 */
[----:B------:R-:W-:-:S04]  /*1ad0*/  FFMA.FTZ R32, R95, R62, R124 ;  /* 0x0000003e5f207223 */ /* 0x000fc8000001007c */
[----:B------:R-:W3:Y:S01]  /*1ae0*/  MUFU.EX2 R56, R56 ;  /* 0x0000003800387308 */ /* 0x000ee20000000800 */
[----:B------:R-:W-:Y:S01]  /*1af0*/  FMUL.FTZ R104, R107, -1.4426950216293334961 ;  /* 0xbfb8aa3b6b687820 */ /* 0x000fe20000410000 */
[C---:B------:R-:W-:Y:S01]  /*1b00*/  FFMA.FTZ R33, R91.reuse, R60, R126 ;  /* 0x0000003c5b217223 */ /* 0x040fe2000001007e */
[----:B-1----:R-:W-:Y:S01]  /*1b10*/  FADD.FTZ R103, -R2, R59 ;  /* 0x0000003b02677221 */ /* 0x002fe20000010100 */
[----:B------:R-:W-:Y:S01]  /*1b20*/  FFMA.FTZ R31, R84, R31, R109 ;  /* 0x0000001f541f7223 */ /* 0x000fe2000001006d */
[----:B------:R-:W-:Y:S01]  /*1b30*/  FMUL.FTZ R59, R91, R63 ;  /* 0x0000003f5b3b7220 */ /* 0x000fe20000410000 */
[----:B------:R-:W-:Y:S01]  /*1b40*/  FMUL.FTZ R113, R32, -1.4426950216293334961 ;  /* 0xbfb8aa3b20717820 */ /* 0x000fe20000410000 */
[----:B0-----:R-:W-:Y:S01]  /*1b50*/  FADD.FTZ R102, -R110, 1 ;  /* 0x3f8000006e667421 */ /* 0x001fe20000010100 */
[----:B------:R-:W-:Y:S01]  /*1b60*/  FMUL.FTZ R109, R33, -1.4426950216293334961 ;  /* 0xbfb8aa3b216d7820 */ /* 0x000fe20000410000 */
[----:B--2---:R-:W-:Y:S01]  /*1b70*/  FMUL.FTZ R58, R98, R103 ;  /* 0x00000067623a7220 */ /* 0x004fe20000410000 */
[----:B------:R-:W0:Y:S01]  /*1b80*/  MUFU.EX2 R104, R104 ;  /* 0x0000006800687308 */ /* 0x000e220000000800 */
[----:B------:R-:W-:Y:S01]  /*1b90*/  FFMA.FTZ R103, R82, R59, R31 ;  /* 0x0000003b52677223 */ /* 0x000fe2000001001f */
[----:B------:R-:W-:Y:S01]  /*1ba0*/  FFMA.FTZ R57, R57, R102, 1 ;  /* 0x3f80000039397423 */ /* 0x000fe20000010066 */
[----:B------:R-:W-:Y:S01]  /*1bb0*/  FADD.FTZ R59, -R111, 1 ;  /* 0x3f8000006f3b7421 */ /* 0x000fe20000010100 */
[----:B-----5:R-:W-:Y:S01]  /*1bc0*/  FADD.FTZ R102, -R108, 1 ;  /* 0x3f8000006c667421 */ /* 0x020fe20000010100 */
[----:B---3--:R-:W-:-:S03]  /*1bd0*/  FADD.FTZ R114, -R112, 1 ;  /* 0x3f80000070727421 */ /* 0x008fc60000010100 */
[----:B------:R-:W1:Y:S01]  /*1be0*/  MUFU.EX2 R115, R109 ;  /* 0x0000006d00737308 */ /* 0x000e620000000800 */
[----:B------:R-:W-:Y:S01]  /*1bf0*/  FFMA.FTZ R100, R100, R59, 1 ;  /* 0x3f80000064647423 */ /* 0x000fe2000001003b */
[----:B------:R-:W-:Y:S01]  /*1c00*/  FFMA.FTZ R59, R101, R102, 1 ;  /* 0x3f800000653b7423 */ /* 0x000fe20000010066 */
[----:B------:R-:W-:-:S05]  /*1c10*/  FADD.FTZ R102, R56, 1 ;  /* 0x3f80000038667421 */ /* 0x000fca0000010000 */
[----:B------:R-:W2:Y:S01]  /*1c20*/  MUFU.EX2 R113, R113 ;  /* 0x0000007100717308 */ /* 0x000ea20000000800 */
[--C-:B------:R-:W-:Y:S02]  /*1c30*/  HADD2.F32 R56, -RZ, R28.reuse.H0_H0 ;  /* 0x2000001cff387230 */ /* 0x100fe40000004100 */
[----:B------:R-:W-:Y:S01]  /*1c40*/  FFMA.FTZ R61, R61, R114, 1 ;  /* 0x3f8000003d3d7423 */ /* 0x000fe20000010072 */
[----:B------:R-:W-:Y:S01]  /*1c50*/  FMUL.FTZ R57, R110, R57 ;  /* 0x000000396e397220 */ /* 0x000fe20000410000 */
[----:B------:R-:W-:Y:S01]  /*1c60*/  FMUL.FTZ R108, R108, R59 ;  /* 0x0000003b6c6c7220 */ /* 0x000fe20000410000 */
[----:B------:R-:W-:Y:S02]  /*1c70*/  HADD2.F32 R59, -RZ, R29.H0_H0 ;  /* 0x2000001dff3b7230 */ /* 0x000fe40000004100 */
[----:B------:R-:W-:Y:S01]  /*1c80*/  FMUL.FTZ R112, R112, R61 ;  /* 0x0000003d70707220 */ /* 0x000fe20000410000 */
[----:B------:R-:W-:Y:S01]  /*1c90*/  FMUL.FTZ R56, R56, R57 ;  /* 0x0000003938387220 */ /* 0x000fe20000410000 */
[----:B------:R-:W-:-:S02]  /*1ca0*/  HADD2.F32 R61, -RZ, R28.H1_H1 ;  /* 0x3000001cff3d7230 */ /* 0x000fc40000004100 */
[----:B------:R-:W-:Y:S01]  /*1cb0*/  FMUL.FTZ R100, R111, R100 ;  /* 0x000000646f647220 */ /* 0x000fe20000410000 */
[----:B------:R-:W-:Y:S01]  /*1cc0*/  HADD2.F32 R57, -RZ, R29.H1_H1 ;  /* 0x3000001dff397230 */ /* 0x000fe20000004100 */
[----:B------:R-:W3:Y:S01]  /*1cd0*/  MUFU.RCP R109, R102 ;  /* 0x00000066006d7308 */ /* 0x000ee20000001000 */
[----:B------:R-:W-:Y:S02]  /*1ce0*/  HADD2.F32 R29, -RZ, R26.H1_H1 ;  /* 0x3000001aff1d7230 */ /* 0x000fe40000004100 */
[----:B0-----:R-:W-:Y:S01]  /*1cf0*/  FADD.FTZ R104, R104, 1 ;  /* 0x3f80000068687421 */ /* 0x001fe20000010000 */
[----:B------:R-:W-:Y:S01]  /*1d00*/  FMUL.FTZ R61, R61, R100 ;  /* 0x000000643d3d7220 */ /* 0x000fe20000410000 */
[----:B------:R-:W-:Y:S01]  /*1d10*/  FMUL.FTZ R28, R5, R56 ;  /* 0x00000038051c7220 */ /* 0x000fe20000410000 */
[----:B-1----:R-:W-:Y:S01]  /*1d20*/  FADD.FTZ R115, R115, 1 ;  /* 0x3f80000073737421 */ /* 0x002fe20000010000 */
[----:B------:R-:W-:Y:S01]  /*1d30*/  FMUL.FTZ R59, R59, R108 ;  /* 0x0000006c3b3b7220 */ /* 0x000fe20000410000 */
[----:B--2---:R-:W-:Y:S01]  /*1d40*/  FADD.FTZ R113, R113, 1 ;  /* 0x3f80000071717421 */ /* 0x004fe20000010000 */
[----:B------:R-:W-:-:S02]  /*1d50*/  HADD2.F32 R111, -RZ, R27.H0_H0 ;  /* 0x2000001bff6f7230 */ /* 0x000fc40000004100 */
[----:B------:R-:W-:Y:S01]  /*1d60*/  FADD.FTZ R29, -R2, R29 ;  /* 0x0000001d021d7221 */ /* 0x000fe20000010100 */
[----:B------:R0:W1:Y:S01]  /*1d70*/  MUFU.RCP R108, R104 ;  /* 0x00000068006c7308 */ /* 0x0000620000001000 */
[----:B------:R-:W-:Y:S01]  /*1d80*/  FFMA.FTZ R103, R78, R28, R103 ;  /* 0x0000001c4e677223 */ /* 0x000fe20000010067 */
[----:B------:R-:W-:Y:S01]  /*1d90*/  FMUL.FTZ R26, R99, R61 ;  /* 0x0000003d631a7220 */ /* 0x000fe20000410000 */
[----:B------:R-:W-:Y:S01]  /*1da0*/  FADD.FTZ R111, -R2, R111 ;  /* 0x0000006f026f7221 */ /* 0x000fe20000010100 */
[----:B------:R-:W-:Y:S02]  /*1db0*/  HADD2.F32 R117, -RZ, R27.H1_H1 ;  /* 0x3000001bff757230 */ /* 0x000fe40000004100 */
[----:B------:R-:W-:Y:S01]  /*1dc0*/  FMUL.FTZ R27, R95, R59 ;  /* 0x0000003b5f1b7220 */ /* 0x000fe20000410000 */
[----:B------:R-:W-:Y:S01]  /*1dd0*/  FFMA.FTZ R103, R76, R26, R103 ;  /* 0x0000001a4c677223 */ /* 0x000fe20000010067 */
[----:B------:R-:W2:Y:S01]  /*1de0*/  MUFU.RCP R115, R115 ;  /* 0x0000007300737308 */ /* 0x000ea20000001000 */
[C---:B0-----:R-:W-:Y:S01]  /*1df0*/  FMUL.FTZ R104, R98.reuse, R29 ;  /* 0x0000001d62687220 */ /* 0x041fe20000410000 */
[----:B------:R-:W-:Y:S01]  /*1e00*/  FMUL.FTZ R102, R98, R111 ;  /* 0x0000006f62667220 */ /* 0x000fe20000410000 */
[----:B------:R-:W-:-:S02]  /*1e10*/  FFMA.FTZ R31, R5, R58, R118 ;  /* 0x0000003a051f7223 */ /* 0x000fc40000010076 */
[----:B------:R-:W-:-:S03]  /*1e20*/  FFMA.FTZ R26, R99, R104, R120 ;  /* 0x00000068631a7223 */ /* 0x000fc60000010078 */
[----:B------:R-:W0:Y:S01]  /*1e30*/  MUFU.RCP R113, R113 ;  /* 0x0000007100717308 */ /* 0x000e220000001000 */
[----:B------:R-:W-:Y:S01]  /*1e40*/  FMUL.FTZ R57, R57, R112 ;  /* 0x0000007039397220 */ /* 0x000fe20000410000 */
[----:B------:R-:W-:Y:S01]  /*1e50*/  FADD.FTZ R117, -R2, R117 ;  /* 0x0000007502757221 */ /* 0x000fe20000010100 */
[----:B------:R-:W-:Y:S01]  /*1e60*/  FFMA.FTZ R103, R74, R27, R103 ;  /* 0x0000001b4a677223 */ /* 0x000fe20000010067 */
[----:B------:R-:W-:Y:S01]  /*1e70*/  FMUL.FTZ R114, R26, -1.4426950216293334961 ;  /* 0xbfb8aa3b1a727820 */ /* 0x000fe20000410000 */
[----:B---3--:R-:W-:Y:S01]  /*1e80*/  FADD.FTZ R111, -R109, 1 ;  /* 0x3f8000006d6f7421 */ /* 0x008fe20000010100 */
[----:B------:R-:W-:Y:S01]  /*1e90*/  FFMA.FTZ R27, R95, R102, R124 ;  /* 0x000000665f1b7223 */ /* 0x000fe2000001007c */
[----:B------:R-:W-:Y:S01]  /*1ea0*/  FMUL.FTZ R116, R31, -1.4426950216293334961 ;  /* 0xbfb8aa3b1f747820 */ /* 0x000fe20000410000 */
[----:B------:R-:W-:Y:S01]  /*1eb0*/  FMUL.FTZ R28, R91, R57 ;  /* 0x000000395b1c7220 */ /* 0x000fe20000410000 */
[----:B------:R-:W-:Y:S01]  /*1ec0*/  FMUL.FTZ R100, R98, R117 ;  /* 0x0000007562647220 */ /* 0x000fe20000410000 */
[----:B------:R-:W-:Y:S01]  /*1ed0*/  FFMA.FTZ R30, R30, R111, 1 ;  /* 0x3f8000001e1e7423 */ /* 0x000fe2000001006f */
[----:B------:R-:W-:Y:S01]  /*1ee0*/  FMUL.FTZ R111, R27, -1.4426950216293334961 ;  /* 0xbfb8aa3b1b6f7820 */ /* 0x000fe20000410000 */
[----:B------:R-:W3:Y:S01]  /*1ef0*/  MUFU.EX2 R101, R116 ;  /* 0x0000007400657308 */ /* 0x000ee20000000800 */
[----:B------:R-:W-:Y:S01]  /*1f00*/  FFMA.FTZ R29, R72, R28, R103 ;  /* 0x0000001c481d7223 */ /* 0x000fe20000010067 */
[----:B-1----:R-:W-:Y:S01]  /*1f10*/  FADD.FTZ R110, -R108, 1 ;  /* 0x3f8000006c6e7421 */ /* 0x002fe20000010100 */
[----:B------:R-:W-:Y:S01]  /*1f20*/  FFMA.FTZ R28, R91, R100, R126 ;  /* 0x000000645b1c7223 */ /* 0x000fe2000001007e */
[----:B--2---:R-:W-:-:S04]  /*1f30*/  FADD.FTZ R112, -R115, 1 ;  /* 0x3f80000073707421 */ /* 0x004fc80000010100 */
[----:B------:R-:W1:Y:S01]  /*1f40*/  MUFU.EX2 R114, R114 ;  /* 0x0000007200727308 */ /* 0x000e620000000800 */
[----:B------:R-:W-:Y:S01]  /*1f50*/  FFMA.FTZ R107, R107, R110, 1 ;  /* 0x3f8000006b6b7423 */ /* 0x000fe2000001006e */
[----:B0-----:R-:W-:Y:S01]  /*1f60*/  FADD.FTZ R103, -R113, 1 ;  /* 0x3f80000071677421 */ /* 0x001fe20000010100 */
[----:B------:R-:W-:Y:S01]  /*1f70*/  FMUL.FTZ R110, R28, -1.4426950216293334961 ;  /* 0xbfb8aa3b1c6e7820 */ /* 0x000fe20000410000 */
[----:B------:R-:W-:-:S04]  /*1f80*/  FFMA.FTZ R112, R33, R112, 1 ;  /* 0x3f80000021707423 */ /* 0x000fc80000010070 */
[----:B------:R-:W0:Y:S01]  /*1f90*/  MUFU.EX2 R111, R111 ;  /* 0x0000006f006f7308 */ /* 0x000e220000000800 */
[----:B------:R-:W-:Y:S01]  /*1fa0*/  FFMA.FTZ R32, R32, R103, 1 ;  /* 0x3f80000020207423 */ /* 0x000fe20000010067 */
[----:B------:R-:W-:-:S06]  /*1fb0*/  FMUL.FTZ R107, R108, R107 ;  /* 0x0000006b6c6b7220 */ /* 0x000fcc0000410000 */
[----:B------:R-:W2:Y:S01]  /*1fc0*/  MUFU.EX2 R33, R110 ;  /* 0x0000006e00217308 */ /* 0x000ea20000000800 */
[----:B------:R-:W-:Y:S01]  /*1fd0*/  FMUL.FTZ R108, R113, R32 ;  /* 0x00000020716c7220 */ /* 0x000fe20000410000 */
[--C-:B------:R-:W-:Y:S02]  /*1fe0*/  HADD2.F32 R32, -RZ, R14.reuse.H1_H1 ;  /* 0x3000000eff207230 */ /* 0x100fe40000004100 */
[----:B------:R-:W-:Y:S01]  /*1ff0*/  FMUL.FTZ R30, R109, R30 ;  /* 0x0000001e6d1e7220 */ /* 0x000fe20000410000 */
[----:B------:R-:W-:Y:S02]  /*2000*/  HADD2.F32 R103, -RZ, R14.H0_H0 ;  /* 0x2000000eff677230 */ /* 0x000fe40000004100 */
[----:B---3--:R-:W-:Y:S01]  /*2010*/  FADD.FTZ R14, R101, 1 ;  /* 0x3f800000650e7421 */ /* 0x008fe20000010000 */
[----:B-1----:R-:W-:Y:S01]  /*2020*/  FADD.FTZ R114, R114, 1 ;  /* 0x3f80000072727421 */ /* 0x002fe20000010000 */
[----:B------:R-:W-:Y:S01]  /*2030*/  FMUL.FTZ R101, R32, R107 ;  /* 0x0000006b20657220 */ /* 0x000fe20000410000 */
[----:B------:R-:W-:-:S02]  /*2040*/  HADD2.F32 R107, -RZ, R15.H1_H1 ;  /* 0x3000000fff6b7230 */ /* 0x000fc40000004100 */
[----:B------:R-:W-:Y:S01]  /*2050*/  FMUL.FTZ R103, R103, R30 ;  /* 0x0000001e67677220 */ /* 0x000fe20000410000 */
[----:B------:R-:W-:Y:S01]  /*2060*/  FMUL.FTZ R112, R115, R112 ;  /* 0x0000007073707220 */ /* 0x000fe20000410000 */
[----:B------:R-:W1:Y:S01]  /*2070*/  MUFU.RCP R32, R114 ;  /* 0x0000007200207308 */ /* 0x000e620000001000 */
[----:B0-----:R-:W-:Y:S01]  /*2080*/  FADD.FTZ R111, R111, 1 ;  /* 0x3f8000006f6f7421 */ /* 0x001fe20000010000 */
[----:B------:R-:W-:Y:S02]  /*2090*/  HADD2.F32 R109, -RZ, R15.H0_H0 ;  /* 0x2000000fff6d7230 */ /* 0x000fe40000004100 */
[----:B------:R-:W-:Y:S01]  /*20a0*/  FMUL.FTZ R30, R5, R103 ;  /* 0x00000067051e7220 */ /* 0x000fe20000410000 */
[----:B------:R-:W-:Y:S01]  /*20b0*/  FMUL.FTZ R107, R107, R112 ;  /* 0x000000706b6b7220 */ /* 0x000fe20000410000 */
[--C-:B------:R-:W-:Y:S02]  /*20c0*/  HADD2.F32 R113, -RZ, R16.reuse.H0_H0 ;  /* 0x20000010ff717230 */ /* 0x100fe40000004100 */
[----:B------:R-:W0:Y:S01]  /*20d0*/  MUFU.RCP R14, R14 ;  /* 0x0000000e000e7308 */ /* 0x000e220000001000 */
[----:B--2---:R-:W-:Y:S01]  /*20e0*/  FADD.FTZ R112, R33, 1 ;  /* 0x3f80000021707421 */ /* 0x004fe20000010000 */
[----:B------:R-:W-:-:S02]  /*20f0*/  HADD2.F32 R115, -RZ, R16.H1_H1 ;  /* 0x30000010ff737230 */ /* 0x000fc40000004100 */
[----:B------:R-:W-:Y:S01]  /*2100*/  FFMA.FTZ R29, R68, R30, R29 ;  /* 0x0000001e441d7223 */ /* 0x000fe2000001001d */
[----:B------:R-:W-:Y:S01]  /*2110*/  FMUL.FTZ R15, R99, R101 ;  /* 0x00000065630f7220 */ /* 0x000fe20000410000 */
[----:B------:R-:W-:Y:S02]  /*2120*/  FMUL.FTZ R109, R109, R108 ;  /* 0x0000006c6d6d7220 */ /* 0x000fe40000410000 */
[----:B------:R2:W3:Y:S01]  /*2130*/  MUFU.RCP R117, R111 ;  /* 0x0000006f00757308 */ /* 0x0004e20000001000 */
[----:B------:R-:W-:Y:S01]  /*2140*/  FADD.FTZ R113, -R2, R113 ;  /* 0x0000007102717221 */ /* 0x000fe20000010100 */
[----:B------:R-:W-:Y:S01]  /*2150*/  FFMA.FTZ R15, R66, R15, R29 ;  /* 0x0000000f420f7223 */ /* 0x000fe2000001001d */
[----:B------:R-:W-:Y:S02]  /*2160*/  HADD2.F32 R121, -RZ, R17.H0_H0 ;  /* 0x20000011ff797230 */ /* 0x000fe40000004100 */
[----:B------:R-:W-:Y:S01]  /*2170*/  FADD.FTZ R115, -R2, R115 ;  /* 0x0000007302737221 */ /* 0x000fe20000010100 */
[----:B------:R-:W-:-:S02]  /*2180*/  FMUL.FTZ R29, R95, R109 ;  /* 0x0000006d5f1d7220 */ /* 0x000fc40000410000 */
[----:B------:R-:W5:Y:S01]  /*2190*/  MUFU.RCP R119, R112 ;  /* 0x0000007000777308 */ /* 0x000f620000001000 */
[C---:B------:R-:W-:Y:S01]  /*21a0*/  FMUL.FTZ R110, R98.reuse, R113 ;  /* 0x00000071626e7220 */ /* 0x040fe20000410000 */
[----:B------:R-:W-:Y:S01]  /*21b0*/  FMUL.FTZ R108, R98, R115 ;  /* 0x00000073626c7220 */ /* 0x000fe20000410000 */
[----:B------:R-:W-:Y:S01]  /*21c0*/  FFMA.FTZ R29, R62, R29, R15 ;  /* 0x0000001d3e1d7223 */ /* 0x000fe2000001000f */
[----:B--2---:R-:W-:Y:S01]  /*21d0*/  FADD.FTZ R111, -R2, R121 ;  /* 0x00000079026f7221 */ /* 0x004fe20000010100 */
[----:B------:R-:W-:Y:S02]  /*21e0*/  HADD2.F32 R115, -RZ, R17.H1_H1 ;  /* 0x30000011ff737230 */ /* 0x000fe40000004100 */
[----:B------:R-:W-:Y:S01]  /*21f0*/  FFMA.FTZ R15, R5, R110, R118 ;  /* 0x0000006e050f7223 */ /* 0x000fe20000010076 */
[----:B-1----:R-:W-:Y:S01]  /*2200*/  FADD.FTZ R17, -R32, 1 ;  /* 0x3f80000020117421 */ /* 0x002fe20000010100 */
[----:B0-----:R-:W-:Y:S01]  /*2210*/  FADD.FTZ R30, -R14, 1 ;  /* 0x3f8000000e1e7421 */ /* 0x001fe20000010100 */
[----:B------:R-:W-:Y:S01]  /*2220*/  FMUL.FTZ R116, R98, R111 ;  /* 0x0000006f62747220 */ /* 0x000fe20000410000 */
[----:B------:R-:W-:Y:S01]  /*2230*/  FMUL.FTZ R113, R15, -1.4426950216293334961 ;  /* 0xbfb8aa3b0f717820 */ /* 0x000fe20000410000 */
[----:B------:R-:W-:Y:S01]  /*2240*/  FADD.FTZ R115, -R2, R115 ;  /* 0x0000007302737221 */ /* 0x000fe20000010100 */
[----:B------:R-:W-:Y:S01]  /*2250*/  FFMA.FTZ R111, R26, R17, 1 ;  /* 0x3f8000001a6f7423 */ /* 0x000fe20000010011 */
[----:B---3--:R-:W-:Y:S01]  /*2260*/  FADD.FTZ R26, -R117, 1 ;  /* 0x3f800000751a7421 */ /* 0x008fe20000010100 */
[----:B------:R-:W-:Y:S01]  /*2270*/  FFMA.FTZ R31, R31, R30, 1 ;  /* 0x3f8000001f1f7423 */ /* 0x000fe2000001001e */
[----:B------:R5:W-:Y:S01]  /*2280*/  MUFU.EX2 R121, R113 ;  /* 0x0000007100797308 */ /* 0x000be20000000800 */
[----:B------:R-:W-:Y:S01]  /*2290*/  FMUL.FTZ R114, R98, R115 ;  /* 0x0000007362727220 */ /* 0x000fe20000410000 */
[----:B------:R-:W-:Y:S01]  /*22a0*/  FFMA.FTZ R30, R27, R26, 1 ;  /* 0x3f8000001b1e7423 */ /* 0x000fe2000001001a */
[----:B------:R-:W-:-:S02]  /*22b0*/  HADD2.F32 R115, -RZ, R20.H0_H0 ;  /* 0x20000014ff737230 */ /* 0x000fc40000004100 */
[----:B------:R-:W-:Y:S01]  /*22c0*/  FMUL.FTZ R26, R14, R31 ;  /* 0x0000001f0e1a7220 */ /* 0x000fe20000410000 */
[----:B-----5:R-:W-:Y:S01]  /*22d0*/  FADD.FTZ R113, -R119, 1 ;  /* 0x3f80000077717421 */ /* 0x020fe20000010100 */
[----:B------:R-:W-:Y:S02]  /*22e0*/  FMUL.FTZ R16, R91, R107 ;  /* 0x0000006b5b107220 */ /* 0x000fe40000410000 */
[----:B------:R-:W-:Y:S01]  /*22f0*/  FMUL.FTZ R115, R115, R26 ;  /* 0x0000001a73737220 */ /* 0x000fe20000410000 */
[----:B------:R-:W-:Y:S01]  /*2300*/  FFMA.FTZ R28, R28, R113, 1 ;  /* 0x3f8000001c1c7423 */ /* 0x000fe20000010071 */
[----:B------:R-:W-:Y:S02]  /*2310*/  HADD2.F32 R113, -RZ, R20.H1_H1 ;  /* 0x30000014ff717230 */ /* 0x000fe40000004100 */
[----:B------:R-:W-:Y:S01]  /*2320*/  FMUL.FTZ R32, R32, R111 ;  /* 0x0000006f20207220 */ /* 0x000fe20000410000 */
[----:B------:R-:W-:Y:S01]  /*2330*/  FFMA.FTZ R33, R60, R16, R29 ;  /* 0x000000103c217223 */ /* 0x000fe2000001001d */
[----:B------:R-:W-:Y:S01]  /*2340*/  FMUL.FTZ R26, R5, R115 ;  /* 0x00000073051a7220 */ /* 0x000fe20000410000 */
[----:B------:R-:W-:Y:S01]  /*2350*/  FFMA.FTZ R29, R99, R108, R120 ;  /* 0x0000006c631d7223 */ /* 0x000fe20000010078 */
[----:B------:R-:W-:Y:S01]  /*2360*/  FMUL.FTZ R113, R113, R32 ;  /* 0x0000002071717220 */ /* 0x000fe20000410000 */
[----:B------:R-:W-:-:S02]  /*2370*/  HADD2.F32 R111, -RZ, R21.H0_H0 ;  /* 0x20000015ff6f7230 */ /* 0x000fc40000004100 */
[----:B------:R-:W-:Y:S01]  /*2380*/  FMUL.FTZ R30, R117, R30 ;  /* 0x0000001e751e7220 */ /* 0x000fe20000410000 */
[----:B------:R-:W-:Y:S01]  /*2390*/  FFMA.FTZ R33, R58, R26, R33 ;  /* 0x0000001a3a217223 */ /* 0x000fe20000010021 */
[----:B------:R-:W-:Y:S01]  /*23a0*/  FMUL.FTZ R112, R29, -1.4426950216293334961 ;  /* 0xbfb8aa3b1d707820 */ /* 0x000fe20000410000 */
[----:B------:R-:W-:Y:S01]  /*23b0*/  FMUL.FTZ R26, R99, R113 ;  /* 0x00000071631a7220 */ /* 0x000fe20000410000 */
[----:B------:R-:W-:Y:S02]  /*23c0*/  FMUL.FTZ R111, R111, R30 ;  /* 0x0000001e6f6f7220 */ /* 0x000fe40000410000 */
[----:B------:R-:W0:Y:S01]  /*23d0*/  MUFU.EX2 R123, R112 ;  /* 0x00000070007b7308 */ /* 0x000e220000000800 */
[----:B------:R-:W-:Y:S01]  /*23e0*/  FFMA.FTZ R33, R104, R26, R33 ;  /* 0x0000001a68217223 */ /* 0x000fe20000010021 */
[----:B------:R-:W-:-:S04]  /*23f0*/  FMUL.FTZ R26, R95, R111 ;  /* 0x0000006f5f1a7220 */ /* 0x000fc80000410000 */
[----:B------:R-:W-:Y:S01]  /*2400*/  FFMA.FTZ R33, R102, R26, R33 ;  /* 0x0000001a66217223 */ /* 0x000fe20000010021 */
[----:B------:R-:W-:-:S04]  /*2410*/  FFMA.FTZ R26, R5, R80, RZ ;  /* 0x00000050051a7223 */ /* 0x000fc800000100ff */
[----:B------:R-:W-:Y:S01]  /*2420*/  FFMA.FTZ R26, R99, R79, R26 ;  /* 0x0000004f631a7223 */ /* 0x000fe2000001001a */
[----:B------:R-:W-:-:S03]  /*2430*/  HADD2.F32 R125, -RZ, R18.H0_H0 ;  /* 0x20000012ff7d7230 */ /* 0x000fc60000004100 */
[C---:B------:R-:W-:Y:S01]  /*2440*/  FFMA.FTZ R26, R95.reuse, R77, R26 ;  /* 0x0000004d5f1a7223 */ /* 0x040fe2000001001a */
[----:B------:R-:W-:Y:S01]  /*2450*/  FFMA.FTZ R16, R95, R116, R124 ;  /* 0x000000745f107223 */ /* 0x000fe2000001007c */
[----:B0-----:R-:W-:Y:S01]  /*2460*/  FADD.FTZ R123, R123, 1 ;  /* 0x3f8000007b7b7421 */ /* 0x001fe20000010000 */
[----:B------:R-:W-:Y:S01]  /*2470*/  FADD.FTZ R127, -R2, R125 ;  /* 0x0000007d027f7221 */ /* 0x000fe20000010100 */
[C---:B------:R-:W-:Y:S01]  /*2480*/  FFMA.FTZ R26, R91.reuse, R75, R26 ;  /* 0x0000004b5b1a7223 */ /* 0x040fe2000001001a */
[----:B------:R-:W-:Y:S02]  /*2490*/  HADD2.F32 R31, -RZ, R18.H1_H1 ;  /* 0x30000012ff1f7230 */ /* 0x000fe40000004100 */
[----:B------:R-:W-:Y:S01]  /*24a0*/  FMUL.FTZ R125, R16, -1.4426950216293334961 ;  /* 0xbfb8aa3b107d7820 */ /* 0x000fe20000410000 */
[----:B------:R-:W-:Y:S01]  /*24b0*/  FFMA.FTZ R17, R91, R114, R126 ;  /* 0x000000725b117223 */ /* 0x000fe2000001007e */
[----:B------:R-:W-:Y:S01]  /*24c0*/  FFMA.FTZ R26, R5, R70, R26 ;  /* 0x00000046051a7223 */ /* 0x000fe2000001001a */
[----:B------:R-:W-:Y:S01]  /*24d0*/  FMUL.FTZ R112, R98, R127 ;  /* 0x0000007f62707220 */ /* 0x000fe20000410000 */
[----:B------:R-:W-:Y:S01]  /*24e0*/  FMUL.FTZ R28, R119, R28 ;  /* 0x0000001c771c7220 */ /* 0x000fe20000410000 */
[----:B------:R-:W0:Y:S01]  /*24f0*/  MUFU.RCP R123, R123 ;  /* 0x0000007b007b7308 */ /* 0x000e220000001000 */
[----:B------:R-:W-:-:S02]  /*2500*/  HADD2.F32 R119, -RZ, R19.H0_H0 ;  /* 0x20000013ff777230 */ /* 0x000fc40000004100 */
[----:B------:R-:W-:Y:S01]  /*2510*/  FADD.FTZ R31, -R2, R31 ;  /* 0x0000001f021f7221 */ /* 0x000fe20000010100 */
[----:B------:R-:W-:Y:S02]  /*2520*/  HADD2.F32 R19, -RZ, R19.H1_H1 ;  /* 0x30000013ff137230 */ /* 0x000fe40000004100 */
[----:B------:R-:W-:Y:S01]  /*2530*/  FFMA.FTZ R26, R99, R73, R26 ;  /* 0x00000049631a7223 */ /* 0x000fe2000001001a */
[----:B------:R-:W-:Y:S01]  /*2540*/  FMUL.FTZ R27, R17, -1.4426950216293334961 ;  /* 0xbfb8aa3b111b7820 */ /* 0x000fe20000410000 */
[----:B------:R-:W-:Y:S01]  /*2550*/  FFMA.FTZ R14, R5, R112, R118 ;  /* 0x00000070050e7223 */ /* 0x000fe20000010076 */
[----:B------:R-:W-:Y:S01]  /*2560*/  HADD2.F32 R117, -RZ, R21.H1_H1 ;  /* 0x30000015ff757230 */ /* 0x000fe20000004100 */
[----:B------:R-:W1:Y:S01]  /*2570*/  MUFU.EX2 R125, R125 ;  /* 0x0000007d007d7308 */ /* 0x000e620000000800 */
[----:B------:R-:W-:Y:S01]  /*2580*/  FMUL.FTZ R118, R98, R31 ;  /* 0x0000001f62767220 */ /* 0x000fe20000410000 */
[C---:B------:R-:W-:Y:S01]  /*2590*/  FADD.FTZ R119, -R2.reuse, R119 ;  /* 0x0000007702777221 */ /* 0x040fe20000010100 */
[----:B------:R-:W-:Y:S01]  /*25a0*/  FFMA.FTZ R26, R95, R71, R26 ;  /* 0x000000475f1a7223 */ /* 0x000fe2000001001a */
[----:B------:R-:W-:Y:S01]  /*25b0*/  FADD.FTZ R19, -R2, R19 ;  /* 0x0000001302137221 */ /* 0x000fe20000010100 */
[----:B------:R-:W-:Y:S01]  /*25c0*/  FMUL.FTZ R20, R14, -1.4426950216293334961 ;  /* 0xbfb8aa3b0e147820 */ /* 0x000fe20000410000 */
[----:B------:R-:W-:Y:S01]  /*25d0*/  FMUL.FTZ R117, R117, R28 ;  /* 0x0000001c75757220 */ /* 0x000fe20000410000 */
[----:B------:R-:W-:Y:S01]  /*25e0*/  FFMA.FTZ R18, R99, R118, R120 ;  /* 0x0000007663127223 */ /* 0x000fe20000010078 */
[----:B------:R-:W2:Y:S01]  /*25f0*/  MUFU.EX2 R27, R27 ;  /* 0x0000001b001b7308 */ /* 0x000ea20000000800 */
[C---:B------:R-:W-:Y:S01]  /*2600*/  FMUL.FTZ R120, R98.reuse, R119 ;  /* 0x0000007762787220 */ /* 0x040fe20000410000 */
[C---:B------:R-:W-:Y:S01]  /*2610*/  FFMA.FTZ R26, R91.reuse, R69, R26 ;  /* 0x000000455b1a7223 */ /* 0x040fe2000001001a */
[----:B------:R-:W-:Y:S01]  /*2620*/  FMUL.FTZ R2, R98, R19 ;  /* 0x0000001362027220 */ /* 0x000fe20000410000 */
[----:B------:R-:W-:Y:S01]  /*2630*/  FMUL.FTZ R19, R91, R117 ;  /* 0x000000755b137220 */ /* 0x000fe20000410000 */
[----:B------:R-:W-:Y:S01]  /*2640*/  FMUL.FTZ R31, R18, -1.4426950216293334961 ;  /* 0xbfb8aa3b121f7820 */ /* 0x000fe20000410000 */
[----:B------:R-:W-:Y:S01]  /*2650*/  FFMA.FTZ R124, R95, R120, R124 ;  /* 0x000000785f7c7223 */ /* 0x000fe2000001007c */
[----:B------:R-:W-:Y:S01]  /*2660*/  FFMA.FTZ R26, R5, R64, R26 ;  /* 0x00000040051a7223 */ /* 0x000fe2000001001a */
[----:B------:R-:W3:Y:S01]  /*2670*/  MUFU.EX2 R20, R20 ;  /* 0x0000001400147308 */ /* 0x000ee20000000800 */
[----:B------:R-:W-:Y:S01]  /*2680*/  FADD.FTZ R121, R121, 1 ;  /* 0x3f80000079797421 */ /* 0x000fe20000010000 */
[----:B------:R-:W-:Y:S01]  /*2690*/  FFMA.FTZ R19, R100, R19, R33 ;  /* 0x0000001364137223 */ /* 0x000fe20000010021 */
[----:B0-----:R-:W-:Y:S01]  /*26a0*/  FADD.FTZ R30, -R123, 1 ;  /* 0x3f8000007b1e7421 */ /* 0x001fe20000010100 */
[----:B------:R-:W-:Y:S01]  /*26b0*/  FFMA.FTZ R126, R91, R2, R126 ;  /* 0x000000025b7e7223 */ /* 0x000fe2000001007e */
[----:B------:R-:W-:Y:S01]  /*26c0*/  FMUL.FTZ R33, R124, -1.4426950216293334961 ;  /* 0xbfb8aa3b7c217820 */ /* 0x000fe20000410000 */
[----:B------:R-:W-:Y:S01]  /*26d0*/  FFMA.FTZ R26, R99, R67, R26 ;  /* 0x00000043631a7223 */ /* 0x000fe2000001001a */
[----:B-1----:R-:W-:Y:S01]  /*26e0*/  FADD.FTZ R125, R125, 1 ;  /* 0x3f8000007d7d7421 */ /* 0x002fe20000010000 */
[----:B------:R-:W0:Y:S01]  /*26f0*/  MUFU.RCP R21, R121 ;  /* 0x0000007900157308 */ /* 0x000e220000001000 */
[----:B------:R-:W-:Y:S01]  /*2700*/  FFMA.FTZ R30, R29, R30, 1 ;  /* 0x3f8000001d1e7423 */ /* 0x000fe2000001001e */
[----:B------:R-:W-:Y:S01]  /*2710*/  FMUL.FTZ R29, R126, -1.4426950216293334961 ;  /* 0xbfb8aa3b7e1d7820 */ /* 0x000fe20000410000 */
[----:B------:R-:W-:-:S05]  /*2720*/  FFMA.FTZ R26, R95, R65, R26 ;  /* 0x000000415f1a7223 */ /* 0x000fca000001001a */
[----:B------:R-:W1:Y:S01]  /*2730*/  MUFU.EX2 R31, R31 ;  /* 0x0000001f001f7308 */ /* 0x000e620000000800 */
[----:B--2---:R-:W-:Y:S01]  /*2740*/  FADD.FTZ R27, R27, 1 ;  /* 0x3f8000001b1b7421 */ /* 0x004fe20000010000 */
[----:B------:R-:W-:-:S06]  /*2750*/  FFMA.FTZ R26, R91, R63, R26 ;  /* 0x0000003f5b1a7223 */ /* 0x000fcc000001001a */
[----:B------:R-:W2:Y:S01]  /*2760*/  MUFU.EX2 R33, R33 ;  /* 0x0000002100217308 */ /* 0x000ea20000000800 */
[----:B------:R-:W-:Y:S01]  /*2770*/  FFMA.FTZ R26, R5, R56, R26 ;  /* 0x00000038051a7223 */ /* 0x000fe2000001001a */
[----:B---3--:R-:W-:-:S06]  /*2780*/  FADD.FTZ R20, R20, 1 ;  /* 0x3f80000014147421 */ /* 0x008fcc0000010000 */
[----:B------:R-:W3:Y:S01]  /*2790*/  MUFU.RCP R125, R125 ;  /* 0x0000007d007d7308 */ /* 0x000ee20000001000 */
[----:B------:R-:W-:-:S07]  /*27a0*/  FFMA.FTZ R26, R99, R61, R26 ;  /* 0x0000003d631a7223 */ /* 0x000fce000001001a */
[----:B------:R-:W5:Y:S01]  /*27b0*/  MUFU.EX2 R29, R29 ;  /* 0x0000001d001d7308 */ /* 0x000f620000000800 */
[----:B0-----:R-:W-:Y:S01]  /*27c0*/  FADD.FTZ R28, -R21, 1 ;  /* 0x3f800000151c7421 */ /* 0x001fe20000010100 */
[----:B-1----:R-:W-:-:S06]  /*27d0*/  FADD.FTZ R31, R31, 1 ;  /* 0x3f8000001f1f7421 */ /* 0x002fcc0000010000 */
[----:B------:R-:W0:Y:S01]  /*27e0*/  MUFU.RCP R27, R27 ;  /* 0x0000001b001b7308 */ /* 0x000e220000001000 */
[----:B------:R-:W-:Y:S01]  /*27f0*/  FFMA.FTZ R26, R95, R59, R26 ;  /* 0x0000003b5f1a7223 */ /* 0x000fe2000001001a */
[----:B------:R-:W-:Y:S01]  /*2800*/  FFMA.FTZ R28, R15, R28, 1 ;  /* 0x3f8000000f1c7423 */ /* 0x000fe2000001001c */
[----:B--2---:R-:W-:-:S05]  /*2810*/  FADD.FTZ R33, R33, 1 ;  /* 0x3f80000021217421 */ /* 0x004fca0000010000 */
[----:B------:R-:W1:Y:S01]  /*2820*/  MUFU.RCP R20, R20 ;  /* 0x0000001400147308 */ /* 0x000e620000001000 */
[----:B------:R-:W-:Y:S01]  /*2830*/  FMUL.FTZ R30, R123, R30 ;  /* 0x0000001e7b1e7220 */ /* 0x000fe20000410000 */
[----:B------:R-:W-:Y:S01]  /*2840*/  FFMA.FTZ R26, R91, R57, R26 ;  /* 0x000000395b1a7223 */ /* 0x000fe2000001001a */
[----:B---3--:R-:W-:Y:S01]  /*2850*/  FADD.FTZ R15, -R125, 1 ;  /* 0x3f8000007d0f7421 */ /* 0x008fe20000010100 */
[--C-:B----4-:R-:W-:Y:S02]  /*2860*/  HADD2.F32 R123, -RZ, R22.reuse.H0_H0 ;  /* 0x20000016ff7b7230 */ /* 0x110fe40000004100 */
[----:B------:R-:W-:Y:S01]  /*2870*/  FMUL.FTZ R28, R21, R28 ;  /* 0x0000001c151c7220 */ /* 0x000fe20000410000 */
[----:B-----5:R-:W-:Y:S01]  /*2880*/  FADD.FTZ R29, R29, 1 ;  /* 0x3f8000001d1d7421 */ /* 0x020fe20000010000 */
[----:B------:R-:W2:Y:S01]  /*2890*/  MUFU.RCP R31, R31 ;  /* 0x0000001f001f7308 */ /* 0x000ea20000001000 */
[----:B------:R-:W-:Y:S01]  /*28a0*/  FFMA.FTZ R26, R5, R103, R26 ;  /* 0x00000067051a7223 */ /* 0x000fe2000001001a */
[----:B------:R-:W-:Y:S01]  /*28b0*/  FFMA.FTZ R16, R16, R15, 1 ;  /* 0x3f80000010107423 */ /* 0x000fe2000001000f */
[----:B------:R-:W-:-:S02]  /*28c0*/  HADD2.F32 R121, -RZ, R22.H1_H1 ;  /* 0x30000016ff797230 */ /* 0x000fc40000004100 */
[----:B------:R-:W-:Y:S01]  /*28d0*/  FMUL.FTZ R123, R123, R28 ;  /* 0x0000001c7b7b7220 */ /* 0x000fe20000410000 */
[----:B0-----:R-:W-:Y:S02]  /*28e0*/  FADD.FTZ R32, -R27, 1 ;  /* 0x3f8000001b207421 */ /* 0x001fe40000010100 */
[----:B------:R-:W0:Y:S01]  /*28f0*/  MUFU.RCP R33, R33 ;  /* 0x0000002100217308 */ /* 0x000e220000001000 */
[--C-:B------:R-:W-:Y:S02]  /*2900*/  HADD2.F32 R119, -RZ, R23.reuse.H0_H0 ;  /* 0x20000017ff777230 */ /* 0x100fe40000004100 */
[----:B------:R-:W-:Y:S01]  /*2910*/  FFMA.FTZ R26, R99, R101, R26 ;  /* 0x00000065631a7223 */ /* 0x000fe2000001001a */
[----:B------:R-:W-:Y:S01]  /*2920*/  FMUL.FTZ R16, R125, R16 ;  /* 0x000000107d107220 */ /* 0x000fe20000410000 */
[----:B------:R-:W-:Y:S01]  /*2930*/  FMUL.FTZ R121, R121, R30 ;  /* 0x0000001e79797220 */ /* 0x000fe20000410000 */
[----:B------:R-:W-:Y:S02]  /*2940*/  FMUL.FTZ R15, R5, R123 ;  /* 0x0000007b050f7220 */ /* 0x000fe40000410000 */
[----:B------:R-:W3:Y:S01]  /*2950*/  MUFU.RCP R29, R29 ;  /* 0x0000001d001d7308 */ /* 0x000ee20000001000 */
[----:B------:R-:W-:Y:S01]  /*2960*/  FFMA.FTZ R32, R17, R32, 1 ;  /* 0x3f80000011207423 */ /* 0x000fe20000010020 */
[----:B------:R-:W-:Y:S01]  /*2970*/  FFMA.FTZ R26, R95, R109, R26 ;  /* 0x0000006d5f1a7223 */ /* 0x000fe2000001001a */
[----:B-1----:R-:W-:Y:S01]  /*2980*/  FADD.FTZ R17, -R20, 1 ;  /* 0x3f80000014117421 */ /* 0x002fe20000010100 */
[----:B------:R-:W-:Y:S01]  /*2990*/  FMUL.FTZ R119, R119, R16 ;  /* 0x0000001077777220 */ /* 0x000fe20000410000 */
[----:B------:R-:W-:Y:S01]  /*29a0*/  FFMA.FTZ R15, R110, R15, R19 ;  /* 0x0000000f6e0f7223 */ /* 0x000fe20000010013 */
[----:B------:R-:W-:Y:S01]  /*29b0*/  FMUL.FTZ R16, R99, R121 ;  /* 0x0000007963107220 */ /* 0x000fe20000410000 */
[----:B------:R-:W-:-:S02]  /*29c0*/  HADD2.F32 R125, -RZ, R23.H1_H1 ;  /* 0x30000017ff7d7230 */ /* 0x000fc40000004100 */
[----:B------:R-:W-:Y:S01]  /*29d0*/  FMUL.FTZ R32, R27, R32 ;  /* 0x000000201b207220 */ /* 0x000fe20000410000 */
[----:B------:R-:W-:Y:S01]  /*29e0*/  FFMA.FTZ R26, R91, R107, R26 ;  /* 0x0000006b5b1a7223 */ /* 0x000fe2000001001a */
[----:B------:R-:W-:Y:S01]  /*29f0*/  FFMA.FTZ R17, R14, R17, 1 ;  /* 0x3f8000000e117423 */ /* 0x000fe20000010011 */
[----:B--2---:R-:W-:Y:S01]  /*2a00*/  FADD.FTZ R19, -R31, 1 ;  /* 0x3f8000001f137421 */ /* 0x004fe20000010100 */
[----:B------:R-:W-:Y:S01]  /*2a10*/  FFMA.FTZ R15, R108, R16, R15 ;  /* 0x000000106c0f7223 */ /* 0x000fe2000001000f */
[----:B------:R-:W-:Y:S01]  /*2a20*/  FMUL.FTZ R16, R95, R119 ;  /* 0x000000775f107220 */ /* 0x000fe20000410000 */
[--C-:B------:R-:W-:Y:S02]  /*2a30*/  HADD2.F32 R129, -RZ, R24.reuse.H0_H0 ;  /* 0x20000018ff817230 */ /* 0x100fe40000004100 */
[----:B------:R-:W-:Y:S01]  /*2a40*/  FMUL.FTZ R125, R125, R32 ;  /* 0x000000207d7d7220 */ /* 0x000fe20000410000 */
[----:B------:R-:W-:Y:S01]  /*2a50*/  FFMA.FTZ R26, R5, R115, R26 ;  /* 0x00000073051a7223 */ /* 0x000fe2000001001a */
[----:B------:R-:W-:Y:S01]  /*2a60*/  FMUL.FTZ R20, R20, R17 ;  /* 0x0000001114147220 */ /* 0x000fe20000410000 */
[----:B0-----:R-:W-:Y:S01]  /*2a70*/  FADD.FTZ R21, -R33, 1 ;  /* 0x3f80000021157421 */ /* 0x001fe20000010100 */
[----:B------:R-:W-:Y:S01]  /*2a80*/  FFMA.FTZ R18, R18, R19, 1 ;  /* 0x3f80000012127423 */ /* 0x000fe20000010013 */
[----:B------:R-:W-:Y:S01]  /*2a90*/  FFMA.FTZ R15, R116, R16, R15 ;  /* 0x00000010740f7223 */ /* 0x000fe2000001000f */
[----:B------:R-:W-:Y:S01]  /*2aa0*/  FMUL.FTZ R16, R91, R125 ;  /* 0x0000007d5b107220 */ /* 0x000fe20000410000 */
[----:B------:R-:W-:Y:S01]  /*2ab0*/  FFMA.FTZ R26, R99, R113, R26 ;  /* 0x00000071631a7223 */ /* 0x000fe2000001001a */
[----:B------:R-:W-:-:S02]  /*2ac0*/  HADD2.F32 R127, -RZ, R24.H1_H1 ;  /* 0x30000018ff7f7230 */ /* 0x000fc40000004100 */
[----:B------:R-:W-:Y:S01]  /*2ad0*/  FMUL.FTZ R129, R129, R20 ;  /* 0x0000001481817220 */ /* 0x000fe20000410000 */
[----:B---3--:R-:W-:Y:S01]  /*2ae0*/  FADD.FTZ R23, -R29, 1 ;  /* 0x3f8000001d177421 */ /* 0x008fe20000010100 */
[----:B------:R-:W-:Y:S01]  /*2af0*/  FFMA.FTZ R124, R124, R21, 1 ;  /* 0x3f8000007c7c7423 */ /* 0x000fe20000010015 */
[----:B------:R-:W-:Y:S01]  /*2b00*/  FMUL.FTZ R18, R31, R18 ;  /* 0x000000121f127220 */ /* 0x000fe20000410000 */
[----:B------:R-:W-:Y:S01]  /*2b10*/  FFMA.FTZ R15, R114, R16, R15 ;  /* 0x00000010720f7223 */ /* 0x000fe2000001000f */
[----:B------:R-:W-:Y:S01]  /*2b20*/  FFMA.FTZ R26, R95, R111, R26 ;  /* 0x0000006f5f1a7223 */ /* 0x000fe2000001001a */
[----:B------:R-:W-:Y:S01]  /*2b30*/  FMUL.FTZ R14, R5, R129 ;  /* 0x00000081050e7220 */ /* 0x000fe20000410000 */
[--C-:B------:R-:W-:Y:S02]  /*2b40*/  HADD2.F32 R133, -RZ, R25.reuse.H0_H0 ;  /* 0x20000019ff857230 */ /* 0x100fe40000004100 */
[----:B------:R-:W-:Y:S01]  /*2b50*/  FFMA.FTZ R126, R126, R23, 1 ;  /* 0x3f8000007e7e7423 */ /* 0x000fe20000010017 */
[----:B------:R-:W-:Y:S01]  /*2b60*/  FMUL.FTZ R124, R33, R124 ;  /* 0x0000007c217c7220 */ /* 0x000fe20000410000 */
[----:B------:R-:W-:Y:S01]  /*2b70*/  FMUL.FTZ R127, R127, R18 ;  /* 0x000000127f7f7220 */ /* 0x000fe20000410000 */
[----:B------:R-:W-:Y:S01]  /*2b80*/  FFMA.FTZ R26, R91, R117, R26 ;  /* 0x000000755b1a7223 */ /* 0x000fe2000001001a */
[----:B------:R-:W-:-:S02]  /*2b90*/  HADD2.F32 R131, -RZ, R25.H1_H1 ;  /* 0x30000019ff837230 */ /* 0x000fc40000004100 */
[----:B------:R-:W-:Y:S01]  /*2ba0*/  FFMA.FTZ R15, R112, R14, R15 ;  /* 0x0000000e700f7223 */ /* 0x000fe2000001000f */
[----:B------:R-:W-:Y:S01]  /*2bb0*/  FMUL.FTZ R126, R29, R126 ;  /* 0x0000007e1d7e7220 */ /* 0x000fe20000410000 */
        /* <DEDUP_REMOVED lines=9> */
[----:B------:R-:W-:Y:S01]  /*2c50*/  FFMA.FTZ R15, R120, R16, R15 ;  /* 0x00000010780f7223 */ /* 0x000fe2000001000f */
[----:B------:R-:W-:Y:S01]  /*2c60*/  FADD.FTZ R10, R79, R11 ;  /* 0x0000000b4f0a7221 */ /* 0x000fe20000010000 */
        /* <DEDUP_REMOVED lines=8> */
[----:B------:R-:W-:Y:S01]  /*2cf0*/  FFMA.FTZ R26, R91, R125, R26 ;  /* 0x0000007d5b1a7223 */ /* 0x000fe2000001001a */
[----:B------:R-:W-:Y:S01]  /*2d00*/  FFMA.FTZ R11, R92, R71, R11 ;  /* 0x000000475c0b7223 */ /* 0x000fe2000001000b */
[----:B------:R-:W-:Y:S01]  /*2d10*/  IADD3 R124, P0, R106, 0x12, RZ ;  /* 0x000000126a7c7810 */ /* 0x000fe20007f1e0ff */
        /* <DEDUP_REMOVED lines=8> */
[----:B------:R-:W-:Y:S01]  /*2da0*/  FFMA.FTZ R11, R84, R65, R11 ;  /* 0x00000041540b7223 */ /* 0x000fe2000001000b */
[----:B------:R-:W-:Y:S01]  /*2db0*/  IADD3.X R122, RZ, R122, RZ, P0, !PT ;  /* 0x0000007aff7a7210 */ /* 0x000fe200007fe4ff */
[----:B------:R-:W-:Y:S01]  /*2dc0*/  FFMA.FTZ R17, R88, R64, R17 ;  /* 0x0000004058117223 */ /* 0x000fe20000010011 */
[----:B------:R-:W-:Y:S01]  /*2dd0*/  FADD.FTZ R13, R13, R64 ;  /* 0x000000400d0d7221 */ /* 0x000fe20000010000 */
[----:B------:R-:W-:Y:S01]  /*2de0*/  FFMA.FTZ R19, R86, R67, R19 ;  /* 0x0000004356137223 */ /* 0x000fe20000010013 */
[----:B------:R-:W-:Y:S01]  /*2df0*/  FADD.FTZ R10, R10, R67 ;  /* 0x000000430a0a7221 */ /* 0x000fe20000010000 */
[----:B------:R-:W-:Y:S01]  /*2e00*/  FADD.FTZ R8, R8, R65 ;  /* 0x0000004108087221 */ /* 0x000fe20000010000 */
[----:B------:R-:W-:Y:S01]  /*2e10*/  FFMA.FTZ R9, R82, R63, R9 ;  /* 0x0000003f52097223 */ /* 0x000fe20000010009 */
[----:B------:R-:W-:Y:S01]  /*2e20*/  FADD.FTZ R6, R6, R63 ;  /* 0x0000003f06067221 */ /* 0x000fe20000010000 */
[----:B------:R-:W-:Y:S01]  /*2e30*/  ISETP.GE.U32.AND P0, PT, R124, UR10, PT ;  /* 0x0000000a7c007c0c */ /* 0x000fe2000bf06070 */
[----:B------:R-:W-:Y:S01]  /*2e40*/  FFMA.FTZ R26, R99, R127, R26 ;  /* 0x0000007f631a7223 */ /* 0x000fe2000001001a */
[----:B------:R-:W-:Y:S01]  /*2e50*/  FFMA.FTZ R11, R74, R59, R11 ;  /* 0x0000003b4a0b7223 */ /* 0x000fe2000001000b */
[----:B------:R-:W-:Y:S01]  /*2e60*/  FFMA.FTZ R17, R78, R56, R17 ;  /* 0x000000384e117223 */ /* 0x000fe20000010011 */
[----:B------:R-:W-:Y:S01]  /*2e70*/  FADD.FTZ R12, R13, R56 ;  /* 0x000000380d0c7221 */ /* 0x000fe20000010000 */
[----:B------:R-:W-:Y:S01]  /*2e80*/  FFMA.FTZ R19, R76, R61, R19 ;  /* 0x0000003d4c137223 */ /* 0x000fe20000010013 */
[----:B------:R-:W-:Y:S01]  /*2e90*/  FADD.FTZ R10, R10, R61 ;  /* 0x0000003d0a0a7221 */ /* 0x000fe20000010000 */
[----:B------:R-:W-:Y:S01]  /*2ea0*/  FADD.FTZ R8, R8, R59 ;  /* 0x0000003b08087221 */ /* 0x000fe20000010000 */
[----:B------:R-:W-:Y:S01]  /*2eb0*/  FFMA.FTZ R9, R72, R57, R9 ;  /* 0x0000003948097223 */ /* 0x000fe20000010009 */
[----:B------:R-:W-:Y:S01]  /*2ec0*/  FADD.FTZ R6, R6, R57 ;  /* 0x0000003906067221 */ /* 0x000fe20000010000 */
[----:B------:R-:W-:Y:S01]  /*2ed0*/  ISETP.GE.AND.EX P0, PT, R122, UR6, PT, P0 ;  /* 0x000000067a007c0c */ /* 0x000fe2000bf06300 */
        /* <DEDUP_REMOVED lines=18> */
[----:B------:R0:W-:Y:S01]  /*3000*/  STS.64 [R49], R14 ;  /* 0x0000000e31007388 */ /* 0x0001e20000000a00 */
[----:B------:R-:W-:Y:S01]  /*3010*/  FFMA.FTZ R7, R116, R119, R11 ;  /* 0x0000007774077223 */ /* 0x000fe2000001000b */
[----:B------:R-:W-:Y:S01]  /*3020*/  FFMA.FTZ R17, R110, R123, R17 ;  /* 0x0000007b6e117223 */ /* 0x000fe20000010011 */
[----:B------:R-:W-:Y:S01]  /*3030*/  FFMA.FTZ R19, R108, R121, R19 ;  /* 0x000000796c137223 */ /* 0x000fe20000010013 */
[----:B------:R-:W-:Y:S01]  /*3040*/  FADD.FTZ R16, R10, R121 ;  /* 0x000000790a107221 */ /* 0x000fe20000010000 */
[----:B------:R-:W-:Y:S01]  /*3050*/  FADD.FTZ R18, R8, R119 ;  /* 0x0000007708127221 */ /* 0x000fe20000010000 */
[----:B------:R-:W-:Y:S01]  /*3060*/  FADD.FTZ R20, R6, R125 ;  /* 0x0000007d06147221 */ /* 0x000fe20000010000 */
[----:B------:R-:W-:Y:S01]  /*3070*/  FFMA.FTZ R8, R120, R133, R7 ;  /* 0x0000008578087223 */ /* 0x000fe20000010007 */
[----:B------:R-:W-:Y:S01]  /*3080*/  BAR.SYNC.DEFER_BLOCKING 0x0 ;  /* 0x0000000000007b1d */ /* 0x000fe20000010000 */
[----:B0-----:R-:W-:Y:S01]  /*3090*/  FADD.FTZ R14, R12, R123 ;  /* 0x0000007b0c0e7221 */ /* 0x001fe20000010000 */
[----:B------:R-:W-:Y:S01]  /*30a0*/  FFMA.FTZ R15, R114, R125, R9 ;  /* 0x0000007d720f7223 */ /* 0x000fe20000010009 */
[----:B------:R-:W-:-:S02]  /*30b0*/  ISETP.GT.U32.AND P1, PT, R53, 0x1f, PT ;  /* 0x0000001f3500780c */ /* 0x000fc40003f24070 */
[----:B------:R-:W-:Y:S01]  /*30c0*/  CS2R R32, SRZ ;  /* 0x0000000000207805 */ /* 0x000fe2000001ff00 */
[----:B------:R-:W-:Y:S01]  /*30d0*/  FFMA.FTZ R12, R112, R129, R17 ;  /* 0x00000081700c7223 */ /* 0x000fe20000010011 */
[----:B------:R-:W-:Y:S01]  /*30e0*/  FADD.FTZ R13, R14, R129 ;  /* 0x000000810e0d7221 */ /* 0x000fe20000010000 */
[----:B------:R-:W-:Y:S01]  /*30f0*/  FFMA.FTZ R10, R118, R127, R19 ;  /* 0x0000007f760a7223 */ /* 0x000fe20000010013 */
[----:B------:R-:W-:Y:S01]  /*3100*/  FADD.FTZ R11, R16, R127 ;  /* 0x0000007f100b7221 */ /* 0x000fe20000010000 */
[----:B------:R-:W-:Y:S01]  /*3110*/  FADD.FTZ R9, R18, R133 ;  /* 0x0000008512097221 */ /* 0x000fe20000010000 */
[----:B------:R-:W-:Y:S01]  /*3120*/  FFMA.FTZ R6, R2, R131, R15 ;  /* 0x0000008302067223 */ /* 0x000fe2000001000f */
[----:B------:R-:W-:Y:S01]  /*3130*/  FADD.FTZ R7, R20, R131 ;  /* 0x0000008314077221 */ /* 0x000fe20000010000 */
[----:B------:R-:W-:Y:S06]  /*3140*/  @!P0 BRA `(.L_x_1883) ;  /* 0x0000000000b08947 */ /* 0x000fec0003800000 */
        /* <DEDUP_REMOVED lines=37> */
[----:B------:R-:W-:Y:S02]  /*33a0*/  SHF.L.U32 R19, R26, 0x1, RZ ;  /* 0x000000011a137819 */ /* 0x000fe400000006ff */
[----:B---3--:R-:W-:Y:S01]  /*33b0*/  FADD.FTZ R24, R24, R21 ;  /* 0x0000001518187221 */ /* 0x008fe20000010000 */
[----:B------:R-:W-:Y:S02]  /*33c0*/  FADD.FTZ R17, R17, R20 ;  /* 0x0000001411117221 */ /* 0x000fe40000010000 */
[----:B0-----:R-:W-:-:S04]  /*33d0*/  IMAD.WIDE.U32 R22, R19, 0x4, R22 ;  /* 0x0000000413167825 */ /* 0x001fc800078e0016 */
[----:B----4-:R-:W-:Y:S01]  /*33e0*/  FADD.FTZ R15, R24, R15 ;  /* 0x0000000f180f7221 */ /* 0x010fe20000010000 */
[----:B------:R-:W-:-:S05]  /*33f0*/  FADD.FTZ R14, R17, R14 ;  /* 0x0000000e110e7221 */ /* 0x000fca0000010000 */
[----:B------:R0:W-:Y:S02]  /*3400*/  STG.E.64 desc[UR8][R22.64+0x4800], R14 ;  /* 0x0048000e16007986 */ /* 0x0001e4000c101b08 */
.L_x_1883:
        /* <DEDUP_REMOVED lines=9> */
[----:B------:R-:W-:Y:S02]  /*34a0*/  IADD3 R18, R14, 0x8, RZ ;  /* 0x000000080e127810 */ /* 0x000fe40007ffe0ff */
[----:B------:R-:W-:Y:S02]  /*34b0*/  LEA.HI R17, R16, R15, RZ, 0x2 ;  /* 0x0000000f10117211 */ /* 0x000fe400078f10ff */
[----:B------:R-:W-:-:S02]  /*34c0*/  IADD3 R22, R14, 0x14, RZ ;  /* 0x000000140e167810 */ /* 0x000fc40007ffe0ff */
[----:B------:R-:W-:Y:S02]  /*34d0*/  SHF.R.S32.HI R16, RZ, 0x1f, R19 ;  /* 0x0000001fff107819 */ /* 0x000fe40000011413 */
[----:B------:R-:W-:Y:S02]  /*34e0*/  SHF.R.S32.HI R15, RZ, 0x1f, R18 ;  /* 0x0000001fff0f7819 */ /* 0x000fe40000011412 */
[----:B------:R-:W-:Y:S02]  /*34f0*/  SHF.R.S32.HI R23, RZ, 0x1f, R22 ;  /* 0x0000001fff177819 */ /* 0x000fe40000011416 */
[----:B------:R-:W-:Y:S02]  /*3500*/  IADD3 R20, R14, 0x10, RZ ;  /* 0x000000100e147810 */ /* 0x000fe40007ffe0ff */
[----:B------:R-:W-:Y:S02]  /*3510*/  LEA.HI R19, R16, R19, RZ, 0x2 ;  /* 0x0000001310137211 */ /* 0x000fe400078f10ff */
[----:B------:R-:W-:-:S02]  /*3520*/  LEA.HI R18, R15, R18, RZ, 0x2 ;  /* 0x000000120f127211 */ /* 0x000fc400078f10ff */
[C---:B------:R-:W-:Y:S02]  /*3530*/  IADD3 R16, R14.reuse, 0x18, RZ ;  /* 0x000000180e107810 */ /* 0x040fe40007ffe0ff */
[----:B------:R-:W-:Y:S02]  /*3540*/  SHF.R.S32.HI R15, RZ, 0x1f, R14 ;  /* 0x0000001fff0f7819 */ /* 0x000fe4000001140e */
[----:B------:R-:W-:Y:S02]  /*3550*/  LEA.HI R23, R23, R22, RZ, 0x2 ;  /* 0x0000001617177211 */ /* 0x000fe400078f10ff */
[----:B------:R-:W-:Y:S02]  /*3560*/  SHF.R.S32.HI R21, RZ, 0x1f, R20 ;  /* 0x0000001fff157819 */ /* 0x000fe40000011414 */
[----:B------:R-:W-:Y:S02]  /*3570*/  IADD3 R22, R14, 0x20, RZ ;  /* 0x000000200e167810 */ /* 0x000fe40007ffe0ff */
[----:B------:R-:W-:-:S02]  /*3580*/  SHF.R.S32.HI R25, RZ, 0x1f, R16 ;  /* 0x0000001fff197819 */ /* 0x000fc40000011410 */
[----:B------:R-:W-:Y:S02]  /*3590*/  LEA.HI R15, R15, R14, RZ, 0x2 ;  /* 0x0000000e0f0f7211 */ /* 0x000fe400078f10ff */
[----:B------:R-:W-:Y:S02]  /*35a0*/  LEA.HI R21, R21, R20, RZ, 0x2 ;  /* 0x0000001415157211 */ /* 0x000fe400078f10ff */
[----:B------:R-:W-:Y:S02]  /*35b0*/  SHF.R.S32.HI R29, RZ, 0x1f, R22 ;  /* 0x0000001fff1d7819 */ /* 0x000fe40000011416 */
[----:B------:R-:W-:Y:S02]  /*35c0*/  IADD3 R20, R14, 0x1c, RZ ;  /* 0x0000001c0e147810 */ /* 0x000fe40007ffe0ff */
[----:B------:R-:W-:Y:S02]  /*35d0*/  LEA.HI R25, R25, R16, RZ, 0x2 ;  /* 0x0000001019197211 */ /* 0x000fe400078f10ff */
[----:B------:R-:W-:-:S02]  /*35e0*/  SHF.R.S32.HI R16, RZ, 0x2, R15 ;  /* 0x00000002ff107819 */ /* 0x000fc4000001140f */
[----:B------:R-:W-:Y:S02]  /*35f0*/  LEA.HI R29, R29, R22, RZ, 0x2 ;  /* 0x000000161d1d7211 */ /* 0x000fe400078f10ff */
[----:B------:R-:W-:Y:S01]  /*3600*/  SHF.L.U32 R15, R53, 0x3, RZ ;  /* 0x00000003350f7819 */ /* 0x000fe200000006ff */
[----:B------:R-:W-:Y:S01]  /*3610*/  IMAD R16, R16, 0x28, R51 ;  /* 0x0000002810107824 */ /* 0x000fe200078e0233 */
[----:B------:R-:W-:Y:S02]  /*3620*/  SHF.R.S32.HI R27, RZ, 0x1f, R20 ;  /* 0x0000001fff1b7819 */ /* 0x000fe40000011414 */
[----:B------:R-:W-:Y:S02]  /*3630*/  IADD3 R22, R14, 0x24, RZ ;  /* 0x000000240e167810 */ /* 0x000fe40007ffe0ff */
[----:B------:R-:W-:Y:S02]  /*3640*/  SHF.R.S32.HI R14, RZ, 0x2, R17 ;  /* 0x00000002ff0e7819 */ /* 0x000fe40000011411 */
[----:B------:R-:W-:-:S02]  /*3650*/  LOP3.LUT R31, R15, 0x18, RZ, 0xc0, !PT ;  /* 0x000000180f1f7812 */ /* 0x000fc400078ec0ff */
[----:B------:R-:W-:Y:S02]  /*3660*/  LEA.HI R27, R27, R20, RZ, 0x2 ;  /* 0x000000141b1b7211 */ /* 0x000fe400078f10ff */
[----:B------:R-:W-:Y:S02]  /*3670*/  SHF.R.S32.HI R15, RZ, 0x1f, R22 ;  /* 0x0000001fff0f7819 */ /* 0x000fe40000011416 */
[----:B------:R-:W-:Y:S01]  /*3680*/  SHF.R.S32.HI R20, RZ, 0x2, R18 ;  /* 0x00000002ff147819 */ /* 0x000fe20000011412 */
[--C-:B------:R-:W-:Y:S01]  /*3690*/  IMAD R18, R14, 0x28, R51.reuse ;  /* 0x000000280e127824 */ /* 0x100fe200078e0233 */
[----:B------:R-:W-:Y:S02]  /*36a0*/  IADD3 R14, R16, R31, RZ ;  /* 0x0000001f100e7210 */ /* 0x000fe40007ffe0ff */
[----:B------:R-:W-:Y:S01]  /*36b0*/  LEA.HI R33, R15, R22, RZ, 0x2 ;  /* 0x000000160f217211 */ /* 0x000fe200078f10ff */
[----:B------:R-:W-:Y:S01]  /*36c0*/  IMAD R20, R20, 0x28, R51 ;  /* 0x0000002814147824 */ /* 0x000fe200078e0233 */
[----:B------:R-:W-:-:S02]  /*36d0*/  SHF.R.S32.HI R22, RZ, 0x2, R19 ;  /* 0x00000002ff167819 */ /* 0x000fc40000011413 */
[C---:B------:R-:W-:Y:S01]  /*36e0*/  IADD3 R16, R31.reuse, R18, RZ ;  /* 0x000000121f107210 */ /* 0x040fe20007ffe0ff */
[----:B------:R-:W0:Y:S01]  /*36f0*/  LDS.64 R14, [R14] ;  /* 0x000000000e0e7984 */ /* 0x000e220000000a00 */
[----:B------:R-:W-:Y:S01]  /*3700*/  SHF.R.S32.HI R24, RZ, 0x2, R21 ;  /* 0x00000002ff187819 */ /* 0x000fe20000011415 */
[----:B------:R-:W-:Y:S01]  /*3710*/  IMAD R22, R22, 0x28, R51 ;  /* 0x0000002816167824 */ /* 0x000fe200078e0233 */
[C---:B------:R-:W-:Y:S02]  /*3720*/  IADD3 R18, R31.reuse, R20, RZ ;  /* 0x000000141f127210 */ /* 0x040fe40007ffe0ff */
[----:B------:R-:W1:Y:S01]  /*3730*/  LDS.64 R16, [R16] ;  /* 0x0000000010107984 */ /* 0x000e620000000a00 */
[----:B------:R-:W-:Y:S01]  /*3740*/  SHF.R.S32.HI R26, RZ, 0x2, R23 ;  /* 0x00000002ff1a7819 */ /* 0x000fe20000011417 */
[----:B------:R-:W-:Y:S01]  /*3750*/  IMAD R24, R24, 0x28, R51 ;  /* 0x0000002818187824 */ /* 0x000fe200078e0233 */
[C---:B------:R-:W-:Y:S01]  /*3760*/  IADD3 R20, R31.reuse, R22, RZ ;  /* 0x000000161f147210 */ /* 0x040fe20007ffe0ff */
[----:B------:R-:W2:Y:S01]  /*3770*/  LDS.64 R18, [R18] ;  /* 0x0000000012127984 */ /* 0x000ea20000000a00 */
[----:B------:R-:W-:Y:S01]  /*3780*/  SHF.R.S32.HI R28, RZ, 0x2, R25 ;  /* 0x00000002ff1c7819 */ /* 0x000fe20000011419 */
[----:B------:R-:W-:Y:S01]  /*3790*/  IMAD R26, R26, 0x28, R51 ;  /* 0x000000281a1a7824 */ /* 0x000fe200078e0233 */
[----:B------:R-:W-:-:S02]  /*37a0*/  IADD3 R22, R31, R24, RZ ;  /* 0x000000181f167210 */ /* 0x000fc40007ffe0ff */
[----:B------:R-:W3:Y:S01]  /*37b0*/  LDS.64 R20, [R20] ;  /* 0x0000000014147984 */ /* 0x000ee20000000a00 */
[----:B------:R-:W-:Y:S01]  /*37c0*/  SHF.R.S32.HI R30, RZ, 0x2, R27 ;  /* 0x00000002ff1e7819 */ /* 0x000fe2000001141b */
[----:B------:R-:W-:Y:S01]  /*37d0*/  IMAD R28, R28, 0x28, R51 ;  /* 0x000000281c1c7824 */ /* 0x000fe200078e0233 */
[C---:B------:R-:W-:Y:S01]  /*37e0*/  IADD3 R24, R31.reuse, R26, RZ ;  /* 0x0000001a1f187210 */ /* 0x040fe20007ffe0ff */
[----:B------:R-:W4:Y:S01]  /*37f0*/  LDS.64 R22, [R22] ;  /* 0x0000000016167984 */ /* 0x000f220000000a00 */
[----:B------:R-:W-:Y:S01]  /*3800*/  SHF.R.S32.HI R32, RZ, 0x2, R29 ;  /* 0x00000002ff207819 */ /* 0x000fe2000001141d */
[----:B------:R-:W-:Y:S01]  /*3810*/  IMAD R30, R30, 0x28, R51 ;  /* 0x000000281e1e7824 */ /* 0x000fe200078e0233 */
[C---:B------:R-:W-:Y:S02]  /*3820*/  IADD3 R26, R31.reuse, R28, RZ ;  /* 0x0000001c1f1a7210 */ /* 0x040fe40007ffe0ff */
[----:B------:R-:W5:Y:S01]  /*3830*/  LDS.64 R24, [R24] ;  /* 0x0000000018187984 */ /* 0x000f620000000a00 */
[----:B------:R-:W-:Y:S01]  /*3840*/  SHF.R.S32.HI R126, RZ, 0x2, R33 ;  /* 0x00000002ff7e7819 */ /* 0x000fe20000011421 */
[--C-:B------:R-:W-:Y:S01]  /*3850*/  IMAD R32, R32, 0x28, R51.reuse ;  /* 0x0000002820207824 */ /* 0x100fe200078e0233 */
[C---:B------:R-:W-:Y:S01]  /*3860*/  IADD3 R28, R31.reuse, R30, RZ ;  /* 0x0000001e1f1c7210 */ /* 0x040fe20007ffe0ff */
[----:B------:R-:W5:Y:S02]  /*3870*/  LDS.64 R26, [R26] ;  /* 0x000000001a1a7984 */ /* 0x000f640000000a00 */
        /* <DEDUP_REMOVED lines=26> */
.L_x_1885:
[----:B------:R-:W-:Y:S05]  /*3a20*/  BSYNC B0 ;  /* 0x0000000000007941 */ /* 0x000fea0003800000 */
.L_x_1884:
[----:B0-----:R-:W0:Y:S01]  /*3a30*/  SHFL.BFLY PT, R15, R32, 0x2, 0x1f ;  /* 0x0c401f00200f7f89 */ /* 0x001e2200000e0000 */
[----:B------:R-:W-:Y:S01]  /*3a40*/  LOP3.LUT P2, RZ, R53, 0xffffffe3, RZ, 0xc0, !PT ;  /* 0xffffffe335ff7812 */ /* 0x000fe2000784c0ff */
[----:B------:R-:W-:Y:S01]  /*3a50*/  BSSY B0, `(.L_x_1886) ;  /* 0x0000015000007945 */ /* 0x000fe20003800000 */
[----:B------:R-:W-:Y:S01]  /*3a60*/  ISETP.GE.U32.AND P1, PT, R124, UR10, PT ;  /* 0x0000000a7c007c0c */ /* 0x000fe2000bf26070 */
[----:B------:R-:W1:Y:S03]  /*3a70*/  SHFL.BFLY PT, R14, R33, 0x2, 0x1f ;  /* 0x0c401f00210e7f89 */ /* 0x000e6600000e0000 */
[----:B------:R-:W-:Y:S01]  /*3a80*/  ISETP.GE.AND.EX P1, PT, R122, UR6, PT, P1 ;  /* 0x000000067a007c0c */ /* 0x000fe2000bf26310 */
        /* <DEDUP_REMOVED lines=11> */
[----:B------:R-:W-:Y:S01]  /*3b40*/  LOP3.LUT R19, R19, 0xfffffff8, R54, 0xe2, !PT ;  /* 0xfffffff813137812 */ /* 0x000fe200078ee236 */
[----:B0-----:R-:W-:-:S05]  /*3b50*/  IMAD R18, R20, UR4, R55 ;  /* 0x0000000414127c24 */ /* 0x001fca000f8e0237 */
[----:B------:R-:W-:-:S04]  /*3b60*/  LEA R18, R18, R19, 0x6 ;  /* 0x0000001312127211 */ /* 0x000fc800078e30ff */
[----:B------:R-:W-:-:S05]  /*3b70*/  SHF.L.U32 R19, R18, 0x1, RZ ;  /* 0x0000000112137819 */ /* 0x000fca00000006ff */
[----:B-1----:R-:W-:-:S05]  /*3b80*/  IMAD.WIDE.U32 R16, R19, 0x4, R16 ;  /* 0x0000000413107825 */ /* 0x002fca00078e0010 */
[----:B------:R0:W-:Y:S02]  /*3b90*/  STG.E.64 desc[UR8][R16.64], R14 ;  /* 0x0000000e10007986 */ /* 0x0001e4000c101b08 */
.L_x_1887:
[----:B------:R-:W-:Y:S05]  /*3ba0*/  BSYNC B0 ;  /* 0x0000000000007941 */ /* 0x000fea0003800000 */
.L_x_1886:
        /* <DEDUP_REMOVED lines=13> */
.L_x_1890:
[----:B------:R-:W2:Y:S04]  /*3c80*/  LD.E.STRONG.GPU R16, desc[UR8][R14.64] ;  /* 0x000000080e107980 */ /* 0x000ea8000c10f900 */
[----:B--2---:R-:W-:Y:S01]  /*3c90*/  CCTL.IVALL ;  /* 0x00000000ff00798f */ /* 0x004fe20002000000 */
[----:B------:R-:W-:Y:S05]  /*3ca0*/  YIELD ;  /* 0x0000000000007946 */ /* 0x000fea0003800000 */
[----:B-----5:R-:W-:-:S04]  /*3cb0*/  LOP3.LUT R16, R16, R17, RZ, 0x3c, !PT ;  /* 0x0000001110107212 */ /* 0x020fc800078e3cff */
[----:B------:R-:W-:-:S13]  /*3cc0*/  ISETP.GT.AND P1, PT, R16, -0x1, PT ;  /* 0xffffffff1000780c */ /* 0x000fda0003f24270 */
[----:B------:R-:W-:Y:S05]  /*3cd0*/  @P1 BRA `(.L_x_1890) ;  /* 0xfffffffc00e81947 */ /* 0x000fea000383ffff */
.L_x_1889:
[----:B------:R-:W-:Y:S05]  /*3ce0*/  WARPSYNC.ALL ;  /* 0x0000000000007948 */ /* 0x000fea0003800000 */
[----:B------:R-:W-:Y:S06]  /*3cf0*/  BAR.SYNC.DEFER_BLOCKING 0x0 ;  /* 0x0000000000007b1d */ /* 0x000fec0000010000 */
[----:B------:R-:W-:Y:S05]  /*3d00*/  BRA `(.L_x_1891) ;  /* 0x0000000000607947 */ /* 0x000fea0003800000 */
.L_x_1888:
        /* <DEDUP_REMOVED lines=16> */
.L_x_1893:
[----:B------:R-:W2:Y:S04]  /*3e10*/  LD.E.STRONG.GPU R16, desc[UR8][R14.64] ;  /* 0x000000080e107980 */ /* 0x000ea8000c10f900 */
[----:B--2---:R-:W-:Y:S01]  /*3e20*/  CCTL.IVALL ;  /* 0x00000000ff00798f */ /* 0x004fe20002000000 */
[----:B------:R-:W-:Y:S05]  /*3e30*/  YIELD ;  /* 0x0000000000007946 */ /* 0x000fea0003800000 */
[----:B-----5:R-:W-:-:S04]  /*3e40*/  LOP3.LUT R16, R16, R17, RZ, 0x3c, !PT ;  /* 0x0000001110107212 */ /* 0x020fc800078e3cff */
[----:B------:R-:W-:-:S13]  /*3e50*/  ISETP.GT.AND P1, PT, R16, -0x1, PT ;  /* 0xffffffff1000780c */ /* 0x000fda0003f24270 */
[----:B------:R-:W-:Y:S05]  /*3e60*/  @P1 BRA `(.L_x_1893) ;  /* 0xfffffffc00e81947 */ /* 0x000fea000383ffff */
.L_x_1892:
[----:B------:R-:W-:Y:S05]  /*3e70*/  WARPSYNC.ALL ;  /* 0x0000000000007948 */ /* 0x000fea0003800000 */
[----:B------:R-:W-:Y:S06]  /*3e80*/  BAR.SYNC.DEFER_BLOCKING 0x0 ;  /* 0x0000000000007b1d */ /* 0x000fec0000010000 */
.L_x_1891:
[----:B------:R-:W-:Y:S01]  /*3e90*/  ISETP.GT.U32.AND P1, PT, R53, 0x3f, PT ;  /* 0x0000003f3500780c */ /* 0x000fe20003f24070 */
[----:B------:R-:W1:Y:S01]  /*3ea0*/  S2UR UR7, SR_CgaCtaId ;  /* 0x00000000000779c3 */ /* 0x000e620000008800 */
[----:B------:R-:W-:Y:S01]  /*3eb0*/  UMOV UR5, 0x400 ;  /* 0x0000040000057882 */ /* 0x000fe20000000000 */
[----:B------:R-:W-:-:S10]  /*3ec0*/  ULDC.64 UR12, c[0x0][0x210] ;  /* 0x00008400000c7ab9 */ /* 0x000fd40000000a00 */
[----:B0-----:R-:W0:Y:S01]  /*3ed0*/  @!P1 LDC R16, c[0x0][0x10] ;  /* 0x00000400ff109b82 */ /* 0x001e220000000800 */
[C---:B------:R-:W-:Y:S02]  /*3ee0*/  @!P1 LOP3.LUT R17, R53.reuse, 0x7ffffff8, RZ, 0xc0, !PT ;  /* 0x7ffffff835119812 */ /* 0x040fe400078ec0ff */
[----:B------:R-:W-:-:S05]  /*3ef0*/  @!P1 LOP3.LUT R19, R53, 0x7, RZ, 0xc0, !PT ;  /* 0x0000000735139812 */ /* 0x000fca00078ec0ff */
[----:B------:R-:W2:Y:S01]  /*3f00*/  @!P1 LDC.64 R14, c[0x0][0x260] ;  /* 0x00009800ff0e9b82 */ /* 0x000ea20000000a00 */
[----:B0-----:R-:W-:-:S05]  /*3f10*/  @!P1 IMAD R16, R16, UR4, R55 ;  /* 0x0000000410109c24 */ /* 0x001fca000f8e0237 */
[----:B------:R-:W-:-:S04]  /*3f20*/  @!P1 LEA R16, R16, R17, 0x6 ;  /* 0x0000001110109211 */ /* 0x000fc800078e30ff */
[----:B------:R-:W-:-:S04]  /*3f30*/  @!P1 IADD3 R16, R16, R19, RZ ;  /* 0x0000001310109210 */ /* 0x000fc80007ffe0ff */
[----:B------:R-:W-:-:S05]  /*3f40*/  @!P1 SHF.L.U32 R17, R16, 0x1, RZ ;  /* 0x0000000110119819 */ /* 0x000fca00000006ff */
[----:B--2---:R-:W-:-:S06]  /*3f50*/  @!P1 IMAD.WIDE.U32 R14, R17, 0x4, R14 ;  /* 0x00000004110e9825 */ /* 0x004fcc00078e000e */
        /* <DEDUP_REMOVED lines=8> */
[----:B------:R-:W0:Y:S04]  /*3fe0*/  SHFL.BFLY PT, R18, R17, 0x4, 0x1f ;  /* 0x0c801f0011127f89 */ /* 0x000e2800000e0000 */
[----:B------:R-:W1:Y:S01]  /*3ff0*/  SHFL.BFLY PT, R19, R16, 0x4, 0x1f ;  /* 0x0c801f0010137f89 */ /* 0x000e6200000e0000 */
[----:B0-----:R-:W-:Y:S01]  /*4000*/  FADD.FTZ R18, R18, R17 ;  /* 0x0000001112127221 */ /* 0x001fe20000010000 */
[----:B-1----:R-:W-:-:S04]  /*4010*/  FADD.FTZ R19, R19, R16 ;  /* 0x0000001013137221 */ /* 0x002fc80000010000 */
[----:B------:R-:W0:Y:S01]  /*4020*/  SHFL.BFLY PT, R21, R18, 0x2, 0x1f ;  /* 0x0c401f0012157f89 */ /* 0x000e2200000e0000 */
[----:B------:R-:W-:Y:S02]  /*4030*/  SHF.L.U32 R16, R106, 0x3, RZ ;  /* 0x000000036a107819 */ /* 0x000fe400000006ff */
[----:B------:R-:W-:Y:S01]  /*4040*/  MOV R106, R124 ;  /* 0x0000007c006a7202 */ /* 0x000fe20000000f00 */
[----:B------:R-:W1:Y:S01]  /*4050*/  SHFL.BFLY PT, R20, R19, 0x2, 0x1f ;  /* 0x0c401f0013147f89 */ /* 0x000e6200000e0000 */
[----:B------:R-:W-:-:S04]  /*4060*/  LOP3.LUT R16, R16, 0x8, RZ, 0xc0, !PT ;  /* 0x0000000810107812 */ /* 0x000fc800078ec0ff */
[----:B------:R-:W-:-:S04]  /*4070*/  IADD3 R105, -R16, R105, RZ ;  /* 0x0000006910697210 */ /* 0x000fc80007ffe1ff */
[----:B------:R-:W-:Y:S01]  /*4080*/  LEA R16, R105, UR5, 0x3 ;  /* 0x0000000569107c11 */ /* 0x000fe2000f8e18ff */
[----:B0-----:R-:W-:Y:S01]  /*4090*/  FADD.FTZ R21, R18, R21 ;  /* 0x0000001512157221 */ /* 0x001fe20000010000 */
[----:B------:R-:W-:Y:S01]  /*40a0*/  @!P1 LOP3.LUT R18, R53, 0xfffffff8, RZ, 0xc0, !PT ;  /* 0xfffffff835129812 */ /* 0x000fe200078ec0ff */
[----:B-1----:R-:W-:-:S03]  /*40b0*/  FADD.FTZ R20, R19, R20 ;  /* 0x0000001413147221 */ /* 0x002fc60000010000 */
[----:B------:R-:W0:Y:S04]  /*40c0*/  SHFL.BFLY PT, R14, R21, 0x1, 0x1f ;  /* 0x0c201f00150e7f89 */ /* 0x000e2800000e0000 */
[----:B------:R-:W1:Y:S01]  /*40d0*/  SHFL.BFLY PT, R15, R20, 0x1, 0x1f ;  /* 0x0c201f00140f7f89 */ /* 0x000e6200000e0000 */
[----:B0-----:R-:W-:Y:S01]  /*40e0*/  FADD.FTZ R14, R21, R14 ;  /* 0x0000000e150e7221 */ /* 0x001fe20000010000 */
[----:B-1----:R-:W-:-:S03]  /*40f0*/  FADD.FTZ R15, R20, R15 ;  /* 0x0000000f140f7221 */ /* 0x002fc60000010000 */
[----:B------:R-:W-:Y:S01]  /*4100*/  @!P1 FMUL.FTZ R14, R14, 9.7656251455191522837e-05 ;  /* 0x38cccccd0e0e9820 */ /* 0x000fe20000410000 */
[----:B------:R-:W-:-:S05]  /*4110*/  @!P1 FMUL.FTZ R15, R15, 9.7656251455191522837e-05 ;  /* 0x38cccccd0f0f9820 */ /* 0x000fca0000410000 */
[----:B------:R-:W-:Y:S01]  /*4120*/  @!P1 STS.64 [R18+UR5], R14 ;  /* 0x0000000e12009988 */ /* 0x000fe20008000a05 */
[----:B------:R-:W-:Y:S06]  /*4130*/  BAR.SYNC.DEFER_BLOCKING 0x0 ;  /* 0x0000000000007b1d */ /* 0x000fec0000010000 */
        /* <DEDUP_REMOVED lines=45> */
[-C--:B------:R-:W-:Y:S01]  /*4410*/  FFMA.FTZ R69, R90, -R17.reuse, R69 ;  /* 0x800000115a457223 */ /* 0x080fe20000010045 */
[-C--:B------:R-:W-:Y:S01]  /*4420*/  FFMA.FTZ R21, R88, -R17.reuse, R21 ;  /* 0x8000001158157223 */ /* 0x080fe20000010015 */
[-C--:B------:R-:W-:Y:S01]  /*4430*/  FFMA.FTZ R67, R86, -R17.reuse, R67 ;  /* 0x8000001156437223 */ /* 0x080fe20000010043 */
[----:B------:R-:W-:Y:S01]  /*4440*/  FFMA.FTZ R5, R112, -R17, R5 ;  /* 0x8000001170057223 */ /* 0x000fe20000010005 */
[----:B------:R-:W-:Y:S01]  /*4450*/  F2FP.F16.F32.PACK_AB R3, R16, R3 ;  /* 0x000000031003723e */ /* 0x000fe200000000ff */
[----:B------:R-:W-:Y:S01]  /*4460*/  FFMA.FTZ R91, R2, -R17, R91 ;  /* 0x80000011025b7223 */ /* 0x000fe2000001005b */
[----:B------:R-:W-:Y:S01]  /*4470*/  F2FP.F16.F32.PACK_AB R93, R18, R93 ;  /* 0x0000005d125d723e */ /* 0x000fe200000000ff */
[----:B------:R-:W-:Y:S01]  /*4480*/  FMUL.FTZ R19, R98, R19 ;  /* 0x0000001362137220 */ /* 0x000fe20000410000 */
[----:B------:R-:W-:Y:S01]  /*4490*/  IADD3.X R15, R42, UR13, RZ, P1, !PT ;  /* 0x0000000d2a0f7c10 */ /* 0x000fe20008ffe4ff */
[C---:B------:R-:W-:Y:S01]  /*44a0*/  FMUL.FTZ R16, R98.reuse, R73 ;  /* 0x0000004962107220 */ /* 0x040fe20000410000 */
[C---:B------:R-:W-:Y:S01]  /*44b0*/  FMUL.FTZ R71, R98.reuse, R71 ;  /* 0x0000004762477220 */ /* 0x040fe20000410000 */
[C---:B------:R-:W-:Y:S01]  /*44c0*/  FMUL.FTZ R18, R98.reuse, R69 ;  /* 0x0000004562127220 */ /* 0x040fe20000410000 */
[C---:B------:R-:W-:Y:S01]  /*44d0*/  FMUL.FTZ R21, R98.reuse, R21 ;  /* 0x0000001562157220 */ /* 0x040fe20000410000 */
[----:B------:R-:W-:Y:S01]  /*44e0*/  FMUL.FTZ R20, R98, R67 ;  /* 0x0000004362147220 */ /* 0x000fe20000410000 */
[----:B------:R-:W-:Y:S01]  /*44f0*/  IADD3 R2, P1, R41, UR12, RZ ;  /* 0x0000000c29027c10 */ /* 0x000fe2000ff3e0ff */
[-C--:B------:R-:W-:Y:S01]  /*4500*/  FFMA.FTZ R65, R84, -R17.reuse, R65 ;  /* 0x8000001154417223 */ /* 0x080fe20000010041 */
[----:B------:R-:W-:Y:S01]  /*4510*/  FFMA.FTZ R63, R82, -R17, R63 ;  /* 0x80000011523f7223 */ /* 0x000fe2000001003f */
[----:B------:R-:W-:Y:S01]  /*4520*/  FMUL.FTZ R25, R98, R5 ;  /* 0x0000000562197220 */ /* 0x000fe20000410000 */
[-C--:B------:R-:W-:Y:S01]  /*4530*/  FFMA.FTZ R23, R78, -R17.reuse, R23 ;  /* 0x800000114e177223 */ /* 0x080fe20000010017 */
        /* <DEDUP_REMOVED lines=16> */
[----:B------:R-:W-:Y:S01]  /*4640*/  FFMA.FTZ R95, R120, -R17, R95 ;  /* 0x80000011785f7223 */ /* 0x000fe2000001005f */
[----:B------:R-:W-:Y:S01]  /*4650*/  PRMT R5, R3, 0x7632, R5 ;  /* 0x0000763203057816 */ /* 0x000fe20000000005 */
[----:B------:R0:W-:Y:S01]  /*4660*/  STG.E.U16 desc[UR8][R14.64], R3 ;  /* 0x000000030e007986 */ /* 0x0001e2000c101508 */
[----:B------:R-:W-:Y:S01]  /*4670*/  PRMT R17, R93, 0x7632, R17 ;  /* 0x000076325d117816 */ /* 0x000fe20000000011 */
[----:B------:R-:W-:Y:S01]  /*4680*/  FMUL.FTZ R65, R98, R65 ;  /* 0x0000004162417220 */ /* 0x000fe20000410000 */
[----:B------:R-:W-:Y:S01]  /*4690*/  F2FP.F16.F32.PACK_AB R19, R16, R19 ;  /* 0x000000131013723e */ /* 0x000fe200000000ff */
[----:B------:R-:W-:Y:S01]  /*46a0*/  FMUL.FTZ R22, R98, R63 ;  /* 0x0000003f62167220 */ /* 0x000fe20000410000 */
[----:B------:R-:W-:Y:S01]  /*46b0*/  F2FP.F16.F32.PACK_AB R71, R18, R71 ;  /* 0x000000471247723e */ /* 0x000fe200000000ff */
[----:B------:R-:W-:Y:S01]  /*46c0*/  FMUL.FTZ R23, R98, R23 ;  /* 0x0000001762177220 */ /* 0x000fe20000410000 */
[----:B------:R-:W-:Y:S01]  /*46d0*/  F2FP.F16.F32.PACK_AB R21, R20, R21 ;  /* 0x000000151415723e */ /* 0x000fe200000000ff */
[C---:B------:R-:W-:Y:S01]  /*46e0*/  FMUL.FTZ R24, R98.reuse, R61 ;  /* 0x0000003d62187220 */ /* 0x040fe20000410000 */
[C---:B------:R-:W-:Y:S01]  /*46f0*/  FMUL.FTZ R59, R98.reuse, R59 ;  /* 0x0000003b623b7220 */ /* 0x040fe20000410000 */
[----:B------:R-:W-:Y:S01]  /*4700*/  FMUL.FTZ R26, R98, R57 ;  /* 0x00000039621a7220 */ /* 0x000fe20000410000 */
[----:B------:R1:W-:Y:S01]  /*4710*/  STG.E.U16 desc[UR8][R14.64+0x2], R5 ;  /* 0x000002050e007986 */ /* 0x0003e2000c101508 */
[----:B0-----:R-:W-:Y:S01]  /*4720*/  IADD3.X R3, R40, UR13, RZ, P1, !PT ;  /* 0x0000000d28037c10 */ /* 0x001fe20008ffe4ff */
[C---:B------:R-:W-:Y:S01]  /*4730*/  FMUL.FTZ R103, R98.reuse, R103 ;  /* 0x0000006762677220 */ /* 0x040fe20000410000 */
[----:B------:R-:W-:Y:S01]  /*4740*/  IADD3 R16, P1, R39, UR12, RZ ;  /* 0x0000000c27107c10 */ /* 0x000fe2000ff3e0ff */
[----:B------:R-:W-:Y:S01]  /*4750*/  STG.E.U16 desc[UR8][R14.64+0x4], R93 ;  /* 0x0000045d0e007986 */ /* 0x000fe2000c101508 */
[----:B------:R-:W-:Y:S01]  /*4760*/  PRMT R18, R19, 0x7632, R18 ;  /* 0x0000763213127816 */ /* 0x000fe20000000012 */
[----:B------:R-:W-:Y:S01]  /*4770*/  FMUL.FTZ R28, R98, R101 ;  /* 0x00000065621c7220 */ /* 0x000fe20000410000 */
[----:B------:R-:W-:Y:S01]  /*4780*/  F2FP.F16.F32.PACK_AB R65, R22, R65 ;  /* 0x000000411641723e */ /* 0x000fe200000000ff */
[----:B------:R0:W-:Y:S01]  /*4790*/  STG.E.U16 desc[UR8][R14.64+0x6], R17 ;  /* 0x000006110e007986 */ /* 0x0001e2000c101508 */
[----:B------:R-:W-:Y:S01]  /*47a0*/  F2FP.F16.F32.PACK_AB R23, R24, R23 ;  /* 0x000000171817723e */ /* 0x000fe200000000ff */
[----:B------:R-:W-:Y:S01]  /*47b0*/  FMUL.FTZ R109, R98, R109 ;  /* 0x0000006d626d7220 */ /* 0x000fe20000410000 */
[----:B------:R-:W-:Y:S01]  /*47c0*/  F2FP.F16.F32.PACK_AB R59, R26, R59 ;  /* 0x0000003b1a3b723e */ /* 0x000fe200000000ff */
[----:B------:R-:W-:Y:S01]  /*47d0*/  FMUL.FTZ R30, R98, R107 ;  /* 0x0000006b621e7220 */ /* 0x000fe20000410000 */
[----:B-1----:R-:W-:Y:S01]  /*47e0*/  PRMT R5, R71, 0x7632, R5 ;  /* 0x0000763247057816 */ /* 0x002fe20000000005 */
[----:B------:R-:W-:Y:S01]  /*47f0*/  STG.E.U16 desc[UR8][R2.64], R19 ;  /* 0x0000001302007986 */ /* 0x000fe2000c101508 */
[----:B------:R-:W-:Y:S01]  /*4800*/  F2FP.F16.F32.PACK_AB R103, R28, R103 ;  /* 0x000000671c67723e */ /* 0x000fe200000000ff */
[----:B------:R-:W-:Y:S01]  /*4810*/  FMUL.FTZ R115, R98, R115 ;  /* 0x0000007362737220 */ /* 0x000fe20000410000 */
[----:B------:R-:W-:Y:S01]  /*4820*/  F2FP.F16.F32.PACK_AB R109, R30, R109 ;  /* 0x0000006d1e6d723e */ /* 0x000fe200000000ff */
[----:B------:R1:W-:Y:S01]  /*4830*/  STG.E.U16 desc[UR8][R2.64+0x2], R18 ;  /* 0x0000021202007986 */ /* 0x0003e2000c101508 */
[----:B------:R-:W-:Y:S01]  /*4840*/  FMUL.FTZ R32, R98, R113 ;  /* 0x0000007162207220 */ /* 0x000fe20000410000 */
[----:B0-----:R-:W-:Y:S01]  /*4850*/  IADD3.X R17, R38, UR13, RZ, P1, !PT ;  /* 0x0000000d26117c10 */ /* 0x001fe20008ffe4ff */
[C---:B------:R-:W-:Y:S01]  /*4860*/  FMUL.FTZ R111, R98.reuse, R111 ;  /* 0x0000006f626f7220 */ /* 0x040fe20000410000 */
[----:B------:R-:W-:Y:S01]  /*4870*/  PRMT R15, R21, 0x7632, R15 ;  /* 0x00007632150f7816 */ /* 0x000fe2000000000f */
[----:B------:R-:W-:Y:S01]  /*4880*/  STG.E.U16 desc[UR8][R2.64+0x4], R71 ;  /* 0x0000044702007986 */ /* 0x000fe2000c101508 */
[----:B------:R-:W-:Y:S01]  /*4890*/  IADD3 R14, P1, R37, UR12, RZ ;  /* 0x0000000c250e7c10 */ /* 0x000fe2000ff3e0ff */
[----:B------:R-:W-:Y:S01]  /*48a0*/  FMUL.FTZ R42, R98, R117 ;  /* 0x00000075622a7220 */ /* 0x000fe20000410000 */
[----:B------:R-:W-:Y:S01]  /*48b0*/  F2FP.F16.F32.PACK_AB R115, R32, R115 ;  /* 0x000000732073723e */ /* 0x000fe200000000ff */
[----:B------:R0:W-:Y:S01]  /*48c0*/  STG.E.U16 desc[UR8][R2.64+0x6], R5 ;  /* 0x0000060502007986 */ /* 0x0001e2000c101508 */
[C---:B------:R-:W-:Y:S01]  /*48d0*/  FMUL.FTZ R123, R98.reuse, R123 ;  /* 0x0000007b627b7220 */ /* 0x040fe20000410000 */
[----:B------:R-:W-:Y:S01]  /*48e0*/  FMUL.FTZ R56, R98, R121 ;  /* 0x0000007962387220 */ /* 0x000fe20000410000 */
[----:B-1----:R-:W-:Y:S01]  /*48f0*/  PRMT R18, R23, 0x7632, R18 ;  /* 0x0000763217127816 */ /* 0x002fe20000000012 */
[----:B------:R1:W-:Y:S01]  /*4900*/  STG.E.U16 desc[UR8][R16.64+0x2], R15 ;  /* 0x0000020f10007986 */ /* 0x0003e2000c101508 */
[----:B------:R-:W-:Y:S01]  /*4910*/  F2FP.F16.F32.PACK_AB R111, R42, R111 ;  /* 0x0000006f2a6f723e */ /* 0x000fe200000000ff */
[C---:B------:R-:W-:Y:S01]  /*4920*/  FMUL.FTZ R119, R98.reuse, R119 ;  /* 0x0000007762777220 */ /* 0x040fe20000410000 */
[C---:B------:R-:W-:Y:S01]  /*4930*/  FMUL.FTZ R58, R98.reuse, R125 ;  /* 0x0000007d623a7220 */ /* 0x040fe20000410000 */
[----:B------:R-:W-:Y:S01]  /*4940*/  STG.E.U16 desc[UR8][R16.64], R21 ;  /* 0x0000001510007986 */ /* 0x000fe2000c101508 */
[C---:B------:R-:W-:Y:S01]  /*4950*/  FMUL.FTZ R60, R98.reuse, R99 ;  /* 0x00000063623c7220 */ /* 0x040fe20000410000 */
[----:B------:R-:W-:Y:S01]  /*4960*/  FMUL.FTZ R95, R98, R95 ;  /* 0x0000005f625f7220 */ /* 0x000fe20000410000 */
[----:B------:R-:W-:Y:S01]  /*4970*/  F2FP.F16.F32.PACK_AB R123, R56, R123 ;  /* 0x0000007b387b723e */ /* 0x000fe200000000ff */
[----:B------:R-:W-:Y:S01]  /*4980*/  STG.E.U16 desc[UR8][R16.64+0x4], R65 ;  /* 0x0000044110007986 */ /* 0x000fe2000c101508 */
[----:B0-----:R-:W-:Y:S01]  /*4990*/  PRMT R3, R65, 0x7632, R3 ;  /* 0x0000763241037816 */ /* 0x001fe20000000003 */
[----:B------:R-:W-:Y:S01]  /*49a0*/  FMUL.FTZ R98, R98, R91 ;  /* 0x0000005b62627220 */ /* 0x000fe20000410000 */
[----:B------:R-:W-:-:S02]  /*49b0*/  PRMT R5, R59, 0x7632, R5 ;  /* 0x000076323b057816 */ /* 0x000fc40000000005 */
[----:B-1----:R-:W-:Y:S01]  /*49c0*/  IADD3.X R15, R36, UR13, RZ, P1, !PT ;  /* 0x0000000d240f7c10 */ /* 0x002fe20008ffe4ff */
[----:B------:R0:W-:Y:S01]  /*49d0*/  STG.E.U16 desc[UR8][R16.64+0x6], R3 ;  /* 0x0000060310007986 */ /* 0x0001e2000c101508 */
[----:B------:R-:W-:Y:S02]  /*49e0*/  IADD3 R2, P1, R35, UR12, RZ ;  /* 0x0000000c23027c10 */ /* 0x000fe4000ff3e0ff */
[----:B------:R-:W-:Y:S01]  /*49f0*/  F2FP.F16.F32.PACK_AB R119, R58, R119 ;  /* 0x000000773a77723e */ /* 0x000fe200000000ff */
[----:B------:R-:W-:Y:S01]  /*4a00*/  STG.E.U16 desc[UR8][R14.64], R23 ;  /* 0x000000170e007986 */ /* 0x000fe2000c101508 */
[----:B------:R-:W-:Y:S02]  /*4a10*/  F2FP.F16.F32.PACK_AB R25, R60, R25 ;  /* 0x000000193c19723e */ /* 0x000fe400000000ff */
[----:B------:R-:W-:Y:S01]  /*4a20*/  F2FP.F16.F32.PACK_AB R95, R98, R95 ;  /* 0x0000005f625f723e */ /* 0x000fe200000000ff */
[----:B------:R-:W-:Y:S04]  /*4a30*/  STG.E.U16 desc[UR8][R14.64+0x2], R18 ;  /* 0x000002120e007986 */ /* 0x000fe8000c101508 */
[----:B------:R-:W-:Y:S01]  /*4a40*/  STG.E.U16 desc[UR8][R14.64+0x4], R59 ;  /* 0x0000043b0e007986 */ /* 0x000fe2000c101508 */
[----:B0-----:R-:W-:-:S02]  /*4a50*/  IADD3.X R3, R34, UR13, RZ, P1, !PT ;  /* 0x0000000d22037c10 */ /* 0x001fc40008ffe4ff */
[----:B------:R-:W-:Y:S01]  /*4a60*/  PRMT R16, R103, 0x7632, R16 ;  /* 0x0000763267107816 */ /* 0x000fe20000000010 */
[----:B------:R0:W-:Y:S01]  /*4a70*/  STG.E.U16 desc[UR8][R14.64+0x6], R5 ;  /* 0x000006050e007986 */ /* 0x0001e2000c101508 */
[----:B------:R-:W-:-:S03]  /*4a80*/  IADD3 R4, P1, R4, UR12, RZ ;  /* 0x0000000c04047c10 */ /* 0x000fc6000ff3e0ff */
[----:B------:R-:W-:Y:S04]  /*4a90*/  STG.E.U16 desc[UR8][R2.64], R103 ;  /* 0x0000006702007986 */ /* 0x000fe8000c101508 */
[----:B------:R-:W-:Y:S01]  /*4aa0*/  STG.E.U16 desc[UR8][R2.64+0x2], R16 ;  /* 0x0000021002007986 */ /* 0x000fe2000c101508 */
[----:B0-----:R-:W-:-:S03]  /*4ab0*/  PRMT R15, R109, 0x7632, R15 ;  /* 0x000076326d0f7816 */ /* 0x001fc6000000000f */
[----:B------:R-:W-:Y:S01]  /*4ac0*/  STG.E.U16 desc[UR8][R2.64+0x4], R109 ;  /* 0x0000046d02007986 */ /* 0x000fe2000c101508 */
[----:B------:R-:W-:Y:S02]  /*4ad0*/  IADD3.X R5, R0, UR13, RZ, P1, !PT ;  /* 0x0000000d00057c10 */ /* 0x000fe40008ffe4ff */
[----:B------:R-:W-:Y:S01]  /*4ae0*/  PRMT R0, R115, 0x7632, R0 ;  /* 0x0000763273007816 */ /* 0x000fe20000000000 */
[----:B------:R0:W-:Y:S01]  /*4af0*/  STG.E.U16 desc[UR8][R2.64+0x6], R15 ;  /* 0x0000060f02007986 */ /* 0x0001e2000c101508 */
[----:B------:R-:W-:-:S03]  /*4b00*/  IADD3 R14, P1, R87, UR12, RZ ;  /* 0x0000000c570e7c10 */ /* 0x000fc6000ff3e0ff */
[----:B------:R-:W-:Y:S04]  /*4b10*/  STG.E.U16 desc[UR8][R4.64], R115 ;  /* 0x0000007304007986 */ /* 0x000fe8000c101508 */
[----:B------:R1:W-:Y:S01]  /*4b20*/  STG.E.U16 desc[UR8][R4.64+0x2], R0 ;  /* 0x0000020004007986 */ /* 0x0003e2000c101508 */
[----:B0-----:R-:W-:-:S03]  /*4b30*/  PRMT R3, R111, 0x7632, R3 ;  /* 0x000076326f037816 */ /* 0x001fc60000000003 */
[----:B------:R-:W-:Y:S01]  /*4b40*/  STG.E.U16 desc[UR8][R4.64+0x4], R111 ;  /* 0x0000046f04007986 */ /* 0x000fe2000c101508 */
[----:B------:R-:W-:Y:S02]  /*4b50*/  IADD3.X R15, R85, UR13, RZ, P1, !PT ;  /* 0x0000000d550f7c10 */ /* 0x000fe40008ffe4ff */
[----:B------:R-:W-:Y:S01]  /*4b60*/  IADD3 R2, P1, R83, UR12, RZ ;  /* 0x0000000c53027c10 */ /* 0x000fe2000ff3e0ff */
[----:B------:R0:W-:Y:S01]  /*4b70*/  STG.E.U16 desc[UR8][R4.64+0x6], R3 ;  /* 0x0000060304007986 */ /* 0x0001e2000c101508 */
[----:B-1----:R-:W-:-:S03]  /*4b80*/  PRMT R0, R119, 0x7632, R0 ;  /* 0x0000763277007816 */ /* 0x002fc60000000000 */
        /* <DEDUP_REMOVED lines=13> */
.L_x_1882:
[C---:B------:R-:W-:Y:S02]  /*4c60*/  SHF.L.U32 R0, R55.reuse, 0x2, RZ ;  /* 0x0000000237007819 */ /* 0x040fe400000006ff */
[----:B01----:R-:W-:Y:S02]  /*4c70*/  LOP3.LUT R2, R55, 0x1, RZ, 0xc0, !PT ;  /* 0x0000000137027812 */ /* 0x003fe400078ec0ff */
        /* <DEDUP_REMOVED lines=67> */
.L_x_1911:
        /* <DEDUP_REMOVED lines=42> */
.L_x_1898:
[----:B------:R-:W-:Y:S05]  /*5350*/  BSYNC B1 ;  /* 0x0000000000017941 */ /* 0x000fea0003800000 */
.L_x_1897:
        /* <DEDUP_REMOVED lines=21> */
.L_x_1901:
        /* <DEDUP_REMOVED lines=55> */
.L_x_1900:
[----:B------:R-:W-:Y:S05]  /*5820*/  BSYNC B1 ;  /* 0x0000000000017941 */ /* 0x000fea0003800000 */
.L_x_1899:
        /* <DEDUP_REMOVED lines=35> */
.L_x_1903:
[----:B------:R-:W-:Y:S05]  /*5a60*/  BSYNC B1 ;  /* 0x0000000000017941 */ /* 0x000fea0003800000 */
.L_x_1902:
        /* <DEDUP_REMOVED lines=15> */
.L_x_1896:
[----:B------:R-:W-:Y:S05]  /*5b60*/  BSYNC B0 ;  /* 0x0000000000007941 */ /* 0x000fea0003800000 */
.L_x_1895:
        /* <DEDUP_REMOVED lines=44> */
.L_x_1920:
        /* <DEDUP_REMOVED lines=44> */
.L_x_1930:
[----:B---3--:R-:W-:Y:S01]  /*60f0*/  FADD.FTZ R26, R21, R26 ;  /* 0x0000001a151a7221 */ /* 0x008fe20000010000 */
        /* <DEDUP_REMOVED lines=41> */
.L_x_1940:
[----:B---3--:R-:W-:Y:S01]  /*6390*/  FADD.FTZ R26, R21, R26 ;  /* 0x0000001a151a7221 */ /* 0x008fe20000010000 */
[----:B------:R-:W-:-:S04]  /*63a0*/  @!P1 F2FP.F16.F32.PACK_AB R21, RZ, R31 ;  /* 0x0000001fff15923e */ /* 0x000fc800000000ff */
[----:B------:R-:W-:Y:S01]  /*63b0*/  @!P1 F2FP.F16.F32.PACK_AB R26, RZ, R26 ;  /* 0x0000001aff1a923e */ /* 0x000fe200000000ff */
[----:B------:R2:W-:Y:S03]  /*63c0*/  @!P1 STG.E.U16 desc[UR8][R22.64+0x50], R21 ;  /* 0x0000501516009986 */ /* 0x0005e6000c101508 */
[----:B------:R-:W-:Y:S02]  /*63d0*/  PRMT R27, R26, 0x7610, R27 ;  /* 0x000076101a1b7816 */ /* 0x000fe4000000001b */
[----:B------:R-:W-:-:S03]  /*63e0*/  MOV R26, R14 ;  /* 0x0000000e001a7202 */ /* 0x000fc60000000f00 */
[----:B------:R2:W-:Y:S04]  /*63f0*/  @!P1 STG.E.U16 desc[UR8][R24.64+0x50], R27 ;  /* 0x0000501b18009986 */ /* 0x0005e8000c101508 */
.L_x_1906:
[----:B------:R-:W-:Y:S05]  /*6400*/  BSYNC B0 ;  /* 0x0000000000007941 */ /* 0x000fea0003800000 */
.L_x_1905:
        /* <DEDUP_REMOVED lines=125> */
[----:B------:R-:W-:Y:S02]  /*6be0*/  @!P0 F2FP.F16.F32.PACK_AB R26, RZ, R27 ;  /* 0x0000001bff1a823e */ /* 0x000fe400000000ff */
[----:B------:R-:W-:Y:S01]  /*6bf0*/  @!P0 F2FP.F16.F32.PACK_AB R27, RZ, R30 ;  /* 0x0000001eff1b823e */ /* 0x000fe200000000ff */
[----:B0-----:R-:W-:Y:S01]  /*6c00*/  IMAD.WIDE R22, R21, 0x2, R22 ;  /* 0x0000000215167825 */ /* 0x001fe200078e0216 */
[----:B------:R-:W-:-:S03]  /*6c10*/  PRMT R43, R26, 0x7610, R43 ;  /* 0x000076101a2b7816 */ /* 0x000fc6000000002b */
[----:B------:R-:W-:Y:S01]  /*6c20*/  FADD.FTZ R26, R38, R31 ;  /* 0x0000001f261a7221 */ /* 0x000fe20000010000 */
[----:B------:R-:W-:Y:S01]  /*6c30*/  PRMT R45, R27, 0x7610, R45 ;  /* 0x000076101b2d7816 */ /* 0x000fe2000000002d */
[----:B---3--:R-:W-:-:S04]  /*6c40*/  IMAD.WIDE R24, R21, 0x2, R24 ;  /* 0x0000000215187825 */ /* 0x008fc800078e0218 */
[----:B----4-:R-:W-:Y:S01]  /*6c50*/  FADD.FTZ R21, R32, R29 ;  /* 0x0000001d20157221 */ /* 0x010fe20000010000 */
[----:B-----5:R-:W-:Y:S01]  /*6c60*/  FADD.FTZ R27, R40, R33 ;  /* 0x00000021281b7221 */ /* 0x020fe20000010000 */
[----:B------:R-:W-:Y:S01]  /*6c70*/  @!P0 F2FP.F16.F32.PACK_AB R26, RZ, R26 ;  /* 0x0000001aff1a823e */ /* 0x000fe200000000ff */
[----:B------:R-:W-:Y:S01]  /*6c80*/  FADD.FTZ R28, R37, R42 ;  /* 0x0000002a251c7221 */ /* 0x000fe20000010000 */
[----:B------:R-:W-:Y:S01]  /*6c90*/  MOV R30, 0xffff ;  /* 0x0000ffff001e7802 */ /* 0x000fe20000000f00 */
[----:B------:R-:W-:Y:S01]  /*6ca0*/  @!P0 STG.E.U16 desc[UR8][R22.64], R43 ;  /* 0x0000002b16008986 */ /* 0x000fe2000c101508 */
[----:B------:R-:W-:Y:S01]  /*6cb0*/  @!P0 F2FP.F16.F32.PACK_AB R21, RZ, R21 ;  /* 0x00000015ff15823e */ /* 0x000fe200000000ff */
[----:B------:R-:W-:Y:S01]  /*6cc0*/  FADD.FTZ R39, R39, R46 ;  /* 0x0000002e27277221 */ /* 0x000fe20000010000 */
[----:B------:R-:W-:Y:S01]  /*6cd0*/  PRMT R31, R26, 0x7610, R31 ;  /* 0x000076101a1f7816 */ /* 0x000fe2000000001f */
[----:B------:R-:W-:Y:S01]  /*6ce0*/  @!P0 STG.E.U16 desc[UR8][R24.64], R45 ;  /* 0x0000002d18008986 */ /* 0x000fe2000c101508 */
[----:B------:R-:W-:Y:S01]  /*6cf0*/  PRMT R29, R21, 0x7610, R29 ;  /* 0x00007610151d7816 */ /* 0x000fe2000000001d */
[----:B-1----:R-:W-:Y:S01]  /*6d00*/  FADD.FTZ R41, R41, R44 ;  /* 0x0000002c29297221 */ /* 0x002fe20000010000 */
[----:B------:R-:W-:Y:S01]  /*6d10*/  @!P0 F2FP.F16.F32.PACK_AB R27, RZ, R27 ;  /* 0x0000001bff1b823e */ /* 0x000fe200000000ff */
[----:B------:R-:W0:Y:S01]  /*6d20*/  SHFL.BFLY PT, R30, R39, 0x1, 0x101f ;  /* 0x0c301f00271e7f89 */ /* 0x000e2200000e0000 */
[----:B------:R-:W-:-:S02]  /*6d30*/  MOV R26, 0xffff ;  /* 0x0000ffff001a7802 */ /* 0x000fc40000000f00 */
[----:B------:R-:W-:Y:S01]  /*6d40*/  @!P0 F2FP.F16.F32.PACK_AB R28, RZ, R28 ;  /* 0x0000001cff1c823e */ /* 0x000fe200000000ff */
[----:B------:R1:W-:Y:S04]  /*6d50*/  @!P0 STG.E.U16 desc[UR8][R22.64+0x28], R29 ;  /* 0x0000281d16008986 */ /* 0x0003e8000c101508 */
[----:B------:R1:W-:Y:S04]  /*6d60*/  @!P0 STG.E.U16 desc[UR8][R24.64+0x28], R31 ;  /* 0x0000281f18008986 */ /* 0x0003e8000c101508 */
[----:B------:R1:W-:Y:S04]  /*6d70*/  @!P0 STG.E.U16 desc[UR8][R22.64+0x50], R27 ;  /* 0x0000501b16008986 */ /* 0x0003e8000c101508 */
[----:B------:R1:W2:Y:S04]  /*6d80*/  SHFL.BFLY PT, R26, R41, 0x1, 0x101f ;  /* 0x0c301f00291a7f89 */ /* 0x0002a800000e0000 */
[----:B------:R1:W-:Y:S01]  /*6d90*/  @!P0 STG.E.U16 desc[UR8][R24.64+0x50], R28 ;  /* 0x0000501c18008986 */ /* 0x0003e2000c101508 */
[----:B0-----:R-:W-:-:S07]  /*6da0*/  FADD.FTZ R21, R39, R30 ;  /* 0x0000001e27157221 */ /* 0x001fce0000010000 */
.L_x_1974:
[----:B--2---:R-:W-:Y:S01]  /*6db0*/  FADD.FTZ R26, R41, R26 ;  /* 0x0000001a291a7221 */ /* 0x004fe20000010000 */
[----:B------:R-:W-:-:S04]  /*6dc0*/  @!P0 F2FP.F16.F32.PACK_AB R21, RZ, R21 ;  /* 0x00000015ff15823e */ /* 0x000fc800000000ff */
[----:B------:R-:W-:Y:S01]  /*6dd0*/  @!P0 F2FP.F16.F32.PACK_AB R26, RZ, R26 ;  /* 0x0000001aff1a823e */ /* 0x000fe200000000ff */
[----:B------:R3:W-:Y:S04]  /*6de0*/  @!P0 STG.E.U16 desc[UR8][R22.64+0x78], R21 ;  /* 0x0000781516008986 */ /* 0x0007e8000c101508 */
[----:B------:R3:W-:Y:S02]  /*6df0*/  @!P0 STG.E.U16 desc[UR8][R24.64+0x78], R26 ;  /* 0x0000781a18008986 */ /* 0x0007e4000c101508 */
.L_x_1904:
[----:B------:R-:W-:Y:S05]  /*6e00*/  WARPSYNC.ALL ;  /* 0x0000000000007948 */ /* 0x000fea0003800000 */
[----:B------:R-:W-:Y:S01]  /*6e10*/  IADD3 R19, R19, 0x900, RZ ;  /* 0x0000090013137810 */ /* 0x000fe20007ffe0ff */
[----:B------:R-:W-:Y:S03]  /*6e20*/  BAR.SYNC.DEFER_BLOCKING 0x0 ;  /* 0x0000000000007b1d */ /* 0x000fe60000010000 */
[----:B------:R-:W-:-:S13]  /*6e30*/  ISETP.GE.AND P0, PT, R19, R0, PT ;  /* 0x000000001300720c */ /* 0x000fda0003f06270 */
[----:B------:R-:W-:Y:S05]  /*6e40*/  @!P0 BRA `(.L_x_1911) ;  /* 0xffffffe000988947 */ /* 0x000fea000383ffff */
[----:B------:R-:W-:Y:S05]  /*6e50*/  EXIT ;  /* 0x000000000000794d */ /* 0x000fea0003800000 */
.L_x_1907:
[----:B-1----:R-:W-:Y:S02]  /*6e60*/  MOV R48, R21 ;  /* 0x0000001500307202 */ /* 0x002fe40000000f00 */
[----:B------:R-:W-:Y:S02]  /*6e70*/  MOV R49, 0x8 ;  /* 0x0000000800317802 */ /* 0x000fe40000000f00 */
[----:B------:R-:W-:Y:S02]  /*6e80*/  MOV R50, 0x101f ;  /* 0x0000101f00327802 */ /* 0x000fe40000000f00 */
[----:B------:R-:W-:-:S07]  /*6e90*/  MOV R45, 0xffff ;  /* 0x0000ffff002d7802 */ /* 0x000fce0000000f00 */
[----:B0-2---:R-:W-:Y:S05]  /*6ea0*/  WARPSYNC.COLLECTIVE R45, `(.L_x_1912) ;  /* 0x000000002d087348 */ /* 0x005fea0003c00000 */
[----:B------:R1:W3:Y:S02]  /*6eb0*/  SHFL.BFLY P2, R47, R48, R49, R50 ;  /* 0x0c000031302f7389 */ /* 0x0002e40000040032 */
[----:B0123--:R-:W-:Y:S01]  /*6ec0*/  ENDCOLLECTIVE ;  /* 0x000000000000791b */ /* 0x00ffe20003800000 */
.L_x_1912:
[----:B------:R-:W-:Y:S02]  /*6ed0*/  MOV R48, R22 ;  /* 0x0000001600307202 */ /* 0x000fe40000000f00 */
[----:B------:R-:W-:-:S07]  /*6ee0*/  MOV R24, R47 ;  /* 0x0000002f00187202 */ /* 0x000fce0000000f00 */
[----:B------:R-:W-:Y:S05]  /*6ef0*/  WARPSYNC.COLLECTIVE R45, `(.L_x_1913) ;  /* 0x000000002d087348 */ /* 0x000fea0003c00000 */
[----:B------:R0:W1:Y:S02]  /*6f00*/  SHFL.BFLY P2, R47, R48, R49, R50 ;  /* 0x0c000031302f7389 */ /* 0x0000640000040032 */
[----:B01----:R-:W-:Y:S01]  /*6f10*/  ENDCOLLECTIVE ;  /* 0x000000000000791b */ /* 0x003fe20003800000 */
.L_x_1913:
[----:B------:R-:W-:-:S05]  /*6f20*/  FADD.FTZ R24, R24, R21 ;  /* 0x0000001518187221 */ /* 0x000fca0000010000 */
[----:B------:R-:W-:Y:S02]  /*6f30*/  MOV R48, R24 ;  /* 0x0000001800307202 */ /* 0x000fe40000000f00 */
[----:B------:R-:W-:Y:S02]  /*6f40*/  MOV R49, 0x4 ;  /* 0x0000000400317802 */ /* 0x000fe40000000f00 */
[----:B------:R-:W-:-:S07]  /*6f50*/  MOV R23, R47 ;  /* 0x0000002f00177202 */ /* 0x000fce0000000f00 */
[----:B------:R-:W-:Y:S05]  /*6f60*/  WARPSYNC.COLLECTIVE R45, `(.L_x_1914) ;  /* 0x000000002d087348 */ /* 0x000fea0003c00000 */
[----:B------:R0:W1:Y:S02]  /*6f70*/  SHFL.BFLY P2, R47, R48, R49, R50 ;  /* 0x0c000031302f7389 */ /* 0x0000640000040032 */
[----:B01----:R-:W-:Y:S01]  /*6f80*/  ENDCOLLECTIVE ;  /* 0x000000000000791b */ /* 0x003fe20003800000 */
.L_x_1914:
[----:B------:R-:W-:-:S05]  /*6f90*/  FADD.FTZ R23, R23, R22 ;  /* 0x0000001617177221 */ /* 0x000fca0000010000 */
[----:B------:R-:W-:Y:S02]  /*6fa0*/  MOV R48, R23 ;  /* 0x0000001700307202 */ /* 0x000fe40000000f00 */
[----:B------:R-:W-:-:S07]  /*6fb0*/  MOV R25, R47 ;  /* 0x0000002f00197202 */ /* 0x000fce0000000f00 */
[----:B------:R-:W-:Y:S05]  /*6fc0*/  WARPSYNC.COLLECTIVE R45, `(.L_x_1915) ;  /* 0x000000002d087348 */ /* 0x000fea0003c00000 */
[----:B------:R0:W1:Y:S02]  /*6fd0*/  SHFL.BFLY P2, R47, R48, R49, R50 ;  /* 0x0c000031302f7389 */ /* 0x0000640000040032 */
[----:B01----:R-:W-:Y:S01]  /*6fe0*/  ENDCOLLECTIVE ;  /* 0x000000000000791b */ /* 0x003fe20003800000 */
.L_x_1915:
[----:B------:R-:W-:-:S05]  /*6ff0*/  FADD.FTZ R25, R24, R25 ;  /* 0x0000001918197221 */ /* 0x000fca0000010000 */
[----:B------:R-:W-:Y:S02]  /*7000*/  MOV R48, R25 ;  /* 0x0000001900307202 */ /* 0x000fe40000000f00 */
[----:B------:R-:W-:Y:S02]  /*7010*/  MOV R49, 0x2 ;  /* 0x0000000200317802 */ /* 0x000fe40000000f00 */
[----:B------:R-:W-:-:S07]  /*7020*/  MOV R26, R47 ;  /* 0x0000002f001a7202 */ /* 0x000fce0000000f00 */
[----:B------:R-:W-:Y:S05]  /*7030*/  WARPSYNC.COLLECTIVE R45, `(.L_x_1916) ;  /* 0x000000002d087348 */ /* 0x000fea0003c00000 */
[----:B------:R0:W1:Y:S02]  /*7040*/  SHFL.BFLY P2, R47, R48, R49, R50 ;  /* 0x0c000031302f7389 */ /* 0x0000640000040032 */
[----:B01----:R-:W-:Y:S01]  /*7050*/  ENDCOLLECTIVE ;  /* 0x000000000000791b */ /* 0x003fe20003800000 */
.L_x_1916:
[----:B------:R-:W-:-:S05]  /*7060*/  FADD.FTZ R26, R23, R26 ;  /* 0x0000001a171a7221 */ /* 0x000fca0000010000 */
[----:B------:R-:W-:Y:S02]  /*7070*/  MOV R48, R26 ;  /* 0x0000001a00307202 */ /* 0x000fe40000000f00 */
[----:B------:R-:W-:-:S07]  /*7080*/  MOV R28, R47 ;  /* 0x0000002f001c7202 */ /* 0x000fce0000000f00 */
[----:B------:R-:W-:Y:S05]  /*7090*/  WARPSYNC.COLLECTIVE R45, `(.L_x_1917) ;  /* 0x000000002d087348 */ /* 0x000fea0003c00000 */
[----:B------:R0:W1:Y:S02]  /*70a0*/  SHFL.BFLY P2, R47, R48, R49, R50 ;  /* 0x0c000031302f7389 */ /* 0x0000640000040032 */
[----:B01----:R-:W-:Y:S01]  /*70b0*/  ENDCOLLECTIVE ;  /* 0x000000000000791b */ /* 0x003fe20003800000 */
.L_x_1917:
[----:B------:R-:W-:-:S05]  /*70c0*/  FADD.FTZ R28, R25, R28 ;  /* 0x0000001c191c7221 */ /* 0x000fca0000010000 */
[----:B------:R-:W-:Y:S02]  /*70d0*/  MOV R48, R28 ;  /* 0x0000001c00307202 */ /* 0x000fe40000000f00 */
[----:B------:R-:W-:Y:S02]  /*70e0*/  MOV R49, 0x1 ;  /* 0x0000000100317802 */ /* 0x000fe40000000f00 */
[----:B------:R-:W-:-:S07]  /*70f0*/  MOV R21, R47 ;  /* 0x0000002f00157202 */ /* 0x000fce0000000f00 */
[----:B------:R-:W-:Y:S05]  /*7100*/  WARPSYNC.COLLECTIVE R45, `(.L_x_1918) ;  /* 0x000000002d087348 */ /* 0x000fea0003c00000 */
[----:B------:R0:W1:Y:S02]  /*7110*/  SHFL.BFLY P2, R47, R48, R49, R50 ;  /* 0x0c000031302f7389 */ /* 0x0000640000040032 */
[----:B01----:R-:W-:Y:S01]  /*7120*/  ENDCOLLECTIVE ;  /* 0x000000000000791b */ /* 0x003fe20003800000 */
.L_x_1918:
[----:B------:R-:W-:-:S05]  /*7130*/  FADD.FTZ R21, R26, R21 ;  /* 0x000000151a157221 */ /* 0x000fca0000010000 */
[----:B------:R-:W-:Y:S02]  /*7140*/  MOV R48, R21 ;  /* 0x0000001500307202 */ /* 0x000fe40000000f00 */
[----:B------:R-:W-:-:S07]  /*7150*/  MOV R27, R47 ;  /* 0x0000002f001b7202 */ /* 0x000fce0000000f00 */
[----:B------:R-:W-:Y:S05]  /*7160*/  WARPSYNC.COLLECTIVE R45, `(.L_x_1919) ;  /* 0x000000002d087348 */ /* 0x000fea0003c00000 */
[----:B------:R0:W1:Y:S02]  /*7170*/  SHFL.BFLY P2, R47, R48, R49, R50 ;  /* 0x0c000031302f7389 */ /* 0x0000640000040032 */
[----:B01----:R-:W-:Y:S01]  /*7180*/  ENDCOLLECTIVE ;  /* 0x000000000000791b */ /* 0x003fe20003800000 */
.L_x_1919:
[----:B------:R-:W-:Y:S01]  /*7190*/  FADD.FTZ R27, R28, R27 ;  /* 0x0000001b1c1b7221 */ /* 0x000fe20000010000 */
[----:B------:R-:W-:Y:S01]  /*71a0*/  MOV R30, R47 ;  /* 0x0000002f001e7202 */ /* 0x000fe20000000f00 */
[----:B------:R-:W-:Y:S06]  /*71b0*/  BRA `(.L_x_1920) ;  /* 0xffffffec001c7947 */ /* 0x000fec000383ffff */
.L_x_1908:
        /* <DEDUP_REMOVED lines=8> */
.L_x_1922:
[----:B------:R-:W-:Y:S05]  /*7240*/  BSYNC B1 ;  /* 0x0000000000017941 */ /* 0x000fea0003800000 */
.L_x_1921:
        /* <DEDUP_REMOVED lines=8> */
.L_x_1923:
[----:B------:R-:W-:Y:S01]  /*72d0*/  FADD.FTZ R28, R28, R21 ;  /* 0x000000151c1c7221 */ /* 0x000fe20000010000 */
[----:B------:R-:W-:-:S04]  /*72e0*/  HFMA2.MMA R49, -RZ, RZ, 0, 2.384185791015625e-07 ;  /* 0x00000004ff317435 */ /* 0x000fc800000001ff */
[----:B------:R-:W-:Y:S02]  /*72f0*/  MOV R48, R28 ;  /* 0x0000001c00307202 */ /* 0x000fe40000000f00 */
[----:B------:R-:W-:-:S07]  /*7300*/  MOV R27, R47 ;  /* 0x0000002f001b7202 */ /* 0x000fce0000000f00 */
[----:B------:R-:W-:Y:S05]  /*7310*/  WARPSYNC.COLLECTIVE R45, `(.L_x_1924) ;  /* 0x000000002d087348 */ /* 0x000fea0003c00000 */
[----:B------:R0:W1:Y:S02]  /*7320*/  SHFL.BFLY P2, R47, R48, R49, R50 ;  /* 0x0c000031302f7389 */ /* 0x0000640000040032 */
[----:B01----:R-:W-:Y:S01]  /*7330*/  ENDCOLLECTIVE ;  /* 0x000000000000791b */ /* 0x003fe20003800000 */
.L_x_1924:
[----:B------:R-:W-:-:S05]  /*7340*/  FADD.FTZ R27, R27, R26 ;  /* 0x0000001a1b1b7221 */ /* 0x000fca0000010000 */
[----:B------:R-:W-:Y:S02]  /*7350*/  MOV R48, R27 ;  /* 0x0000001b00307202 */ /* 0x000fe40000000f00 */
[----:B------:R-:W-:-:S07]  /*7360*/  MOV R29, R47 ;  /* 0x0000002f001d7202 */ /* 0x000fce0000000f00 */
[----:B------:R-:W-:Y:S05]  /*7370*/  WARPSYNC.COLLECTIVE R45, `(.L_x_1925) ;  /* 0x000000002d087348 */ /* 0x000fea0003c00000 */
[----:B------:R0:W1:Y:S02]  /*7380*/  SHFL.BFLY P2, R47, R48, R49, R50 ;  /* 0x0c000031302f7389 */ /* 0x0000640000040032 */
[----:B01----:R-:W-:Y:S01]  /*7390*/  ENDCOLLECTIVE ;  /* 0x000000000000791b */ /* 0x003fe20003800000 */
.L_x_1925:
[----:B------:R-:W-:Y:S01]  /*73a0*/  FADD.FTZ R29, R28, R29 ;  /* 0x0000001d1c1d7221 */ /* 0x000fe20000010000 */
[----:B------:R-:W-:-:S04]  /*73b0*/  HFMA2.MMA R49, -RZ, RZ, 0, 1.1920928955078125e-07 ;  /* 0x00000002ff317435 */ /* 0x000fc800000001ff */
[----:B------:R-:W-:Y:S02]  /*73c0*/  MOV R48, R29 ;  /* 0x0000001d00307202 */ /* 0x000fe40000000f00 */
[----:B------:R-:W-:-:S07]  /*73d0*/  MOV R30, R47 ;  /* 0x0000002f001e7202 */ /* 0x000fce0000000f00 */
[----:B------:R-:W-:Y:S05]  /*73e0*/  WARPSYNC.COLLECTIVE R45, `(.L_x_1926) ;  /* 0x000000002d087348 */ /* 0x000fea0003c00000 */
[----:B------:R0:W1:Y:S02]  /*73f0*/  SHFL.BFLY P2, R47, R48, R49, R50 ;  /* 0x0c000031302f7389 */ /* 0x0000640000040032 */
[----:B01----:R-:W-:Y:S01]  /*7400*/  ENDCOLLECTIVE ;  /* 0x000000000000791b */ /* 0x003fe20003800000 */
.L_x_1926:
[----:B------:R-:W-:-:S05]  /*7410*/  FADD.FTZ R30, R27, R30 ;  /* 0x0000001e1b1e7221 */ /* 0x000fca0000010000 */
[----:B------:R-:W-:Y:S02]  /*7420*/  MOV R48, R30 ;  /* 0x0000001e00307202 */ /* 0x000fe40000000f00 */
[----:B------:R-:W-:-:S07]  /*7430*/  MOV R32, R47 ;  /* 0x0000002f00207202 */ /* 0x000fce0000000f00 */
[----:B------:R-:W-:Y:S05]  /*7440*/  WARPSYNC.COLLECTIVE R45, `(.L_x_1927) ;  /* 0x000000002d087348 */ /* 0x000fea0003c00000 */
[----:B------:R0:W1:Y:S02]  /*7450*/  SHFL.BFLY P2, R47, R48, R49, R50 ;  /* 0x0c000031302f7389 */ /* 0x0000640000040032 */
[----:B01----:R-:W-:Y:S01]  /*7460*/  ENDCOLLECTIVE ;  /* 0x000000000000791b */ /* 0x003fe20003800000 */
.L_x_1927:
[----:B------:R-:W-:Y:S01]  /*7470*/  FADD.FTZ R32, R29, R32 ;  /* 0x000000201d207221 */ /* 0x000fe20000010000 */
[----:B------:R-:W-:-:S04]  /*7480*/  HFMA2.MMA R49, -RZ, RZ, 0, 5.9604644775390625e-08 ;  /* 0x00000001ff317435 */ /* 0x000fc800000001ff */
[----:B------:R-:W-:Y:S02]  /*7490*/  MOV R48, R32 ;  /* 0x0000002000307202 */ /* 0x000fe40000000f00 */
[----:B------:R-:W-:-:S07]  /*74a0*/  MOV R21, R47 ;  /* 0x0000002f00157202 */ /* 0x000fce0000000f00 */
[----:B------:R-:W-:Y:S05]  /*74b0*/  WARPSYNC.COLLECTIVE R45, `(.L_x_1928) ;  /* 0x000000002d087348 */ /* 0x000fea0003c00000 */
[----:B------:R0:W1:Y:S02]  /*74c0*/  SHFL.BFLY P2, R47, R48, R49, R50 ;  /* 0x0c000031302f7389 */ /* 0x0000640000040032 */
[----:B01----:R-:W-:Y:S01]  /*74d0*/  ENDCOLLECTIVE ;  /* 0x000000000000791b */ /* 0x003fe20003800000 */
.L_x_1928:
[----:B------:R-:W-:-:S05]  /*74e0*/  FADD.FTZ R21, R30, R21 ;  /* 0x000000151e157221 */ /* 0x000fca0000010000 */
[----:B------:R-:W-:Y:S02]  /*74f0*/  MOV R48, R21 ;  /* 0x0000001500307202 */ /* 0x000fe40000000f00 */
[----:B------:R-:W-:-:S07]  /*7500*/  MOV R31, R47 ;  /* 0x0000002f001f7202 */ /* 0x000fce0000000f00 */
[----:B------:R-:W-:Y:S05]  /*7510*/  WARPSYNC.COLLECTIVE R45, `(.L_x_1929) ;  /* 0x000000002d087348 */ /* 0x000fea0003c00000 */
[----:B------:R0:W1:Y:S02]  /*7520*/  SHFL.BFLY P2, R47, R48, R49, R50 ;  /* 0x0c000031302f7389 */ /* 0x0000640000040032 */
[----:B01----:R-:W-:Y:S01]  /*7530*/  ENDCOLLECTIVE ;  /* 0x000000000000791b */ /* 0x003fe20003800000 */
.L_x_1929:
[----:B------:R-:W-:Y:S01]  /*7540*/  FADD.FTZ R31, R32, R31 ;  /* 0x0000001f201f7221 */ /* 0x000fe20000010000 */
[----:B------:R-:W-:Y:S01]  /*7550*/  MOV R26, R47 ;  /* 0x0000002f001a7202 */ /* 0x000fe20000000f00 */
[----:B------:R-:W-:Y:S06]  /*7560*/  BRA `(.L_x_1930) ;  /* 0xffffffe800e07947 */ /* 0x000fec000383ffff */
.L_x_1909:
        /* <DEDUP_REMOVED lines=8> */
.L_x_1932:
[----:B------:R-:W-:Y:S05]  /*75f0*/  BSYNC B1 ;  /* 0x0000000000017941 */ /* 0x000fea0003800000 */
.L_x_1931:
        /* <DEDUP_REMOVED lines=8> */
.L_x_1933:
[----:B------:R-:W-:Y:S01]  /*7680*/  FADD.FTZ R28, R28, R21 ;  /* 0x000000151c1c7221 */ /* 0x000fe20000010000 */
[----:B------:R-:W-:-:S04]  /*7690*/  HFMA2.MMA R49, -RZ, RZ, 0, 2.384185791015625e-07 ;  /* 0x00000004ff317435 */ /* 0x000fc800000001ff */
[----:B------:R-:W-:Y:S02]  /*76a0*/  MOV R48, R28 ;  /* 0x0000001c00307202 */ /* 0x000fe40000000f00 */
[----:B------:R-:W-:-:S07]  /*76b0*/  MOV R27, R47 ;  /* 0x0000002f001b7202 */ /* 0x000fce0000000f00 */
[----:B------:R-:W-:Y:S05]  /*76c0*/  WARPSYNC.COLLECTIVE R45, `(.L_x_1934) ;  /* 0x000000002d087348 */ /* 0x000fea0003c00000 */
[----:B------:R0:W1:Y:S02]  /*76d0*/  SHFL.BFLY P2, R47, R48, R49, R50 ;  /* 0x0c000031302f7389 */ /* 0x0000640000040032 */
[----:B01----:R-:W-:Y:S01]  /*76e0*/  ENDCOLLECTIVE ;  /* 0x000000000000791b */ /* 0x003fe20003800000 */
.L_x_1934:
[----:B------:R-:W-:-:S05]  /*76f0*/  FADD.FTZ R27, R27, R26 ;  /* 0x0000001a1b1b7221 */ /* 0x000fca0000010000 */
[----:B------:R-:W-:Y:S02]  /*7700*/  MOV R48, R27 ;  /* 0x0000001b00307202 */ /* 0x000fe40000000f00 */
[----:B------:R-:W-:-:S07]  /*7710*/  MOV R29, R47 ;  /* 0x0000002f001d7202 */ /* 0x000fce0000000f00 */
[----:B------:R-:W-:Y:S05]  /*7720*/  WARPSYNC.COLLECTIVE R45, `(.L_x_1935) ;  /* 0x000000002d087348 */ /* 0x000fea0003c00000 */
[----:B------:R0:W1:Y:S02]  /*7730*/  SHFL.BFLY P2, R47, R48, R49, R50 ;  /* 0x0c000031302f7389 */ /* 0x0000640000040032 */
[----:B01----:R-:W-:Y:S01]  /*7740*/  ENDCOLLECTIVE ;  /* 0x000000000000791b */ /* 0x003fe20003800000 */
.L_x_1935:
[----:B------:R-:W-:Y:S01]  /*7750*/  FADD.FTZ R29, R28, R29 ;  /* 0x0000001d1c1d7221 */ /* 0x000fe20000010000 */
[----:B------:R-:W-:-:S04]  /*7760*/  HFMA2.MMA R49, -RZ, RZ, 0, 1.1920928955078125e-07 ;  /* 0x00000002ff317435 */ /* 0x000fc800000001ff */
[----:B------:R-:W-:Y:S02]  /*7770*/  MOV R48, R29 ;  /* 0x0000001d00307202 */ /* 0x000fe40000000f00 */
[----:B------:R-:W-:-:S07]  /*7780*/  MOV R30, R47 ;  /* 0x0000002f001e7202 */ /* 0x000fce0000000f00 */
[----:B------:R-:W-:Y:S05]  /*7790*/  WARPSYNC.COLLECTIVE R45, `(.L_x_1936) ;  /* 0x000000002d087348 */ /* 0x000fea0003c00000 */
[----:B------:R0:W1:Y:S02]  /*77a0*/  SHFL.BFLY P2, R47, R48, R49, R50 ;  /* 0x0c000031302f7389 */ /* 0x0000640000040032 */
[----:B01----:R-:W-:Y:S01]  /*77b0*/  ENDCOLLECTIVE ;  /* 0x000000000000791b */ /* 0x003fe20003800000 */
.L_x_1936:
[----:B------:R-:W-:-:S05]  /*77c0*/  FADD.FTZ R30, R27, R30 ;  /* 0x0000001e1b1e7221 */ /* 0x000fca0000010000 */
[----:B------:R-:W-:Y:S02]  /*77d0*/  MOV R48, R30 ;  /* 0x0000001e00307202 */ /* 0x000fe40000000f00 */
[----:B------:R-:W-:-:S07]  /*77e0*/  MOV R32, R47 ;  /* 0x0000002f00207202 */ /* 0x000fce0000000f00 */
[----:B------:R-:W-:Y:S05]  /*77f0*/  WARPSYNC.COLLECTIVE R45, `(.L_x_1937) ;  /* 0x000000002d087348 */ /* 0x000fea0003c00000 */
[----:B------:R0:W1:Y:S02]  /*7800*/  SHFL.BFLY P2, R47, R48, R49, R50 ;  /* 0x0c000031302f7389 */ /* 0x0000640000040032 */
[----:B01----:R-:W-:Y:S01]  /*7810*/  ENDCOLLECTIVE ;  /* 0x000000000000791b */ /* 0x003fe20003800000 */
.L_x_1937:
[----:B------:R-:W-:Y:S01]  /*7820*/  FADD.FTZ R32, R29, R32 ;  /* 0x000000201d207221 */ /* 0x000fe20000010000 */
[----:B------:R-:W-:-:S04]  /*7830*/  HFMA2.MMA R49, -RZ, RZ, 0, 5.9604644775390625e-08 ;  /* 0x00000001ff317435 */ /* 0x000fc800000001ff */
[----:B------:R-:W-:Y:S02]  /*7840*/  MOV R48, R32 ;  /* 0x0000002000307202 */ /* 0x000fe40000000f00 */
[----:B------:R-:W-:-:S07]  /*7850*/  MOV R21, R47 ;  /* 0x0000002f00157202 */ /* 0x000fce0000000f00 */
[----:B------:R-:W-:Y:S05]  /*7860*/  WARPSYNC.COLLECTIVE R45, `(.L_x_1938) ;  /* 0x000000002d087348 */ /* 0x000fea0003c00000 */
[----:B------:R0:W1:Y:S02]  /*7870*/  SHFL.BFLY P2, R47, R48, R49, R50 ;  /* 0x0c000031302f7389 */ /* 0x0000640000040032 */
[----:B01----:R-:W-:Y:S01]  /*7880*/  ENDCOLLECTIVE ;  /* 0x000000000000791b */ /* 0x003fe20003800000 */
.L_x_1938:
[----:B------:R-:W-:-:S05]  /*7890*/  FADD.FTZ R21, R30, R21 ;  /* 0x000000151e157221 */ /* 0x000fca0000010000 */
[----:B------:R-:W-:Y:S02]  /*78a0*/  MOV R48, R21 ;  /* 0x0000001500307202 */ /* 0x000fe40000000f00 */
[----:B------:R-:W-:-:S07]  /*78b0*/  MOV R31, R47 ;  /* 0x0000002f001f7202 */ /* 0x000fce0000000f00 */
[----:B------:R-:W-:Y:S05]  /*78c0*/  WARPSYNC.COLLECTIVE R45, `(.L_x_1939) ;  /* 0x000000002d087348 */ /* 0x000fea0003c00000 */
[----:B------:R0:W1:Y:S02]  /*78d0*/  SHFL.BFLY P2, R47, R48, R49, R50 ;  /* 0x0c000031302f7389 */ /* 0x0000640000040032 */
[----:B01----:R-:W-:Y:S01]  /*78e0*/  ENDCOLLECTIVE ;  /* 0x000000000000791b */ /* 0x003fe20003800000 */
.L_x_1939:
[----:B------:R-:W-:Y:S01]  /*78f0*/  FADD.FTZ R31, R32, R31 ;  /* 0x0000001f201f7221 */ /* 0x000fe20000010000 */
[----:B------:R-:W-:Y:S01]  /*7900*/  MOV R26, R47 ;  /* 0x0000002f001a7202 */ /* 0x000fe20000000f00 */
[----:B------:R-:W-:Y:S06]  /*7910*/  BRA `(.L_x_1940) ;  /* 0xffffffe8009c7947 */ /* 0x000fec000383ffff */
.L_x_1910:
        /* <DEDUP_REMOVED lines=8> */
.L_x_1942:
[----:B------:R-:W-:Y:S05]  /*79a0*/  BSYNC B0 ;  /* 0x0000000000007941 */ /* 0x000fea0003800000 */
.L_x_1941:
        /* <DEDUP_REMOVED lines=11> */
.L_x_1943:
        /* <DEDUP_REMOVED lines=19> */
.L_x_1944:
[----:B------:R-:W-:-:S05]  /*7b90*/  FADD.FTZ R23, R23, R22 ;  /* 0x0000001617177221 */ /* 0x000fca0000010000 */
[----:B------:R-:W-:Y:S02]  /*7ba0*/  MOV R48, R23 ;  /* 0x0000001700307202 */ /* 0x000fe40000000f00 */
[----:B------:R-:W-:-:S07]  /*7bb0*/  MOV R21, R47 ;  /* 0x0000002f00157202 */ /* 0x000fce0000000f00 */
[----:B------:R-:W-:Y:S05]  /*7bc0*/  WARPSYNC.COLLECTIVE R45, `(.L_x_1945) ;  /* 0x000000002d087348 */ /* 0x000fea0003c00000 */
[----:B------:R0:W1:Y:S02]  /*7bd0*/  SHFL.BFLY P2, R47, R48, R49, R50 ;  /* 0x0c000031302f7389 */ /* 0x0000640000040032 */
[----:B01----:R-:W-:Y:S01]  /*7be0*/  ENDCOLLECTIVE ;  /* 0x000000000000791b */ /* 0x003fe20003800000 */
.L_x_1945:
        /* <DEDUP_REMOVED lines=9> */
.L_x_1946:
[----:B------:R-:W-:-:S05]  /*7c80*/  FADD.FTZ R22, R23, R22 ;  /* 0x0000001617167221 */ /* 0x000fca0000010000 */
[----:B------:R-:W-:Y:S02]  /*7c90*/  MOV R48, R22 ;  /* 0x0000001600307202 */ /* 0x000fe40000000f00 */
[----:B------:R-:W-:-:S07]  /*7ca0*/  MOV R24, R47 ;  /* 0x0000002f00187202 */ /* 0x000fce0000000f00 */
[----:B------:R-:W-:Y:S05]  /*7cb0*/  WARPSYNC.COLLECTIVE R45, `(.L_x_1947) ;  /* 0x000000002d087348 */ /* 0x000fea0003c00000 */
[----:B------:R0:W1:Y:S02]  /*7cc0*/  SHFL.BFLY P2, R47, R48, R49, R50 ;  /* 0x0c000031302f7389 */ /* 0x0000640000040032 */
[----:B01----:R-:W-:Y:S01]  /*7cd0*/  ENDCOLLECTIVE ;  /* 0x000000000000791b */ /* 0x003fe20003800000 */
.L_x_1947:
        /* <DEDUP_REMOVED lines=8> */
.L_x_1948:
        /* <DEDUP_REMOVED lines=11> */
.L_x_1949:
        /* <DEDUP_REMOVED lines=8> */
.L_x_1950:
        /* <DEDUP_REMOVED lines=8> */
.L_x_1951:
[----:B------:R-:W-:Y:S01]  /*7f10*/  FADD.FTZ R32, R32, R25 ;  /* 0x0000001920207221 */ /* 0x000fe20000010000 */
[----:B------:R-:W-:-:S04]  /*7f20*/  HFMA2.MMA R49, -RZ, RZ, 0, 2.384185791015625e-07 ;  /* 0x00000004ff317435 */ /* 0x000fc800000001ff */
[----:B------:R-:W-:Y:S02]  /*7f30*/  MOV R48, R32 ;  /* 0x0000002000307202 */ /* 0x000fe40000000f00 */
[----:B------:R-:W-:-:S07]  /*7f40*/  MOV R38, R47 ;  /* 0x0000002f00267202 */ /* 0x000fce0000000f00 */
[----:B------:R-:W-:Y:S05]  /*7f50*/  WARPSYNC.COLLECTIVE R45, `(.L_x_1952) ;  /* 0x000000002d087348 */ /* 0x000fea0003c00000 */
[----:B------:R0:W1:Y:S02]  /*7f60*/  SHFL.BFLY P2, R47, R48, R49, R50 ;  /* 0x0c000031302f7389 */ /* 0x0000640000040032 */
[----:B01----:R-:W-:Y:S01]  /*7f70*/  ENDCOLLECTIVE ;  /* 0x000000000000791b */ /* 0x003fe20003800000 */
.L_x_1952:
[----:B------:R-:W-:-:S05]  /*7f80*/  FADD.FTZ R38, R38, R29 ;  /* 0x0000001d26267221 */ /* 0x000fca0000010000 */
[----:B------:R-:W-:Y:S02]  /*7f90*/  MOV R48, R38 ;  /* 0x0000002600307202 */ /* 0x000fe40000000f00 */
[----:B------:R-:W-:-:S07]  /*7fa0*/  MOV R25, R47 ;  /* 0x0000002f00197202 */ /* 0x000fce0000000f00 */
[----:B------:R-:W-:Y:S05]  /*7fb0*/  WARPSYNC.COLLECTIVE R45, `(.L_x_1953) ;  /* 0x000000002d087348 */ /* 0x000fea0003c00000 */
[----:B------:R0:W1:Y:S02]  /*7fc0*/  SHFL.BFLY P2, R47, R48, R49, R50 ;  /* 0x0c000031302f7389 */ /* 0x0000640000040032 */
[----:B01----:R-:W-:Y:S01]  /*7fd0*/  ENDCOLLECTIVE ;  /* 0x000000000000791b */ /* 0x003fe20003800000 */
.L_x_1953:
[----:B------:R-:W-:Y:S01]  /*7fe0*/  FADD.FTZ R25, R32, R25 ;  /* 0x0000001920197221 */ /* 0x000fe20000010000 */
[----:B------:R-:W-:-:S04]  /*7ff0*/  HFMA2.MMA R49, -RZ, RZ, 0, 1.1920928955078125e-07 ;  /* 0x00000002ff317435 */ /* 0x000fc800000001ff */
[----:B------:R-:W-:Y:S02]  /*8000*/  MOV R48, R25 ;  /* 0x0000001900307202 */ /* 0x000fe40000000f00 */
[----:B------:R-:W-:-:S07]  /*8010*/  MOV R29, R47 ;  /* 0x0000002f001d7202 */ /* 0x000fce0000000f00 */
[----:B------:R-:W-:Y:S05]  /*8020*/  WARPSYNC.COLLECTIVE R45, `(.L_x_1954) ;  /* 0x000000002d087348 */ /* 0x000fea0003c00000 */
[----:B------:R0:W1:Y:S02]  /*8030*/  SHFL.BFLY P2, R47, R48, R49, R50 ;  /* 0x0c000031302f7389 */ /* 0x0000640000040032 */
[----:B01----:R-:W-:Y:S01]  /*8040*/  ENDCOLLECTIVE ;  /* 0x000000000000791b */ /* 0x003fe20003800000 */
.L_x_1954:
[----:B------:R-:W-:-:S05]  /*8050*/  FADD.FTZ R29, R38, R29 ;  /* 0x0000001d261d7221 */ /* 0x000fca0000010000 */
[----:B------:R-:W-:Y:S02]  /*8060*/  MOV R48, R29 ;  /* 0x0000001d00307202 */ /* 0x000fe40000000f00 */
[----:B------:R-:W-:-:S07]  /*8070*/  MOV R32, R47 ;  /* 0x0000002f00207202 */ /* 0x000fce0000000f00 */
[----:B------:R-:W-:Y:S05]  /*8080*/  WARPSYNC.COLLECTIVE R45, `(.L_x_1955) ;  /* 0x000000002d087348 */ /* 0x000fea0003c00000 */
[----:B------:R0:W1:Y:S02]  /*8090*/  SHFL.BFLY P2, R47, R48, R49, R50 ;  /* 0x0c000031302f7389 */ /* 0x0000640000040032 */
[----:B01----:R-:W-:Y:S01]  /*80a0*/  ENDCOLLECTIVE ;  /* 0x000000000000791b */ /* 0x003fe20003800000 */
.L_x_1955:
        /* <DEDUP_REMOVED lines=13> */
.L_x_1956:
[----:B------:R-:W-:Y:S01]  /*8180*/  FADD.FTZ R38, R29, R38 ;  /* 0x000000261d267221 */ /* 0x000fe20000010000 */
[----:B------:R-:W-:-:S04]  /*8190*/  HFMA2.MMA R39, -RZ, RZ, 0, 0 ;  /* 0x00000000ff277435 */ /* 0x000fc800000001ff */
[----:B------:R-:W-:Y:S02]  /*81a0*/  MOV R48, R38 ;  /* 0x0000002600307202 */ /* 0x000fe40000000f00 */
[----:B------:R-:W-:-:S07]  /*81b0*/  MOV R29, R47 ;  /* 0x0000002f001d7202 */ /* 0x000fce0000000f00 */
[----:B------:R-:W-:Y:S05]  /*81c0*/  WARPSYNC.COLLECTIVE R45, `(.L_x_1957) ;  /* 0x000000002d087348 */ /* 0x000fea0003c00000 */
[----:B------:R0:W1:Y:S02]  /*81d0*/  SHFL.BFLY P2, R47, R48, R49, R50 ;  /* 0x0c000031302f7389 */ /* 0x0000640000040032 */
[----:B01----:R-:W-:Y:S01]  /*81e0*/  ENDCOLLECTIVE ;  /* 0x000000000000791b */ /* 0x003fe20003800000 */
.L_x_1957:
        /* <DEDUP_REMOVED lines=12> */
.L_x_1958:
[----:B------:R-:W-:Y:S02]  /*82b0*/  @!P0 F2FP.F16.F32.PACK_AB R26, RZ, R27 ;  /* 0x0000001bff1a823e */ /* 0x000fe400000000ff */
[----:B------:R-:W-:Y:S01]  /*82c0*/  @!P0 F2FP.F16.F32.PACK_AB R27, RZ, R21 ;  /* 0x00000015ff1b823e */ /* 0x000fe200000000ff */
[----:B------:R-:W-:Y:S01]  /*82d0*/  FADD.FTZ R21, R32, R29 ;  /* 0x0000001d20157221 */ /* 0x000fe20000010000 */
[----:B------:R-:W-:Y:S01]  /*82e0*/  PRMT R30, R26, 0x7610, R30 ;  /* 0x000076101a1e7816 */ /* 0x000fe2000000001e */
[----:B------:R-:W-:Y:S01]  /*82f0*/  FADD.FTZ R26, R38, R31 ;  /* 0x0000001f261a7221 */ /* 0x000fe20000010000 */
[----:B------:R-:W-:Y:S02]  /*8300*/  PRMT R43, R27, 0x7610, R43 ;  /* 0x000076101b2b7816 */ /* 0x000fe4000000002b */
[----:B------:R-:W-:Y:S01]  /*8310*/  @!P0 F2FP.F16.F32.PACK_AB R21, RZ, R21 ;  /* 0x00000015ff15823e */ /* 0x000fe200000000ff */
[----:B------:R0:W-:Y:S01]  /*8320*/  @!P0 STG.E.U16 desc[UR8][R22.64], R30 ;  /* 0x0000001e16008986 */ /* 0x0001e2000c101508 */
[----:B------:R-:W-:-:S02]  /*8330*/  @!P0 F2FP.F16.F32.PACK_AB R26, RZ, R26 ;  /* 0x0000001aff1a823e */ /* 0x000fc400000000ff */
        /* <DEDUP_REMOVED lines=10> */
.L_x_1959:
[----:B------:R-:W-:Y:S01]  /*83e0*/  FADD.FTZ R40, R40, R33 ;  /* 0x0000002128287221 */ /* 0x000fe20000010000 */
[----:B------:R-:W-:-:S04]  /*83f0*/  HFMA2.MMA R49, -RZ, RZ, 0, 2.384185791015625e-07 ;  /* 0x00000004ff317435 */ /* 0x000fc800000001ff */
[----:B------:R-:W-:Y:S02]  /*8400*/  MOV R48, R40 ;  /* 0x0000002800307202 */ /* 0x000fe40000000f00 */
[----:B------:R-:W-:-:S07]  /*8410*/  MOV R42, R47 ;  /* 0x0000002f002a7202 */ /* 0x000fce0000000f00 */
[----:B------:R-:W-:Y:S05]  /*8420*/  WARPSYNC.COLLECTIVE R45, `(.L_x_1960) ;  /* 0x000000002d087348 */ /* 0x000fea0003c00000 */
[----:B------:R0:W1:Y:S02]  /*8430*/  SHFL.BFLY P2, R47, R48, R49, R50 ;  /* 0x0c000031302f7389 */ /* 0x0000640000040032 */
[----:B01----:R-:W-:Y:S01]  /*8440*/  ENDCOLLECTIVE ;  /* 0x000000000000791b */ /* 0x003fe20003800000 */
.L_x_1960:
[----:B------:R-:W-:-:S05]  /*8450*/  FADD.FTZ R42, R42, R37 ;  /* 0x000000252a2a7221 */ /* 0x000fca0000010000 */
[----:B------:R-:W-:Y:S02]  /*8460*/  MOV R48, R42 ;  /* 0x0000002a00307202 */ /* 0x000fe40000000f00 */
[----:B------:R-:W-:-:S07]  /*8470*/  MOV R33, R47 ;  /* 0x0000002f00217202 */ /* 0x000fce0000000f00 */
[----:B------:R-:W-:Y:S05]  /*8480*/  WARPSYNC.COLLECTIVE R45, `(.L_x_1961) ;  /* 0x000000002d087348 */ /* 0x000fea0003c00000 */
[----:B------:R0:W1:Y:S02]  /*8490*/  SHFL.BFLY P2, R47, R48, R49, R50 ;  /* 0x0c000031302f7389 */ /* 0x0000640000040032 */
[----:B01----:R-:W-:Y:S01]  /*84a0*/  ENDCOLLECTIVE ;  /* 0x000000000000791b */ /* 0x003fe20003800000 */
.L_x_1961:
[----:B------:R-:W-:Y:S01]  /*84b0*/  FADD.FTZ R33, R40, R33 ;  /* 0x0000002128217221 */ /* 0x000fe20000010000 */
[----:B------:R-:W-:-:S04]  /*84c0*/  HFMA2.MMA R49, -RZ, RZ, 0, 1.1920928955078125e-07 ;  /* 0x00000002ff317435 */ /* 0x000fc800000001ff */
[----:B------:R-:W-:Y:S02]  /*84d0*/  MOV R48, R33 ;  /* 0x0000002100307202 */ /* 0x000fe40000000f00 */
[----:B------:R-:W-:-:S07]  /*84e0*/  MOV R37, R47 ;  /* 0x0000002f00257202 */ /* 0x000fce0000000f00 */
[----:B------:R-:W-:Y:S05]  /*84f0*/  WARPSYNC.COLLECTIVE R45, `(.L_x_1962) ;  /* 0x000000002d087348 */ /* 0x000fea0003c00000 */
[----:B------:R0:W1:Y:S02]  /*8500*/  SHFL.BFLY P2, R47, R48, R49, R50 ;  /* 0x0c000031302f7389 */ /* 0x0000640000040032 */
[----:B01----:R-:W-:Y:S01]  /*8510*/  ENDCOLLECTIVE ;  /* 0x000000000000791b */ /* 0x003fe20003800000 */
.L_x_1962:
[----:B------:R-:W-:-:S05]  /*8520*/  FADD.FTZ R37, R42, R37 ;  /* 0x000000252a257221 */ /* 0x000fca0000010000 */
[----:B------:R-:W-:Y:S02]  /*8530*/  MOV R48, R37 ;  /* 0x0000002500307202 */ /* 0x000fe40000000f00 */
[----:B------:R-:W-:-:S07]  /*8540*/  MOV R40, R47 ;  /* 0x0000002f00287202 */ /* 0x000fce0000000f00 */
[----:B------:R-:W-:Y:S05]  /*8550*/  WARPSYNC.COLLECTIVE R45, `(.L_x_1963) ;  /* 0x000000002d087348 */ /* 0x000fea0003c00000 */
[----:B------:R0:W1:Y:S02]  /*8560*/  SHFL.BFLY P2, R47, R48, R49, R50 ;  /* 0x0c000031302f7389 */ /* 0x0000640000040032 */
[----:B01----:R-:W-:Y:S01]  /*8570*/  ENDCOLLECTIVE ;  /* 0x000000000000791b */ /* 0x003fe20003800000 */
.L_x_1963:
[----:B------:R-:W-:Y:S01]  /*8580*/  FADD.FTZ R40, R33, R40 ;  /* 0x0000002821287221 */ /* 0x000fe20000010000 */
[----:B------:R-:W-:-:S04]  /*8590*/  HFMA2.MMA R49, -RZ, RZ, 0, 5.9604644775390625e-08 ;  /* 0x00000001ff317435 */ /* 0x000fc800000001ff */
[----:B------:R-:W-:Y:S02]  /*85a0*/  MOV R48, R40 ;  /* 0x0000002800307202 */ /* 0x000fe40000000f00 */
[----:B------:R-:W-:-:S07]  /*85b0*/  MOV R42, R47 ;  /* 0x0000002f002a7202 */ /* 0x000fce0000000f00 */
[----:B------:R-:W-:Y:S05]  /*85c0*/  WARPSYNC.COLLECTIVE R45, `(.L_x_1964) ;  /* 0x000000002d087348 */ /* 0x000fea0003c00000 */
[----:B------:R0:W1:Y:S02]  /*85d0*/  SHFL.BFLY P2, R47, R48, R49, R50 ;  /* 0x0c000031302f7389 */ /* 0x0000640000040032 */
[----:B01----:R-:W-:Y:S01]  /*85e0*/  ENDCOLLECTIVE ;  /* 0x000000000000791b */ /* 0x003fe20003800000 */
.L_x_1964:
[----:B------:R-:W-:-:S05]  /*85f0*/  FADD.FTZ R37, R37, R42 ;  /* 0x0000002a25257221 */ /* 0x000fca0000010000 */
[----:B------:R-:W-:Y:S02]  /*8600*/  MOV R48, R37 ;  /* 0x0000002500307202 */ /* 0x000fe40000000f00 */
[----:B------:R-:W-:-:S07]  /*8610*/  MOV R33, R47 ;  /* 0x0000002f00217202 */ /* 0x000fce0000000f00 */
[----:B------:R-:W-:Y:S05]  /*8620*/  WARPSYNC.COLLECTIVE R45, `(.L_x_1965) ;  /* 0x000000002d087348 */ /* 0x000fea0003c00000 */
[----:B------:R0:W1:Y:S02]  /*8630*/  SHFL.BFLY P2, R47, R48, R49, R50 ;  /* 0x0c000031302f7389 */ /* 0x0000640000040032 */
[----:B01----:R-:W-:Y:S01]  /*8640*/  ENDCOLLECTIVE ;  /* 0x000000000000791b */ /* 0x003fe20003800000 */
.L_x_1965:
[----:B------:R-:W-:-:S05]  /*8650*/  FADD.FTZ R27, R40, R33 ;  /* 0x00000021281b7221 */ /* 0x000fca0000010000 */
[----:B------:R-:W-:-:S05]  /*8660*/  @!P0 F2FP.F16.F32.PACK_AB R27, RZ, R27 ;  /* 0x0000001bff1b823e */ /* 0x000fca00000000ff */
[----:B------:R0:W-:Y:S01]  /*8670*/  @!P0 STG.E.U16 desc[UR8][R22.64+0x50], R27 ;  /* 0x0000501b16008986 */ /* 0x0001e2000c101508 */
[----:B------:R-:W-:Y:S01]  /*8680*/  HFMA2.MMA R49, -RZ, RZ, 0, 4.76837158203125e-07 ;  /* 0x00000008ff317435 */ /* 0x000fe200000001ff */
[----:B------:R-:W-:Y:S02]  /*8690*/  MOV R48, R39 ;  /* 0x0000002700307202 */ /* 0x000fe40000000f00 */
[----:B------:R-:W-:-:S08]  /*86a0*/  MOV R42, R47 ;  /* 0x0000002f002a7202 */ /* 0x000fd00000000f00 */
[----:B0-----:R-:W-:Y:S05]  /*86b0*/  WARPSYNC.COLLECTIVE R45, `(.L_x_1966) ;  /* 0x000000002d087348 */ /* 0x001fea0003c00000 */
[----:B------:R1:W2:Y:S02]  /*86c0*/  SHFL.BFLY P2, R47, R48, R49, R50 ;  /* 0x0c000031302f7389 */ /* 0x0002a40000040032 */
[----:B012---:R-:W-:Y:S01]  /*86d0*/  ENDCOLLECTIVE ;  /* 0x000000000000791b */ /* 0x007fe20003800000 */
.L_x_1966:
[----:B------:R-:W-:-:S05]  /*86e0*/  FADD.FTZ R28, R37, R42 ;  /* 0x0000002a251c7221 */ /* 0x000fca0000010000 */
[----:B------:R-:W-:-:S05]  /*86f0*/  @!P0 F2FP.F16.F32.PACK_AB R28, RZ, R28 ;  /* 0x0000001cff1c823e */ /* 0x000fca00000000ff */
[----:B------:R0:W-:Y:S01]  /*8700*/  @!P0 STG.E.U16 desc[UR8][R24.64+0x50], R28 ;  /* 0x0000501c18008986 */ /* 0x0001e2000c101508 */
[----:B------:R-:W-:Y:S02]  /*8710*/  MOV R48, R41 ;  /* 0x0000002900307202 */ /* 0x000fe40000000f00 */
[----:B------:R-:W-:-:S07]  /*8720*/  MOV R46, R47 ;  /* 0x0000002f002e7202 */ /* 0x000fce0000000f00 */
[----:B0-----:R-:W-:Y:S05]  /*8730*/  WARPSYNC.COLLECTIVE R45, `(.L_x_1967) ;  /* 0x000000002d087348 */ /* 0x001fea0003c00000 */
[----:B------:R1:W2:Y:S02]  /*8740*/  SHFL.BFLY P2, R47, R48, R49, R50 ;  /* 0x0c000031302f7389 */ /* 0x0002a40000040032 */
[----:B012---:R-:W-:Y:S01]  /*8750*/  ENDCOLLECTIVE ;  /* 0x000000000000791b */ /* 0x007fe20003800000 */
.L_x_1967:
[----:B------:R-:W-:Y:S01]  /*8760*/  FADD.FTZ R46, R46, R39 ;  /* 0x000000272e2e7221 */ /* 0x000fe20000010000 */
[----:B------:R-:W-:-:S04]  /*8770*/  HFMA2.MMA R49, -RZ, RZ, 0, 2.384185791015625e-07 ;  /* 0x00000004ff317435 */ /* 0x000fc800000001ff */
[----:B------:R-:W-:Y:S02]  /*8780*/  MOV R48, R46 ;  /* 0x0000002e00307202 */ /* 0x000fe40000000f00 */
[----:B------:R-:W-:-:S07]  /*8790*/  MOV R44, R47 ;  /* 0x0000002f002c7202 */ /* 0x000fce0000000f00 */
[----:B------:R-:W-:Y:S05]  /*87a0*/  WARPSYNC.COLLECTIVE R45, `(.L_x_1968) ;  /* 0x000000002d087348 */ /* 0x000fea0003c00000 */
[----:B------:R0:W1:Y:S02]  /*87b0*/  SHFL.BFLY P2, R47, R48, R49, R50 ;  /* 0x0c000031302f7389 */ /* 0x0000640000040032 */
[----:B01----:R-:W-:Y:S01]  /*87c0*/  ENDCOLLECTIVE ;  /* 0x000000000000791b */ /* 0x003fe20003800000 */
.L_x_1968:
[----:B------:R-:W-:-:S05]  /*87d0*/  FADD.FTZ R44, R44, R41 ;  /* 0x000000292c2c7221 */ /* 0x000fca0000010000 */
[----:B------:R-:W-:Y:S02]  /*87e0*/  MOV R48, R44 ;  /* 0x0000002c00307202 */ /* 0x000fe40000000f00 */
[----:B------:R-:W-:-:S07]  /*87f0*/  MOV R39, R47 ;  /* 0x0000002f00277202 */ /* 0x000fce0000000f00 */
[----:B------:R-:W-:Y:S05]  /*8800*/  WARPSYNC.COLLECTIVE R45, `(.L_x_1969) ;  /* 0x000000002d087348 */ /* 0x000fea0003c00000 */
[----:B------:R0:W1:Y:S02]  /*8810*/  SHFL.BFLY P2, R47, R48, R49, R50 ;  /* 0x0c000031302f7389 */ /* 0x0000640000040032 */
[----:B01----:R-:W-:Y:S01]  /*8820*/  ENDCOLLECTIVE ;  /* 0x000000000000791b */ /* 0x003fe20003800000 */
.L_x_1969:
[----:B------:R-:W-:Y:S01]  /*8830*/  FADD.FTZ R39, R46, R39 ;  /* 0x000000272e277221 */ /* 0x000fe20000010000 */
[----:B------:R-:W-:-:S04]  /*8840*/  HFMA2.MMA R49, -RZ, RZ, 0, 1.1920928955078125e-07 ;  /* 0x00000002ff317435 */ /* 0x000fc800000001ff */
[----:B------:R-:W-:Y:S02]  /*8850*/  MOV R48, R39 ;  /* 0x0000002700307202 */ /* 0x000fe40000000f00 */
[----:B------:R-:W-:-:S07]  /*8860*/  MOV R41, R47 ;  /* 0x0000002f00297202 */ /* 0x000fce0000000f00 */
[----:B------:R-:W-:Y:S05]  /*8870*/  WARPSYNC.COLLECTIVE R45, `(.L_x_1970) ;  /* 0x000000002d087348 */ /* 0x000fea0003c00000 */
[----:B------:R0:W1:Y:S02]  /*8880*/  SHFL.BFLY P2, R47, R48, R49, R50 ;  /* 0x0c000031302f7389 */ /* 0x0000640000040032 */
[----:B01----:R-:W-:Y:S01]  /*8890*/  ENDCOLLECTIVE ;  /* 0x000000000000791b */ /* 0x003fe20003800000 */
.L_x_1970:
[----:B------:R-:W-:-:S05]  /*88a0*/  FADD.FTZ R41, R44, R41 ;  /* 0x000000292c297221 */ /* 0x000fca0000010000 */
[----:B------:R-:W-:Y:S02]  /*88b0*/  MOV R48, R41 ;  /* 0x0000002900307202 */ /* 0x000fe40000000f00 */
[----:B------:R-:W-:-:S07]  /*88c0*/  MOV R46, R47 ;  /* 0x0000002f002e7202 */ /* 0x000fce0000000f00 */
[----:B------:R-:W-:Y:S05]  /*88d0*/  WARPSYNC.COLLECTIVE R45, `(.L_x_1971) ;  /* 0x000000002d087348 */ /* 0x000fea0003c00000 */
[----:B------:R0:W1:Y:S02]  /*88e0*/  SHFL.BFLY P2, R47, R48, R49, R50 ;  /* 0x0c000031302f7389 */ /* 0x0000640000040032 */
[----:B01----:R-:W-:Y:S01]  /*88f0*/  ENDCOLLECTIVE ;  /* 0x000000000000791b */ /* 0x003fe20003800000 */
.L_x_1971:
[----:B------:R-:W-:Y:S01]  /*8900*/  FADD.FTZ R39, R39, R46 ;  /* 0x0000002e27277221 */ /* 0x000fe20000010000 */
[----:B------:R-:W-:-:S04]  /*8910*/  HFMA2.MMA R49, -RZ, RZ, 0, 5.9604644775390625e-08 ;  /* 0x00000001ff317435 */ /* 0x000fc800000001ff */
[----:B------:R-:W-:Y:S02]  /*8920*/  MOV R48, R39 ;  /* 0x0000002700307202 */ /* 0x000fe40000000f00 */
[----:B------:R-:W-:-:S07]  /*8930*/  MOV R44, R47 ;  /* 0x0000002f002c7202 */ /* 0x000fce0000000f00 */
[----:B------:R-:W-:Y:S05]  /*8940*/  WARPSYNC.COLLECTIVE R45, `(.L_x_1972) ;  /* 0x000000002d087348 */ /* 0x000fea0003c00000 */
[----:B------:R0:W1:Y:S02]  /*8950*/  SHFL.BFLY P2, R47, R48, R49, R50 ;  /* 0x0c000031302f7389 */ /* 0x0000640000040032 */
[----:B01----:R-:W-:Y:S01]  /*8960*/  ENDCOLLECTIVE ;  /* 0x000000000000791b */ /* 0x003fe20003800000 */
.L_x_1972:
[----:B------:R-:W-:-:S05]  /*8970*/  FADD.FTZ R41, R41, R44 ;  /* 0x0000002c29297221 */ /* 0x000fca0000010000 */
[----:B------:R-:W-:Y:S02]  /*8980*/  MOV R48, R41 ;  /* 0x0000002900307202 */ /* 0x000fe40000000f00 */
[----:B------:R-:W-:-:S07]  /*8990*/  MOV R30, R47 ;  /* 0x0000002f001e7202 */ /* 0x000fce0000000f00 */
[----:B------:R-:W-:Y:S05]  /*89a0*/  WARPSYNC.COLLECTIVE R45, `(.L_x_1973) ;  /* 0x000000002d087348 */ /* 0x000fea0003c00000 */
[----:B------:R0:W1:Y:S02]  /*89b0*/  SHFL.BFLY P2, R47, R48, R49, R50 ;  /* 0x0c000031302f7389 */ /* 0x0000640000040032 */
[----:B01----:R-:W-:Y:S01]  /*89c0*/  ENDCOLLECTIVE ;  /* 0x000000000000791b */ /* 0x003fe20003800000 */
.L_x_1973:
[----:B------:R-:W-:Y:S01]  /*89d0*/  FADD.FTZ R21, R39, R30 ;  /* 0x0000001e27157221 */ /* 0x000fe20000010000 */
[----:B------:R-:W-:Y:S01]  /*89e0*/  MOV R26, R47 ;  /* 0x0000002f001a7202 */ /* 0x000fe20000000f00 */
[----:B------:R-:W-:Y:S06]  /*89f0*/  BRA `(.L_x_1974) ;  /* 0xffffffe000ec7947 */ /* 0x000fec000383ffff */
.L_x_1975:
        /* <DEDUP_REMOVED lines=16> */
.L_x_2249:


//--------------------- .text._ZN13group_norm_v218gn_bwd_cuda_kernelI6__halfLi320ELi3ELi16ELi40ELi256ELb1ELb1ELi32ELi320ELi320ELi4ELb1ELi42ELb0ELb0ELNS_15WgradSyncMethodE3ENS_16CompileConditionILi900EEEEEvPT_S6_S6_PKS5_S8_S8_S8_PKfflPfPj --------------------------
	.section	.text._ZN13group_norm_v218gn_bwd_cuda_kernelI6__halfLi320ELi3ELi16ELi40ELi256ELb1ELb1ELi32ELi320ELi320ELi4ELb1ELi42ELb0ELb0ELNS_15WgradSyncMethodE3ENS_16CompileConditionILi900EEEEEvPT_S6_S6_PKS5_S8_S8_S8_PKfflPfPj,"ax",@progbits
	.align	128
        .global         _ZN13group_norm_v218gn_bwd_cuda_kernelI6__halfLi320ELi3ELi16ELi40ELi256ELb1ELb1ELi32ELi320ELi320ELi4ELb1ELi42ELb0ELb0ELNS_15WgradSyncMethodE3ENS_16CompileConditionILi900EEEEEvPT_S6_S6_PKS5_S8_S8_S8_PKfflPfPj
        .type           _ZN13group_norm_v218gn_bwd_cuda_kernelI6__halfLi320ELi3ELi16ELi40ELi256ELb1ELb1ELi32ELi320ELi320ELi4ELb1ELi42ELb0ELb0ELNS_15WgradSyncMethodE3ENS_16CompileConditionILi900EEEEEvPT_S6_S6_PKS5_S8_S8_S8_PKfflPfPj,@function
        .size           _ZN13group_norm_v218gn_bwd_cuda_kernelI6__halfLi320ELi3ELi16ELi40ELi256ELb1ELb1ELi32ELi320ELi320ELi4ELb1ELi42ELb0ELb0ELNS_15WgradSyncMethodE3ENS_16CompileConditionILi900EEEEEvPT_S6_S6_PKS5_S8_S8_S8_PKfflPfPj,(.L_x_2250 - _ZN13group_norm_v218gn_bwd_cuda_kernelI6__halfLi320ELi3ELi16ELi40ELi256ELb1ELb1ELi32ELi320ELi320ELi4ELb1ELi42ELb0ELb0ELNS_15WgradSyncMethodE3ENS_16CompileConditionILi900EEEEEvPT_S6_S6_PKS5_S8_S8_S8_PKfflPfPj)
        .other          _ZN13group_norm_v218gn_bwd_cuda_kernelI6__halfLi320ELi3ELi16ELi40ELi256ELb1ELb1ELi32ELi320ELi320ELi4ELb1ELi42ELb0ELb0ELNS_15WgradSyncMethodE3ENS_16CompileConditionILi900EEEEEvPT_S6_S6_PKS5_S8_S8_S8_PKfflPfPj,@"STO_CUDA_ENTRY STV_DEFAULT"
_ZN13group_norm_v218gn_bwd_cuda_kernelI6__halfLi320ELi3ELi16ELi40ELi256ELb1ELb1ELi32ELi320ELi320ELi4ELb1ELi42ELb0ELb0ELNS_15WgradSyncMethodE3ENS_16CompileConditionILi900EEEEEvPT_S6_S6_PKS5_S8_S8_S8_PKfflPfPj:
.text._ZN13group_norm_v218gn_bwd_cuda_kernelI6__halfLi320ELi3ELi16ELi40ELi256ELb1ELb1ELi32ELi320ELi320ELi4ELb1ELi42ELb0ELb0ELNS_15WgradSyncMethodE3ENS_16CompileConditionILi900EEEEEvPT_S6_S6_PKS5_S8_S8_S8_PKfflPfPj:
        /* <DEDUP_REMOVED lines=32> */
.L_x_1978:
[----:B------:R-:W2:Y:S04]  /*0200*/  LD.E.STRONG.GPU R0, desc[UR12][R2.64] ;  /* 0x0000000c02007980 */ /* 0x000ea8000c10f900 */
[----:B--2---:R-:W-:Y:S01]  /*0210*/  CCTL.IVALL ;  /* 0x00000000ff00798f */ /* 0x004fe20002000000 */
[----:B------:R-:W-:Y:S05]  /*0220*/  YIELD ;  /* 0x0000000000007946 */ /* 0x000fea0003800000 */
[----:B-----5:R-:W-:-:S04]  /*0230*/  LOP3.LUT R0, R0, R5, RZ, 0x3c, !PT ;  /* 0x0000000500007212 */ /* 0x020fc800078e3cff */
[----:B------:R-:W-:-:S13]  /*0240*/  ISETP.GT.AND P0, PT, R0, -0x1, PT ;  /* 0xffffffff0000780c */ /* 0x000fda0003f04270 */
[----:B------:R-:W-:Y:S05]  /*0250*/  @P0 BRA `(.L_x_1978) ;  /* 0xfffffffc00e80947 */ /* 0x000fea000383ffff */
.L_x_1977:
[----:B------:R-:W-:Y:S05]  /*0260*/  WARPSYNC.ALL ;  /* 0x0000000000007948 */ /* 0x000fea0003800000 */
[----:B------:R-:W-:Y:S06]  /*0270*/  BAR.SYNC.DEFER_BLOCKING 0x0 ;  /* 0x0000000000007b1d */ /* 0x000fec0000010000 */
[----:B------:R-:W-:Y:S05]  /*0280*/  BRA `(.L_x_1979) ;  /* 0x00000058001c7947 */ /* 0x000fea0003800000 */
.L_x_1976:
[----:B------:R-:W0:Y:S01]  /*0290*/  S2R R9, SR_TID.X ;  /* 0x0000000000097919 */ /* 0x000e220000002100 */
[----:B------:R-:W1:Y:S01]  /*02a0*/  S2UR UR8, SR_CgaCtaId ;  /* 0x00000000000879c3 */ /* 0x000e620000008800 */
[----:B------:R-:W-:Y:S01]  /*02b0*/  UMOV UR4, 0x400 ;  /* 0x0000040000047882 */ /* 0x000fe20000000000 */
[----:B------:R-:W-:Y:S01]  /*02c0*/  CS2R R28, SRZ ;  /* 0x00000000001c7805 */ /* 0x000fe2000001ff00 */
[----:B------:R-:W-:-:S04]  /*02d0*/  UIADD3 UR4, UR4, 0x2800, URZ ;  /* 0x0000280004047890 */ /* 0x000fc8000fffe03f */
        /* <DEDUP_REMOVED lines=32> */
[----:B------:R1:W-:Y:S04]  /*04e0*/  STL [R1+0x30], RZ ;  /* 0x000030ff01007387 */ /* 0x0003e80000100800 */
[----:B------:R1:W-:Y:S04]  /*04f0*/  STL [R1+0x28], RZ ;  /* 0x000028ff01007387 */ /* 0x0003e80000100800 */
[----:B------:R1:W-:Y:S02]  /*0500*/  STL [R1+0x18], RZ ;  /* 0x000018ff01007387 */ /* 0x0003e40000100800 */
.L_x_1991:
[----:B-12---:R-:W0:Y:S01]  /*0510*/  S2R R0, SR_TID.X ;  /* 0x0000000000007919 */ /* 0x006e220000002100 */
[----:B------:R-:W-:Y:S01]  /*0520*/  ULOP3.LUT UR9, UR11, 0x1, URZ, 0xc0, !UPT ;  /* 0x000000010b097892 */ /* 0x000fe2000f8ec03f */
[----:B------:R-:W1:Y:S01]  /*0530*/  LDC.64 R16, c[0x0][0x240] ;  /* 0x00009000ff107b82 */ /* 0x000e620000000a00 */
[----:B------:R-:W-:Y:S01]  /*0540*/  USHF.L.U32 UR10, UR17, 0x5, URZ ;  /* 0x00000005110a7899 */ /* 0x000fe2000800063f */
[----:B-----5:R-:W-:Y:S01]  /*0550*/  STL [R1+0xf4], R28 ;  /* 0x0000f41c01007387 */ /* 0x020fe20000100800 */
[----:B------:R-:W-:Y:S02]  /*0560*/  UIMAD UR14, UR9, 0x140, URZ ;  /* 0x00000140090e78a4 */ /* 0x000fe4000f8e023f */
[----:B------:R-:W-:Y:S01]  /*0570*/  USHF.R.U64 UR15, UR11, 0x1, UR5 ;  /* 0x000000010b0f7899 */ /* 0x000fe20008001205 */
[----:B------:R-:W-:Y:S01]  /*0580*/  STL [R1+0xf0], R29 ;  /* 0x0000f01d01007387 */ /* 0x000fe20000100800 */
[----:B------:R-:W-:Y:S02]  /*0590*/  ULOP3.LUT UR10, UR10, 0xe0, URZ, 0xc0, !UPT ;  /* 0x000000e00a0a7892 */ /* 0x000fe4000f8ec03f */
[----:B------:R-:W-:Y:S01]  /*05a0*/  USHF.R.U32.HI UR9, URZ, 0x1, UR5 ;  /* 0x000000013f097899 */ /* 0x000fe20008011605 */
[----:B------:R-:W-:Y:S01]  /*05b0*/  ULDC.64 UR18, c[0x0][0x248] ;  /* 0x0000920000127ab9 */ /* 0x000fe20000000a00 */
[----:B------:R-:W-:Y:S01]  /*05c0*/  ULDC.64 UR20, c[0x0][0x228] ;  /* 0x00008a0000147ab9 */ /* 0x000fe20000000a00 */
[----:B0-----:R-:W-:-:S05]  /*05d0*/  IMAD.WIDE.U32 R2, R0, -0x33333333, RZ ;  /* 0xcccccccd00027825 */ /* 0x001fca00078e00ff */
[----:B------:R-:W-:-:S04]  /*05e0*/  SHF.R.U32.HI R49, RZ, 0x6, R3 ;  /* 0x00000006ff317819 */ /* 0x000fc80000011603 */
        /* <DEDUP_REMOVED lines=8> */
[----:B------:R-:W-:Y:S02]  /*0670*/  SHF.R.U32.HI R6, RZ, 0x5, R5 ;  /* 0x00000005ff067819 */ /* 0x000fe40000011605 */
[----:B------:R-:W-:-:S03]  /*0680*/  MOV R5, UR15 ;  /* 0x0000000f00057c02 */ /* 0x000fc60008000f00 */
[----:B------:R0:W-:Y:S01]  /*0690*/  STL [R1+0xa8], R6 ;  /* 0x0000a80601007387 */ /* 0x0001e20000100800 */
[C---:B------:R-:W-:Y:S01]  /*06a0*/  LEA R8, P0, R5.reuse, R6, 0x4 ;  /* 0x0000000605087211 */ /* 0x040fe200078020ff */
[----:B0-----:R-:W-:-:S03]  /*06b0*/  IMAD.WIDE.U32 R6, R5, 0x28000, R2 ;  /* 0x0002800005067825 */ /* 0x001fc600078e0002 */
[----:B------:R-:W-:Y:S02]  /*06c0*/  LEA.HI.X R3, R5, RZ, R0, 0x4, P0 ;  /* 0x000000ff05037211 */ /* 0x000fe400000f2400 */
[----:B------:R-:W-:Y:S01]  /*06d0*/  LEA R22, P0, R8, UR18, 0x3 ;  /* 0x0000001208167c11 */ /* 0x000fe2000f8018ff */
[----:B------:R-:W0:Y:S01]  /*06e0*/  LDC.64 R4, c[0x0][0x238] ;  /* 0x00008e00ff047b82 */ /* 0x000e220000000a00 */
[----:B------:R-:W-:Y:S01]  /*06f0*/  IADD3 R26, R7, UR9, RZ ;  /* 0x00000009071a7c10 */ /* 0x000fe2000fffe0ff */
[----:B-1----:R-:W-:Y:S01]  /*0700*/  IMAD.WIDE R16, R2, 0x2, R16 ;  /* 0x0000000202107825 */ /* 0x002fe200078e0210 */
[----:B------:R-:W-:Y:S01]  /*0710*/  IADD3 R0, P1, R33, R6, RZ ;  /* 0x0000000621007210 */ /* 0x000fe20007f3e0ff */
[----:B------:R-:W-:Y:S01]  /*0720*/  ULDC UR9, c[0x0][0x250] ;  /* 0x0000940000097ab9 */ /* 0x000fe20000000800 */
[----:B------:R-:W-:Y:S01]  /*0730*/  LEA.HI.X R23, R8, UR19, R3, 0x3, P0 ;  /* 0x0000001308177c11 */ /* 0x000fe200080f1c03 */
[----:B------:R-:W-:Y:S01]  /*0740*/  ULDC.64 UR18, c[0x0][0x230] ;  /* 0x00008c0000127ab9 */ /* 0x000fe20000000a00 */
[----:B------:R-:W-:Y:S01]  /*0750*/  IADD3.X R3, RZ, R26, RZ, P1, !PT ;  /* 0x0000001aff037210 */ /* 0x000fe20000ffe4ff */
[----:B------:R-:W2:Y:S01]  /*0760*/  LDG.E.64.CONSTANT R16, desc[UR12][R16.64] ;  /* 0x0000000c10107981 */ /* 0x000ea2000c1e9b00 */
[----:B------:R-:W-:-:S02]  /*0770*/  SHF.L.U32 R18, R0, 0x1, RZ ;  /* 0x0000000100127819 */ /* 0x000fc400000006ff */
[----:B------:R-:W-:Y:S01]  /*0780*/  SHF.L.U64.HI R15, R0, 0x1, R3 ;  /* 0x00000001000f7819 */ /* 0x000fe20000010203 */
[----:B------:R-:W3:Y:S01]  /*0790*/  LDG.E.64.CONSTANT R22, desc[UR12][R22.64] ;  /* 0x0000000c16167981 */ /* 0x000ee2000c1e9b00 */
[----:B------:R-:W-:Y:S02]  /*07a0*/  IADD3 R20, P0, R18, UR18, RZ ;  /* 0x0000001212147c10 */ /* 0x000fe4000ff1e0ff */
[----:B------:R-:W-:Y:S01]  /*07b0*/  IADD3 R3, R33, 0xa00, RZ ;  /* 0x00000a0021037810 */ /* 0x000fe20007ffe0ff */
[----:B------:R1:W-:Y:S01]  /*07c0*/  STL [R1+0x78], R18 ;  /* 0x0000781201007387 */ /* 0x0003e20000100800 */
[----:B------:R-:W-:Y:S02]  /*07d0*/  IADD3.X R21, R15, UR19, RZ, P0, !PT ;  /* 0x000000130f157c10 */ /* 0x000fe400087fe4ff */
[----:B------:R-:W-:Y:S01]  /*07e0*/  IADD3 R3, P0, R3, R6, RZ ;  /* 0x0000000603037210 */ /* 0x000fe20007f1e0ff */
[----:B------:R-:W-:Y:S03]  /*07f0*/  STL [R1+0xa0], R15 ;  /* 0x0000a00f01007387 */ /* 0x000fe60000100800 */
[----:B------:R-:W-:Y:S01]  /*0800*/  IADD3.X R0, RZ, R26, RZ, P0, !PT ;  /* 0x0000001aff007210 */ /* 0x000fe200007fe4ff */
[----:B------:R-:W4:Y:S01]  /*0810*/  LDG.E.64.CONSTANT R20, desc[UR12][R20.64] ;  /* 0x0000000c14147981 */ /* 0x000f22000c1e9b00 */
[C---:B------:R-:W-:Y:S01]  /*0820*/  SHF.L.U32 R14, R3.reuse, 0x1, RZ ;  /* 0x00000001030e7819 */ /* 0x040fe200000006ff */
[----:B0-----:R-:W-:Y:S01]  /*0830*/  IMAD.WIDE R4, R2, 0x2, R4 ;  /* 0x0000000202047825 */ /* 0x001fe200078e0204 */
[----:B------:R-:W-:-:S02]  /*0840*/  SHF.L.U64.HI R13, R3, 0x1, R0 ;  /* 0x00000001030d7819 */ /* 0x000fc40000010200 */
[----:B------:R-:W-:Y:S02]  /*0850*/  IADD3 R8, P0, R14, UR18, RZ ;  /* 0x000000120e087c10 */ /* 0x000fe4000ff1e0ff */
[----:B------:R-:W-:Y:S01]  /*0860*/  IADD3 R3, R33, 0x1400, RZ ;  /* 0x0000140021037810 */ /* 0x000fe20007ffe0ff */
[----:B------:R-:W-:Y:S01]  /*0870*/  STL [R1+0x98], R14 ;  /* 0x0000980e01007387 */ /* 0x000fe20000100800 */
[----:B------:R-:W-:Y:S02]  /*0880*/  IADD3.X R9, R13, UR19, RZ, P0, !PT ;  /* 0x000000130d097c10 */ /* 0x000fe400087fe4ff */
[----:B------:R-:W-:Y:S01]  /*0890*/  IADD3 R3, P0, R3, R6, RZ ;  /* 0x0000000603037210 */ /* 0x000fe20007f1e0ff */
[----:B------:R-:W4:Y:S03]  /*08a0*/  LDG.E.64.CONSTANT R4, desc[UR12][R4.64] ;  /* 0x0000000c04047981 */ /* 0x000f26000c1e9b00 */
[----:B------:R-:W-:Y:S01]  /*08b0*/  IADD3.X R0, RZ, R26, RZ, P0, !PT ;  /* 0x0000001aff007210 */ /* 0x000fe200007fe4ff */
[----:B------:R-:W-:Y:S01]  /*08c0*/  STL [R1+0x9c], R13 ;  /* 0x00009c0d01007387 */ /* 0x000fe20000100800 */
[----:B------:R-:W-:-:S02]  /*08d0*/  SHF.L.U32 R11, R3, 0x1, RZ ;  /* 0x00000001030b7819 */ /* 0x000fc400000006ff */
[----:B------:R-:W-:Y:S01]  /*08e0*/  SHF.L.U64.HI R10, R3, 0x1, R0 ;  /* 0x00000001030a7819 */ /* 0x000fe20000010200 */
[----:B------:R-:W4:Y:S01]  /*08f0*/  LDG.E.64.CONSTANT R8, desc[UR12][R8.64] ;  /* 0x0000000c08087981 */ /* 0x000f22000c1e9b00 */
[----:B------:R-:W-:Y:S02]  /*0900*/  IADD3 R24, P0, R11, UR18, RZ ;  /* 0x000000120b187c10 */ /* 0x000fe4000ff1e0ff */
[----:B------:R-:W-:Y:S02]  /*0910*/  IADD3 R3, R33, 0x1e00, RZ ;  /* 0x00001e0021037810 */ /* 0x000fe40007ffe0ff */
[----:B------:R-:W-:Y:S02]  /*0920*/  IADD3.X R25, R10, UR19, RZ, P0, !PT ;  /* 0x000000130a197c10 */ /* 0x000fe400087fe4ff */
[----:B------:R-:W-:-:S04]  /*0930*/  IADD3 R3, P0, R3, R6, RZ ;  /* 0x0000000603037210 */ /* 0x000fc80007f1e0ff */
[----:B------:R-:W-:Y:S01]  /*0940*/  IADD3.X R0, RZ, R26, RZ, P0, !PT ;  /* 0x0000001aff007210 */ /* 0x000fe200007fe4ff */
[----:B------:R-:W-:Y:S01]  /*0950*/  STL [R1+0x90], R11 ;  /* 0x0000900b01007387 */ /* 0x000fe20000100800 */
[C---:B------:R-:W-:Y:S02]  /*0960*/  SHF.L.U32 R12, R3.reuse, 0x1, RZ ;  /* 0x00000001030c7819 */ /* 0x040fe400000006ff */
[----:B------:R-:W-:Y:S01]  /*0970*/  SHF.L.U64.HI R29, R3, 0x1, R0 ;  /* 0x00000001031d7819 */ /* 0x000fe20000010200 */
[----:B------:R-:W4:Y:S01]  /*0980*/  LDG.E.64.CONSTANT R24, desc[UR12][R24.64] ;  /* 0x0000000c18187981 */ /* 0x000f22000c1e9b00 */
[----:B------:R-:W-:-:S04]  /*0990*/  IADD3 R34, P0, R12, UR18, RZ ;  /* 0x000000120c227c10 */ /* 0x000fc8000ff1e0ff */
[----:B------:R-:W-:Y:S02]  /*09a0*/  IADD3.X R35, R29, UR19, RZ, P0, !PT ;  /* 0x000000131d237c10 */ /* 0x000fe400087fe4ff */
[----:B------:R-:W-:Y:S02]  /*09b0*/  IADD3 R42, P0, R18, UR20, RZ ;  /* 0x00000014122a7c10 */ /* 0x000fe4000ff1e0ff */
[----:B------:R-:W-:Y:S02]  /*09c0*/  IADD3 R3, R33, 0x2800, RZ ;  /* 0x0000280021037810 */ /* 0x000fe40007ffe0ff */
[----:B------:R-:W-:Y:S01]  /*09d0*/  IADD3.X R43, R15, UR21, RZ, P0, !PT ;  /* 0x000000150f2b7c10 */ /* 0x000fe200087fe4ff */
[----:B------:R0:W-:Y:S01]  /*09e0*/  STL [R1+0x94], R10 ;  /* 0x0000940a01007387 */ /* 0x0001e20000100800 */
[----:B------:R-:W-:Y:S02]  /*09f0*/  IADD3 R30, P0, R14, UR20, RZ ;  /* 0x000000140e1e7c10 */ /* 0x000fe4000ff1e0ff */
[----:B------:R-:W-:Y:S01]  /*0a00*/  IADD3 R3, P1, R3, R6, RZ ;  /* 0x0000000603037210 */ /* 0x000fe20007f3e0ff */
[----:B------:R-:W4:Y:S01]  /*0a10*/  LDG.E.64.CONSTANT R34, desc[UR12][R34.64] ;  /* 0x0000000c22227981 */ /* 0x000f22000c1e9b00 */
[----:B------:R-:W-:-:S02]  /*0a20*/  IADD3.X R31, R13, UR21, RZ, P0, !PT ;  /* 0x000000150d1f7c10 */ /* 0x000fc400087fe4ff */
[----:B-1----:R-:W-:Y:S01]  /*0a30*/  IADD3 R18, P0, R11, UR20, RZ ;  /* 0x000000140b127c10 */ /* 0x002fe2000ff1e0ff */
[----:B------:R-:W4:Y:S01]  /*0a40*/  LDG.E.64.CONSTANT R42, desc[UR12][R42.64] ;  /* 0x0000000c2a2a7981 */ /* 0x000f22000c1e9b00 */
[----:B------:R-:W-:Y:S02]  /*0a50*/  IADD3.X R0, RZ, R26, RZ, P1, !PT ;  /* 0x0000001aff007210 */ /* 0x000fe40000ffe4ff */
[C---:B------:R-:W-:Y:S01]  /*0a60*/  SHF.L.U32 R27, R3.reuse, 0x1, RZ ;  /* 0x00000001031b7819 */ /* 0x040fe200000006ff */
[----:B------:R1:W-:Y:S01]  /*0a70*/  STL [R1+0x88], R12 ;  /* 0x0000880c01007387 */ /* 0x0003e20000100800 */
[----:B------:R-:W-:Y:S02]  /*0a80*/  IADD3.X R19, R10, UR21, RZ, P0, !PT ;  /* 0x000000150a137c10 */ /* 0x000fe400087fe4ff */
[----:B------:R-:W-:Y:S01]  /*0a90*/  SHF.L.U64.HI R36, R3, 0x1, R0 ;  /* 0x0000000103247819 */ /* 0x000fe20000010200 */
[----:B------:R-:W4:Y:S01]  /*0aa0*/  LDG.E.64.CONSTANT R30, desc[UR12][R30.64] ;  /* 0x0000000c1e1e7981 */ /* 0x000f22000c1e9b00 */
[----:B0-----:R-:W-:-:S03]  /*0ab0*/  IADD3 R10, P0, R27, UR18, RZ ;  /* 0x000000121b0a7c10 */ /* 0x001fc6000ff1e0ff */
[----:B------:R-:W-:Y:S01]  /*0ac0*/  STL [R1+0x8c], R29 ;  /* 0x00008c1d01007387 */ /* 0x000fe20000100800 */
[----:B------:R-:W-:-:S03]  /*0ad0*/  IADD3.X R11, R36, UR19, RZ, P0, !PT ;  /* 0x00000013240b7c10 */ /* 0x000fc600087fe4ff */
[----:B------:R-:W4:Y:S04]  /*0ae0*/  LDG.E.64.CONSTANT R18, desc[UR12][R18.64] ;  /* 0x0000000c12127981 */ /* 0x000f28000c1e9b00 */
[----:B------:R-:W4:Y:S01]  /*0af0*/  LDG.E.64.CONSTANT R10, desc[UR12][R10.64] ;  /* 0x0000000c0a0a7981 */ /* 0x000f22000c1e9b00 */
[----:B------:R-:W-:-:S04]  /*0b00*/  IADD3 R3, R33, 0x3200, RZ ;  /* 0x0000320021037810 */ /* 0x000fc80007ffe0ff */
[----:B------:R-:W-:-:S04]  /*0b10*/  IADD3 R3, P0, R3, R6, RZ ;  /* 0x0000000603037210 */ /* 0x000fc80007f1e0ff */
[----:B------:R-:W-:Y:S02]  /*0b20*/  IADD3.X R0, RZ, R26, RZ, P0, !PT ;  /* 0x0000001aff007210 */ /* 0x000fe400007fe4ff */
[C---:B------:R-:W-:Y:S02]  /*0b30*/  SHF.L.U32 R58, R3.reuse, 0x1, RZ ;  /* 0x00000001033a7819 */ /* 0x040fe400000006ff */
[----:B------:R-:W-:Y:S01]  /*0b40*/  SHF.L.U64.HI R28, R3, 0x1, R0 ;  /* 0x00000001031c7819 */ /* 0x000fe20000010200 */
[----:B------:R-:W-:Y:S04]  /*0b50*/  STL [R1+0x80], R27 ;  /* 0x0000801b01007387 */ /* 0x000fe80000100800 */
[----:B------:R-:W-:Y:S01]  /*0b60*/  STL [R1+0x84], R36 ;  /* 0x0000842401007387 */ /* 0x000fe20000100800 */
[----:B-1----:R-:W-:-:S04]  /*0b70*/  IADD3 R12, P0, R12, UR20, RZ ;  /* 0x000000140c0c7c10 */ /* 0x002fc8000ff1e0ff */
[----:B------:R-:W-:Y:S01]  /*0b80*/  IADD3.X R13, R29, UR21, RZ, P0, !PT ;  /* 0x000000151d0d7c10 */ /* 0x000fe200087fe4ff */
[----:B---3--:R-:W-:Y:S01]  /*0b90*/  FADD.FTZ R2, R23, UR9 ;  /* 0x0000000917027e21 */ /* 0x008fe20008010000 */
[--C-:B--2---:R-:W-:Y:S02]  /*0ba0*/  HADD2.F32 R60, -RZ, R16.reuse.H0_H0 ;  /* 0x20000010ff3c7230 */ /* 0x104fe40000004100 */
[----:B------:R-:W-:Y:S02]  /*0bb0*/  HADD2.F32 R61, -RZ, R16.H1_H1 ;  /* 0x30000010ff3d7230 */ /* 0x000fe40000004100 */
[----:B------:R-:W-:Y:S01]  /*0bc0*/  HADD2.F32 R44, -RZ, R17.H0_H0 ;  /* 0x20000011ff2c7230 */ /* 0x000fe20000004100 */
[----:B------:R-:W0:Y:S01]  /*0bd0*/  MUFU.RSQ R2, R2 ;  /* 0x0000000200027308 */ /* 0x000e220000001400 */
[----:B------:R-:W-:Y:S01]  /*0be0*/  IADD3 R14, P1, R58, UR18, RZ ;  /* 0x000000123a0e7c10 */ /* 0x000fe2000ff3e0ff */
[----:B------:R-:W-:Y:S01]  /*0bf0*/  HFMA2.MMA R57, -RZ, RZ, 0, 2.384185791015625e-06 ;  /* 0x00000028ff397435 */ /* 0x000fe200000001ff */
[----:B------:R-:W2:Y:S01]  /*0c00*/  LDG.E.64.CONSTANT R12, desc[UR12][R12.64] ;  /* 0x0000000c0c0c7981 */ /* 0x000ea2000c1e9b00 */
[----:B----4-:R-:W-:-:S05]  /*0c10*/  HADD2.F32 R3, -RZ, R20.H0_H0 ;  /* 0x20000014ff037230 */ /* 0x010fca0000004100 */
[----:B------:R-:W-:Y:S01]  /*0c20*/  FADD.FTZ R3, -R22, R3 ;  /* 0x0000000316037221 */ /* 0x000fe20000010100 */
[----:B------:R-:W-:-:S03]  /*0c30*/  HADD2.F32 R20, -RZ, R20.H1_H1 ;  /* 0x30000014ff147230 */ /* 0x000fc60000004100 */
[----:B0-----:R-:W-:Y:S01]  /*0c40*/  FMUL.FTZ R7, R2, R3 ;  /* 0x0000000302077220 */ /* 0x001fe20000410000 */
[----:B------:R-:W-:-:S05]  /*0c50*/  HADD2.F32 R0, -RZ, R4.H0_H0 ;  /* 0x20000004ff007230 */ /* 0x000fca0000004100 */
[----:B------:R-:W-:Y:S01]  /*0c60*/  FFMA.FTZ R50, R7, R0, R60 ;  /* 0x0000000007327223 */ /* 0x000fe2000001003c */
[----:B------:R-:W-:Y:S01]  /*0c70*/  FADD.FTZ R20, -R22, R20 ;  /* 0x0000001416147221 */ /* 0x000fe20000010100 */
[----:B------:R-:W-:Y:S02]  /*0c80*/  HADD2.F32 R3, -RZ, R4.H1_H1 ;  /* 0x30000004ff037230 */ /* 0x000fe40000004100 */
[--C-:B------:R-:W-:Y:S02]  /*0c90*/  HADD2.F32 R4, -RZ, R5.reuse.H0_H0 ;  /* 0x20000005ff047230 */ /* 0x100fe40000004100 */
[----:B------:R-:W-:Y:S01]  /*0ca0*/  HADD2.F32 R5, -RZ, R5.H1_H1 ;  /* 0x30000005ff057230 */ /* 0x000fe20000004100 */
[----:B------:R0:W-:Y:S04]  /*0cb0*/  STL [R1+0x118], R11 ;  /* 0x0001180b01007387 */ /* 0x0001e80000100800 */
[----:B------:R-:W-:Y:S04]  /*0cc0*/  STL [R1+0x74], R58 ;  /* 0x0000743a01007387 */ /* 0x000fe80000100800 */
[----:B------:R-:W-:Y:S04]  /*0cd0*/  STL [R1+0x7c], R28 ;  /* 0x00007c1c01007387 */ /* 0x000fe80000100800 */
[----:B------:R1:W-:Y:S01]  /*0ce0*/  STL [R1+0x60], R7 ;  /* 0x0000600701007387 */ /* 0x0003e20000100800 */
[----:B0-----:R-:W-:Y:S01]  /*0cf0*/  FMUL.FTZ R11, R2, R20 ;  /* 0x00000014020b7220 */ /* 0x001fe20000410000 */
[----:B-1----:R-:W-:-:S05]  /*0d00*/  HADD2.F32 R7, -RZ, R21.H0_H0 ;  /* 0x20000015ff077230 */ /* 0x002fca0000004100 */
[----:B------:R-:W-:Y:S01]  /*0d10*/  FADD.FTZ R16, -R22, R7 ;  /* 0x0000000716107221 */ /* 0x000fe20000010100 */
[----:B------:R-:W-:Y:S01]  /*0d20*/  HADD2.F32 R7, -RZ, R21.H1_H1 ;  /* 0x30000015ff077230 */ /* 0x000fe20000004100 */
[----:B------:R0:W-:Y:S01]  /*0d30*/  STL [R1+0x3c], R11 ;  /* 0x00003c0b01007387 */ /* 0x0001e20000100800 */
[----:B------:R-:W-:Y:S01]  /*0d40*/  FFMA.FTZ R46, R11, R3, R61 ;  /* 0x000000030b2e7223 */ /* 0x000fe2000001003d */
[----:B------:R-:W-:Y:S02]  /*0d50*/  FMUL.FTZ R16, R2, R16 ;  /* 0x0000001002107220 */ /* 0x000fe40000410000 */
[----:B------:R-:W-:Y:S01]  /*0d60*/  FADD.FTZ R7, -R22, R7 ;  /* 0x0000000716077221 */ /* 0x000fe20000010100 */
[----:B------:R-:W-:Y:S03]  /*0d70*/  STL [R1], R44 ;  /* 0x0000002c01007387 */ /* 0x000fe60000100800 */
[----:B------:R-:W-:Y:S01]  /*0d80*/  FMUL.FTZ R29, R2, R7 ;  /* 0x00000007021d7220 */ /* 0x000fe20000410000 */
[----:B0-----:R-:W-:Y:S01]  /*0d90*/  HADD2.F32 R11, -RZ, R17.H1_H1 ;  /* 0x30000011ff0b7230 */ /* 0x001fe20000004100 */
[----:B------:R-:W-:Y:S04]  /*0da0*/  STL [R1+0x54], R16 ;  /* 0x0000541001007387 */ /* 0x000fe80000100800 */
[----:B------:R-:W-:Y:S01]  /*0db0*/  STL [R1+0x4], R11 ;  /* 0x0000040b01007387 */ /* 0x000fe20000100800 */
[----:B------:R-:W-:-:S03]  /*0dc0*/  FFMA.FTZ R45, R29, R5, R11 ;  /* 0x000000051d2d7223 */ /* 0x000fc6000001000b */
[----:B------:R-:W-:Y:S04]  /*0dd0*/  STL [R1+0x4c], R29 ;  /* 0x00004c1d01007387 */ /* 0x000fe80000100800 */
[----:B------:R0:W-:Y:S04]  /*0de0*/  STL [R1+0x110], R29 ;  /* 0x0001101d01007387 */ /* 0x0001e80000100800 */
[----:B0-----:R-:W3:Y:S01]  /*0df0*/  LDL.LU R29, [R1+0x4] ;  /* 0x00000400011d7983 */ /* 0x001ee20000300800 */
[----:B------:R-:W-:Y:S01]  /*0e00*/  FMUL.FTZ R53, R50, -1.4426950216293334961 ;  /* 0xbfb8aa3b32357820 */ /* 0x000fe20000410000 */
[----:B------:R-:W-:Y:S01]  /*0e10*/  FFMA.FTZ R41, R16, R4, R44 ;  /* 0x0000000410297223 */ /* 0x000fe2000001002c */
[----:B------:R-:W-:-:S02]  /*0e20*/  HADD2.F32 R16, -RZ, R8.H0_H0 ;  /* 0x20000008ff107230 */ /* 0x000fc40000004100 */
[----:B------:R-:W-:Y:S02]  /*0e30*/  FMUL.FTZ R32, R45, -1.4426950216293334961 ;  /* 0xbfb8aa3b2d207820 */ /* 0x000fe40000410000 */
[----:B------:R-:W0:Y:S01]  /*0e40*/  MUFU.EX2 R53, R53 ;  /* 0x0000003500357308 */ /* 0x000e220000000800 */
[----:B------:R-:W-:Y:S01]  /*0e50*/  FMUL.FTZ R54, R46, -1.4426950216293334961 ;  /* 0xbfb8aa3b2e367820 */ /* 0x000fe20000410000 */
[----:B------:R-:W-:Y:S01]  /*0e60*/  FMUL.FTZ R55, R41, -1.4426950216293334961 ;  /* 0xbfb8aa3b29377820 */ /* 0x000fe20000410000 */
[----:B------:R-:W-:Y:S01]  /*0e70*/  FADD.FTZ R16, -R22, R16 ;  /* 0x0000001016107221 */ /* 0x000fe20000010100 */
[----:B------:R-:W-:-:S04]  /*0e80*/  HADD2.F32 R17, -RZ, R8.H1_H1 ;  /* 0x30000008ff117230 */ /* 0x000fc80000004100 */
[----:B------:R-:W1:Y:S01]  /*0e90*/  MUFU.EX2 R32, R32 ;  /* 0x0000002000207308 */ /* 0x000e620000000800 */
[----:B------:R-:W-:Y:S01]  /*0ea0*/  FMUL.FTZ R11, R2, R16 ;  /* 0x00000010020b7220 */ /* 0x000fe20000410000 */
[----:B------:R-:W-:Y:S01]  /*0eb0*/  IADD3 R16, P0, R27, UR20, RZ ;  /* 0x000000141b107c10 */ /* 0x000fe2000ff1e0ff */
[----:B------:R-:W-:-:S05]  /*0ec0*/  HADD2.F32 R7, -RZ, R9.H0_H0 ;  /* 0x20000009ff077230 */ /* 0x000fca0000004100 */
[----:B------:R-:W4:Y:S01]  /*0ed0*/  MUFU.EX2 R54, R54 ;  /* 0x0000003600367308 */ /* 0x000f220000000800 */
[----:B------:R-:W-:Y:S02]  /*0ee0*/  HADD2.F32 R20, -RZ, R9.H1_H1 ;  /* 0x30000009ff147230 */ /* 0x000fe40000004100 */
[----:B------:R-:W-:-:S05]  /*0ef0*/  FFMA.FTZ R27, R0, R11, R60 ;  /* 0x0000000b001b7223 */ /* 0x000fca000001003c */
[----:B------:R-:W4:Y:S01]  /*0f00*/  MUFU.EX2 R55, R55 ;  /* 0x0000003700377308 */ /* 0x000f220000000800 */
[C---:B------:R-:W-:Y:S01]  /*0f10*/  FADD.FTZ R9, -R22.reuse, R17 ;  /* 0x0000001116097221 */ /* 0x040fe20000010100 */
[----:B0-----:R-:W-:Y:S01]  /*0f20*/  FADD.FTZ R53, R53, 1 ;  /* 0x3f80000035357421 */ /* 0x001fe20000010000 */
[----:B------:R0:W-:Y:S01]  /*0f30*/  STL [R1+0x44], R11 ;  /* 0x0000440b01007387 */ /* 0x0001e20000100800 */
[----:B------:R-:W-:Y:S01]  /*0f40*/  FMUL.FTZ R51, R27, -1.4426950216293334961 ;  /* 0xbfb8aa3b1b337820 */ /* 0x000fe20000410000 */
[----:B------:R-:W-:Y:S01]  /*0f50*/  IADD3 R8, R33, 0x3c00, RZ ;  /* 0x00003c0021087810 */ /* 0x000fe20007ffe0ff */
[C---:B------:R-:W-:Y:S01]  /*0f60*/  FADD.FTZ R20, -R22.reuse, R20 ;  /* 0x0000001416147221 */ /* 0x040fe20000010100 */
[----:B------:R-:W-:Y:S01]  /*0f70*/  FADD.FTZ R7, -R22, R7 ;  /* 0x0000000716077221 */ /* 0x000fe20000010100 */
[----:B------:R-:W-:Y:S01]  /*0f80*/  IADD3.X R15, R28, UR19, RZ, P1, !PT ;  /* 0x000000131c0f7c10 */ /* 0x000fe20008ffe4ff */
[----:B------:R-:W4:Y:S01]  /*0f90*/  MUFU.RCP R53, R53 ;  /* 0x0000003500357308 */ /* 0x000f220000001000 */
[----:B------:R-:W-:Y:S01]  /*0fa0*/  IADD3.X R17, R36, UR21, RZ, P0, !PT ;  /* 0x0000001524117c10 */ /* 0x000fe200087fe4ff */
[----:B0-----:R-:W-:Y:S01]  /*0fb0*/  FMUL.FTZ R11, R2, R9 ;  /* 0x00000009020b7220 */ /* 0x001fe20000410000 */
[----:B------:R-:W-:Y:S01]  /*0fc0*/  IADD3 R8, P1, R8, R6, RZ ;  /* 0x0000000608087210 */ /* 0x000fe20007f3e0ff */
[C---:B------:R-:W-:Y:S01]  /*0fd0*/  FMUL.FTZ R23, R2.reuse, R20 ;  /* 0x0000001402177220 */ /* 0x040fe20000410000 */
[----:B------:R-:W-:Y:S01]  /*0fe0*/  FMUL.FTZ R7, R2, R7 ;  /* 0x0000000702077220 */ /* 0x000fe20000410000 */
[----:B------:R-:W-:-:S02]  /*0ff0*/  FFMA.FTZ R36, R3, R11, R61 ;  /* 0x0000000b03247223 */ /* 0x000fc4000001003d */
[----:B------:R-:W0:Y:S01]  /*1000*/  MUFU.EX2 R51, R51 ;  /* 0x0000003300337308 */ /* 0x000e220000000800 */
[----:B-1----:R-:W-:Y:S01]  /*1010*/  FADD.FTZ R32, R32, 1 ;  /* 0x3f80000020207421 */ /* 0x002fe20000010000 */
[----:B----4-:R-:W-:Y:S01]  /*1020*/  FADD.FTZ R54, R54, 1 ;  /* 0x3f80000036367421 */ /* 0x010fe20000010000 */
[----:B------:R-:W-:Y:S01]  /*1030*/  FADD.FTZ R55, R55, 1 ;  /* 0x3f80000037377421 */ /* 0x000fe20000010000 */
[----:B------:R-:W-:Y:S01]  /*1040*/  IADD3.X R9, RZ, R26, RZ, P1, !PT ;  /* 0x0000001aff097210 */ /* 0x000fe20000ffe4ff */
[----:B------:R-:W-:Y:S01]  /*1050*/  FMUL.FTZ R47, R36, -1.4426950216293334961 ;  /* 0xbfb8aa3b242f7820 */ /* 0x000fe20000410000 */
[----:B------:R1:W-:Y:S01]  /*1060*/  STL [R1+0x5c], R11 ;  /* 0x00005c0b01007387 */ /* 0x0003e20000100800 */
[----:B------:R-:W-:Y:S01]  /*1070*/  FFMA.FTZ R37, R4, R7, R44 ;  /* 0x0000000704257223 */ /* 0x000fe2000001002c */
[----:B------:R4:W-:Y:S01]  /*1080*/  MUFU.RCP R56, R32 ;  /* 0x0000002000387308 */ /* 0x0009e20000001000 */
[----:B------:R-:W-:Y:S01]  /*1090*/  SHF.L.U64.HI R59, R8, 0x1, R9 ;  /* 0x00000001083b7819 */ /* 0x000fe20000010209 */
[----:B------:R0:W-:Y:S01]  /*10a0*/  STL [R1+0x40], R7 ;  /* 0x0000400701007387 */ /* 0x0001e20000100800 */
[----:B------:R-:W-:Y:S01]  /*10b0*/  FMUL.FTZ R9, R37, -1.4426950216293334961 ;  /* 0xbfb8aa3b25097820 */ /* 0x000fe20000410000 */
[----:B------:R-:W-:-:S02]  /*10c0*/  IMAD R52, R52, R57, UR8 ;  /* 0x0000000834347e24 */ /* 0x000fc4000f8e0239 */
[----:B------:R-:W2:Y:S01]  /*10d0*/  LDG.E.64.CONSTANT R14, desc[UR12][R14.64] ;  /* 0x0000000c0e0e7981 */ /* 0x000ea2000c1e9b00 */
[----:B-1----:R-:W-:Y:S01]  /*10e0*/  SHF.L.U32 R11, R8, 0x1, RZ ;  /* 0x00000001080b7819 */ /* 0x002fe200000006ff */
[----:B------:R-:W1:Y:S02]  /*10f0*/  MUFU.RCP R54, R54 ;  /* 0x0000003600367308 */ /* 0x000e640000001000 */
[----:B------:R-:W2:Y:S01]  /*1100*/  LDG.E.64.CONSTANT R16, desc[UR12][R16.64] ;  /* 0x0000000c10107981 */ /* 0x000ea2000c1e9b00 */
[--C-:B0-----:R-:W-:Y:S01]  /*1110*/  HADD2.F32 R7, -RZ, R24.reuse.H0_H0 ;  /* 0x20000018ff077230 */ /* 0x101fe20000004100 */
[----:B------:R-:W-:Y:S02]  /*1120*/  IADD3 R20, P0, R11, UR18, RZ ;  /* 0x000000120b147c10 */ /* 0x000fe4000ff1e0ff */
[----:B------:R-:W-:Y:S02]  /*1130*/  STL [R1+0x70], R11 ;  /* 0x0000700b01007387 */ /* 0x000fe40000100800 */
[----:B------:R-:W0:Y:S02]  /*1140*/  MUFU.RCP R55, R55 ;  /* 0x0000003700377308 */ /* 0x000e240000001000 */
[----:B------:R-:W-:Y:S01]  /*1150*/  STL [R1+0x6c], R59 ;  /* 0x00006c3b01007387 */ /* 0x000fe20000100800 */
[----:B------:R-:W-:Y:S01]  /*1160*/  HADD2.F32 R8, -RZ, R24.H1_H1 ;  /* 0x30000018ff087230 */ /* 0x000fe20000004100 */
[----:B------:R-:W-:-:S04]  /*1170*/  IADD3.X R21, R59, UR19, RZ, P0, !PT ;  /* 0x000000133b157c10 */ /* 0x000fc800087fe4ff */
[----:B------:R-:W0:Y:S01]  /*1180*/  MUFU.EX2 R47, R47 ;  /* 0x0000002f002f7308 */ /* 0x000e220000000800 */
[----:B------:R-:W-:Y:S01]  /*1190*/  STL [R1+0x58], R23 ;  /* 0x0000581701007387 */ /* 0x000fe20000100800 */
[----:B------:R-:W-:Y:S01]  /*11a0*/  FADD.FTZ R7, -R22, R7 ;  /* 0x0000000716077221 */ /* 0x000fe20000010100 */
[----:B----4-:R-:W-:Y:S01]  /*11b0*/  IADD3 R32, P0, R58, UR20, RZ ;  /* 0x000000143a207c10 */ /* 0x010fe2000ff1e0ff */
[----:B------:R-:W-:Y:S01]  /*11c0*/  FADD.FTZ R58, -R53, 1 ;  /* 0x3f800000353a7421 */ /* 0x000fe20000010100 */
[----:B------:R-:W-:-:S03]  /*11d0*/  FADD.FTZ R51, R51, 1 ;  /* 0x3f80000033337421 */ /* 0x000fc60000010000 */
[----:B------:R-:W4:Y:S01]  /*11e0*/  MUFU.EX2 R9, R9 ;  /* 0x0000000900097308 */ /* 0x000f220000000800 */
[----:B------:R-:W-:Y:S01]  /*11f0*/  FADD.FTZ R8, -R22, R8 ;  /* 0x0000000816087221 */ /* 0x000fe20000010100 */
[----:B------:R-:W-:Y:S01]  /*1200*/  FMUL.FTZ R7, R2, R7 ;  /* 0x0000000702077220 */ /* 0x000fe20000410000 */
[----:B------:R-:W-:Y:S01]  /*1210*/  IADD3 R57, R33, 0x4600, RZ ;  /* 0x0000460021397810 */ /* 0x000fe20007ffe0ff */
[----:B------:R-:W-:Y:S01]  /*1220*/  FFMA.FTZ R58, R50, R58, 1 ;  /* 0x3f800000323a7423 */ /* 0x000fe2000001003a */
[----:B------:R-:W-:Y:S01]  /*1230*/  FMUL.FTZ R8, R2, R8 ;  /* 0x0000000802087220 */ /* 0x000fe20000410000 */
[----:B------:R-:W-:Y:S01]  /*1240*/  IADD3.X R33, R28, UR21, RZ, P0, !PT ;  /* 0x000000151c217c10 */ /* 0x000fe200087fe4ff */
[----:B------:R-:W2:Y:S01]  /*1250*/  LDG.E.64.CONSTANT R20, desc[UR12][R20.64] ;  /* 0x0000000c14147981 */ /* 0x000ea2000c1e9b00 */
[----:B------:R4:W-:Y:S01]  /*1260*/  MUFU.RCP R50, R51 ;  /* 0x0000003300327308 */ /* 0x0009e20000001000 */
[----:B------:R-:W-:Y:S01]  /*1270*/  LEA R28, R49, R52, 0x3 ;  /* 0x00000034311c7211 */ /* 0x000fe200078e18ff */
[----:B-1----:R-:W-:Y:S01]  /*1280*/  FADD.FTZ R52, -R54, 1 ;  /* 0x3f80000036347421 */ /* 0x002fe20000010100 */
[----:B------:R1:W-:Y:S01]  /*1290*/  STL [R1+0x50], R7 ;  /* 0x0000500701007387 */ /* 0x0003e20000100800 */
[----:B------:R-:W-:Y:S01]  /*12a0*/  IADD3 R49, P0, R57, R6, RZ ;  /* 0x0000000639317210 */ /* 0x000fe20007f1e0ff */
[----:B0-----:R-:W-:Y:S01]  /*12b0*/  FADD.FTZ R6, -R55, 1 ;  /* 0x3f80000037067421 */ /* 0x001fe20000010100 */
[----:B------:R-:W-:Y:S01]  /*12c0*/  FADD.FTZ R47, R47, 1 ;  /* 0x3f8000002f2f7421 */ /* 0x000fe20000010000 */
[----:B----4-:R-:W-:Y:S01]  /*12d0*/  FADD.FTZ R9, R9, 1 ;  /* 0x3f80000009097421 */ /* 0x010fe20000010000 */
[----:B------:R-:W-:Y:S01]  /*12e0*/  FADD.FTZ R51, -R56, 1 ;  /* 0x3f80000038337421 */ /* 0x000fe20000010100 */
[----:B------:R0:W-:Y:S01]  /*12f0*/  STL [R1+0x48], R8 ;  /* 0x0000480801007387 */ /* 0x0001e20000100800 */
[----:B-1----:R-:W-:-:S02]  /*1300*/  FFMA.FTZ R7, R0, R7, R60 ;  /* 0x0000000700077223 */ /* 0x002fc4000001003c */
[----:B------:R-:W-:Y:S01]  /*1310*/  FFMA.FTZ R51, R45, R51, 1 ;  /* 0x3f8000002d337423 */ /* 0x000fe20000010033 */
[----:B------:R-:W-:Y:S01]  /*1320*/  FFMA.FTZ R52, R46, R52, 1 ;  /* 0x3f8000002e347423 */ /* 0x000fe20000010034 */
[----:B------:R-:W-:Y:S01]  /*1330*/  FFMA.FTZ R6, R41, R6, 1 ;  /* 0x3f80000029067423 */ /* 0x000fe20000010006 */
[----:B------:R-:W-:Y:S01]  /*1340*/  FMUL.FTZ R39, R7, -1.4426950216293334961 ;  /* 0xbfb8aa3b07277820 */ /* 0x000fe20000410000 */
[----:B------:R-:W-:Y:S01]  /*1350*/  MUFU.RCP R46, R47 ;  /* 0x0000002f002e7308 */ /* 0x000fe20000001000 */
[----:B------:R-:W-:Y:S02]  /*1360*/  HADD2.F32 R45, -RZ, R34.H0_H0 ;  /* 0x20000022ff2d7230 */ /* 0x000fe40000004100 */
[----:B------:R-:W-:Y:S01]  /*1370*/  FMUL.FTZ R41, R56, R51 ;  /* 0x0000003338297220 */ /* 0x000fe20000410000 */
[----:B------:R-:W-:Y:S01]  /*1380*/  FMUL.FTZ R55, R55, R6 ;  /* 0x0000000637377220 */ /* 0x000fe20000410000 */
[--C-:B------:R-:W-:Y:S02]  /*1390*/  HADD2.F32 R6, -RZ, R42.reuse.H0_H0 ;  /* 0x2000002aff067230 */ /* 0x100fe40000004100 */
[----:B------:R-:W-:Y:S01]  /*13a0*/  FMUL.FTZ R58, R53, R58 ;  /* 0x0000003a353a7220 */ /* 0x000fe20000410000 */
[----:B------:R-:W-:Y:S01]  /*13b0*/  FADD.FTZ R45, -R22, R45 ;  /* 0x0000002d162d7221 */ /* 0x000fe20000010100 */
[----:B------:R-:W4:Y:S01]  /*13c0*/  LDG.E.64.CONSTANT R32, desc[UR12][R32.64] ;  /* 0x0000000c20207981 */ /* 0x000f22000c1e9b00 */
[----:B------:R-:W-:Y:S01]  /*13d0*/  MUFU.EX2 R39, R39 ;  /* 0x0000002700277308 */ /* 0x000fe20000000800 */
[----:B------:R-:W-:Y:S01]  /*13e0*/  FMUL.FTZ R6, R6, R58 ;  /* 0x0000003a06067220 */ /* 0x000fe20000410000 */
[----:B------:R-:W-:-:S06]  /*13f0*/  HADD2.F32 R42, -RZ, R42.H1_H1 ;  /* 0x3000002aff2a7230 */ /* 0x000fcc0000004100 */
[----:B------:R-:W1:Y:S01]  /*1400*/  MUFU.RCP R47, R9 ;  /* 0x00000009002f7308 */ /* 0x000e620000001000 */
[----:B0-----:R-:W-:Y:S01]  /*1410*/  FFMA.FTZ R8, R3, R8, R61 ;  /* 0x0000000803087223 */ /* 0x001fe2000001003d */
[----:B------:R-:W-:Y:S01]  /*1420*/  FMUL.FTZ R52, R54, R52 ;  /* 0x0000003436347220 */ /* 0x000fe20000410000 */
[----:B------:R-:W-:Y:S02]  /*1430*/  IADD3.X R26, RZ, R26, RZ, P0, !PT ;  /* 0x0000001aff1a7210 */ /* 0x000fe400007fe4ff */
[----:B------:R-:W-:Y:S02]  /*1440*/  FMUL.FTZ R40, R8, -1.4426950216293334961 ;  /* 0xbfb8aa3b08287820 */ /* 0x000fe40000410000 */
[----:B------:R-:W-:-:S04]  /*1450*/  SHF.L.U64.HI R53, R49, 0x1, R26 ;  /* 0x0000000131357819 */ /* 0x000fc8000001021a */
[----:B------:R-:W-:Y:S01]  /*1460*/  MUFU.EX2 R40, R40 ;  /* 0x0000002800287308 */ /* 0x000fe20000000800 */
[----:B------:R-:W-:Y:S01]  /*1470*/  SHF.L.U32 R54, R49, 0x1, RZ ;  /* 0x0000000131367819 */ /* 0x000fe200000006ff */
[----:B-1----:R-:W-:-:S04]  /*1480*/  FADD.FTZ R26, -R47, 1 ;  /* 0x3f8000002f1a7421 */ /* 0x002fc80000010100 */
[----:B------:R-:W-:Y:S01]  /*1490*/  FFMA.FTZ R49, R37, R26, 1 ;  /* 0x3f80000025317423 */ /* 0x000fe2000001001a */
[----:B------:R-:W-:-:S05]  /*14a0*/  HADD2.F32 R34, -RZ, R34.H1_H1 ;  /* 0x30000022ff227230 */ /* 0x000fca0000004100 */
[----:B------:R-:W-:Y:S01]  /*14b0*/  FADD.FTZ R34, -R22, R34 ;  /* 0x0000002216227221 */ /* 0x000fe20000010100 */
[----:B------:R-:W-:Y:S01]  /*14c0*/  IADD3 R26, P0, R54, UR18, RZ ;  /* 0x00000012361a7c10 */ /* 0x000fe2000ff1e0ff */
[----:B---3--:R-:W-:-:S04]  /*14d0*/  FFMA.FTZ R38, R5, R23, R29 ;  /* 0x0000001705267223 */ /* 0x008fc8000001001d */
[----:B------:R-:W-:Y:S01]  /*14e0*/  FMUL.FTZ R48, R38, -1.4426950216293334961 ;  /* 0xbfb8aa3b26307820 */ /* 0x000fe20000410000 */
[----:B------:R-:W-:-:S05]  /*14f0*/  HADD2.F32 R23, -RZ, R25.H0_H0 ;  /* 0x20000019ff177230 */ /* 0x000fca0000004100 */
[----:B------:R-:W0:Y:S01]  /*1500*/  MUFU.EX2 R48, R48 ;  /* 0x0000003000307308 */ /* 0x000e220000000800 */
[----:B------:R-:W-:Y:S01]  /*1510*/  FADD.FTZ R23, -R22, R23 ;  /* 0x0000001716177221 */ /* 0x000fe20000010100 */
[----:B------:R-:W-:-:S03]  /*1520*/  HADD2.F32 R25, -RZ, R25.H1_H1 ;  /* 0x30000019ff197230 */ /* 0x000fc60000004100 */
[----:B------:R-:W-:Y:S02]  /*1530*/  FMUL.FTZ R23, R2, R23 ;  /* 0x0000001702177220 */ /* 0x000fe40000410000 */
[----:B------:R-:W-:-:S03]  /*1540*/  FADD.FTZ R25, -R22, R25 ;  /* 0x0000001916197221 */ /* 0x000fc60000010100 */
[----:B------:R1:W-:Y:S01]  /*1550*/  STL [R1+0x38], R23 ;  /* 0x0000381701007387 */ /* 0x0003e20000100800 */
[----:B------:R-:W-:Y:S01]  /*1560*/  FMUL.FTZ R24, R2, R25 ;  /* 0x0000001902187220 */ /* 0x000fe20000410000 */
[----:B0-----:R-:W-:Y:S01]  /*1570*/  FADD.FTZ R51, R48, 1 ;  /* 0x3f80000030337421 */ /* 0x001fe20000010000 */
[----:B-1----:R-:W-:-:S03]  /*1580*/  FFMA.FTZ R23, R4, R23, R44 ;  /* 0x0000001704177223 */ /* 0x002fc6000001002c */
[----:B------:R0:W-:Y:S01]  /*1590*/  STL [R1+0x24], R24 ;  /* 0x0000241801007387 */ /* 0x0001e20000100800 */
[----:B------:R-:W-:Y:S01]  /*15a0*/  FMUL.FTZ R44, R23, -1.4426950216293334961 ;  /* 0xbfb8aa3b172c7820 */ /* 0x000fe20000410000 */
[----:B------:R-:W1:Y:S02]  /*15b0*/  MUFU.RCP R51, R51 ;  /* 0x0000003300337308 */ /* 0x000e640000001000 */
[----:B------:R3:W-:Y:S01]  /*15c0*/  STL [R1+0xa4], R28 ;  /* 0x0000a41c01007387 */ /* 0x0007e20000100800 */
[----:B0-----:R-:W-:-:S05]  /*15d0*/  FFMA.FTZ R24, R5, R24, R29 ;  /* 0x0000001805187223 */ /* 0x001fca000001001d */
[----:B------:R-:W0:Y:S01]  /*15e0*/  MUFU.EX2 R44, R44 ;  /* 0x0000002c002c7308 */ /* 0x000e220000000800 */
[----:B---3--:R-:W-:Y:S01]  /*15f0*/  FMUL.FTZ R28, R2, R45 ;  /* 0x0000002d021c7220 */ /* 0x008fe20000410000 */
[----:B------:R-:W-:Y:S01]  /*1600*/  FMUL.FTZ R25, R24, -1.4426950216293334961 ;  /* 0xbfb8aa3b18197820 */ /* 0x000fe20000410000 */
[--C-:B------:R-:W-:Y:S02]  /*1610*/  HADD2.F32 R45, -RZ, R43.reuse.H0_H0 ;  /* 0x2000002bff2d7230 */ /* 0x100fe40000004100 */
[----:B------:R-:W-:Y:S01]  /*1620*/  HADD2.F32 R48, -RZ, R43.H1_H1 ;  /* 0x3000002bff307230 */ /* 0x000fe20000004100 */
[----:B------:R-:W-:Y:S01]  /*1630*/  STL [R1+0x20], R28 ;  /* 0x0000201c01007387 */ /* 0x000fe20000100800 */
[----:B------:R-:W-:Y:S01]  /*1640*/  FMUL.FTZ R43, R42, R52 ;  /* 0x000000342a2b7220 */ /* 0x000fe20000410000 */
[----:B------:R-:W3:Y:S02]  /*1650*/  MUFU.EX2 R25, R25 ;  /* 0x0000001900197308 */ /* 0x000ee40000000800 */
[----:B------:R1:W-:Y:S01]  /*1660*/  STL [R1+0x114], R6 ;  /* 0x0001140601007387 */ /* 0x0003e20000100800 */
[----:B------:R-:W-:-:S04]  /*1670*/  FADD.FTZ R52, -R46, 1 ;  /* 0x3f8000002e347421 */ /* 0x000fc80000010100 */
[----:B------:R-:W-:Y:S01]  /*1680*/  FFMA.FTZ R52, R36, R52, 1 ;  /* 0x3f80000024347423 */ /* 0x000fe20000010034 */
[----:B-1----:R-:W4:Y:S01]  /*1690*/  LDL.LU R6, [R1] ;  /* 0x0000000001067983 */ /* 0x002f220000300800 */
[----:B------:R-:W-:Y:S01]  /*16a0*/  FADD.FTZ R36, R39, 1 ;  /* 0x3f80000027247421 */ /* 0x000fe20000010000 */
[----:B------:R-:W-:Y:S01]  /*16b0*/  FADD.FTZ R39, -R51, 1 ;  /* 0x3f80000033277421 */ /* 0x000fe20000010100 */
[----:B0-----:R-:W-:-:S03]  /*16c0*/  FADD.FTZ R44, R44, 1 ;  /* 0x3f8000002c2c7421 */ /* 0x001fc60000010000 */
[----:B------:R-:W-:Y:S01]  /*16d0*/  FFMA.FTZ R37, R38, R39, 1 ;  /* 0x3f80000026257423 */ /* 0x000fe20000010027 */
[----:B------:R-:W0:Y:S01]  /*16e0*/  MUFU.RCP R36, R36 ;  /* 0x0000002400247308 */ /* 0x000e220000001000 */
[----:B------:R-:W-:Y:S01]  /*16f0*/  FMUL.FTZ R39, R46, R52 ;  /* 0x000000342e277220 */ /* 0x000fe20000410000 */
[----:B------:R-:W-:Y:S01]  /*1700*/  FMUL.FTZ R41, R48, R41 ;  /* 0x0000002930297220 */ /* 0x000fe20000410000 */
[----:B------:R-:W-:Y:S01]  /*1710*/  FADD.FTZ R48, -R50, 1 ;  /* 0x3f80000032307421 */ /* 0x000fe20000010100 */
[----:B------:R-:W-:-:S04]  /*1720*/  FMUL.FTZ R38, R47, R49 ;  /* 0x000000312f267220 */ /* 0x000fc80000410000 */
[----:B------:R1:W2:Y:S01]  /*1730*/  MUFU.RCP R46, R44 ;  /* 0x0000002c002e7308 */ /* 0x0002a20000001000 */
[----:B---3--:R-:W-:Y:S01]  /*1740*/  FADD.FTZ R25, R25, 1 ;  /* 0x3f80000019197421 */ /* 0x008fe20000010000 */
[--C-:B------:R-:W-:Y:S02]  /*1750*/  HADD2.F32 R47, -RZ, R35.reuse.H1_H1 ;  /* 0x30000023ff2f7230 */ /* 0x100fe40000004100 */
[----:B------:R-:W-:Y:S01]  /*1760*/  FFMA.FTZ R27, R27, R48, 1 ;  /* 0x3f8000001b1b7423 */ /* 0x000fe20000010030 */
[----:B------:R-:W-:Y:S01]  /*1770*/  FADD.FTZ R48, R40, 1 ;  /* 0x3f80000028307421 */ /* 0x000fe20000010000 */
[----:B------:R-:W-:Y:S02]  /*1780*/  HADD2.F32 R49, -RZ, R35.H0_H0 ;  /* 0x20000023ff317230 */ /* 0x000fe40000004100 */
[----:B------:R-:W-:Y:S01]  /*1790*/  FADD.FTZ R47, -R22, R47 ;  /* 0x0000002f162f7221 */ /* 0x000fe20000010100 */
[----:B------:R-:W-:Y:S01]  /*17a0*/  FMUL.FTZ R40, R50, R27 ;  /* 0x0000001b32287220 */ /* 0x000fe20000410000 */
[----:B------:R-:W3:Y:S01]  /*17b0*/  MUFU.RCP R25, R25 ;  /* 0x0000001900197308 */ /* 0x000ee20000001000 */
[----:B------:R-:W-:Y:S01]  /*17c0*/  FFMA.FTZ R9, R0, R28, R60 ;  /* 0x0000001c00097223 */ /* 0x000fe2000001003c */
[----:B------:R-:W-:-:S02]  /*17d0*/  HADD2.F32 R50, -RZ, R31.H1_H1 ;  /* 0x3000001fff327230 */ /* 0x000fc40000004100 */
[----:B------:R-:W-:Y:S01]  /*17e0*/  FMUL.FTZ R37, R51, R37 ;  /* 0x0000002533257220 */ /* 0x000fe20000410000 */
[C---:B------:R-:W-:Y:S01]  /*17f0*/  FMUL.FTZ R28, R2.reuse, R34 ;  /* 0x00000022021c7220 */ /* 0x040fe20000410000 */
[----:B------:R-:W-:Y:S01]  /*1800*/  FMUL.FTZ R51, R2, R47 ;  /* 0x0000002f02337220 */ /* 0x000fe20000410000 */
[--C-:B------:R-:W-:Y:S02]  /*1810*/  HADD2.F32 R34, -RZ, R30.reuse.H0_H0 ;  /* 0x2000001eff227230 */ /* 0x100fe40000004100 */
[----:B------:R-:W-:Y:S01]  /*1820*/  FADD.FTZ R49, -R22, R49 ;  /* 0x0000003116317221 */ /* 0x000fe20000010100 */
[----:B------:R-:W-:Y:S01]  /*1830*/  HADD2.F32 R47, -RZ, R31.H0_H0 ;  /* 0x2000001fff2f7230 */ /* 0x000fe20000004100 */
[----:B------:R-:W-:Y:S01]  /*1840*/  STL [R1+0x68], R53 ;  /* 0x0000683501007387 */ /* 0x000fe20000100800 */
[----:B------:R-:W-:Y:S02]  /*1850*/  HADD2.F32 R30, -RZ, R30.H1_H1 ;  /* 0x3000001eff1e7230 */ /* 0x000fe40000004100 */
[----:B0-----:R-:W-:Y:S01]  /*1860*/  FADD.FTZ R31, -R36, 1 ;  /* 0x3f800000241f7421 */ /* 0x001fe20000010100 */
[----:B------:R-:W-:Y:S01]  /*1870*/  FMUL.FTZ R37, R50, R37 ;  /* 0x0000002532257220 */ /* 0x000fe20000410000 */
[----:B------:R-:W-:Y:S01]  /*1880*/  STL [R1+0x64], R54 ;  /* 0x0000643601007387 */ /* 0x000fe20000100800 */
[----:B-1----:R-:W-:Y:S01]  /*1890*/  FFMA.FTZ R44, R3, R28, R61 ;  /* 0x0000001c032c7223 */ /* 0x002fe2000001003d */
[----:B--2---:R-:W-:-:S02]  /*18a0*/  FADD.FTZ R50, -R46, 1 ;  /* 0x3f8000002e327421 */ /* 0x004fc40000010100 */
[----:B------:R0:W-:Y:S01]  /*18b0*/  STL [R1+0x14], R28 ;  /* 0x0000141c01007387 */ /* 0x0001e20000100800 */
[----:B------:R-:W-:Y:S01]  /*18c0*/  FFMA.FTZ R31, R7, R31, 1 ;  /* 0x3f800000071f7423 */ /* 0x000fe2000001001f */
[----:B------:R-:W-:Y:S01]  /*18d0*/  FMUL.FTZ R39, R30, R39 ;  /* 0x000000271e277220 */ /* 0x000fe20000410000 */
[----:B------:R-:W-:Y:S01]  /*18e0*/  FFMA.FTZ R50, R23, R50, 1 ;  /* 0x3f80000017327423 */ /* 0x000fe20000010032 */
[----:B------:R-:W-:Y:S02]  /*18f0*/  HADD2.F32 R23, -RZ, R18.H0_H0 ;  /* 0x20000012ff177230 */ /* 0x000fe40000004100 */
[----:B------:R-:W-:Y:S01]  /*1900*/  FMUL.FTZ R36, R36, R31 ;  /* 0x0000001f24247220 */ /* 0x000fe20000410000 */
[----:B0-----:R-:W-:Y:S01]  /*1910*/  FMUL.FTZ R28, R2, R49 ;  /* 0x00000031021c7220 */ /* 0x001fe20000410000 */
[----:B------:R-:W-:Y:S01]  /*1920*/  FFMA.FTZ R30, R5, R51, R29 ;  /* 0x00000033051e7223 */ /* 0x000fe2000001001d */
[----:B------:R-:W-:-:S03]  /*1930*/  FMUL.FTZ R38, R47, R38 ;  /* 0x000000262f267220 */ /* 0x000fc60000410000 */
[----:B------:R-:W-:Y:S01]  /*1940*/  STL [R1+0x10], R28 ;  /* 0x0000101c01007387 */ /* 0x000fe20000100800 */
[----:B------:R-:W-:-:S03]  /*1950*/  FMUL.FTZ R36, R23, R36 ;  /* 0x0000002417247220 */ /* 0x000fc60000410000 */
[----:B------:R-:W-:Y:S04]  /*1960*/  STL [R1+0xf8], R28 ;  /* 0x0000f81c01007387 */ /* 0x000fe80000100800 */
[----:B------:R-:W-:Y:S04]  /*1970*/  STL [R1+0x10c], R39 ;  /* 0x00010c2701007387 */ /* 0x000fe80000100800 */
[----:B------:R3:W-:Y:S01]  /*1980*/  STL [R1+0xc], R51 ;  /* 0x00000c3301007387 */ /* 0x0007e20000100800 */
[----:B------:R-:W-:-:S03]  /*1990*/  IADD3.X R27, R53, UR19, RZ, P0, !PT ;  /* 0x00000013351b7c10 */ /* 0x000fc600087fe4ff */
[----:B------:R-:W-:Y:S01]  /*19a0*/  STL [R1+0x108], R38 ;  /* 0x0001082601007387 */ /* 0x000fe20000100800 */
[----:B---3--:R-:W-:-:S03]  /*19b0*/  FADD.FTZ R51, -R25, 1 ;  /* 0x3f80000019337421 */ /* 0x008fc60000010100 */
[----:B------:R-:W-:Y:S01]  /*19c0*/  STL [R1+0x104], R36 ;  /* 0x0001042401007387 */ /* 0x000fe20000100800 */
[----:B------:R-:W-:Y:S01]  /*19d0*/  FFMA.FTZ R51, R24, R51, 1 ;  /* 0x3f80000018337423 */ /* 0x000fe20000010033 */
[----:B------:R-:W-:Y:S02]  /*19e0*/  IADD3 R24, P0, R11, UR20, RZ ;  /* 0x000000140b187c10 */ /* 0x000fe4000ff1e0ff */
[----:B------:R-:W2:Y:S04]  /*19f0*/  LDG.E.64.CONSTANT R26, desc[UR12][R26.64] ;  /* 0x0000000c1a1a7981 */ /* 0x000ea8000c1e9b00 */
[----:B------:R-:W3:Y:S01]  /*1a00*/  LDL.LU R11, [R1+0x118] ;  /* 0x00011800010b7983 */ /* 0x000ee20000300800 */
[----:B------:R-:W0:Y:S01]  /*1a10*/  MUFU.RCP R48, R48 ;  /* 0x0000003000307308 */ /* 0x000e220000001000 */
[----:B------:R-:W-:Y:S01]  /*1a20*/  FMUL.FTZ R42, R45, R55 ;  /* 0x000000372d2a7220 */ /* 0x000fe20000410000 */
[----:B------:R-:W-:Y:S01]  /*1a30*/  FMUL.FTZ R45, R9, -1.4426950216293334961 ;  /* 0xbfb8aa3b092d7820 */ /* 0x000fe20000410000 */
[----:B------:R-:W-:Y:S01]  /*1a40*/  FMUL.FTZ R40, R34, R40 ;  /* 0x0000002822287220 */ /* 0x000fe20000410000 */
[----:B------:R-:W-:-:S04]  /*1a50*/  FMUL.FTZ R35, R44, -1.4426950216293334961 ;  /* 0xbfb8aa3b2c237820 */ /* 0x000fc80000410000 */
[----:B------:R-:W1:Y:S01]  /*1a60*/  MUFU.EX2 R45, R45 ;  /* 0x0000002d002d7308 */ /* 0x000e620000000800 */
[----:B------:R-:W-:Y:S01]  /*1a70*/  FMUL.FTZ R47, R30, -1.4426950216293334961 ;  /* 0xbfb8aa3b1e2f7820 */ /* 0x000fe20000410000 */
[----:B0-----:R-:W-:-:S06]  /*1a80*/  FADD.FTZ R7, -R48, 1 ;  /* 0x3f80000030077421 */ /* 0x001fcc0000010100 */
[----:B------:R-:W0:Y:S01]  /*1a90*/  MUFU.EX2 R35, R35 ;  /* 0x0000002300237308 */ /* 0x000e220000000800 */
[----:B------:R-:W-:Y:S01]  /*1aa0*/  FFMA.FTZ R7, R8, R7, 1 ;  /* 0x3f80000008077423 */ /* 0x000fe20000010007 */
[----:B------:R-:W-:Y:S01]  /*1ab0*/  FMUL.FTZ R8, R25, R51 ;  /* 0x0000003319087220 */ /* 0x000fe20000410000 */
[----:B------:R-:W-:-:S05]  /*1ac0*/  IADD3.X R25, R59, UR21, RZ, P0, !PT ;  /* 0x000000153b197c10 */ /* 0x000fca00087fe4ff */
[----:B------:R-:W0:Y:S01]  /*1ad0*/  MUFU.EX2 R47, R47 ;  /* 0x0000002f002f7308 */ /* 0x000e220000000800 */
[----:B------:R-:W2:Y:S01]  /*1ae0*/  LDG.E.64.CONSTANT R24, desc[UR12][R24.64] ;  /* 0x0000000c18187981 */ /* 0x000ea2000c1e9b00 */
[----:B-1----:R-:W-:Y:S01]  /*1af0*/  FADD.FTZ R45, R45, 1 ;  /* 0x3f8000002d2d7421 */ /* 0x002fe20000010000 */
[----:B------:R-:W-:Y:S01]  /*1b00*/  FMUL.FTZ R7, R48, R7 ;  /* 0x0000000730077220 */ /* 0x000fe20000410000 */
[----:B------:R-:W-:-:S04]  /*1b10*/  HADD2.F32 R18, -RZ, R18.H1_H1 ;  /* 0x30000012ff127230 */ /* 0x000fc80000004100 */
[----:B------:R-:W1:Y:S01]  /*1b20*/  MUFU.RCP R48, R45 ;  /* 0x0000002d00307308 */ /* 0x000e620000001000 */
[----:B0-----:R-:W-:Y:S01]  /*1b30*/  FADD.FTZ R31, R35, 1 ;  /* 0x3f800000231f7421 */ /* 0x001fe20000010000 */
[----:B------:R-:W-:Y:S01]  /*1b40*/  FMUL.FTZ R50, R46, R50 ;  /* 0x000000322e327220 */ /* 0x000fe20000410000 */
[----:B------:R-:W-:Y:S01]  /*1b50*/  FMUL.FTZ R35, R18, R7 ;  /* 0x0000000712237220 */ /* 0x000fe20000410000 */
[----:B------:R-:W-:Y:S02]  /*1b60*/  HADD2.F32 R18, -RZ, R10.H0_H0 ;  /* 0x2000000aff127230 */ /* 0x000fe40000004100 */
[----:B------:R-:W-:-:S03]  /*1b70*/  HADD2.F32 R23, -RZ, R19.H0_H0 ;  /* 0x20000013ff177230 */ /* 0x000fc60000004100 */
[----:B------:R-:W-:Y:S01]  /*1b80*/  FADD.FTZ R18, -R22, R18 ;  /* 0x0000001216127221 */ /* 0x000fe20000010100 */
[----:B------:R-:W-:Y:S01]  /*1b90*/  FADD.FTZ R47, R47, 1 ;  /* 0x3f8000002f2f7421 */ /* 0x000fe20000010000 */
[----:B------:R-:W-:Y:S02]  /*1ba0*/  HADD2.F32 R19, -RZ, R19.H1_H1 ;  /* 0x30000013ff137230 */ /* 0x000fe40000004100 */
[----:B------:R-:W-:-:S03]  /*1bb0*/  HADD2.F32 R59, -RZ, R10.H1_H1 ;  /* 0x3000000aff3b7230 */ /* 0x000fc60000004100 */
[----:B------:R-:W-:Y:S01]  /*1bc0*/  FMUL.FTZ R8, R19, R8 ;  /* 0x0000000813087220 */ /* 0x000fe20000410000 */
[----:B------:R-:W-:Y:S01]  /*1bd0*/  MUFU.RCP R47, R47 ;  /* 0x0000002f002f7308 */ /* 0x000fe20000001000 */
[----:B-1----:R-:W-:Y:S01]  /*1be0*/  FADD.FTZ R45, -R48, 1 ;  /* 0x3f800000302d7421 */ /* 0x002fe20000010100 */
[----:B------:R-:W-:-:S03]  /*1bf0*/  FADD.FTZ R59, -R22, R59 ;  /* 0x0000003b163b7221 */ /* 0x000fc60000010100 */
[----:B------:R-:W-:-:S03]  /*1c00*/  FFMA.FTZ R45, R9, R45, 1 ;  /* 0x3f800000092d7423 */ /* 0x000fc6000001002d */
[----:B------:R-:W0:Y:S01]  /*1c10*/  MUFU.RCP R31, R31 ;  /* 0x0000001f001f7308 */ /* 0x000e220000001000 */
[----:B------:R-:W-:Y:S01]  /*1c20*/  FMUL.FTZ R59, R2, R59 ;  /* 0x0000003b023b7220 */ /* 0x000fe20000410000 */
[----:B------:R-:W-:-:S03]  /*1c30*/  FMUL.FTZ R7, R23, R50 ;  /* 0x0000003217077220 */ /* 0x000fc60000410000 */
[----:B------:R-:W-:Y:S01]  /*1c40*/  FFMA.FTZ R23, R3, R59, R61 ;  /* 0x0000003b03177223 */ /* 0x000fe2000001003d */
[----:B------:R-:W-:Y:S01]  /*1c50*/  FMUL.FTZ R48, R48, R45 ;  /* 0x0000002d30307220 */ /* 0x000fe20000410000 */
[----:B0-----:R-:W-:-:S04]  /*1c60*/  FADD.FTZ R10, -R31, 1 ;  /* 0x3f8000001f0a7421 */ /* 0x001fc80000010100 */
[----:B------:R-:W-:-:S04]  /*1c70*/  FFMA.FTZ R10, R44, R10, 1 ;  /* 0x3f8000002c0a7423 */ /* 0x000fc8000001000a */
[----:B------:R-:W-:Y:S01]  /*1c80*/  FMUL.FTZ R10, R31, R10 ;  /* 0x0000000a1f0a7220 */ /* 0x000fe20000410000 */
[----:B------:R-:W-:-:S05]  /*1c90*/  HADD2.F32 R50, -RZ, R14.H0_H0 ;  /* 0x2000000eff327230 */ /* 0x000fca0000004100 */
[----:B------:R-:W-:-:S04]  /*1ca0*/  FADD.FTZ R50, -R22, R50 ;  /* 0x0000003216327221 */ /* 0x000fc80000010100 */
[----:B------:R-:W-:Y:S01]  /*1cb0*/  FMUL.FTZ R56, R2, R50 ;  /* 0x0000003202387220 */ /* 0x000fe20000410000 */
[----:B----4-:R-:W-:-:S04]  /*1cc0*/  FFMA.FTZ R34, R4, R28, R6 ;  /* 0x0000001c04227223 */ /* 0x010fc80000010006 */
[----:B------:R-:W-:-:S06]  /*1cd0*/  FMUL.FTZ R49, R34, -1.4426950216293334961 ;  /* 0xbfb8aa3b22317820 */ /* 0x000fcc0000410000 */
[----:B------:R-:W0:Y:S01]  /*1ce0*/  MUFU.EX2 R49, R49 ;  /* 0x0000003100317308 */ /* 0x000e220000000800 */
[----:B------:R-:W-:Y:S01]  /*1cf0*/  FMUL.FTZ R28, R2, R18 ;  /* 0x00000012021c7220 */ /* 0x000fe20000410000 */
[----:B0-----:R-:W-:-:S06]  /*1d00*/  FADD.FTZ R46, R49, 1 ;  /* 0x3f800000312e7421 */ /* 0x001fcc0000010000 */
[----:B------:R-:W0:Y:S01]  /*1d10*/  MUFU.RCP R46, R46 ;  /* 0x0000002e002e7308 */ /* 0x000e220000001000 */
[----:B------:R-:W-:-:S04]  /*1d20*/  FFMA.FTZ R19, R0, R28, R60 ;  /* 0x0000001c00137223 */ /* 0x000fc8000001003c */
[----:B------:R-:W-:-:S06]  /*1d30*/  FMUL.FTZ R9, R19, -1.4426950216293334961 ;  /* 0xbfb8aa3b13097820 */ /* 0x000fcc0000410000 */
[----:B------:R-:W1:Y:S01]  /*1d40*/  MUFU.EX2 R9, R9 ;  /* 0x0000000900097308 */ /* 0x000e620000000800 */
[----:B0-----:R-:W-:Y:S01]  /*1d50*/  FADD.FTZ R18, -R46, 1 ;  /* 0x3f8000002e127421 */ /* 0x001fe20000010100 */
[----:B------:R-:W-:-:S04]  /*1d60*/  FADD.FTZ R49, -R47, 1 ;  /* 0x3f8000002f317421 */ /* 0x000fc80000010100 */
[----:B------:R-:W-:-:S04]  /*1d70*/  FFMA.FTZ R49, R30, R49, 1 ;  /* 0x3f8000001e317423 */ /* 0x000fc80000010031 */
[----:B------:R-:W-:Y:S01]  /*1d80*/  FMUL.FTZ R47, R47, R49 ;  /* 0x000000312f2f7220 */ /* 0x000fe20000410000 */
[--C-:B------:R-:W-:Y:S02]  /*1d90*/  HADD2.F32 R49, -RZ, R12.reuse.H0_H0 ;  /* 0x2000000cff317230 */ /* 0x100fe40000004100 */
[----:B-1----:R-:W-:Y:S01]  /*1da0*/  FADD.FTZ R51, R9, 1 ;  /* 0x3f80000009337421 */ /* 0x002fe20000010000 */
[----:B------:R-:W-:Y:S02]  /*1db0*/  HADD2.F32 R12, -RZ, R12.H1_H1 ;  /* 0x3000000cff0c7230 */ /* 0x000fe40000004100 */
[----:B------:R-:W-:Y:S01]  /*1dc0*/  FMUL.FTZ R9, R49, R48 ;  /* 0x0000003031097220 */ /* 0x000fe20000410000 */
[--C-:B---3--:R-:W-:Y:S02]  /*1dd0*/  HADD2.F32 R58, -RZ, R11.reuse.H0_H0 ;  /* 0x2000000bff3a7230 */ /* 0x108fe40000004100 */
[----:B------:R-:W-:Y:S02]  /*1de0*/  HADD2.F32 R57, -RZ, R11.H1_H1 ;  /* 0x3000000bff397230 */ /* 0x000fe40000004100 */
[----:B------:R-:W-:Y:S01]  /*1df0*/  FFMA.FTZ R11, R34, R18, 1 ;  /* 0x3f800000220b7423 */ /* 0x000fe20000010012 */
[----:B------:R-:W-:Y:S01]  /*1e00*/  FADD.FTZ R58, -R22, R58 ;  /* 0x0000003a163a7221 */ /* 0x000fe20000010100 */
[----:B------:R-:W-:-:S03]  /*1e10*/  FMUL.FTZ R18, R23, -1.4426950216293334961 ;  /* 0xbfb8aa3b17127820 */ /* 0x000fc60000410000 */
[----:B------:R-:W-:Y:S01]  /*1e20*/  FMUL.FTZ R58, R2, R58 ;  /* 0x0000003a023a7220 */ /* 0x000fe20000410000 */
[----:B------:R-:W-:Y:S02]  /*1e30*/  FADD.FTZ R57, -R22, R57 ;  /* 0x0000003916397221 */ /* 0x000fe40000010100 */
[----:B------:R-:W0:Y:S01]  /*1e40*/  MUFU.EX2 R18, R18 ;  /* 0x0000001200127308 */ /* 0x000e220000000800 */
[----:B------:R-:W-:Y:S01]  /*1e50*/  FFMA.FTZ R34, R4, R58, R6 ;  /* 0x0000003a04227223 */ /* 0x000fe20000010006 */
[----:B------:R-:W-:-:S03]  /*1e60*/  FMUL.FTZ R57, R2, R57 ;  /* 0x0000003902397220 */ /* 0x000fc60000410000 */
[----:B------:R-:W-:Y:S01]  /*1e70*/  FMUL.FTZ R45, R34, -1.4426950216293334961 ;  /* 0xbfb8aa3b222d7820 */ /* 0x000fe20000410000 */
[----:B------:R-:W-:Y:S01]  /*1e80*/  FFMA.FTZ R44, R5, R57, R29 ;  /* 0x00000039052c7223 */ /* 0x000fe2000001001d */
[----:B------:R-:W-:Y:S01]  /*1e90*/  FMUL.FTZ R11, R46, R11 ;  /* 0x0000000b2e0b7220 */ /* 0x000fe20000410000 */
[----:B------:R-:W-:Y:S02]  /*1ea0*/  MUFU.RCP R48, R51 ;  /* 0x0000003300307308 */ /* 0x000fe40000001000 */
[----:B------:R-:W-:Y:S01]  /*1eb0*/  FMUL.FTZ R46, R44, -1.4426950216293334961 ;  /* 0xbfb8aa3b2c2e7820 */ /* 0x000fe20000410000 */
[----:B------:R-:W-:Y:S01]  /*1ec0*/  FMUL.FTZ R10, R12, R10 ;  /* 0x0000000a0c0a7220 */ /* 0x000fe20000410000 */
[----:B------:R-:W-:-:S04]  /*1ed0*/  HADD2.F32 R12, -RZ, R13.H0_H0 ;  /* 0x2000000dff0c7230 */ /* 0x000fc80000004100 */
[----:B------:R-:W1:Y:S01]  /*1ee0*/  MUFU.EX2 R45, R45 ;  /* 0x0000002d002d7308 */ /* 0x000e620000000800 */
[----:B0-----:R-:W-:Y:S01]  /*1ef0*/  FADD.FTZ R18, R18, 1 ;  /* 0x3f80000012127421 */ /* 0x001fe20000010000 */
[----:B------:R-:W-:Y:S01]  /*1f00*/  FMUL.FTZ R11, R12, R11 ;  /* 0x0000000b0c0b7220 */ /* 0x000fe20000410000 */
[----:B------:R-:W-:-:S05]  /*1f10*/  HADD2.F32 R12, -RZ, R13.H1_H1 ;  /* 0x3000000dff0c7230 */ /* 0x000fca0000004100 */
[----:B------:R-:W0:Y:S01]  /*1f20*/  MUFU.EX2 R46, R46 ;  /* 0x0000002e002e7308 */ /* 0x000e220000000800 */
[----:B------:R-:W-:Y:S01]  /*1f30*/  FMUL.FTZ R12, R12, R47 ;  /* 0x0000002f0c0c7220 */ /* 0x000fe20000410000 */
[----:B------:R-:W-:-:S06]  /*1f40*/  HADD2.F32 R47, -RZ, R14.H1_H1 ;  /* 0x3000000eff2f7230 */ /* 0x000fcc0000004100 */
[----:B------:R3:W4:Y:S01]  /*1f50*/  MUFU.RCP R49, R18 ;  /* 0x0000001200317308 */ /* 0x0007220000001000 */
[----:B-1----:R-:W-:Y:S01]  /*1f60*/  FADD.FTZ R14, R45, 1 ;  /* 0x3f8000002d0e7421 */ /* 0x002fe20000010000 */
[----:B------:R-:W-:Y:S01]  /*1f70*/  FADD.FTZ R45, -R48, 1 ;  /* 0x3f800000302d7421 */ /* 0x000fe20000010100 */
[----:B------:R-:W-:-:S03]  /*1f80*/  FADD.FTZ R47, -R22, R47 ;  /* 0x0000002f162f7221 */ /* 0x000fc60000010100 */
[----:B------:R-:W-:Y:S01]  /*1f90*/  FFMA.FTZ R45, R19, R45, 1 ;  /* 0x3f800000132d7423 */ /* 0x000fe2000001002d */
[----:B---3--:R-:W-:Y:S01]  /*1fa0*/  FFMA.FTZ R18, R0, R56, R60 ;  /* 0x0000003800127223 */ /* 0x008fe2000001003c */
[----:B------:R-:W1:Y:S01]  /*1fb0*/  MUFU.RCP R14, R14 ;  /* 0x0000000e000e7308 */ /* 0x000e620000001000 */
[----:B0-----:R-:W-:Y:S02]  /*1fc0*/  FADD.FTZ R46, R46, 1 ;  /* 0x3f8000002e2e7421 */ /* 0x001fe40000010000 */
[----:B------:R-:W-:Y:S01]  /*1fd0*/  FMUL.FTZ R13, R18, -1.4426950216293334961 ;  /* 0xbfb8aa3b120d7820 */ /* 0x000fe20000410000 */
[----:B------:R-:W-:Y:S01]  /*1fe0*/  FMUL.FTZ R55, R2, R47 ;  /* 0x0000002f02377220 */ /* 0x000fe20000410000 */
[----:B------:R-:W-:-:S03]  /*1ff0*/  FMUL.FTZ R48, R48, R45 ;  /* 0x0000002d30307220 */ /* 0x000fc60000410000 */
[----:B------:R4:W0:Y:S01]  /*2000*/  MUFU.RCP R45, R46 ;  /* 0x0000002e002d7308 */ /* 0x0008220000001000 */
[----:B------:R-:W-:-:S07]  /*2010*/  FFMA.FTZ R19, R3, R55, R61 ;  /* 0x0000003703137223 */ /* 0x000fce000001003d */
[----:B------:R-:W3:Y:S01]  /*2020*/  MUFU.EX2 R13, R13 ;  /* 0x0000000d000d7308 */ /* 0x000ee20000000800 */
[----:B----4-:R-:W-:-:S04]  /*2030*/  FADD.FTZ R46, -R49, 1 ;  /* 0x3f800000312e7421 */ /* 0x010fc80000010100 */
[----:B------:R-:W-:Y:S01]  /*2040*/  FFMA.FTZ R46, R23, R46, 1 ;  /* 0x3f800000172e7423 */ /* 0x000fe2000001002e */
[----:B------:R-:W-:-:S03]  /*2050*/  FMUL.FTZ R23, R19, -1.4426950216293334961 ;  /* 0xbfb8aa3b13177820 */ /* 0x000fc60000410000 */
[----:B------:R-:W-:Y:S01]  /*2060*/  FMUL.FTZ R49, R49, R46 ;  /* 0x0000002e31317220 */ /* 0x000fe20000410000 */
[----:B-1----:R-:W-:Y:S02]  /*2070*/  FADD.FTZ R46, -R14, 1 ;  /* 0x3f8000000e2e7421 */ /* 0x002fe40000010100 */
[----:B------:R-:W1:Y:S02]  /*2080*/  MUFU.EX2 R23, R23 ;  /* 0x0000001700177308 */ /* 0x000e640000000800 */
[----:B------:R-:W-:Y:S01]  /*2090*/  FFMA.FTZ R46, R34, R46, 1 ;  /* 0x3f800000222e7423 */ /* 0x000fe2000001002e */
[----:B0-----:R-:W-:Y:S01]  /*20a0*/  FADD.FTZ R34, -R45, 1 ;  /* 0x3f8000002d227421 */ /* 0x001fe20000010100 */
[----:B---3--:R-:W-:-:S03]  /*20b0*/  FADD.FTZ R13, R13, 1 ;  /* 0x3f8000000d0d7421 */ /* 0x008fc60000010000 */
[----:B------:R-:W-:Y:S02]  /*20c0*/  FFMA.FTZ R44, R44, R34, 1 ;  /* 0x3f8000002c2c7423 */ /* 0x000fe40000010022 */
[----:B------:R0:W3:Y:S01]  /*20d0*/  MUFU.RCP R34, R13 ;  /* 0x0000000d00227308 */ /* 0x0000e20000001000 */
[----:B------:R-:W-:Y:S01]  /*20e0*/  FMUL.FTZ R46, R14, R46 ;  /* 0x0000002e0e2e7220 */ /* 0x000fe20000410000 */
[----:B------:R-:W-:Y:S01]  /*20f0*/  FMUL.FTZ R45, R45, R44 ;  /* 0x0000002c2d2d7220 */ /* 0x000fe20000410000 */
[--C-:B------:R-:W-:Y:S02]  /*2100*/  HADD2.F32 R14, -RZ, R16.reuse.H0_H0 ;  /* 0x20000010ff0e7230 */ /* 0x100fe40000004100 */
[----:B0-----:R-:W-:Y:S02]  /*2110*/  HADD2.F32 R13, -RZ, R15.H0_H0 ;  /* 0x2000000fff0d7230 */ /* 0x001fe40000004100 */
[----:B-1----:R-:W-:Y:S01]  /*2120*/  FADD.FTZ R44, R23, 1 ;  /* 0x3f800000172c7421 */ /* 0x002fe20000010000 */
[----:B------:R-:W-:-:S02]  /*2130*/  HADD2.F32 R23, -RZ, R16.H1_H1 ;  /* 0x30000010ff177230 */ /* 0x000fc40000004100 */
[----:B------:R-:W-:Y:S01]  /*2140*/  FADD.FTZ R13, -R22, R13 ;  /* 0x0000000d160d7221 */ /* 0x000fe20000010100 */
[----:B------:R-:W-:Y:S02]  /*2150*/  IADD3 R30, P0, R54, UR20, RZ ;  /* 0x00000014361e7c10 */ /* 0x000fe4000ff1e0ff */
[----:B------:R-:W0:Y:S01]  /*2160*/  MUFU.RCP R44, R44 ;  /* 0x0000002c002c7308 */ /* 0x000e220000001000 */
[----:B------:R-:W-:Y:S01]  /*2170*/  FMUL.FTZ R54, R2, R13 ;  /* 0x0000000d02367220 */ /* 0x000fe20000410000 */
[----:B------:R-:W-:Y:S01]  /*2180*/  FMUL.FTZ R13, R14, R48 ;  /* 0x000000300e0d7220 */ /* 0x000fe20000410000 */
[----:B------:R-:W-:Y:S02]  /*2190*/  FMUL.FTZ R14, R23, R49 ;  /* 0x00000031170e7220 */ /* 0x000fe40000410000 */
[----:B------:R-:W-:Y:S01]  /*21a0*/  FFMA.FTZ R23, R4, R54, R6 ;  /* 0x0000003604177223 */ /* 0x000fe20000010006 */
[----:B------:R-:W-:-:S03]  /*21b0*/  HADD2.F32 R16, -RZ, R17.H0_H0 ;  /* 0x20000011ff107230 */ /* 0x000fc60000004100 */
[----:B------:R-:W-:Y:S01]  /*21c0*/  FMUL.FTZ R47, R23, -1.4426950216293334961 ;  /* 0xbfb8aa3b172f7820 */ /* 0x000fe20000410000 */
[----:B------:R-:W-:Y:S01]  /*21d0*/  IADD3.X R31, R53, UR21, RZ, P0, !PT ;  /* 0x00000015351f7c10 */ /* 0x000fe200087fe4ff */
[----:B------:R-:W-:Y:S02]  /*21e0*/  HADD2.F32 R53, -RZ, R15.H1_H1 ;  /* 0x3000000fff357230 */ /* 0x000fe40000004100 */
[----:B------:R-:W-:Y:S01]  /*21f0*/  FMUL.FTZ R15, R16, R46 ;  /* 0x0000002e100f7220 */ /* 0x000fe20000410000 */
[----:B---3--:R-:W-:Y:S01]  /*2200*/  FADD.FTZ R46, -R34, 1 ;  /* 0x3f800000222e7421 */ /* 0x008fe20000010100 */
[----:B------:R-:W1:Y:S01]  /*2210*/  MUFU.EX2 R47, R47 ;  /* 0x0000002f002f7308 */ /* 0x000e620000000800 */
[----:B------:R-:W-:Y:S01]  /*2220*/  FADD.FTZ R53, -R22, R53 ;  /* 0x0000003516357221 */ /* 0x000fe20000010100 */
[----:B------:R-:W-:Y:S02]  /*2230*/  HADD2.F32 R16, -RZ, R17.H1_H1 ;  /* 0x30000011ff107230 */ /* 0x000fe40000004100 */
[----:B------:R-:W-:Y:S01]  /*2240*/  FFMA.FTZ R17, R18, R46, 1 ;  /* 0x3f80000012117423 */ /* 0x000fe2000001002e */
[----:B0-----:R-:W-:Y:S01]  /*2250*/  FADD.FTZ R18, -R44, 1 ;  /* 0x3f8000002c127421 */ /* 0x001fe20000010100 */
[----:B------:R-:W-:Y:S01]  /*2260*/  FMUL.FTZ R53, R2, R53 ;  /* 0x0000003502357220 */ /* 0x000fe20000410000 */
[--C-:B------:R-:W-:Y:S01]  /*2270*/  HADD2.F32 R51, -RZ, R20.reuse.H1_H1 ;  /* 0x30000014ff337230 */ /* 0x100fe20000004100 */
[----:B------:R-:W-:Y:S01]  /*2280*/  STL [R1+0x100], R7 ;  /* 0x0001000701007387 */ /* 0x000fe20000100800 */
[----:B------:R-:W-:Y:S01]  /*2290*/  FFMA.FTZ R18, R19, R18, 1 ;  /* 0x3f80000013127423 */ /* 0x000fe20000010012 */
[----:B------:R-:W-:-:S02]  /*22a0*/  HADD2.F32 R19, -RZ, R20.H0_H0 ;  /* 0x20000014ff137230 */ /* 0x000fc40000004100 */
[----:B------:R-:W-:Y:S01]  /*22b0*/  FFMA.FTZ R46, R5, R53, R29 ;  /* 0x00000035052e7223 */ /* 0x000fe2000001001d */
[----:B------:R-:W-:Y:S01]  /*22c0*/  FMUL.FTZ R17, R34, R17 ;  /* 0x0000001122117220 */ /* 0x000fe20000410000 */
[----:B------:R-:W-:Y:S01]  /*22d0*/  HADD2.F32 R49, -RZ, R21.H0_H0 ;  /* 0x20000015ff317230 */ /* 0x000fe20000004100 */
[----:B------:R-:W3:Y:S01]  /*22e0*/  LDG.E.64.CONSTANT R30, desc[UR12][R30.64] ;  /* 0x0000000c1e1e7981 */ /* 0x000ee2000c1e9b00 */
[----:B------:R-:W-:Y:S01]  /*22f0*/  FMUL.FTZ R34, R46, -1.4426950216293334961 ;  /* 0xbfb8aa3b2e227820 */ /* 0x000fe20000410000 */
[----:B------:R-:W-:Y:S01]  /*2300*/  FADD.FTZ R19, -R22, R19 ;  /* 0x0000001316137221 */ /* 0x000fe20000010100 */
[----:B-1----:R-:W-:-:S03]  /*2310*/  FADD.FTZ R47, R47, 1 ;  /* 0x3f8000002f2f7421 */ /* 0x002fc60000010000 */
[----:B------:R-:W-:Y:S01]  /*2320*/  FMUL.FTZ R52, R2, R19 ;  /* 0x0000001302347220 */ /* 0x000fe20000410000 */
[----:B------:R-:W0:Y:S08]  /*2330*/  MUFU.EX2 R34, R34 ;  /* 0x0000002200227308 */ /* 0x000e300000000800 */
[----:B------:R-:W1:Y:S01]  /*2340*/  MUFU.RCP R19, R47 ;  /* 0x0000002f00137308 */ /* 0x000e620000001000 */
[----:B------:R-:W-:Y:S01]  /*2350*/  FADD.FTZ R51, -R22, R51 ;  /* 0x0000003316337221 */ /* 0x000fe20000010100 */
[----:B------:R-:W-:Y:S01]  /*2360*/  FMUL.FTZ R18, R44, R18 ;  /* 0x000000122c127220 */ /* 0x000fe20000410000 */
[----:B------:R-:W-:-:S02]  /*2370*/  FFMA.FTZ R44, R0, R52, R60 ;  /* 0x00000034002c7223 */ /* 0x000fc4000001003c */
[----:B------:R-:W-:Y:S01]  /*2380*/  FMUL.FTZ R51, R2, R51 ;  /* 0x0000003302337220 */ /* 0x000fe20000410000 */
[----:B------:R-:W-:Y:S01]  /*2390*/  FMUL.FTZ R16, R16, R45 ;  /* 0x0000002d10107220 */ /* 0x000fe20000410000 */
[----:B------:R-:W-:Y:S01]  /*23a0*/  FMUL.FTZ R45, R44, -1.4426950216293334961 ;  /* 0xbfb8aa3b2c2d7820 */ /* 0x000fe20000410000 */
[----:B0-----:R-:W-:Y:S01]  /*23b0*/  FADD.FTZ R20, R34, 1 ;  /* 0x3f80000022147421 */ /* 0x001fe20000010000 */
[----:B------:R-:W-:Y:S01]  /*23c0*/  FFMA.FTZ R34, R3, R51, R61 ;  /* 0x0000003303227223 */ /* 0x000fe2000001003d */
[----:B-1----:R-:W-:-:S03]  /*23d0*/  FADD.FTZ R47, -R19, 1 ;  /* 0x3f800000132f7421 */ /* 0x002fc60000010100 */
[----:B------:R-:W0:Y:S01]  /*23e0*/  MUFU.EX2 R45, R45 ;  /* 0x0000002d002d7308 */ /* 0x000e220000000800 */
[----:B------:R-:W-:Y:S01]  /*23f0*/  FFMA.FTZ R47, R23, R47, 1 ;  /* 0x3f800000172f7423 */ /* 0x000fe2000001002f */
[----:B------:R-:W-:-:S06]  /*2400*/  FMUL.FTZ R23, R34, -1.4426950216293334961 ;  /* 0xbfb8aa3b22177820 */ /* 0x000fcc0000410000 */
[----:B------:R-:W1:Y:S08]  /*2410*/  MUFU.RCP R20, R20 ;  /* 0x0000001400147308 */ /* 0x000e700000001000 */
[----:B------:R-:W4:Y:S01]  /*2420*/  MUFU.EX2 R23, R23 ;  /* 0x0000001700177308 */ /* 0x000f220000000800 */
[----:B0-----:R-:W-:Y:S01]  /*2430*/  FADD.FTZ R45, R45, 1 ;  /* 0x3f8000002d2d7421 */ /* 0x001fe20000010000 */
[----:B------:R-:W-:-:S06]  /*2440*/  FMUL.FTZ R19, R19, R47 ;  /* 0x0000002f13137220 */ /* 0x000fcc0000410000 */
[----:B------:R-:W0:Y:S01]  /*2450*/  MUFU.RCP R45, R45 ;  /* 0x0000002d002d7308 */ /* 0x000e220000001000 */
[----:B-1----:R-:W-:-:S04]  /*2460*/  FADD.FTZ R47, -R20, 1 ;  /* 0x3f800000142f7421 */ /* 0x002fc80000010100 */
[----:B------:R-:W-:Y:S01]  /*2470*/  FFMA.FTZ R47, R46, R47, 1 ;  /* 0x3f8000002e2f7423 */ /* 0x000fe2000001002f */
[----:B----4-:R-:W-:Y:S01]  /*2480*/  FADD.FTZ R23, R23, 1 ;  /* 0x3f80000017177421 */ /* 0x010fe20000010000 */
[--C-:B------:R-:W-:Y:S02]  /*2490*/  HADD2.F32 R46, -RZ, R32.reuse.H0_H0 ;  /* 0x20000020ff2e7230 */ /* 0x100fe40000004100 */
[----:B------:R-:W-:-:S03]  /*24a0*/  HADD2.F32 R32, -RZ, R32.H1_H1 ;  /* 0x30000020ff207230 */ /* 0x000fc60000004100 */
[----:B------:R-:W1:Y:S02]  /*24b0*/  MUFU.RCP R23, R23 ;  /* 0x0000001700177308 */ /* 0x000e640000001000 */
[----:B------:R-:W-:Y:S01]  /*24c0*/  FMUL.FTZ R18, R32, R18 ;  /* 0x0000001220127220 */ /* 0x000fe20000410000 */
[----:B------:R-:W-:Y:S02]  /*24d0*/  HADD2.F32 R32, -RZ, R33.H0_H0 ;  /* 0x20000021ff207230 */ /* 0x000fe40000004100 */
[----:B------:R-:W-:-:S03]  /*24e0*/  FADD.FTZ R49, -R22, R49 ;  /* 0x0000003116317221 */ /* 0x000fc60000010100 */
[----:B------:R-:W-:Y:S01]  /*24f0*/  FMUL.FTZ R19, R32, R19 ;  /* 0x0000001320137220 */ /* 0x000fe20000410000 */
[----:B0-----:R-:W-:Y:S01]  /*2500*/  FADD.FTZ R32, -R45, 1 ;  /* 0x3f8000002d207421 */ /* 0x001fe20000010100 */
[----:B------:R-:W-:Y:S01]  /*2510*/  FMUL.FTZ R49, R2, R49 ;  /* 0x0000003102317220 */ /* 0x000fe20000410000 */
[----:B------:R-:W-:Y:S02]  /*2520*/  FMUL.FTZ R20, R20, R47 ;  /* 0x0000002f14147220 */ /* 0x000fe40000410000 */
[----:B------:R-:W-:Y:S01]  /*2530*/  FFMA.FTZ R44, R44, R32, 1 ;  /* 0x3f8000002c2c7423 */ /* 0x000fe20000010020 */
[----:B------:R-:W-:Y:S01]  /*2540*/  FFMA.FTZ R47, R4, R49, R6 ;  /* 0x00000031042f7223 */ /* 0x000fe20000010006 */
[----:B-1----:R-:W-:Y:S01]  /*2550*/  FADD.FTZ R32, -R23, 1 ;  /* 0x3f80000017207421 */ /* 0x002fe20000010100 */
[----:B------:R-:W-:-:S03]  /*2560*/  HADD2.F32 R21, -RZ, R21.H1_H1 ;  /* 0x30000015ff157230 */ /* 0x000fc60000004100 */
[----:B------:R-:W-:Y:S01]  /*2570*/  FFMA.FTZ R34, R34, R32, 1 ;  /* 0x3f80000022227423 */ /* 0x000fe20000010020 */
[----:B------:R-:W-:Y:S01]  /*2580*/  FMUL.FTZ R32, R47, -1.4426950216293334961 ;  /* 0xbfb8aa3b2f207820 */ /* 0x000fe20000410000 */
[----:B------:R-:W-:-:S05]  /*2590*/  FADD.FTZ R21, -R22, R21 ;  /* 0x0000001516157221 */ /* 0x000fca0000010100 */
[----:B------:R-:W0:Y:S01]  /*25a0*/  MUFU.EX2 R32, R32 ;  /* 0x0000002000207308 */ /* 0x000e220000000800 */
[----:B------:R-:W-:Y:S01]  /*25b0*/  FMUL.FTZ R50, R2, R21 ;  /* 0x0000001502327220 */ /* 0x000fe20000410000 */
[----:B------:R1:W-:Y:S03]  /*25c0*/  STL [R1+0xfc], R8 ;  /* 0x0000fc0801007387 */ /* 0x0003e60000100800 */
[----:B------:R-:W-:Y:S01]  /*25d0*/  FFMA.FTZ R21, R5, R50, R29 ;  /* 0x0000003205157223 */ /* 0x000fe2000001001d */
[----:B-1----:R-:W-:-:S03]  /*25e0*/  FMUL.FTZ R8, R23, R34 ;  /* 0x0000002217087220 */ /* 0x002fc60000410000 */
[----:B------:R-:W-:Y:S01]  /*25f0*/  FMUL.FTZ R23, R21, -1.4426950216293334961 ;  /* 0xbfb8aa3b15177820 */ /* 0x000fe20000410000 */
[----:B0-----:R-:W-:-:S05]  /*2600*/  FADD.FTZ R32, R32, 1 ;  /* 0x3f80000020207421 */ /* 0x001fca0000010000 */
[----:B------:R-:W0:Y:S01]  /*2610*/  MUFU.EX2 R23, R23 ;  /* 0x0000001700177308 */ /* 0x000e220000000800 */
[--C-:B--2---:R-:W-:Y:S02]  /*2620*/  HADD2.F32 R48, -RZ, R26.reuse.H0_H0 ;  /* 0x2000001aff307230 */ /* 0x104fe40000004100 */
[----:B------:R-:W-:Y:S01]  /*2630*/  FMUL.FTZ R17, R46, R17 ;  /* 0x000000112e117220 */ /* 0x000fe20000410000 */
[----:B------:R-:W-:-:S04]  /*2640*/  HADD2.F32 R46, -RZ, R26.H1_H1 ;  /* 0x3000001aff2e7230 */ /* 0x000fc80000004100 */
[----:B------:R-:W1:Y:S01]  /*2650*/  MUFU.RCP R32, R32 ;  /* 0x0000002000207308 */ /* 0x000e620000001000 */
[C---:B------:R-:W-:Y:S01]  /*2660*/  FADD.FTZ R48, -R22.reuse, R48 ;  /* 0x0000003016307221 */ /* 0x040fe20000010100 */
[----:B------:R-:W-:Y:S01]  /*2670*/  FADD.FTZ R46, -R22, R46 ;  /* 0x0000002e162e7221 */ /* 0x000fe20000010100 */
[----:B------:R2:W-:Y:S01]  /*2680*/  STL [R1+0x8], R28 ;  /* 0x0000081c01007387 */ /* 0x0005e20000100800 */
[----:B------:R-:W-:Y:S02]  /*2690*/  HADD2.F32 R33, -RZ, R33.H1_H1 ;  /* 0x30000021ff217230 */ /* 0x000fe40000004100 */
[C---:B------:R-:W-:Y:S01]  /*26a0*/  FMUL.FTZ R48, R2.reuse, R48 ;  /* 0x0000003002307220 */ /* 0x040fe20000410000 */
[----:B------:R-:W-:-:S03]  /*26b0*/  FMUL.FTZ R46, R2, R46 ;  /* 0x0000002e022e7220 */ /* 0x000fc60000410000 */
[----:B------:R-:W-:Y:S01]  /*26c0*/  FFMA.FTZ R26, R0, R48, R60 ;  /* 0x00000030001a7223 */ /* 0x000fe2000001003c */
[----:B0-----:R-:W-:Y:S01]  /*26d0*/  FADD.FTZ R23, R23, 1 ;  /* 0x3f80000017177421 */ /* 0x001fe20000010000 */
[----:B--2---:R-:W-:Y:S01]  /*26e0*/  FMUL.FTZ R28, R45, R44 ;  /* 0x0000002c2d1c7220 */ /* 0x004fe20000410000 */
[--C-:B------:R-:W-:Y:S02]  /*26f0*/  HADD2.F32 R45, -RZ, R27.reuse.H0_H0 ;  /* 0x2000001bff2d7230 */ /* 0x100fe40000004100 */
[----:B------:R-:W-:Y:S02]  /*2700*/  HADD2.F32 R27, -RZ, R27.H1_H1 ;  /* 0x3000001bff1b7230 */ /* 0x000fe40000004100 */
[----:B------:R-:W-:Y:S01]  /*2710*/  FMUL.FTZ R20, R33, R20 ;  /* 0x0000001421147220 */ /* 0x000fe20000410000 */
[----:B------:R-:W-:Y:S01]  /*2720*/  FFMA.FTZ R33, R3, R46, R61 ;  /* 0x0000002e03217223 */ /* 0x000fe2000001003d */
[----:B------:R-:W-:Y:S01]  /*2730*/  FADD.FTZ R45, -R22, R45 ;  /* 0x0000002d162d7221 */ /* 0x000fe20000010100 */
[----:B------:R-:W-:Y:S01]  /*2740*/  FMUL.FTZ R60, R26, -1.4426950216293334961 ;  /* 0xbfb8aa3b1a3c7820 */ /* 0x000fe20000410000 */
[----:B------:R-:W-:Y:S01]  /*2750*/  FADD.FTZ R27, -R22, R27 ;  /* 0x0000001b161b7221 */ /* 0x000fe20000010100 */
[----:B------:R0:W-:Y:S01]  /*2760*/  MUFU.RCP R61, R23 ;  /* 0x00000017003d7308 */ /* 0x0001e20000001000 */
[----:B-1----:R-:W-:Y:S01]  /*2770*/  FADD.FTZ R22, -R32, 1 ;  /* 0x3f80000020167421 */ /* 0x002fe20000010100 */
[C---:B------:R-:W-:Y:S01]  /*2780*/  FMUL.FTZ R45, R2.reuse, R45 ;  /* 0x0000002d022d7220 */ /* 0x040fe20000410000 */
[----:B------:R-:W-:-:S02]  /*2790*/  FMUL.FTZ R44, R2, R27 ;  /* 0x0000001b022c7220 */ /* 0x000fc40000410000 */
[----:B------:R-:W-:Y:S01]  /*27a0*/  FFMA.FTZ R47, R47, R22, 1 ;  /* 0x3f8000002f2f7423 */ /* 0x000fe20000010016 */
[----:B------:R-:W-:Y:S02]  /*27b0*/  FMUL.FTZ R22, R33, -1.4426950216293334961 ;  /* 0xbfb8aa3b21167820 */ /* 0x000fe40000410000 */
[----:B------:R-:W1:Y:S01]  /*27c0*/  MUFU.EX2 R60, R60 ;  /* 0x0000003c003c7308 */ /* 0x000e620000000800 */
[----:B------:R-:W-:Y:S01]  /*27d0*/  FFMA.FTZ R34, R4, R45, R6 ;  /* 0x0000002d04227223 */ /* 0x000fe20000010006 */
[----:B------:R-:W-:Y:S01]  /*27e0*/  FFMA.FTZ R27, R5, R44, R29 ;  /* 0x0000002c051b7223 */ /* 0x000fe2000001001d */
[----:B------:R-:W-:Y:S01]  /*27f0*/  FMUL.FTZ R47, R32, R47 ;  /* 0x0000002f202f7220 */ /* 0x000fe20000410000 */
[----:B------:R-:W2:Y:S01]  /*2800*/  LDL.LU R6, [R1+0x114] ;  /* 0x0001140001067983 */ /* 0x000ea20000300800 */
[----:B0-----:R-:W-:Y:S01]  /*2810*/  FMUL.FTZ R23, R34, -1.4426950216293334961 ;  /* 0xbfb8aa3b22177820 */ /* 0x001fe20000410000 */
[----:B------:R-:W-:Y:S02]  /*2820*/  FMUL.FTZ R32, R27, -1.4426950216293334961 ;  /* 0xbfb8aa3b1b207820 */ /* 0x000fe40000410000 */
[----:B------:R-:W0:Y:S08]  /*2830*/  MUFU.EX2 R22, R22 ;  /* 0x0000001600167308 */ /* 0x000e300000000800 */
[----:B------:R4:W-:Y:S01]  /*2840*/  MUFU.EX2 R7, R32 ;  /* 0x0000002000077308 */ /* 0x0009e20000000800 */
[----:B-1----:R-:W-:-:S07]  /*2850*/  FADD.FTZ R60, R60, 1 ;  /* 0x3f8000003c3c7421 */ /* 0x002fce0000010000 */
[----:B------:R-:W1:Y:S01]  /*2860*/  MUFU.EX2 R23, R23 ;  /* 0x0000001700177308 */ /* 0x000e620000000800 */
[----:B----4-:R-:W-:-:S04]  /*2870*/  FADD.FTZ R32, -R61, 1 ;  /* 0x3f8000003d207421 */ /* 0x010fc80000010100 */
[----:B------:R-:W-:Y:S01]  /*2880*/  FFMA.FTZ R32, R21, R32, 1 ;  /* 0x3f80000015207423 */ /* 0x000fe20000010020 */
[----:B------:R4:W-:Y:S01]  /*2890*/  STL [R1+0xbc], R2 ;  /* 0x0000bc0201007387 */ /* 0x0009e20000100800 */
[----:B0-----:R-:W-:Y:S01]  /*28a0*/  FADD.FTZ R22, R22, 1 ;  /* 0x3f80000016167421 */ /* 0x001fe20000010000 */
[--C-:B------:R-:W-:Y:S02]  /*28b0*/  HADD2.F32 R21, -RZ, R24.reuse.H0_H0 ;  /* 0x20000018ff157230 */ /* 0x100fe40000004100 */
[----:B------:R-:W-:Y:S01]  /*28c0*/  HADD2.F32 R24, -RZ, R24.H1_H1 ;  /* 0x30000018ff187230 */ /* 0x000fe20000004100 */
[----:B------:R-:W2:Y:S01]  /*28d0*/  LDL R29, [R1+0x54] ;  /* 0x00005400011d7983 */ /* 0x000ea20000100800 */
[----:B----4-:R-:W-:Y:S01]  /*28e0*/  FMUL.FTZ R2, R61, R32 ;  /* 0x000000203d027220 */ /* 0x010fe20000410000 */
[----:B-1----:R-:W-:Y:S01]  /*28f0*/  FADD.FTZ R23, R23, 1 ;  /* 0x3f80000017177421 */ /* 0x002fe20000010000 */
[----:B------:R-:W0:Y:S01]  /*2900*/  MUFU.RCP R32, R60 ;  /* 0x0000003c00207308 */ /* 0x000e220000001000 */
[----:B------:R-:W4:Y:S04]  /*2910*/  LDL R39, [R1+0x44] ;  /* 0x0000440001277983 */ /* 0x000f280000100800 */
[----:B------:R-:W4:Y:S03]  /*2920*/  LDL R38, [R1+0x5c] ;  /* 0x00005c0001267983 */ /* 0x000f260000100800 */
[----:B------:R1:W0:Y:S01]  /*2930*/  MUFU.RCP R60, R22 ;  /* 0x00000016003c7308 */ /* 0x0002220000001000 */
[----:B------:R-:W4:Y:S01]  /*2940*/  LDL R36, [R1+0x58] ;  /* 0x0000580001247983 */ /* 0x000f220000100800 */
[----:B-1----:R-:W-:Y:S01]  /*2950*/  FMUL.FTZ R22, R24, R8 ;  /* 0x0000000818167220 */ /* 0x002fe20000410000 */
[----:B------:R-:W-:-:S05]  /*2960*/  HADD2.F32 R24, -RZ, R25.H0_H0 ;  /* 0x20000019ff187230 */ /* 0x000fca0000004100 */
[----:B------:R1:W0:Y:S01]  /*2970*/  MUFU.RCP R61, R23 ;  /* 0x00000017003d7308 */ /* 0x0002220000001000 */
[----:B------:R-:W-:Y:S01]  /*2980*/  FMUL.FTZ R21, R21, R28 ;  /* 0x0000001c15157220 */ /* 0x000fe20000410000 */
[----:B------:R-:W-:Y:S01]  /*2990*/  HADD2.F32 R25, -RZ, R25.H1_H1 ;  /* 0x30000019ff197230 */ /* 0x000fe20000004100 */
[----:B------:R-:W4:Y:S04]  /*29a0*/  LDL R8, [R1+0x38] ;  /* 0x0000380001087983 */ /* 0x000f280000100800 */
[----:B------:R-:W4:Y:S01]  /*29b0*/  LDL R28, [R1+0x24] ;  /* 0x00002400011c7983 */ /* 0x000f220000100800 */
[----:B-1----:R-:W-:Y:S01]  /*29c0*/  FMUL.FTZ R23, R24, R47 ;  /* 0x0000002f18177220 */ /* 0x002fe20000410000 */
[----:B0-----:R-:W-:Y:S01]  /*29d0*/  FADD.FTZ R47, -R32, 1 ;  /* 0x3f800000202f7421 */ /* 0x001fe20000010100 */
[----:B------:R-:W-:-:S02]  /*29e0*/  FADD.FTZ R24, R7, 1 ;  /* 0x3f80000007187421 */ /* 0x000fc40000010000 */
[----:B------:R-:W4:Y:S01]  /*29f0*/  LDL R7, [R1+0x48] ;  /* 0x0000480001077983 */ /* 0x000f220000100800 */
[----:B------:R-:W-:Y:S02]  /*2a00*/  FFMA.FTZ R26, R26, R47, 1 ;  /* 0x3f8000001a1a7423 */ /* 0x000fe4000001002f */
[----:B------:R0:W1:Y:S02]  /*2a10*/  MUFU.RCP R47, R24 ;  /* 0x00000018002f7308 */ /* 0x0000640000001000 */
[----:B0-----:R-:W-:-:S04]  /*2a20*/  FADD.FTZ R24, -R60, 1 ;  /* 0x3f8000003c187421 */ /* 0x001fc80000010100 */
[----:B------:R-:W-:Y:S01]  /*2a30*/  FFMA.FTZ R33, R33, R24, 1 ;  /* 0x3f80000021217423 */ /* 0x000fe20000010018 */
[----:B------:R-:W-:-:S04]  /*2a40*/  FADD.FTZ R24, -R61, 1 ;  /* 0x3f8000003d187421 */ /* 0x000fc80000010100 */
[----:B------:R-:W-:Y:S01]  /*2a50*/  FFMA.FTZ R34, R34, R24, 1 ;  /* 0x3f80000022227423 */ /* 0x000fe20000010018 */
[----:B------:R-:W-:Y:S01]  /*2a60*/  FMUL.FTZ R24, R25, R2 ;  /* 0x0000000219187220 */ /* 0x000fe20000410000 */
[----:B------:R-:W-:Y:S01]  /*2a70*/  FMUL.FTZ R25, R32, R26 ;  /* 0x0000001a20197220 */ /* 0x000fe20000410000 */
[----:B------:R-:W-:Y:S01]  /*2a80*/  FMUL.FTZ R26, R60, R33 ;  /* 0x000000213c1a7220 */ /* 0x000fe20000410000 */
[----:B------:R-:W-:Y:S01]  /*2a90*/  FMUL.FTZ R34, R61, R34 ;  /* 0x000000223d227220 */ /* 0x000fe20000410000 */
[----:B------:R-:W4:Y:S04]  /*2aa0*/  LDL R60, [R1+0x60] ;  /* 0x00006000013c7983 */ /* 0x000f280000100800 */
[----:B------:R-:W4:Y:S01]  /*2ab0*/  LDL R33, [R1+0x3c] ;  /* 0x00003c0001217983 */ /* 0x000f220000100800 */
[----:B-1----:R-:W-:-:S03]  /*2ac0*/  FADD.FTZ R32, -R47, 1 ;  /* 0x3f8000002f207421 */ /* 0x002fc60000010100 */
[----:B------:R-:W4:Y:S01]  /*2ad0*/  LDL R2, [R1+0xc] ;  /* 0x00000c0001027983 */ /* 0x000f220000100800 */
[----:B------:R-:W-:-:S03]  /*2ae0*/  FFMA.FTZ R32, R27, R32, 1 ;  /* 0x3f8000001b207423 */ /* 0x000fc60000010020 */
[----:B------:R-:W4:Y:S01]  /*2af0*/  LDL R61, [R1+0x8] ;  /* 0x00000800013d7983 */ /* 0x000f220000100800 */
[----:B------:R-:W-:-:S03]  /*2b00*/  FMUL.FTZ R47, R47, R32 ;  /* 0x000000202f2f7220 */ /* 0x000fc60000410000 */
[----:B------:R-:W4:Y:S01]  /*2b10*/  LDL R32, [R1+0x40] ;  /* 0x0000400001207983 */ /* 0x000f220000100800 */
[--C-:B---3--:R-:W-:Y:S02]  /*2b20*/  HADD2.F32 R27, -RZ, R30.reuse.H0_H0 ;  /* 0x2000001eff1b7230 */ /* 0x108fe40000004100 */
[----:B------:R-:W-:-:S03]  /*2b30*/  HADD2.F32 R30, -RZ, R30.H1_H1 ;  /* 0x3000001eff1e7230 */ /* 0x000fc60000004100 */
[----:B------:R-:W-:Y:S02]  /*2b40*/  FMUL.FTZ R25, R27, R25 ;  /* 0x000000191b197220 */ /* 0x000fe40000410000 */
[----:B------:R-:W-:Y:S01]  /*2b50*/  FMUL.FTZ R26, R30, R26 ;  /* 0x0000001a1e1a7220 */ /* 0x000fe20000410000 */
[----:B------:R-:W-:Y:S01]  /*2b60*/  FMUL.FTZ R30, R3, R43 ;  /* 0x0000002b031e7220 */ /* 0x000fe20000410000 */
[----:B--2---:R-:W-:-:S04]  /*2b70*/  FMUL.FTZ R27, R0, R6 ;  /* 0x00000006001b7220 */ /* 0x004fc80000410000 */
[----:B----4-:R-:W-:-:S04]  /*2b80*/  FFMA.FTZ R27, R60, R27, RZ ;  /* 0x0000001b3c1b7223 */ /* 0x010fc800000100ff */
[----:B------:R-:W-:Y:S01]  /*2b90*/  FFMA.FTZ R27, R33, R30, R27 ;  /* 0x0000001e211b7223 */ /* 0x000fe2000001001b */
[----:B------:R-:W-:-:S04]  /*2ba0*/  FMUL.FTZ R30, R4, R42 ;  /* 0x0000002a041e7220 */ /* 0x000fc80000410000 */
[----:B------:R-:W-:Y:S02]  /*2bb0*/  FFMA.FTZ R27, R29, R30, R27 ;  /* 0x0000001e1d1b7223 */ /* 0x000fe4000001001b */
[----:B------:R-:W2:Y:S01]  /*2bc0*/  LDL.LU R29, [R1+0x110] ;  /* 0x00011000011d7983 */ /* 0x000ea20000300800 */
[----:B------:R-:W-:-:S04]  /*2bd0*/  FMUL.FTZ R30, R5, R41 ;  /* 0x00000029051e7220 */ /* 0x000fc80000410000 */
[----:B--2---:R-:W-:Y:S01]  /*2be0*/  FFMA.FTZ R27, R29, R30, R27 ;  /* 0x0000001e1d1b7223 */ /* 0x004fe2000001001b */
[----:B------:R-:W-:-:S04]  /*2bf0*/  FMUL.FTZ R30, R0, R40 ;  /* 0x00000028001e7220 */ /* 0x000fc80000410000 */
[----:B------:R-:W-:Y:S02]  /*2c00*/  FFMA.FTZ R27, R39, R30, R27 ;  /* 0x0000001e271b7223 */ /* 0x000fe4000001001b */
[----:B------:R-:W2:Y:S02]  /*2c10*/  LDL.LU R39, [R1+0x10c] ;  /* 0x00010c0001277983 */ /* 0x000ea40000300800 */
[----:B--2---:R-:W-:-:S04]  /*2c20*/  FMUL.FTZ R30, R3, R39 ;  /* 0x00000027031e7220 */ /* 0x004fc80000410000 */
[----:B------:R-:W-:Y:S02]  /*2c30*/  FFMA.FTZ R30, R38, R30, R27 ;  /* 0x0000001e261e7223 */ /* 0x000fe4000001001b */
[----:B------:R-:W2:Y:S02]  /*2c40*/  LDL.LU R38, [R1+0x108] ;  /* 0x0001080001267983 */ /* 0x000ea40000300800 */
[----:B--2---:R-:W-:-:S04]  /*2c50*/  FMUL.FTZ R27, R4, R38 ;  /* 0x00000026041b7220 */ /* 0x004fc80000410000 */
[----:B------:R-:W-:Y:S01]  /*2c60*/  FFMA.FTZ R30, R32, R27, R30 ;  /* 0x0000001b201e7223 */ /* 0x000fe2000001001e */
[----:B------:R-:W-:-:S04]  /*2c70*/  FMUL.FTZ R32, R5, R37 ;  /* 0x0000002505207220 */ /* 0x000fc80000410000 */
[----:B------:R-:W-:Y:S02]  /*2c80*/  FFMA.FTZ R30, R36, R32, R30 ;  /* 0x00000020241e7223 */ /* 0x000fe4000001001e */
[----:B------:R-:W2:Y:S04]  /*2c90*/  LDL.LU R36, [R1+0x104] ;  /* 0x0001040001247983 */ /* 0x000ea80000300800 */
[----:B------:R-:W3:Y:S01]  /*2ca0*/  LDL R32, [R1+0x50] ;  /* 0x0000500001207983 */ /* 0x000ee20000100800 */
[----:B------:R-:W-:-:S05]  /*2cb0*/  HADD2.F32 R27, -RZ, R31.H0_H0 ;  /* 0x2000001fff1b7230 */ /* 0x000fca0000004100 */
[----:B------:R-:W-:Y:S01]  /*2cc0*/  FMUL.FTZ R27, R27, R34 ;  /* 0x000000221b1b7220 */ /* 0x000fe20000410000 */
[----:B------:R-:W-:-:S05]  /*2cd0*/  HADD2.F32 R34, -RZ, R31.H1_H1 ;  /* 0x3000001fff227230 */ /* 0x000fca0000004100 */
[----:B------:R-:W-:Y:S02]  /*2ce0*/  FMUL.FTZ R34, R34, R47 ;  /* 0x0000002f22227220 */ /* 0x000fe40000410000 */
[----:B------:R-:W4:Y:S01]  /*2cf0*/  LDL R47, [R1+0x14] ;  /* 0x00001400012f7983 */ /* 0x000f220000100800 */
[----:B--2---:R-:W-:-:S04]  /*2d00*/  FMUL.FTZ R31, R0, R36 ;  /* 0x00000024001f7220 */ /* 0x004fc80000410000 */
[----:B---3--:R-:W-:Y:S01]  /*2d10*/  FFMA.FTZ R31, R32, R31, R30 ;  /* 0x0000001f201f7223 */ /* 0x008fe2000001001e */
[----:B------:R-:W-:-:S04]  /*2d20*/  FMUL.FTZ R32, R3, R35 ;  /* 0x0000002303207220 */ /* 0x000fc80000410000 */
[----:B------:R-:W-:Y:S02]  /*2d30*/  FFMA.FTZ R31, R7, R32, R31 ;  /* 0x00000020071f7223 */ /* 0x000fe4000001001f */
[----:B------:R-:W2:Y:S01]  /*2d40*/  LDL.LU R7, [R1+0x100] ;  /* 0x0001000001077983 */ /* 0x000ea20000300800 */
[----:B------:R-:W-:Y:S01]  /*2d50*/  FFMA.FTZ R30, R0, R6, RZ ;  /* 0x00000006001e7223 */ /* 0x000fe200000100ff */
[----:B--2---:R-:W-:-:S04]  /*2d60*/  FMUL.FTZ R32, R4, R7 ;  /* 0x0000000704207220 */ /* 0x004fc80000410000 */
[----:B------:R-:W-:Y:S02]  /*2d70*/  FFMA.FTZ R32, R8, R32, R31 ;  /* 0x0000002008207223 */ /* 0x000fe4000001001f */
[----:B------:R-:W2:Y:S01]  /*2d80*/  LDL.LU R8, [R1+0xfc] ;  /* 0x0000fc0001087983 */ /* 0x000ea20000300800 */
[----:B------:R-:W-:-:S04]  /*2d90*/  FFMA.FTZ R30, R3, R43, R30 ;  /* 0x0000002b031e7223 */ /* 0x000fc8000001001e */
[----:B------:R-:W-:-:S04]  /*2da0*/  FFMA.FTZ R30, R4, R42, R30 ;  /* 0x0000002a041e7223 */ /* 0x000fc8000001001e */
[----:B------:R-:W-:-:S04]  /*2db0*/  FFMA.FTZ R30, R5, R41, R30 ;  /* 0x00000029051e7223 */ /* 0x000fc8000001001e */
[----:B------:R-:W-:Y:S01]  /*2dc0*/  FFMA.FTZ R30, R0, R40, R30 ;  /* 0x00000028001e7223 */ /* 0x000fe2000001001e */
[----:B--2---:R-:W-:-:S04]  /*2dd0*/  FMUL.FTZ R31, R5, R8 ;  /* 0x00000008051f7220 */ /* 0x004fc80000410000 */
[----:B------:R-:W-:Y:S02]  /*2de0*/  FFMA.FTZ R31, R28, R31, R32 ;  /* 0x0000001f1c1f7223 */ /* 0x000fe40000010020 */
[----:B------:R-:W2:Y:S04]  /*2df0*/  LDL.LU R28, [R1+0xf8] ;  /* 0x0000f800011c7983 */ /* 0x000ea80000300800 */
[----:B------:R0:W-:Y:S04]  /*2e00*/  STL [R1+0xec], R40 ;  /* 0x0000ec2801007387 */ /* 0x0001e80000100800 */
[----:B0-----:R-:W3:Y:S01]  /*2e10*/  LDL R40, [R1+0x20] ;  /* 0x0000200001287983 */ /* 0x001ee20000100800 */
[----:B------:R-:W-:Y:S01]  /*2e20*/  FMUL.FTZ R32, R0, R9 ;  /* 0x0000000900207220 */ /* 0x000fe20000410000 */
[----:B------:R-:W-:-:S04]  /*2e30*/  FFMA.FTZ R30, R3, R39, R30 ;  /* 0x00000027031e7223 */ /* 0x000fc8000001001e */
[----:B------:R-:W-:Y:S01]  /*2e40*/  FFMA.FTZ R30, R4, R38, R30 ;  /* 0x00000026041e7223 */ /* 0x000fe2000001001e */
[----:B------:R0:W-:Y:S03]  /*2e50*/  STL [R1+0xe8], R39 ;  /* 0x0000e82701007387 */ /* 0x0001e60000100800 */
[----:B------:R-:W-:Y:S01]  /*2e60*/  FFMA.FTZ R30, R5, R37, R30 ;  /* 0x00000025051e7223 */ /* 0x000fe2000001001e */
[----:B------:R1:W-:Y:S04]  /*2e70*/  STL [R1+0xe4], R38 ;  /* 0x0000e42601007387 */ /* 0x0003e80000100800 */
[----:B------:R1:W-:Y:S01]  /*2e80*/  STL [R1+0xe0], R37 ;  /* 0x0000e02501007387 */ /* 0x0003e20000100800 */
[----:B------:R-:W-:-:S04]  /*2e90*/  FFMA.FTZ R30, R0, R36, R30 ;  /* 0x00000024001e7223 */ /* 0x000fc8000001001e */
[----:B------:R-:W-:-:S04]  /*2ea0*/  FFMA.FTZ R30, R3, R35, R30 ;  /* 0x00000023031e7223 */ /* 0x000fc8000001001e */
[----:B------:R-:W-:-:S04]  /*2eb0*/  FFMA.FTZ R30, R4, R7, R30 ;  /* 0x00000007041e7223 */ /* 0x000fc8000001001e */
[----:B------:R-:W-:-:S04]  /*2ec0*/  FFMA.FTZ R30, R5, R8, R30 ;  /* 0x00000008051e7223 */ /* 0x000fc8000001001e */
[----:B------:R-:W-:-:S04]  /*2ed0*/  FFMA.FTZ R30, R0, R9, R30 ;  /* 0x00000009001e7223 */ /* 0x000fc8000001001e */
[----:B------:R-:W-:-:S04]  /*2ee0*/  FFMA.FTZ R30, R3, R10, R30 ;  /* 0x0000000a031e7223 */ /* 0x000fc8000001001e */
[----:B------:R-:W-:Y:S01]  /*2ef0*/  FFMA.FTZ R30, R4, R11, R30 ;  /* 0x0000000b041e7223 */ /* 0x000fe2000001001e */
[----:B---3--:R-:W-:Y:S01]  /*2f00*/  FFMA.FTZ R31, R40, R32, R31 ;  /* 0x00000020281f7223 */ /* 0x008fe2000001001f */
[----:B------:R-:W-:-:S04]  /*2f10*/  FMUL.FTZ R32, R3, R10 ;  /* 0x0000000a03207220 */ /* 0x000fc80000410000 */
[----:B----4-:R-:W-:Y:S01]  /*2f20*/  FFMA.FTZ R32, R47, R32, R31 ;  /* 0x000000202f207223 */ /* 0x010fe2000001001f */
[----:B------:R-:W-:-:S04]  /*2f30*/  FMUL.FTZ R31, R4, R11 ;  /* 0x0000000b041f7220 */ /* 0x000fc80000410000 */
[----:B--2---:R-:W-:Y:S01]  /*2f40*/  FFMA.FTZ R31, R28, R31, R32 ;  /* 0x0000001f1c1f7223 */ /* 0x004fe20000010020 */
[----:B------:R-:W-:Y:S01]  /*2f50*/  FMUL.FTZ R32, R5, R12 ;  /* 0x0000000c05207220 */ /* 0x000fe20000410000 */
[----:B------:R-:W2:Y:S04]  /*2f60*/  LDL.LU R28, [R1+0x28] ;  /* 0x00002800011c7983 */ /* 0x000ea80000300800 */
[----:B------:R-:W3:Y:S01]  /*2f70*/  LDL.LU R40, [R1+0x18] ;  /* 0x0000180001287983 */ /* 0x000ee20000300800 */
[----:B------:R-:W-:-:S03]  /*2f80*/  FFMA.FTZ R31, R2, R32, R31 ;  /* 0x00000020021f7223 */ /* 0x000fc6000001001f */
[----:B------:R-:W3:Y:S04]  /*2f90*/  LDL R47, [R1+0x54] ;  /* 0x00005400012f7983 */ /* 0x000ee80000100800 */
[----:B0-----:R-:W4:Y:S04]  /*2fa0*/  LDL R39, [R1+0x44] ;  /* 0x0000440001277983 */ /* 0x001f280000100800 */
[----:B-1----:R-:W4:Y:S04]  /*2fb0*/  LDL R38, [R1+0x5c] ;  /* 0x00005c0001267983 */ /* 0x002f280000100800 */
[----:B------:R-:W4:Y:S01]  /*2fc0*/  LDL R37, [R1+0x40] ;  /* 0x0000400001257983 */ /* 0x000f220000100800 */
[----:B------:R-:W-:-:S03]  /*2fd0*/  FMUL.FTZ R32, R0, R13 ;  /* 0x0000000d00207220 */ /* 0x000fc60000410000 */
[----:B------:R0:W-:Y:S01]  /*2fe0*/  STL [R1+0xdc], R36 ;  /* 0x0000dc2401007387 */ /* 0x0001e20000100800 */
[----:B------:R-:W-:Y:S01]  /*2ff0*/  FFMA.FTZ R32, R61, R32, R31 ;  /* 0x000000203d207223 */ /* 0x000fe2000001001f */
[----:B------:R-:W-:Y:S02]  /*3000*/  FMUL.FTZ R31, R3, R14 ;  /* 0x0000000e031f7220 */ /* 0x000fe40000410000 */
[----:B0-----:R-:W4:Y:S04]  /*3010*/  LDL R36, [R1+0x58] ;  /* 0x0000580001247983 */ /* 0x001f280000100800 */
[----:B------:R0:W-:Y:S01]  /*3020*/  STL [R1+0xd8], R35 ;  /* 0x0000d82301007387 */ /* 0x0001e20000100800 */
[----:B------:R-:W-:-:S03]  /*3030*/  FFMA.FTZ R31, R59, R31, R32 ;  /* 0x0000001f3b1f7223 */ /* 0x000fc60000010020 */
[----:B0-----:R-:W4:Y:S04]  /*3040*/  LDL R35, [R1+0x50] ;  /* 0x0000500001237983 */ /* 0x001f280000100800 */
[----:B------:R0:W-:Y:S04]  /*3050*/  STL [R1+0xc0], R2 ;  /* 0x0000c00201007387 */ /* 0x0001e80000100800 */
[----:B0-----:R-:W3:Y:S04]  /*3060*/  LDL.LU R2, [R1+0x30] ;  /* 0x0000300001027983 */ /* 0x001ee80000300800 */
[----:B------:R0:W-:Y:S04]  /*3070*/  STL [R1+0xd4], R7 ;  /* 0x0000d40701007387 */ /* 0x0001e80000100800 */
[----:B0-----:R-:W4:Y:S04]  /*3080*/  LDL R7, [R1+0x48] ;  /* 0x0000480001077983 */ /* 0x001f280000100800 */
[----:B------:R0:W-:Y:S04]  /*3090*/  STL [R1+0xc4], R61 ;  /* 0x0000c43d01007387 */ /* 0x0001e80000100800 */
[----:B0-----:R-:W4:Y:S04]  /*30a0*/  LDL.LU R61, [R1+0xa4] ;  /* 0x0000a400013d7983 */ /* 0x001f280000300800 */
[----:B------:R0:W-:Y:S04]  /*30b0*/  STL [R1+0xd0], R8 ;  /* 0x0000d00801007387 */ /* 0x0001e80000100800 */
[----:B0-----:R-:W4:Y:S04]  /*30c0*/  LDL R8, [R1+0x38] ;  /* 0x0000380001087983 */ /* 0x001f280000100800 */
[----:B------:R0:W-:Y:S04]  /*30d0*/  STL [R1+0xc8], R59 ;  /* 0x0000c83b01007387 */ /* 0x0001e80000100800 */
[----:B0-----:R-:W4:Y:S01]  /*30e0*/  LDL R59, [R1+0x20] ;  /* 0x00002000013b7983 */ /* 0x001f220000100800 */
[----:B------:R-:W-:Y:S01]  /*30f0*/  FMUL.FTZ R32, R4, R15 ;  /* 0x0000000f04207220 */ /* 0x000fe20000410000 */
[----:B------:R-:W-:-:S03]  /*3100*/  FFMA.FTZ R30, R5, R12, R30 ;  /* 0x0000000c051e7223 */ /* 0x000fc6000001001e */
[----:B------:R-:W-:Y:S01]  /*3110*/  FFMA.FTZ R31, R58, R32, R31 ;  /* 0x000000203a1f7223 */ /* 0x000fe2000001001f */
        /* <DEDUP_REMOVED lines=15> */
[----:B------:R-:W-:Y:S01]  /*3210*/  FFMA.FTZ R30, R3, R18, R30 ;  /* 0x00000012031e7223 */ /* 0x000fe2000001001e */
[----:B------:R-:W-:-:S03]  /*3220*/  FMUL.FTZ R32, R0, R21 ;  /* 0x0000001500207220 */ /* 0x000fc60000410000 */
[----:B------:R-:W-:Y:S01]  /*3230*/  FFMA.FTZ R30, R4, R19, R30 ;  /* 0x00000013041e7223 */ /* 0x000fe2000001001e */
[----:B------:R-:W-:Y:S01]  /*3240*/  FFMA.FTZ R31, R52, R32, R31 ;  /* 0x00000020341f7223 */ /* 0x000fe2000001001f */
[----:B------:R-:W-:Y:S02]  /*3250*/  FMUL.FTZ R32, R3, R22 ;  /* 0x0000001603207220 */ /* 0x000fe40000410000 */
[----:B------:R-:W-:Y:S02]  /*3260*/  FFMA.FTZ R30, R5, R20, R30 ;  /* 0x00000014051e7223 */ /* 0x000fe4000001001e */
        /* <DEDUP_REMOVED lines=11> */
[CC--:B------:R-:W-:Y:S02]  /*3320*/  FMUL.FTZ R31, R3.reuse, R26.reuse ;  /* 0x0000001a031f7220 */ /* 0x0c0fe40000410000 */
        /* <DEDUP_REMOVED lines=9> */
[----:B--2---:R-:W-:Y:S01]  /*33c0*/  FFMA.FTZ R33, R33, R43, R28 ;  /* 0x0000002b21217223 */ /* 0x004fe2000001001c */
[----:B---3--:R-:W-:-:S03]  /*33d0*/  FFMA.FTZ R60, R60, R6, R2 ;  /* 0x000000063c3c7223 */ /* 0x008fc60000010002 */
[----:B----4-:R-:W-:Y:S04]  /*33e0*/  STS.64 [R61], R30 ;  /* 0x0000001e3d007388 */ /* 0x010fe80000000a00 */
[----:B------:R0:W-:Y:S04]  /*33f0*/  STL [R1+0xcc], R59 ;  /* 0x0000cc3b01007387 */ /* 0x0001e80000100800 */
[----:B0-----:R-:W2:Y:S04]  /*3400*/  LDL R59, [R1+0x24] ;  /* 0x00002400013b7983 */ /* 0x001ea80000100800 */
[----:B------:R-:W3:Y:S04]  /*3410*/  LDL.LU R32, [R1+0x1c] ;  /* 0x00001c0001207983 */ /* 0x000ee80000300800 */
[----:B------:R-:W4:Y:S04]  /*3420*/  LDL.LU R30, [R1+0x34] ;  /* 0x00003400011e7983 */ /* 0x000f280000300800 */
[----:B------:R-:W3:Y:S04]  /*3430*/  LDL.LU R31, [R1+0x2c] ;  /* 0x00002c00011f7983 */ /* 0x000ee80000300800 */
[----:B------:R-:W4:Y:S04]  /*3440*/  LDL R61, [R1+0x14] ;  /* 0x00001400013d7983 */ /* 0x000f280000100800 */
[----:B------:R-:W3:Y:S04]  /*3450*/  LDL R2, [R1+0x10] ;  /* 0x0000100001027983 */ /* 0x000ee80000100800 */
[----:B------:R-:W2:Y:S01]  /*3460*/  LDL.LU R28, [R1+0xf4] ;  /* 0x0000f400011c7983 */ /* 0x000ea20000300800 */
[----:B------:R-:W-:-:S02]  /*3470*/  FFMA.FTZ R47, R47, R42, R40 ;  /* 0x0000002a2f2f7223 */ /* 0x000fc40000010028 */
[----:B------:R-:W0:Y:S01]  /*3480*/  S2R R40, SR_TID.X ;  /* 0x0000000000287919 */ /* 0x000e220000002100 */
[----:B------:R-:W-:Y:S01]  /*3490*/  BAR.SYNC.DEFER_BLOCKING 0x0 ;  /* 0x0000000000007b1d */ /* 0x000fe20000010000 */
[----:B0-----:R-:W-:Y:S01]  /*34a0*/  ISETP.GT.U32.AND P1, PT, R40, 0x1f, PT ;  /* 0x0000001f2800780c */ /* 0x001fe20003f24070 */
[----:B--2---:R-:W-:-:S04]  /*34b0*/  FFMA.FTZ R28, R29, R41, R28 ;  /* 0x000000291d1c7223 */ /* 0x004fc8000001001c */
[----:B------:R-:W2:Y:S04]  /*34c0*/  LDL.LU R29, [R1+0xf0] ;  /* 0x0000f000011d7983 */ /* 0x000ea80000300800 */
[----:B------:R-:W4:Y:S02]  /*34d0*/  LDL.LU R40, [R1+0xec] ;  /* 0x0000ec0001287983 */ /* 0x000f240000300800 */
[----:B----4-:R-:W-:Y:S02]  /*34e0*/  FFMA.FTZ R60, R39, R40, R60 ;  /* 0x00000028273c7223 */ /* 0x010fe4000001003c */
[----:B------:R-:W4:Y:S02]  /*34f0*/  LDL.LU R39, [R1+0xe8] ;  /* 0x0000e80001277983 */ /* 0x000f240000300800 */
[----:B----4-:R-:W-:-:S02]  /*3500*/  FFMA.FTZ R33, R38, R39, R33 ;  /* 0x0000002726217223 */ /* 0x010fc40000010021 */
[----:B------:R-:W4:Y:S02]  /*3510*/  LDL.LU R38, [R1+0xe4] ;  /* 0x0000e40001267983 */ /* 0x000f240000300800 */
[----:B----4-:R-:W-:Y:S02]  /*3520*/  FFMA.FTZ R47, R37, R38, R47 ;  /* 0x00000026252f7223 */ /* 0x010fe4000001002f */
        /* <DEDUP_REMOVED lines=10> */
[----:B------:R-:W4:Y:S01]  /*35d0*/  LDL.LU R59, [R1+0xcc] ;  /* 0x0000cc00013b7983 */ /* 0x000f220000300800 */
[----:B------:R-:W-:Y:S01]  /*35e0*/  FFMA.FTZ R33, R61, R10, R33 ;  /* 0x0000000a3d217223 */ /* 0x000fe20000010021 */
[----:B---3--:R-:W-:Y:S01]  /*35f0*/  FFMA.FTZ R47, R2, R11, R47 ;  /* 0x0000000b022f7223 */ /* 0x008fe2000001002f */
[----:B------:R-:W-:Y:S01]  /*3600*/  FADD.FTZ R30, R6, R30 ;  /* 0x0000001e061e7221 */ /* 0x000fe20000010000 */
[----:B------:R-:W-:Y:S01]  /*3610*/  FADD.FTZ R31, R43, R31 ;  /* 0x0000001f2b1f7221 */ /* 0x000fe20000010000 */
[----:B------:R-:W-:Y:S02]  /*3620*/  FADD.FTZ R32, R42, R32 ;  /* 0x000000202a207221 */ /* 0x000fe40000010000 */
[----:B------:R-:W-:Y:S01]  /*3630*/  FADD.FTZ R30, R30, R40 ;  /* 0x000000281e1e7221 */ /* 0x000fe20000010000 */
[----:B----4-:R-:W-:Y:S02]  /*3640*/  FFMA.FTZ R60, R59, R9, R60 ;  /* 0x000000093b3c7223 */ /* 0x010fe4000001003c */
[----:B------:R-:W3:Y:S04]  /*3650*/  LDL.LU R59, [R1+0xc8] ;  /* 0x0000c800013b7983 */ /* 0x000ee80000300800 */
[----:B------:R-:W4:Y:S04]  /*3660*/  LDL.LU R61, [R1+0xc4] ;  /* 0x0000c400013d7983 */ /* 0x000f280000300800 */
[----:B------:R-:W4:Y:S01]  /*3670*/  LDL.LU R2, [R1+0xc0] ;  /* 0x0000c00001027983 */ /* 0x000f220000300800 */
[----:B------:R-:W-:Y:S01]  /*3680*/  FADD.FTZ R31, R31, R39 ;  /* 0x000000271f1f7221 */ /* 0x000fe20000010000 */
[----:B------:R-:W-:Y:S01]  /*3690*/  FADD.FTZ R32, R32, R38 ;  /* 0x0000002620207221 */ /* 0x000fe20000010000 */
[----:B------:R-:W-:-:S02]  /*36a0*/  FADD.FTZ R30, R30, R36 ;  /* 0x000000241e1e7221 */ /* 0x000fc40000010000 */
[----:B------:R-:W-:Y:S01]  /*36b0*/  FADD.FTZ R31, R31, R35 ;  /* 0x000000231f1f7221 */ /* 0x000fe20000010000 */
[----:B------:R-:W-:Y:S01]  /*36c0*/  FADD.FTZ R32, R32, R7 ;  /* 0x0000000720207221 */ /* 0x000fe20000010000 */
[----:B------:R-:W-:Y:S02]  /*36d0*/  FADD.FTZ R30, R30, R9 ;  /* 0x000000091e1e7221 */ /* 0x000fe40000010000 */
[----:B------:R-:W-:Y:S01]  /*36e0*/  FADD.FTZ R31, R31, R10 ;  /* 0x0000000a1f1f7221 */ /* 0x000fe20000010000 */
[----:B------:R-:W-:Y:S01]  /*36f0*/  FADD.FTZ R32, R32, R11 ;  /* 0x0000000b20207221 */ /* 0x000fe20000010000 */
[----:B------:R-:W-:Y:S01]  /*3700*/  FADD.FTZ R30, R30, R13 ;  /* 0x0000000d1e1e7221 */ /* 0x000fe20000010000 */
[----:B------:R-:W-:Y:S01]  /*3710*/  FFMA.FTZ R47, R58, R15, R47 ;  /* 0x0000000f3a2f7223 */ /* 0x000fe2000001002f */
        /* <DEDUP_REMOVED lines=8> */
[----:B------:R-:W-:Y:S01]  /*37a0*/  UIADD3 UR9, UP0, UR11, 0x2a, URZ ;  /* 0x0000002a0b097890 */ /* 0x000fe2000ff1e03f */
[----:B------:R-:W-:Y:S01]  /*37b0*/  FADD.FTZ R31, R31, R22 ;  /* 0x000000161f1f7221 */ /* 0x000fe20000010000 */
[----:B------:R-:W-:Y:S01]  /*37c0*/  FADD.FTZ R32, R32, R23 ;  /* 0x0000001720207221 */ /* 0x000fe20000010000 */
[----:B------:R-:W-:Y:S01]  /*37d0*/  FADD.FTZ R30, R30, R25 ;  /* 0x000000191e1e7221 */ /* 0x000fe20000010000 */
[----:B--2---:R-:W-:Y:S01]  /*37e0*/  FADD.FTZ R29, R41, R29 ;  /* 0x0000001d291d7221 */ /* 0x004fe20000010000 */
[----:B------:R-:W-:Y:S01]  /*37f0*/  FFMA.FTZ R47, R45, R27, R47 ;  /* 0x0000001b2d2f7223 */ /* 0x000fe2000001002f */
[----:B------:R-:W-:Y:S01]  /*3800*/  UIADD3.X UR10, URZ, UR5, URZ, UP0, !UPT ;  /* 0x000000053f0a7290 */ /* 0x000fe200087fe43f */
[----:B------:R-:W-:Y:S01]  /*3810*/  FADD.FTZ R32, R32, R27 ;  /* 0x0000001b20207221 */ /* 0x000fe20000010000 */
[----:B------:R-:W-:Y:S01]  /*3820*/  UISETP.GE.U32.AND UP0, UPT, UR9, UR16, UPT ;  /* 0x000000100900728c */ /* 0x000fe2000bf06070 */
[----:B------:R-:W-:-:S03]  /*3830*/  FADD.FTZ R29, R29, R37 ;  /* 0x000000251d1d7221 */ /* 0x000fc60000010000 */
[----:B------:R-:W-:Y:S01]  /*3840*/  UISETP.GE.AND.EX UP0, UPT, UR10, UR7, UPT, UP0 ;  /* 0x000000070a00728c */ /* 0x000fe2000bf06300 */
[----:B------:R-:W-:-:S04]  /*3850*/  FADD.FTZ R29, R29, R8 ;  /* 0x000000081d1d7221 */ /* 0x000fc80000010000 */
[----:B------:R-:W-:Y:S01]  /*3860*/  FADD.FTZ R29, R29, R12 ;  /* 0x0000000c1d1d7221 */ /* 0x000fe20000010000 */
[----:B------:R-:W-:-:S03]  /*3870*/  PLOP3.LUT P0, PT, PT, PT, UP0, 0x80, 0x0 ;  /* 0x000000000000781c */ /* 0x000fc60003f0f008 */
[----:B------:R-:W-:-:S04]  /*3880*/  FADD.FTZ R29, R29, R16 ;  /* 0x000000101d1d7221 */ /* 0x000fc80000010000 */
[----:B------:R-:W-:-:S04]  /*3890*/  FADD.FTZ R29, R29, R20 ;  /* 0x000000141d1d7221 */ /* 0x000fc80000010000 */
[----:B------:R-:W-:-:S04]  /*38a0*/  FADD.FTZ R29, R29, R24 ;  /* 0x000000181d1d7221 */ /* 0x000fc80000010000 */
[----:B------:R-:W-:Y:S01]  /*38b0*/  FADD.FTZ R29, R29, R34 ;  /* 0x000000221d1d7221 */ /* 0x000fe20000010000 */
[----:B---3--:R-:W-:Y:S01]  /*38c0*/  FFMA.FTZ R33, R59, R14, R33 ;  /* 0x0000000e3b217223 */ /* 0x008fe20000010021 */
[----:B----4-:R-:W-:-:S04]  /*38d0*/  FFMA.FTZ R60, R61, R13, R60 ;  /* 0x0000000d3d3c7223 */ /* 0x010fc8000001003c */
[----:B------:R-:W-:Y:S01]  /*38e0*/  FFMA.FTZ R60, R56, R17, R60 ;  /* 0x00000011383c7223 */ /* 0x000fe2000001003c */
[----:B------:R-:W-:-:S03]  /*38f0*/  FFMA.FTZ R33, R55, R18, R33 ;  /* 0x0000001237217223 */ /* 0x000fc60000010021 */
[----:B------:R-:W-:Y:S01]  /*3900*/  FFMA.FTZ R60, R52, R21, R60 ;  /* 0x00000015343c7223 */ /* 0x000fe2000001003c */
[----:B------:R-:W-:-:S03]  /*3910*/  FFMA.FTZ R33, R51, R22, R33 ;  /* 0x0000001633217223 */ /* 0x000fc60000010021 */
[----:B------:R-:W-:Y:S01]  /*3920*/  FFMA.FTZ R61, R48, R25, R60 ;  /* 0x00000019303d7223 */ /* 0x000fe2000001003c */
[----:B------:R-:W-:Y:S01]  /*3930*/  FFMA.FTZ R28, R2, R12, R28 ;  /* 0x0000000c021c7223 */ /* 0x000fe2000001001c */
[----:B------:R-:W-:Y:S01]  /*3940*/  FFMA.FTZ R60, R46, R26, R33 ;  /* 0x0000001a2e3c7223 */ /* 0x000fe20000010021 */
[----:B------:R0:W5:Y:S04]  /*3950*/  LDL.LU R2, [R1+0xbc] ;  /* 0x0000bc0001027983 */ /* 0x0001680000300800 */
[----:B------:R1:W-:Y:S04]  /*3960*/  STL [R1+0x30], R61 ;  /* 0x0000303d01007387 */ /* 0x0003e80000100800 */
[----:B------:R0:W-:Y:S01]  /*3970*/  STL [R1+0x34], R30 ;  /* 0x0000341e01007387 */ /* 0x0001e20000100800 */
[----:B-1----:R-:W-:-:S03]  /*3980*/  FADD.FTZ R61, R31, R26 ;  /* 0x0000001a1f3d7221 */ /* 0x002fc60000010000 */
[----:B------:R0:W-:Y:S04]  /*3990*/  STL [R1+0x28], R60 ;  /* 0x0000283c01007387 */ /* 0x0001e80000100800 */
[----:B------:R0:W-:Y:S04]  /*39a0*/  STL [R1+0x18], R47 ;  /* 0x0000182f01007387 */ /* 0x0001e80000100800 */
[----:B------:R0:W-:Y:S04]  /*39b0*/  STL [R1+0x2c], R61 ;  /* 0x00002c3d01007387 */ /* 0x0001e80000100800 */
[----:B------:R0:W-:Y:S01]  /*39c0*/  STL [R1+0x1c], R32 ;  /* 0x00001c2001007387 */ /* 0x0001e20000100800 */
[----:B------:R-:W-:-:S04]  /*39d0*/  FFMA.FTZ R28, R57, R16, R28 ;  /* 0x00000010391c7223 */ /* 0x000fc8000001001c */
[----:B------:R-:W-:-:S04]  /*39e0*/  FFMA.FTZ R28, R53, R20, R28 ;  /* 0x00000014351c7223 */ /* 0x000fc8000001001c */
[----:B------:R-:W-:-:S04]  /*39f0*/  FFMA.FTZ R28, R50, R24, R28 ;  /* 0x00000018321c7223 */ /* 0x000fc8000001001c */
[----:B------:R-:W-:Y:S01]  /*3a00*/  FFMA.FTZ R28, R44, R34, R28 ;  /* 0x000000222c1c7223 */ /* 0x000fe2000001001c */
[----:B0-----:R-:W-:Y:S06]  /*3a10*/  @!P0 BRA `(.L_x_1980) ;  /* 0x0000000400048947 */ /* 0x001fec0003800000 */
[----:B------:R0:W-:Y:S04]  /*3a20*/  STL.64 [R1+0xc8], R4 ;  /* 0x0000c80401007387 */ /* 0x0001e80000100a00 */
[----:B0-----:R-:W2:Y:S01]  /*3a30*/  LDL R4, [R1+0x30] ;  /* 0x0000300001047983 */ /* 0x001ea20000100800 */
[----:B------:R-:W-:Y:S01]  /*3a40*/  MOV R5, R30 ;  /* 0x0000001e00057202 */ /* 0x000fe20000000f00 */
[----:B------:R-:W0:Y:S01]  /*3a50*/  S2UR UR15, SR_CgaCtaId ;  /* 0x00000000000f79c3 */ /* 0x000e220000008800 */
[----:B------:R-:W-:Y:S01]  /*3a60*/  UMOV UR5, 0x400 ;  /* 0x0000040000057882 */ /* 0x000fe20000000000 */
[----:B------:R-:W1:Y:S01]  /*3a70*/  S2R R30, SR_TID.X ;  /* 0x00000000001e7919 */ /* 0x000e620000002100 */
[----:B-----5:R3:W-:Y:S04]  /*3a80*/  STL.64 [R1+0xc0], R2 ;  /* 0x0000c00201007387 */ /* 0x0207e80000100a00 */
[----:B------:R-:W4:Y:S01]  /*3a90*/  LDL R33, [R1+0xb4] ;  /* 0x0000b40001217983 */ /* 0x000f220000100800 */
[----:B---3--:R-:W-:-:S02]  /*3aa0*/  MOV R3, R32 ;  /* 0x0000002000037202 */ /* 0x008fc40000000f00 */
[----:B------:R-:W-:Y:S01]  /*3ab0*/  MOV R2, R47 ;  /* 0x0000002f00027202 */ /* 0x000fe20000000f00 */
[----:B0-----:R-:W-:Y:S01]  /*3ac0*/  ULEA UR5, UR15, UR5, 0x18 ;  /* 0x000000050f057291 */ /* 0x001fe2000f8ec03f */
[----:B-1----:R-:W-:-:S05]  /*3ad0*/  SHF.L.U32 R31, R30, 0x1, RZ ;  /* 0x000000011e1f7819 */ /* 0x002fca00000006ff */
[----:B------:R-:W-:Y:S02]  /*3ae0*/  LEA R30, R30, UR5, 0x5 ;  /* 0x000000051e1e7c11 */ /* 0x000fe4000f8e28ff */
[----:B------:R-:W-:-:S04]  /*3af0*/  LOP3.LUT R31, R31, 0x18, RZ, 0xc0, !PT ;  /* 0x000000181f1f7812 */ /* 0x000fc800078ec0ff */
[----:B------:R-:W-:-:S05]  /*3b00*/  IADD3 R32, R30, R31, RZ ;  /* 0x0000001f1e207210 */ /* 0x000fca0007ffe0ff */
[----:B--2---:R0:W-:Y:S02]  /*3b10*/  STS.64 [R32], R4 ;  /* 0x0000000420007388 */ /* 0x0041e40000000a00 */
[----:B0-----:R-:W-:Y:S02]  /*3b20*/  LOP3.LUT R32, R31, 0x8, RZ, 0x3c, !PT ;  /* 0x000000081f207812 */ /* 0x001fe400078e3cff */
[----:B------:R0:W5:Y:S02]  /*3b30*/  LDL.LU.64 R4, [R1+0xc8] ;  /* 0x0000c80001047983 */ /* 0x0001640000300a00 */
[----:B------:R-:W-:-:S05]  /*3b40*/  IADD3 R32, R30, R32, RZ ;  /* 0x000000201e207210 */ /* 0x000fca0007ffe0ff */
[----:B------:R1:W-:Y:S02]  /*3b50*/  STS.64 [R32], R60 ;  /* 0x0000003c20007388 */ /* 0x0003e40000000a00 */
[----:B-1----:R-:W-:Y:S02]  /*3b60*/  LOP3.LUT R32, R31, 0x10, RZ, 0x3c, !PT ;  /* 0x000000101f207812 */ /* 0x002fe400078e3cff */
[----:B------:R-:W2:Y:S02]  /*3b70*/  LDL R61, [R1+0xb0] ;  /* 0x0000b000013d7983 */ /* 0x000ea40000100800 */
[----:B------:R-:W-:-:S05]  /*3b80*/  IADD3 R32, R30, R32, RZ ;  /* 0x000000201e207210 */ /* 0x000fca0007ffe0ff */
[----:B------:R1:W-:Y:S04]  /*3b90*/  STS.64 [R32], R2 ;  /* 0x0000000220007388 */ /* 0x0003e80000000a00 */
[----:B-1----:R0:W5:Y:S04]  /*3ba0*/  LDL.LU.64 R2, [R1+0xc0] ;  /* 0x0000c00001027983 */ /* 0x0021680000300a00 */
[----:B------:R-:W3:Y:S04]  /*3bb0*/  LDL R32, [R1+0xb8] ;  /* 0x0000b80001207983 */ /* 0x000ee80000100800 */
[----:B------:R-:W2:Y:S01]  /*3bc0*/  LDL R60, [R1+0xac] ;  /* 0x0000ac00013c7983 */ /* 0x000ea20000100800 */
[----:B------:R-:W1:Y:S02]  /*3bd0*/  S2R R31, SR_TID.X ;  /* 0x00000000001f7919 */ /* 0x000e640000002100 */
[----:B-1----:R-:W-:-:S04]  /*3be0*/  SHF.R.S32.HI R47, RZ, 0x1f, R31 ;  /* 0x0000001fff2f7819 */ /* 0x002fc8000001141f */
[----:B------:R-:W-:Y:S02]  /*3bf0*/  LEA.HI R47, R47, R31, RZ, 0x2 ;  /* 0x0000001f2f2f7211 */ /* 0x000fe400078f10ff */
[----:B------:R-:W-:-:S04]  /*3c00*/  SHF.L.U32 R31, R31, 0x1, RZ ;  /* 0x000000011f1f7819 */ /* 0x000fc800000006ff */
[----:B------:R-:W-:-:S04]  /*3c10*/  LOP3.LUT R31, R31, 0x18, RZ, 0xc0, !PT ;  /* 0x000000181f1f7812 */ /* 0x000fc800078ec0ff */
[----:B------:R-:W-:-:S04]  /*3c20*/  LOP3.LUT R31, R31, 0x18, RZ, 0x3c, !PT ;  /* 0x000000181f1f7812 */ /* 0x000fc800078e3cff */
[----:B------:R-:W-:-:S05]  /*3c30*/  IADD3 R31, R30, R31, RZ ;  /* 0x0000001f1e1f7210 */ /* 0x000fca0007ffe0ff */
[----:B------:R-:W-:Y:S01]  /*3c40*/  STS.64 [R31], R28 ;  /* 0x0000001c1f007388 */ /* 0x000fe20000000a00 */
[----:B------:R-:W-:-:S04]  /*3c50*/  SHF.R.S32.HI R47, RZ, 0x2, R47 ;  /* 0x00000002ff2f7819 */ /* 0x000fc8000001142f */
[----:B------:R-:W-:Y:S01]  /*3c60*/  LEA R47, R47, UR5, 0x5 ;  /* 0x000000052f2f7c11 */ /* 0x000fe2000f8e28ff */
[----:B------:R-:W-:-:S04]  /*3c70*/  USHF.R.U32.HI UR5, URZ, 0x1, UR6 ;  /* 0x000000013f057899 */ /* 0x000fc80008011606 */
[----:B------:R-:W-:-:S04]  /*3c80*/  USHF.L.U32 UR5, UR5, 0x3, URZ ;  /* 0x0000000305057899 */ /* 0x000fc8000800063f */
[----:B------:R-:W-:Y:S01]  /*3c90*/  ULOP3.LUT UR5, UR5, 0xfffffff8, UR17, 0xe2, !UPT ;  /* 0xfffffff805057892 */ /* 0x000fe2000f8ee211 */
[----:B------:R-:W-:Y:S01]  /*3ca0*/  BAR.SYNC.DEFER_BLOCKING 0x0 ;  /* 0x0000000000007b1d */ /* 0x000fe20000010000 */
[-C--:B---3--:R-:W-:Y:S02]  /*3cb0*/  LEA R30, R32, R47.reuse, 0x3 ;  /* 0x0000002f201e7211 */ /* 0x088fe400078e18ff */
[----:B----4-:R-:W-:-:S04]  /*3cc0*/  LEA R32, R33, R47, 0x3 ;  /* 0x0000002f21207211 */ /* 0x010fc800078e18ff */
[----:B------:R-:W1:Y:S04]  /*3cd0*/  LDS.64 R30, [R30] ;  /* 0x000000001e1e7984 */ /* 0x000e680000000a00 */
[----:B------:R-:W3:Y:S01]  /*3ce0*/  LDS.64 R32, [R32+0xa00] ;  /* 0x000a000020207984 */ /* 0x000ee20000000a00 */
[----:B-1----:R-:W-:Y:S01]  /*3cf0*/  FADD.FTZ R30, RZ, R30 ;  /* 0x0000001eff1e7221 */ /* 0x002fe20000010000 */
[----:B------:R-:W-:-:S03]  /*3d00*/  FADD.FTZ R31, RZ, R31 ;  /* 0x0000001fff1f7221 */ /* 0x000fc60000010000 */
[----:B---3--:R-:W-:Y:S01]  /*3d10*/  FADD.FTZ R32, R30, R32 ;  /* 0x000000201e207221 */ /* 0x008fe20000010000 */
[----:B--2---:R-:W-:Y:S01]  /*3d20*/  LEA R30, R61, R47, 0x3 ;  /* 0x0000002f3d1e7211 */ /* 0x004fe200078e18ff */
[----:B------:R-:W-:-:S05]  /*3d30*/  FADD.FTZ R33, R31, R33 ;  /* 0x000000211f217221 */ /* 0x000fca0000010000 */
[----:B------:R-:W1:Y:S02]  /*3d40*/  LDS.64 R30, [R30+0x1400] ;  /* 0x001400001e1e7984 */ /* 0x000e640000000a00 */
[----:B-1----:R-:W-:Y:S01]  /*3d50*/  FADD.FTZ R32, R32, R30 ;  /* 0x0000001e20207221 */ /* 0x002fe20000010000 */
[----:B------:R-:W-:Y:S01]  /*3d60*/  LEA R30, R60, R47, 0x3 ;  /* 0x0000002f3c1e7211 */ /* 0x000fe200078e18ff */
[----:B------:R-:W-:Y:S01]  /*3d70*/  FADD.FTZ R33, R33, R31 ;  /* 0x0000001f21217221 */ /* 0x000fe20000010000 */
[----:B------:R-:W1:Y:S04]  /*3d80*/  LDC.64 R60, c[0x0][0x260] ;  /* 0x00009800ff3c7b82 */ /* 0x000e680000000a00 */
[----:B------:R-:W2:Y:S01]  /*3d90*/  LDS.64 R30, [R30+0x1e00] ;  /* 0x001e00001e1e7984 */ /* 0x000ea20000000a00 */
[----:B------:R-:W3:Y:S01]  /*3da0*/  S2R R47, SR_TID.X ;  /* 0x00000000002f7919 */ /* 0x000ee20000002100 */
[----:B--2---:R-:W-:Y:S01]  /*3db0*/  FADD.FTZ R30, R32, R30 ;  /* 0x0000001e201e7221 */ /* 0x004fe20000010000 */
[----:B------:R-:W-:-:S05]  /*3dc0*/  MOV R32, UR5 ;  /* 0x0000000500207c02 */ /* 0x000fca0008000f00 */
[----:B---3--:R-:W-:-:S05]  /*3dd0*/  IMAD R32, R32, 0x280, R47 ;  /* 0x0000028020207824 */ /* 0x008fca00078e022f */
[----:B------:R-:W-:-:S04]  /*3de0*/  IADD3 R32, R32, UR14, RZ ;  /* 0x0000000e20207c10 */ /* 0x000fc8000fffe0ff */
[----:B------:R-:W-:Y:S01]  /*3df0*/  SHF.L.U32 R32, R32, 0x1, RZ ;  /* 0x0000000120207819 */ /* 0x000fe200000006ff */
[----:B------:R-:W-:-:S04]  /*3e00*/  FADD.FTZ R31, R33, R31 ;  /* 0x0000001f211f7221 */ /* 0x000fc80000010000 */
[----:B-1----:R-:W-:-:S05]  /*3e10*/  IMAD.WIDE.U32 R32, R32, 0x4, R60 ;  /* 0x0000000420207825 */ /* 0x002fca00078e003c */
[----:B------:R0:W-:Y:S02]  /*3e20*/  STG.E.64 desc[UR12][R32.64+0xa800], R30 ;  /* 0x00a8001e20007986 */ /* 0x0001e4000c101b0c */
.L_x_1980:
[----:B------:R-:W-:Y:S01]  /*3e30*/  BSSY B0, `(.L_x_1981) ;  /* 0x000006e000007945 */ /* 0x000fe20003800000 */
[----:B0-----:R-:W-:-:S03]  /*3e40*/  CS2R R30, SRZ ;  /* 0x00000000001e7805 */ /* 0x001fc6000001ff00 */
[----:B------:R-:W-:Y:S05]  /*3e50*/  @P1 BRA `(.L_x_1982) ;  /* 0x0000000400ac1947 */ /* 0x000fea0003800000 */
[----:B------:R-:W0:Y:S01]  /*3e60*/  S2R R33, SR_TID.X ;  /* 0x0000000000217919 */ /* 0x000e220000002100 */
[----:B------:R-:W-:Y:S01]  /*3e70*/  USHF.L.U32 UR5, UR11, 0x3, URZ ;  /* 0x000000030b057899 */ /* 0x000fe2000800063f */
[----:B------:R-:W-:Y:S01]  /*3e80*/  MOV R30, 0x28 ;  /* 0x00000028001e7802 */ /* 0x000fe20000000f00 */
[----:B------:R-:W-:Y:S02]  /*3e90*/  HFMA2.MMA R31, -RZ, RZ, 0, 2.384185791015625e-06 ;  /* 0x00000028ff1f7435 */ /* 0x000fe400000001ff */
[----:B------:R-:W-:Y:S01]  /*3ea0*/  ULOP3.LUT UR5, UR5, 0x8, URZ, 0xc0, !UPT ;  /* 0x0000000805057892 */ /* 0x000fe2000f8ec03f */
[----:B------:R-:W-:-:S05]  /*3eb0*/  HFMA2.MMA R61, -RZ, RZ, 0, 2.384185791015625e-06 ;  /* 0x00000028ff3d7435 */ /* 0x000fca00000001ff */
[C---:B0-----:R-:W-:Y:S02]  /*3ec0*/  LEA.HI R47, R33.reuse, UR5, RZ, 0x1e ;  /* 0x00000005212f7c11 */ /* 0x041fe4000f8ff0ff */
[----:B------:R-:W-:-:S03]  /*3ed0*/  SHF.L.U32 R60, R33, 0x3, RZ ;  /* 0x00000003213c7819 */ /* 0x000fc600000006ff */
[----:B------:R-:W-:Y:S01]  /*3ee0*/  IMAD R47, R47, R30, -UR14 ;  /* 0x8000000e2f2f7e24 */ /* 0x000fe2000f8e021e */
[----:B------:R-:W-:-:S04]  /*3ef0*/  LOP3.LUT R60, R60, 0x18, RZ, 0xc0, !PT ;  /* 0x000000183c3c7812 */ /* 0x000fc800078ec0ff */
        /* <DEDUP_REMOVED lines=97> */
.L_x_1982:
[----:B------:R-:W-:Y:S05]  /*4510*/  BSYNC B0 ;  /* 0x0000000000007941 */ /* 0x000fea0003800000 */
.L_x_1981:
[----:B------:R-:W0:Y:S01]  /*4520*/  SHFL.BFLY PT, R33, R30, 0x2, 0x1f ;  /* 0x0c401f001e217f89 */ /* 0x000e2200000e0000 */
[----:B------:R-:W-:Y:S03]  /*4530*/  BSSY B0, `(.L_x_1983) ;  /* 0x0000017000007945 */ /* 0x000fe60003800000 */
[----:B------:R-:W1:Y:S01]  /*4540*/  SHFL.BFLY PT, R32, R31, 0x2, 0x1f ;  /* 0x0c401f001f207f89 */ /* 0x000e6200000e0000 */
[----:B------:R-:W2:Y:S01]  /*4550*/  S2R R47, SR_TID.X ;  /* 0x00000000002f7919 */ /* 0x000ea20000002100 */
[----:B0-----:R-:W-:Y:S01]  /*4560*/  FADD.FTZ R30, R33, R30 ;  /* 0x0000001e211e7221 */ /* 0x001fe20000010000 */
[----:B-1----:R-:W-:-:S04]  /*4570*/  FADD.FTZ R31, R32, R31 ;  /* 0x0000001f201f7221 */ /* 0x002fc80000010000 */
[----:B------:R-:W0:Y:S04]  /*4580*/  SHFL.BFLY PT, R33, R30, 0x1, 0x1f ;  /* 0x0c201f001e217f89 */ /* 0x000e2800000e0000 */
[----:B------:R-:W1:Y:S01]  /*4590*/  SHFL.BFLY PT, R32, R31, 0x1, 0x1f ;  /* 0x0c201f001f207f89 */ /* 0x000e6200000e0000 */
[----:B--2---:R-:W-:Y:S01]  /*45a0*/  LOP3.LUT P1, RZ, R47, 0xffffffe3, RZ, 0xc0, !PT ;  /* 0xffffffe32fff7812 */ /* 0x004fe2000782c0ff */
[----:B0-----:R-:W-:Y:S01]  /*45b0*/  FADD.FTZ R30, R30, R33 ;  /* 0x000000211e1e7221 */ /* 0x001fe20000010000 */
[----:B-1----:R-:W-:-:S11]  /*45c0*/  FADD.FTZ R31, R31, R32 ;  /* 0x000000201f1f7221 */ /* 0x002fd60000010000 */
[----:B------:R-:W-:Y:S05]  /*45d0*/  @P1 BRA `(.L_x_1984) ;  /* 0x0000000000301947 */ /* 0x000fea0003800000 */
[----:B------:R-:W0:Y:S01]  /*45e0*/  LDC.64 R60, c[0x0][0x260] ;  /* 0x00009800ff3c7b82 */ /* 0x000e220000000a00 */
[----:B------:R-:W-:Y:S01]  /*45f0*/  SHF.R.U32.HI R33, RZ, 0x2, R47 ;  /* 0x00000002ff217819 */ /* 0x000fe2000001162f */
[----:B------:R-:W-:Y:S01]  /*4600*/  ULDC UR5, c[0x0][0x10] ;  /* 0x0000040000057ab9 */ /* 0x000fe20000000800 */
[----:B------:R-:W-:Y:S01]  /*4610*/  MOV R32, UR17 ;  /* 0x0000001100207c02 */ /* 0x000fe20008000f00 */
[----:B------:R-:W-:Y:S01]  /*4620*/  UIMAD UR5, UR5, UR4, UR6 ;  /* 0x00000004050572a4 */ /* 0x000fe2000f8e0206 */
[----:B------:R-:W-:-:S04]  /*4630*/  SHF.L.U32 R33, R33, 0x3, RZ ;  /* 0x0000000321217819 */ /* 0x000fc800000006ff */
[----:B------:R-:W-:Y:S02]  /*4640*/  LOP3.LUT R32, R33, 0xfffffff8, R32, 0xe2, !PT ;  /* 0xfffffff821207812 */ /* 0x000fe400078ee220 */
[----:B------:R-:W-:-:S04]  /*4650*/  MOV R33, UR5 ;  /* 0x0000000500217c02 */ /* 0x000fc80008000f00 */
[----:B------:R-:W-:-:S04]  /*4660*/  LEA R32, R33, R32, 0x6 ;  /* 0x0000002021207211 */ /* 0x000fc800078e30ff */
[----:B------:R-:W-:-:S05]  /*4670*/  SHF.L.U32 R32, R32, 0x1, RZ ;  /* 0x0000000120207819 */ /* 0x000fca00000006ff */
[----:B0-----:R-:W-:-:S05]  /*4680*/  IMAD.WIDE.U32 R32, R32, 0x4, R60 ;  /* 0x0000000420207825 */ /* 0x001fca00078e003c */
[----:B------:R0:W-:Y:S02]  /*4690*/  STG.E.64 desc[UR12][R32.64], R30 ;  /* 0x0000001e20007986 */ /* 0x0001e4000c101b0c */
.L_x_1984:
[----:B------:R-:W-:Y:S05]  /*46a0*/  BSYNC B0 ;  /* 0x0000000000007941 */ /* 0x000fea0003800000 */
.L_x_1983:
        /* <DEDUP_REMOVED lines=17> */
.L_x_1987:
[----:B------:R-:W2:Y:S04]  /*47c0*/  LD.E.STRONG.GPU R33, desc[UR12][R30.64] ;  /* 0x0000000c1e217980 */ /* 0x000ea8000c10f900 */
[----:B--2---:R-:W-:Y:S01]  /*47d0*/  CCTL.IVALL ;  /* 0x00000000ff00798f */ /* 0x004fe20002000000 */
[----:B------:R-:W-:Y:S05]  /*47e0*/  YIELD ;  /* 0x0000000000007946 */ /* 0x000fea0003800000 */
[----:B-----5:R-:W-:-:S04]  /*47f0*/  LOP3.LUT R33, R33, R32, RZ, 0x3c, !PT ;  /* 0x0000002021217212 */ /* 0x020fc800078e3cff */
[----:B------:R-:W-:-:S13]  /*4800*/  ISETP.GT.AND P1, PT, R33, -0x1, PT ;  /* 0xffffffff2100780c */ /* 0x000fda0003f24270 */
[----:B------:R-:W-:Y:S05]  /*4810*/  @P1 BRA `(.L_x_1987) ;  /* 0xfffffffc00e81947 */ /* 0x000fea000383ffff */
.L_x_1986:
[----:B------:R-:W-:Y:S05]  /*4820*/  WARPSYNC.ALL ;  /* 0x0000000000007948 */ /* 0x000fea0003800000 */
[----:B------:R-:W-:Y:S06]  /*4830*/  BAR.SYNC.DEFER_BLOCKING 0x0 ;  /* 0x0000000000007b1d */ /* 0x000fec0000010000 */
[----:B------:R-:W-:Y:S05]  /*4840*/  BRA `(.L_x_1988) ;  /* 0x0000000000687947 */ /* 0x000fea0003800000 */
.L_x_1985:
        /* <DEDUP_REMOVED lines=18> */
.L_x_1990:
[----:B------:R-:W2:Y:S04]  /*4970*/  LD.E.STRONG.GPU R33, desc[UR12][R30.64] ;  /* 0x0000000c1e217980 */ /* 0x000ea8000c10f900 */
[----:B--2---:R-:W-:Y:S01]  /*4980*/  CCTL.IVALL ;  /* 0x00000000ff00798f */ /* 0x004fe20002000000 */
[----:B------:R-:W-:Y:S05]  /*4990*/  YIELD ;  /* 0x0000000000007946 */ /* 0x000fea0003800000 */
[----:B-----5:R-:W-:-:S04]  /*49a0*/  LOP3.LUT R33, R33, R32, RZ, 0x3c, !PT ;  /* 0x0000002021217212 */ /* 0x020fc800078e3cff */
[----:B------:R-:W-:-:S13]  /*49b0*/  ISETP.GT.AND P1, PT, R33, -0x1, PT ;  /* 0xffffffff2100780c */ /* 0x000fda0003f24270 */
[----:B------:R-:W-:Y:S05]  /*49c0*/  @P1 BRA `(.L_x_1990) ;  /* 0xfffffffc00e81947 */ /* 0x000fea000383ffff */
.L_x_1989:
[----:B------:R-:W-:Y:S05]  /*49d0*/  WARPSYNC.ALL ;  /* 0x0000000000007948 */ /* 0x000fea0003800000 */
[----:B------:R-:W-:Y:S06]  /*49e0*/  BAR.SYNC.DEFER_BLOCKING 0x0 ;  /* 0x0000000000007b1d */ /* 0x000fec0000010000 */
.L_x_1988:
[----:B------:R-:W1:Y:S01]  /*49f0*/  S2R R60, SR_TID.X ;  /* 0x00000000003c7919 */ /* 0x000e620000002100 */
[----:B------:R-:W2:Y:S01]  /*4a00*/  LDL.LU R47, [R1+0xa8] ;  /* 0x0000a800012f7983 */ /* 0x000ea20000300800 */
[----:B0-----:R-:W-:Y:S01]  /*4a10*/  MOV R31, UR4 ;  /* 0x00000004001f7c02 */ /* 0x001fe20008000f00 */
[----:B------:R-:W0:Y:S01]  /*4a20*/  S2UR UR14, SR_CgaCtaId ;  /* 0x00000000000e79c3 */ /* 0x000e220000008800 */
[----:B------:R-:W-:Y:S01]  /*4a30*/  UMOV UR5, 0x400 ;  /* 0x0000040000057882 */ /* 0x000fe20000000000 */
[----:B------:R-:W-:Y:S01]  /*4a40*/  USHF.L.U32 UR11, UR11, 0x3, URZ ;  /* 0x000000030b0b7899 */ /* 0x000fe2000800063f */
[----:B------:R-:W-:Y:S01]  /*4a50*/  STL [R1+0xd4], R48 ;  /* 0x0000d43001007387 */ /* 0x000fe20000100800 */
[----:B-1----:R-:W-:Y:S01]  /*4a60*/  ISETP.GT.U32.AND P1, PT, R60, 0x3f, PT ;  /* 0x0000003f3c00780c */ /* 0x002fe20003f24070 */
[----:B------:R-:W-:Y:S02]  /*4a70*/  UIADD3 UR5, UR5, 0x3480, URZ ;  /* 0x0000348005057890 */ /* 0x000fe4000fffe03f */
[----:B------:R-:W-:Y:S10]  /*4a80*/  STL [R1+0xd0], R46 ;  /* 0x0000d02e01007387 */ /* 0x000ff40000100800 */
[----:B------:R-:W1:Y:S08]  /*4a90*/  @!P1 LDC R30, c[0x0][0x10] ;  /* 0x00000400ff1e9b82 */ /* 0x000e700000000800 */
[----:B------:R-:W3:Y:S01]  /*4aa0*/  @!P1 LDC.64 R32, c[0x0][0x260] ;  /* 0x00009800ff209b82 */ /* 0x000ee20000000a00 */
[----:B0-----:R-:W-:Y:S01]  /*4ab0*/  ULEA UR5, UR14, UR5, 0x18 ;  /* 0x000000050e057291 */ /* 0x001fe2000f8ec03f */
[----:B-----5:R-:W-:Y:S01]  /*4ac0*/  STL [R1+0xcc], R2 ;  /* 0x0000cc0201007387 */ /* 0x020fe20000100800 */
[----:B------:R-:W-:Y:S01]  /*4ad0*/  ULOP3.LUT UR11, UR11, 0x8, URZ, 0xc0, !UPT ;  /* 0x000000080b0b7892 */ /* 0x000fe2000f8ec03f */
[----:B------:R-:W-:-:S02]  /*4ae0*/  ULDC.64 UR14, c[0x0][0x210] ;  /* 0x00008400000e7ab9 */ /* 0x000fc40000000a00 */
[----:B------:R-:W-:Y:S04]  /*4af0*/  STL [R1+0xc8], R45 ;  /* 0x0000c82d01007387 */ /* 0x000fe80000100800 */
[----:B------:R-:W-:Y:S04]  /*4b00*/  STL [R1+0xc4], R44 ;  /* 0x0000c42c01007387 */ /* 0x000fe80000100800 */
[----:B------:R-:W-:Y:S01]  /*4b10*/  STL [R1+0xc0], R29 ;  /* 0x0000c01d01007387 */ /* 0x000fe20000100800 */
[----:B-1----:R-:W-:Y:S01]  /*4b20*/  @!P1 IMAD R30, R30, R31, UR6 ;  /* 0x000000061e1e9e24 */ /* 0x002fe2000f8e021f */
[----:B------:R-:W-:-:S02]  /*4b30*/  @!P1 LOP3.LUT R31, R60, 0x7ffffff8, RZ, 0xc0, !PT ;  /* 0x7ffffff83c1f9812 */ /* 0x000fc400078ec0ff */
[----:B------:R-:W-:Y:S02]  /*4b40*/  STL [R1+0xbc], R28 ;  /* 0x0000bc1c01007387 */ /* 0x000fe40000100800 */
[----:B------:R-:W-:Y:S02]  /*4b50*/  @!P1 LEA R30, R30, R31, 0x6 ;  /* 0x0000001f1e1e9211 */ /* 0x000fe400078e30ff */
[----:B------:R-:W-:-:S04]  /*4b60*/  @!P1 LOP3.LUT R31, R60, 0x7, RZ, 0xc0, !PT ;  /* 0x000000073c1f9812 */ /* 0x000fc800078ec0ff */
[----:B------:R-:W-:-:S04]  /*4b70*/  @!P1 IADD3 R30, R30, R31, RZ ;  /* 0x0000001f1e1e9210 */ /* 0x000fc80007ffe0ff */
[----:B------:R-:W-:-:S05]  /*4b80*/  @!P1 SHF.L.U32 R30, R30, 0x1, RZ ;  /* 0x000000011e1e9819 */ /* 0x000fca00000006ff */
[----:B---3--:R-:W-:-:S06]  /*4b90*/  @!P1 IMAD.WIDE.U32 R30, R30, 0x4, R32 ;  /* 0x000000041e1e9825 */ /* 0x008fcc00078e0020 */
[----:B------:R-:W3:Y:S01]  /*4ba0*/  @!P1 LDG.E.64 R30, desc[UR12][R30.64] ;  /* 0x0000000c1e1e9981 */ /* 0x000ee2000c1e1b00 */
[----:B------:R-:W-:-:S06]  /*4bb0*/  HFMA2.MMA R32, -RZ, RZ, 0, 0 ;  /* 0x00000000ff207435 */ /* 0x000fcc00000001ff */
[----:B---3--:R-:W-:Y:S01]  /*4bc0*/  @!P1 FADD.FTZ R32, RZ, R30 ;  /* 0x0000001eff209221 */ /* 0x008fe20000010000 */
        /* <DEDUP_REMOVED lines=14> */
[----:B0-----:R-:W-:Y:S01]  /*4cb0*/  FADD.FTZ R31, R30, R31 ;  /* 0x0000001f1e1f7221 */ /* 0x001fe20000010000 */
[----:B------:R-:W-:Y:S01]  /*4cc0*/  @!P1 FMUL.FTZ R30, R32, 9.7656251455191522837e-05 ;  /* 0x38cccccd201e9820 */ /* 0x000fe20000410000 */
[----:B------:R-:W-:Y:S02]  /*4cd0*/  @!P1 LOP3.LUT R32, R60, 0xfffffff8, RZ, 0xc0, !PT ;  /* 0xfffffff83c209812 */ /* 0x000fe400078ec0ff */
[----:B------:R-:W-:-:S05]  /*4ce0*/  @!P1 FMUL.FTZ R31, R31, 9.7656251455191522837e-05 ;  /* 0x38cccccd1f1f9820 */ /* 0x000fca0000410000 */
[----:B------:R2:W-:Y:S02]  /*4cf0*/  @!P1 STS.64 [R32+UR5], R30 ;  /* 0x0000001e20009988 */ /* 0x0005e40008000a05 */
[----:B--2---:R-:W-:Y:S02]  /*4d00*/  IADD3 R30, R47, -UR11, RZ ;  /* 0x8000000b2f1e7c10 */ /* 0x004fe4000fffe0ff */
[----:B------:R-:W2:Y:S02]  /*4d10*/  LDL.LU R47, [R1+0x60] ;  /* 0x00006000012f7983 */ /* 0x000ea40000300800 */
[----:B------:R-:W-:Y:S01]  /*4d20*/  LEA R30, R30, UR5, 0x3 ;  /* 0x000000051e1e7c11 */ /* 0x000fe2000f8e18ff */
[----:B------:R-:W-:Y:S06]  /*4d30*/  BAR.SYNC.DEFER_BLOCKING 0x0 ;  /* 0x0000000000007b1d */ /* 0x000fec0000010000 */
[----:B------:R-:W3:Y:S04]  /*4d40*/  LDL.LU R31, [R1+0x3c] ;  /* 0x00003c00011f7983 */ /* 0x000ee80000300800 */
[----:B------:R-:W4:Y:S04]  /*4d50*/  LDL.LU R48, [R1+0x54] ;  /* 0x0000540001307983 */ /* 0x000f280000300800 */
[----:B------:R-:W4:Y:S04]  /*4d60*/  LDL.LU R46, [R1+0x4c] ;  /* 0x00004c00012e7983 */ /* 0x000f280000300800 */
[----:B------:R-:W4:Y:S04]  /*4d70*/  LDL.LU R2, [R1+0x44] ;  /* 0x0000440001027983 */ /* 0x000f280000300800 */
[----:B------:R0:W1:Y:S04]  /*4d80*/  LDS.64 R32, [R30] ;  /* 0x000000001e207984 */ /* 0x0000680000000a00 */
[----:B------:R-:W4:Y:S04]  /*4d90*/  LDL.LU R45, [R1+0x5c] ;  /* 0x00005c00012d7983 */ /* 0x000f280000300800 */
[----:B------:R-:W4:Y:S04]  /*4da0*/  LDL.LU R44, [R1+0x40] ;  /* 0x00004000012c7983 */ /* 0x000f280000300800 */
[----:B------:R-:W4:Y:S04]  /*4db0*/  LDL.LU R29, [R1+0x58] ;  /* 0x00005800011d7983 */ /* 0x000f280000300800 */
[----:B------:R-:W4:Y:S04]  /*4dc0*/  LDL.LU R28, [R1+0x50] ;  /* 0x00005000011c7983 */ /* 0x000f280000300800 */
[----:B0-----:R-:W4:Y:S01]  /*4dd0*/  LDL.LU R30, [R1+0x38] ;  /* 0x00003800011e7983 */ /* 0x001f220000300800 */
[C-C-:B-1----:R-:W-:Y:S01]  /*4de0*/  FFMA.FTZ R6, R0.reuse, R6, -R32.reuse ;  /* 0x0000000600067223 */ /* 0x142fe20000010820 */
[C-C-:B------:R-:W-:Y:S01]  /*4df0*/  FFMA.FTZ R40, R0.reuse, R40, -R32.reuse ;  /* 0x0000002800287223 */ /* 0x140fe20000010820 */
[C-C-:B------:R-:W-:Y:S01]  /*4e00*/  FFMA.FTZ R36, R0.reuse, R36, -R32.reuse ;  /* 0x0000002400247223 */ /* 0x140fe20000010820 */
[C-C-:B------:R-:W-:Y:S01]  /*4e10*/  FFMA.FTZ R9, R0.reuse, R9, -R32.reuse ;  /* 0x0000000900097223 */ /* 0x140fe20000010820 */
[C-C-:B------:R-:W-:Y:S01]  /*4e20*/  FFMA.FTZ R13, R0.reuse, R13, -R32.reuse ;  /* 0x0000000d000d7223 */ /* 0x140fe20000010820 */
[C-C-:B------:R-:W-:Y:S01]  /*4e30*/  FFMA.FTZ R17, R0.reuse, R17, -R32.reuse ;  /* 0x0000001100117223 */ /* 0x140fe20000010820 */
[C-C-:B------:R-:W-:Y:S01]  /*4e40*/  FFMA.FTZ R21, R0.reuse, R21, -R32.reuse ;  /* 0x0000001500157223 */ /* 0x140fe20000010820 */
[----:B------:R-:W-:-:S02]  /*4e50*/  FFMA.FTZ R0, R0, R25, -R32 ;  /* 0x0000001900007223 */ /* 0x000fc40000010820 */
[----:B------:R-:W4:Y:S01]  /*4e60*/  LDL.LU R25, [R1+0x48] ;  /* 0x0000480001197983 */ /* 0x000f220000300800 */
[C-C-:B------:R-:W-:Y:S01]  /*4e70*/  FFMA.FTZ R41, R5.reuse, R41, -R32.reuse ;  /* 0x0000002905297223 */ /* 0x140fe20000010820 */
[C-C-:B------:R-:W-:Y:S01]  /*4e80*/  FFMA.FTZ R37, R5.reuse, R37, -R32.reuse ;  /* 0x0000002505257223 */ /* 0x140fe20000010820 */
[C-C-:B------:R-:W-:Y:S01]  /*4e90*/  FFMA.FTZ R8, R5.reuse, R8, -R32.reuse ;  /* 0x0000000805087223 */ /* 0x140fe20000010820 */
[----:B------:R-:W4:Y:S01]  /*4ea0*/  LDL.LU R61, [R1+0x24] ;  /* 0x00002400013d7983 */ /* 0x000f220000300800 */
[C-C-:B------:R-:W-:Y:S01]  /*4eb0*/  FFMA.FTZ R12, R5.reuse, R12, -R32.reuse ;  /* 0x0000000c050c7223 */ /* 0x140fe20000010820 */
[C-C-:B------:R-:W-:Y:S01]  /*4ec0*/  FFMA.FTZ R16, R5.reuse, R16, -R32.reuse ;  /* 0x0000001005107223 */ /* 0x140fe20000010820 */
[C-C-:B------:R-:W-:Y:S01]  /*4ed0*/  FFMA.FTZ R20, R5.reuse, R20, -R32.reuse ;  /* 0x0000001405147223 */ /* 0x140fe20000010820 */
[C-C-:B------:R-:W-:Y:S01]  /*4ee0*/  FFMA.FTZ R24, R5.reuse, R24, -R32.reuse ;  /* 0x0000001805187223 */ /* 0x140fe20000010820 */
[----:B------:R-:W4:Y:S01]  /*4ef0*/  LDL.LU R60, [R1+0x20] ;  /* 0x00002000013c7983 */ /* 0x000f220000300800 */
        /* <DEDUP_REMOVED lines=16> */
[----:B------:R-:W-:Y:S01]  /*5000*/  FFMA.FTZ R4, R4, R27, -R32 ;  /* 0x0000001b04047223 */ /* 0x000fe20000010820 */
[----:B--2---:R-:W-:-:S02]  /*5010*/  FFMA.FTZ R6, R47, -R33, R6 ;  /* 0x800000212f067223 */ /* 0x004fc40000010006 */
[----:B------:R-:W2:Y:S04]  /*5020*/  LDL.LU R47, [R1+0x14] ;  /* 0x00001400012f7983 */ /* 0x000ea80000300800 */
[----:B------:R-:W2:Y:S04]  /*5030*/  LDL.LU R34, [R1+0x10] ;  /* 0x0000100001227983 */ /* 0x000ea80000300800 */
[----:B------:R-:W2:Y:S01]  /*5040*/  LDL.LU R32, [R1+0xc] ;  /* 0x00000c0001207983 */ /* 0x000ea20000300800 */
[----:B---3--:R-:W-:-:S03]  /*5050*/  FFMA.FTZ R43, R31, -R33, R43 ;  /* 0x800000211f2b7223 */ /* 0x008fc6000001002b */
[----:B------:R-:W3:Y:S01]  /*5060*/  LDL.LU R31, [R1+0x8] ;  /* 0x00000800011f7983 */ /* 0x000ee20000300800 */
[----:B----4-:R-:W-:-:S03]  /*5070*/  FFMA.FTZ R42, R48, -R33, R42 ;  /* 0x80000021302a7223 */ /* 0x010fc6000001002a */
[----:B------:R-:W4:Y:S01]  /*5080*/  LDL.LU R48, [R1+0xd4] ;  /* 0x0000d40001307983 */ /* 0x000f220000300800 */
[----:B------:R-:W-:-:S03]  /*5090*/  FFMA.FTZ R41, R46, -R33, R41 ;  /* 0x800000212e297223 */ /* 0x000fc60000010029 */
        /* <DEDUP_REMOVED lines=8> */
[----:B------:R0:W5:Y:S01]  /*5120*/  LDL.LU R29, [R1+0xc0] ;  /* 0x0000c000011d7983 */ /* 0x0001620000300800 */
[----:B------:R-:W-:-:S03]  /*5130*/  FFMA.FTZ R36, R28, -R33, R36 ;  /* 0x800000211c247223 */ /* 0x000fc60000010024 */
[----:B------:R0:W5:Y:S01]  /*5140*/  LDL.LU R28, [R1+0xbc] ;  /* 0x0000bc00011c7983 */ /* 0x0001620000300800 */
[----:B------:R-:W-:-:S03]  /*5150*/  FFMA.FTZ R7, R30, -R33, R7 ;  /* 0x800000211e077223 */ /* 0x000fc60000010007 */
[----:B------:R-:W4:Y:S01]  /*5160*/  LDL.LU R30, [R1+0x78] ;  /* 0x00007800011e7983 */ /* 0x000f220000300800 */
[----:B------:R-:W-:-:S03]  /*5170*/  FFMA.FTZ R35, R25, -R33, R35 ;  /* 0x8000002119237223 */ /* 0x000fc60000010023 */
[----:B------:R-:W4:Y:S01]  /*5180*/  LDL.LU R25, [R1+0xa0] ;  /* 0x0000a00001197983 */ /* 0x000f220000300800 */
[----:B--2---:R-:W-:-:S03]  /*5190*/  FFMA.FTZ R11, R34, -R33, R11 ;  /* 0x80000021220b7223 */ /* 0x004fc6000001000b */
[----:B------:R-:W2:Y:S01]  /*51a0*/  LDL.LU R34, [R1+0x98] ;  /* 0x0000980001227983 */ /* 0x000ea20000300800 */
[----:B------:R-:W-:-:S03]  /*51b0*/  FFMA.FTZ R12, R32, -R33, R12 ;  /* 0x80000021200c7223 */ /* 0x000fc6000001000c */
[----:B------:R-:W2:Y:S01]  /*51c0*/  LDL.LU R32, [R1+0x9c] ;  /* 0x00009c0001207983 */ /* 0x000ea20000300800 */
[----:B---3--:R-:W-:-:S03]  /*51d0*/  FFMA.FTZ R13, R31, -R33, R13 ;  /* 0x800000211f0d7223 */ /* 0x008fc6000001000d */
[----:B------:R-:W3:Y:S01]  /*51e0*/  LDL.LU R31, [R1+0x90] ;  /* 0x00009000011f7983 */ /* 0x000ee20000300800 */
[-C--:B------:R-:W-:Y:S01]  /*51f0*/  FFMA.FTZ R8, R61, -R33.reuse, R8 ;  /* 0x800000213d087223 */ /* 0x080fe20000010008 */
[-C--:B------:R-:W-:Y:S01]  /*5200*/  FFMA.FTZ R9, R60, -R33.reuse, R9 ;  /* 0x800000213c097223 */ /* 0x080fe20000010009 */
[-C--:B------:R-:W-:Y:S01]  /*5210*/  FFMA.FTZ R10, R47, -R33.reuse, R10 ;  /* 0x800000212f0a7223 */ /* 0x080fe2000001000a */
[-C--:B------:R-:W-:Y:S01]  /*5220*/  FFMA.FTZ R14, R59, -R33.reuse, R14 ;  /* 0x800000213b0e7223 */ /* 0x080fe2000001000e */
[-C--:B------:R-:W-:Y:S01]  /*5230*/  FFMA.FTZ R15, R58, -R33.reuse, R15 ;  /* 0x800000213a0f7223 */ /* 0x080fe2000001000f */
[-C--:B------:R-:W-:Y:S01]  /*5240*/  FFMA.FTZ R16, R57, -R33.reuse, R16 ;  /* 0x8000002139107223 */ /* 0x080fe20000010010 */
[----:B------:R-:W-:Y:S01]  /*5250*/  FFMA.FTZ R17, R56, -R33, R17 ;  /* 0x8000002138117223 */ /* 0x000fe20000010011 */
[C---:B----4-:R-:W-:Y:S01]  /*5260*/  FMUL.FTZ R42, R2.reuse, R42 ;  /* 0x0000002a022a7220 */ /* 0x050fe20000410000 */
        /* <DEDUP_REMOVED lines=17> */
[C---:B------:R-:W-:Y:S01]  /*5380*/  FMUL.FTZ R38, R2.reuse, R38 ;  /* 0x0000002602267220 */ /* 0x040fe20000410000 */
[----:B------:R-:W-:Y:S01]  /*5390*/  FMUL.FTZ R37, R2, R37 ;  /* 0x0000002502257220 */ /* 0x000fe20000410000 */
[----:B------:R-:W-:-:S02]  /*53a0*/  IADD3 R4, P1, R30, UR14, RZ ;  /* 0x0000000e1e047c10 */ /* 0x000fc4000ff3e0ff */
[----:B------:R-:W4:Y:S01]  /*53b0*/  LDL.LU R30, [R1+0x94] ;  /* 0x00009400011e7983 */ /* 0x000f220000300800 */
[C---:B------:R-:W-:Y:S01]  /*53c0*/  FMUL.FTZ R36, R2.reuse, R36 ;  /* 0x0000002402247220 */ /* 0x040fe20000410000 */
[C---:B------:R-:W-:Y:S02]  /*53d0*/  FMUL.FTZ R35, R2.reuse, R35 ;  /* 0x0000002302237220 */ /* 0x040fe40000410000 */
[----:B------:R-:W4:Y:S01]  /*53e0*/  LDL.LU R42, [R1+0x88] ;  /* 0x00008800012a7983 */ /* 0x000f220000300800 */
        /* <DEDUP_REMOVED lines=21> */
[----:B------:R-:W-:Y:S01]  /*5540*/  IADD3.X R5, R25, UR15, RZ, P1, !PT ;  /* 0x0000000f19057c10 */ /* 0x000fe20008ffe4ff */
[----:B------:R-:W-:Y:S01]  /*5550*/  FMUL.FTZ R25, R2, R3 ;  /* 0x0000000302197220 */ /* 0x000fe20000410000 */
[----:B--2---:R-:W-:-:S02]  /*5560*/  IADD3 R2, P1, R34, UR14, RZ ;  /* 0x0000000e22027c10 */ /* 0x004fc4000ff3e0ff */
[----:B------:R-:W2:Y:S01]  /*5570*/  LDL.LU R34, [R1+0x8c] ;  /* 0x00008c0001227983 */ /* 0x000ea20000300800 */
[----:B------:R-:W-:Y:S02]  /*5580*/  F2FP.F16.F32.PACK_AB R6, R43, R6 ;  /* 0x000000062b06723e */ /* 0x000fe400000000ff */
[----:B------:R-:W-:Y:S02]  /*5590*/  PRMT R26, R41, 0x7632, R26 ;  /* 0x00007632291a7816 */ /* 0x000fe4000000001a */
[----:B------:R-:W-:Y:S02]  /*55a0*/  PRMT R3, R6, 0x7632, R3 ;  /* 0x0000763206037816 */ /* 0x000fe40000000003 */
[----:B------:R-:W-:Y:S02]  /*55b0*/  F2FP.F16.F32.PACK_AB R39, R39, R40 ;  /* 0x000000282727723e */ /* 0x000fe400000000ff */
[----:B------:R-:W-:Y:S01]  /*55c0*/  F2FP.F16.F32.PACK_AB R37, R37, R38 ;  /* 0x000000262525723e */ /* 0x000fe200000000ff */
[----:B------:R1:W-:Y:S01]  /*55d0*/  STG.E.U16 desc[UR12][R4.64+0x2], R3 ;  /* 0x0000020304007986 */ /* 0x0003e2000c10150c */
[----:B------:R-:W-:-:S03]  /*55e0*/  PRMT R27, R39, 0x7632, R27 ;  /* 0x00007632271b7816 */ /* 0x000fc6000000001b */
[----:B------:R0:W-:Y:S04]  /*55f0*/  STG.E.U16 desc[UR12][R4.64], R6 ;  /* 0x0000000604007986 */ /* 0x0001e8000c10150c */
[----:B------:R-:W-:Y:S01]  /*5600*/  STG.E.U16 desc[UR12][R4.64+0x4], R41 ;  /* 0x0000042904007986 */ /* 0x000fe2000c10150c */
[----:B-1----:R-:W-:-:S03]  /*5610*/  IADD3.X R3, R32, UR15, RZ, P1, !PT ;  /* 0x0000000f20037c10 */ /* 0x002fc60008ffe4ff */
[----:B------:R3:W-:Y:S01]  /*5620*/  STG.E.U16 desc[UR12][R4.64+0x6], R26 ;  /* 0x0000061a04007986 */ /* 0x0007e2000c10150c */
[----:B0-----:R-:W-:-:S03]  /*5630*/  PRMT R6, R37, 0x7632, R6 ;  /* 0x0000763225067816 */ /* 0x001fc60000000006 */
[----:B------:R-:W2:Y:S01]  /*5640*/  LDL.LU R32, [R1+0x80] ;  /* 0x0000800001207983 */ /* 0x000ea20000300800 */
[----:B------:R-:W-:Y:S02]  /*5650*/  F2FP.F16.F32.PACK_AB R35, R35, R36 ;  /* 0x000000242323723e */ /* 0x000fe400000000ff */
[----:B------:R-:W-:Y:S01]  /*5660*/  F2FP.F16.F32.PACK_AB R7, R8, R7 ;  /* 0x000000070807723e */ /* 0x000fe200000000ff */
[----:B------:R-:W-:Y:S01]  /*5670*/  STG.E.U16 desc[UR12][R2.64], R39 ;  /* 0x0000002702007986 */ /* 0x000fe2000c10150c */
[----:B---3--:R-:W-:-:S03]  /*5680*/  IADD3 R4, P1, R31, UR14, RZ ;  /* 0x0000000e1f047c10 */ /* 0x008fc6000ff3e0ff */
[----:B------:R0:W-:Y:S01]  /*5690*/  STG.E.U16 desc[UR12][R2.64+0x2], R27 ;  /* 0x0000021b02007986 */ /* 0x0001e2000c10150c */
[----:B------:R-:W-:-:S03]  /*56a0*/  F2FP.F16.F32.PACK_AB R9, R10, R9 ;  /* 0x000000090a09723e */ /* 0x000fc600000000ff */
[----:B------:R-:W3:Y:S01]  /*56b0*/  LDL.LU R31, [R1+0x84] ;  /* 0x00008400011f7983 */ /* 0x000ee20000300800 */
[----:B----4-:R-:W-:-:S03]  /*56c0*/  IADD3.X R5, R30, UR15, RZ, P1, !PT ;  /* 0x0000000f1e057c10 */ /* 0x010fc60008ffe4ff */
[----:B------:R-:W-:Y:S04]  /*56d0*/  STG.E.U16 desc[UR12][R2.64+0x4], R37 ;  /* 0x0000042502007986 */ /* 0x000fe8000c10150c */
[----:B------:R1:W-:Y:S01]  /*56e0*/  STG.E.U16 desc[UR12][R2.64+0x6], R6 ;  /* 0x0000060602007986 */ /* 0x0003e2000c10150c */
[----:B------:R-:W-:-:S03]  /*56f0*/  PRMT R8, R35, 0x7632, R8 ;  /* 0x0000763223087816 */ /* 0x000fc60000000008 */
[----:B------:R-:W4:Y:S01]  /*5700*/  LDL.LU R30, [R1+0x74] ;  /* 0x00007400011e7983 */ /* 0x000f220000300800 */
[----:B------:R-:W-:Y:S02]  /*5710*/  PRMT R10, R7, 0x7632, R10 ;  /* 0x00007632070a7816 */ /* 0x000fe4000000000a */
[----:B------:R-:W-:Y:S01]  /*5720*/  F2FP.F16.F32.PACK_AB R11, R12, R11 ;  /* 0x0000000b0c0b723e */ /* 0x000fe200000000ff */
[----:B0-----:R-:W4:Y:S01]  /*5730*/  LDL.LU R27, [R1+0x7c] ;  /* 0x00007c00011b7983 */ /* 0x001f220000300800 */
[----:B-1----:R-:W-:-:S03]  /*5740*/  IADD3 R2, P1, R42, UR14, RZ ;  /* 0x0000000e2a027c10 */ /* 0x002fc6000ff3e0ff */
[----:B------:R-:W4:Y:S01]  /*5750*/  LDL.LU R26, [R1+0x70] ;  /* 0x00007000011a7983 */ /* 0x000f220000300800 */
[----:B------:R-:W-:-:S03]  /*5760*/  PRMT R12, R9, 0x7632, R12 ;  /* 0x00007632090c7816 */ /* 0x000fc6000000000c */
[----:B------:R-:W-:Y:S04]  /*5770*/  STG.E.U16 desc[UR12][R4.64], R35 ;  /* 0x0000002304007986 */ /* 0x000fe8000c10150c */
[----:B------:R-:W-:Y:S04]  /*5780*/  STG.E.U16 desc[UR12][R4.64+0x2], R8 ;  /* 0x0000020804007986 */ /* 0x000fe8000c10150c */
[----:B------:R0:W-:Y:S04]  /*5790*/  STG.E.U16 desc[UR12][R4.64+0x4], R7 ;  /* 0x0000040704007986 */ /* 0x0001e8000c10150c */
[----:B------:R-:W-:Y:S01]  /*57a0*/  STG.E.U16 desc[UR12][R4.64+0x6], R10 ;  /* 0x0000060a04007986 */ /* 0x000fe2000c10150c */
[----:B0-----:R-:W-:-:S02]  /*57b0*/  PRMT R7, R11, 0x7632, R7 ;  /* 0x000076320b077816 */ /* 0x001fc40000000007 */
[----:B--2---:R-:W-:-:S05]  /*57c0*/  IADD3.X R3, R34, UR15, RZ, P1, !PT ;  /* 0x0000000f22037c10 */ /* 0x004fca0008ffe4ff */
[----:B------:R0:W-:Y:S04]  /*57d0*/  STG.E.U16 desc[UR12][R2.64+0x2], R12 ;  /* 0x0000020c02007986 */ /* 0x0001e8000c10150c */
[----:B------:R1:W-:Y:S04]  /*57e0*/  STG.E.U16 desc[UR12][R2.64+0x4], R11 ;  /* 0x0000040b02007986 */ /* 0x0003e8000c10150c */
[----:B0-----:R-:W2:Y:S04]  /*57f0*/  LDL.LU R12, [R1+0x6c] ;  /* 0x00006c00010c7983 */ /* 0x001ea80000300800 */
[----:B-1----:R-:W2:Y:S04]  /*5800*/  LDL.LU R11, [R1+0x64] ;  /* 0x00006400010b7983 */ /* 0x002ea80000300800 */
[----:B------:R-:W2:Y:S01]  /*5810*/  LDL.LU R10, [R1+0x68] ;  /* 0x00006800010a7983 */ /* 0x000ea20000300800 */
[----:B------:R-:W-:-:S02]  /*5820*/  F2FP.F16.F32.PACK_AB R13, R14, R13 ;  /* 0x0000000d0e0d723e */ /* 0x000fc400000000ff */
[----:B------:R-:W-:Y:S02]  /*5830*/  IADD3 R4, P1, R32, UR14, RZ ;  /* 0x0000000e20047c10 */ /* 0x000fe4000ff3e0ff */
[----:B------:R-:W-:Y:S01]  /*5840*/  F2FP.F16.F32.PACK_AB R15, R16, R15 ;  /* 0x0000000f100f723e */ /* 0x000fe200000000ff */
[----:B------:R-:W-:Y:S01]  /*5850*/  STG.E.U16 desc[UR12][R2.64], R9 ;  /* 0x0000000902007986 */ /* 0x000fe2000c10150c */
[----:B------:R-:W-:-:S03]  /*5860*/  PRMT R8, R13, 0x7632, R8 ;  /* 0x000076320d087816 */ /* 0x000fc60000000008 */
[----:B------:R0:W-:Y:S01]  /*5870*/  STG.E.U16 desc[UR12][R2.64+0x6], R7 ;  /* 0x0000060702007986 */ /* 0x0001e2000c10150c */
[----:B------:R-:W-:Y:S02]  /*5880*/  F2FP.F16.F32.PACK_AB R17, R18, R17 ;  /* 0x000000111211723e */ /* 0x000fe400000000ff */
[----:B------:R-:W-:Y:S02]  /*5890*/  F2FP.F16.F32.PACK_AB R19, R20, R19 ;  /* 0x000000131413723e */ /* 0x000fe400000000ff */
[----:B---3--:R-:W-:Y:S02]  /*58a0*/  IADD3.X R5, R31, UR15, RZ, P1, !PT ;  /* 0x0000000f1f057c10 */ /* 0x008fe40008ffe4ff */
[----:B0-----:R-:W-:-:S03]  /*58b0*/  PRMT R3, R15, 0x7632, R3 ;  /* 0x000076320f037816 */ /* 0x001fc60000000003 */
[----:B------:R-:W-:Y:S01]  /*58c0*/  STG.E.U16 desc[UR12][R4.64], R13 ;  /* 0x0000000d04007986 */ /* 0x000fe2000c10150c */
[----:B----4-:R-:W-:-:S03]  /*58d0*/  IADD3 R6, P1, R30, UR14, RZ ;  /* 0x0000000e1e067c10 */ /* 0x010fc6000ff3e0ff */
[----:B------:R-:W-:Y:S01]  /*58e0*/  STG.E.U16 desc[UR12][R4.64+0x2], R8 ;  /* 0x0000020804007986 */ /* 0x000fe2000c10150c */
[----:B------:R-:W-:Y:S02]  /*58f0*/  PRMT R9, R17, 0x7632, R9 ;  /* 0x0000763211097816 */ /* 0x000fe40000000009 */
[----:B------:R-:W-:Y:S01]  /*5900*/  IADD3.X R7, R27, UR15, RZ, P1, !PT ;  /* 0x0000000f1b077c10 */ /* 0x000fe20008ffe4ff */
[----:B------:R-:W-:Y:S01]  /*5910*/  STG.E.U16 desc[UR12][R4.64+0x4], R15 ;  /* 0x0000040f04007986 */ /* 0x000fe2000c10150c */
[----:B------:R-:W-:-:S03]  /*5920*/  F2FP.F16.F32.PACK_AB R21, R22, R21 ;  /* 0x000000151615723e */ /* 0x000fc600000000ff */
[----:B------:R0:W-:Y:S01]  /*5930*/  STG.E.U16 desc[UR12][R4.64+0x6], R3 ;  /* 0x0000060304007986 */ /* 0x0001e2000c10150c */
[----:B------:R-:W-:Y:S02]  /*5940*/  IADD3 R2, P1, R26, UR14, RZ ;  /* 0x0000000e1a027c10 */ /* 0x000fe4000ff3e0ff */
[----:B------:R-:W-:Y:S01]  /*5950*/  F2FP.F16.F32.PACK_AB R23, R24, R23 ;  /* 0x000000171817723e */ /* 0x000fe200000000ff */
[----:B------:R-:W-:Y:S01]  /*5960*/  STG.E.U16 desc[UR12][R6.64], R17 ;  /* 0x0000001106007986 */ /* 0x000fe2000c10150c */
[----:B0-----:R-:W-:-:S03]  /*5970*/  PRMT R5, R19, 0x7632, R5 ;  /* 0x0000763213057816 */ /* 0x001fc60000000005 */
[----:B------:R-:W-:Y:S01]  /*5980*/  STG.E.U16 desc[UR12][R6.64+0x2], R9 ;  /* 0x0000020906007986 */ /* 0x000fe2000c10150c */
[----:B------:R-:W-:-:S03]  /*5990*/  PRMT R8, R23, 0x7632, R8 ;  /* 0x0000763217087816 */ /* 0x000fc60000000008 */
[----:B------:R-:W-:Y:S01]  /*59a0*/  STG.E.U16 desc[UR12][R6.64+0x4], R19 ;  /* 0x0000041306007986 */ /* 0x000fe2000c10150c */
[----:B------:R-:W-:-:S03]  /*59b0*/  F2FP.F16.F32.PACK_AB R0, R25, R0 ;  /* 0x000000001900723e */ /* 0x000fc600000000ff */
[----:B------:R0:W-:Y:S01]  /*59c0*/  STG.E.U16 desc[UR12][R6.64+0x6], R5 ;  /* 0x0000060506007986 */ /* 0x0001e2000c10150c */
[----:B------:R-:W-:Y:S02]  /*59d0*/  F2FP.F16.F32.PACK_AB R33, R33, R45 ;  /* 0x0000002d2121723e */ /* 0x000fe400000000ff */
[----:B0-----:R-:W-:Y:S02]  /*59e0*/  PRMT R7, R21, 0x7632, R7 ;  /* 0x0000763215077816 */ /* 0x001fe40000000007 */
[----:B------:R-:W-:Y:S01]  /*59f0*/  PRMT R6, R33, 0x7632, R6 ;  /* 0x0000763221067816 */ /* 0x000fe20000000006 */
[----:B------:R-:W-:Y:S01]  /*5a00*/  ULOP3.LUT UR4, UR4, 0x1, URZ, 0x3c, !UPT ;  /* 0x0000000104047892 */ /* 0x000fe2000f8e3c3f */
[----:B------:R-:W-:Y:S01]  /*5a10*/  UMOV UR5, UR10 ;  /* 0x0000000a00057c82 */ /* 0x000fe20008000000 */
[----:B------:R-:W-:Y:S01]  /*5a20*/  UMOV UR11, UR9 ;  /* 0x00000009000b7c82 */ /* 0x000fe20008000000 */
[----:B--2---:R-:W-:Y:S02]  /*5a30*/  IADD3.X R3, R12, UR15, RZ, P1, !PT ;  /* 0x0000000f0c037c10 */ /* 0x004fe40008ffe4ff */
        /* <DEDUP_REMOVED lines=12> */
.L_x_1979:
        /* <DEDUP_REMOVED lines=56> */
.L_x_2008:
        /* <DEDUP_REMOVED lines=45> */
.L_x_1995:
[----:B------:R-:W-:Y:S05]  /*6150*/  BSYNC B1 ;  /* 0x0000000000017941 */ /* 0x000fea0003800000 */
.L_x_1994:
        /* <DEDUP_REMOVED lines=21> */
.L_x_1998:
[----:B------:R-:W2:Y:S04]  /*62b0*/  LDG.E.64 R16, desc[UR12][R14.64+-0x19000] ;  /* 0xfe70000c0e107981 */ /* 0x000ea8000c1e1b00 */
[----:B------:R-:W3:Y:S04]  /*62c0*/  LDG.E.64 R18, desc[UR12][R14.64+-0xc800] ;  /* 0xff38000c0e127981 */ /* 0x000ee8000c1e1b00 */
[----:B------:R-:W4:Y:S04]  /*62d0*/  LDG.E.64 R20, desc[UR12][R14.64] ;  /* 0x0000000c0e147981 */ /* 0x000f28000c1e1b00 */
[----:B------:R-:W4:Y:S04]  /*62e0*/  LDG.E.64 R22, desc[UR12][R14.64+0xc800] ;  /* 0x00c8000c0e167981 */ /* 0x000f28000c1e1b00 */
[----:B------:R-:W4:Y:S04]  /*62f0*/  LDG.E.64 R24, desc[UR12][R14.64+0x19000] ;  /* 0x0190000c0e187981 */ /* 0x000f28000c1e1b00 */
[----:B------:R-:W4:Y:S04]  /*6300*/  LDG.E.64 R26, desc[UR12][R14.64+0x25800] ;  /* 0x0258000c0e1a7981 */ /* 0x000f28000c1e1b00 */
[----:B-----5:R-:W4:Y:S04]  /*6310*/  LDG.E.64 R28, desc[UR12][R14.64+0x32000] ;  /* 0x0320000c0e1c7981 */ /* 0x020f28000c1e1b00 */
[----:B------:R-:W4:Y:S04]  /*6320*/  LDG.E.64 R30, desc[UR12][R14.64+0x3e800] ;  /* 0x03e8000c0e1e7981 */ /* 0x000f28000c1e1b00 */
[----:B------:R-:W4:Y:S04]  /*6330*/  LDG.E.64 R32, desc[UR12][R14.64+0x4b000] ;  /* 0x04b0000c0e207981 */ /* 0x000f28000c1e1b00 */
[----:B------:R-:W4:Y:S04]  /*6340*/  LDG.E.64 R34, desc[UR12][R14.64+0x57800] ;  /* 0x0578000c0e227981 */ /* 0x000f28000c1e1b00 */
[----:B------:R-:W4:Y:S04]  /*6350*/  LDG.E.64 R36, desc[UR12][R14.64+0x64000] ;  /* 0x0640000c0e247981 */ /* 0x000f28000c1e1b00 */
[----:B------:R-:W4:Y:S04]  /*6360*/  LDG.E.64 R38, desc[UR12][R14.64+0x70800] ;  /* 0x0708000c0e267981 */ /* 0x000f28000c1e1b00 */
[----:B------:R-:W4:Y:S04]  /*6370*/  LDG.E.64 R40, desc[UR12][R14.64+0x7d000] ;  /* 0x07d0000c0e287981 */ /* 0x000f28000c1e1b00 */
[----:B------:R-:W4:Y:S04]  /*6380*/  LDG.E.64 R42, desc[UR12][R14.64+0x89800] ;  /* 0x0898000c0e2a7981 */ /* 0x000f28000c1e1b00 */
[----:B------:R-:W4:Y:S04]  /*6390*/  LDG.E.64 R44, desc[UR12][R14.64+0x96000] ;  /* 0x0960000c0e2c7981 */ /* 0x000f28000c1e1b00 */
[----:B------:R0:W4:Y:S01]  /*63a0*/  LDG.E.64 R46, desc[UR12][R14.64+0xa2800] ;  /* 0x0a28000c0e2e7981 */ /* 0x000122000c1e1b00 */
        /* <DEDUP_REMOVED lines=39> */
.L_x_1997:
[----:B------:R-:W-:Y:S05]  /*6620*/  BSYNC B1 ;  /* 0x0000000000017941 */ /* 0x000fea0003800000 */
.L_x_1996:
        /* <DEDUP_REMOVED lines=9> */
[----:B------:R-:W4:Y:S04]  /*66c0*/  LDG.E.64 R22, desc[UR12][R14.64+0xc800] ;  /* 0x00c8000c0e167981 */ /* 0x000f28000c1e1b00 */
[----:B------:R-:W4:Y:S04]  /*66d0*/  LDG.E.64 R24, desc[UR12][R14.64+0x19000] ;  /* 0x0190000c0e187981 */ /* 0x000f28000c1e1b00 */
[----:B------:R-:W4:Y:S04]  /*66e0*/  LDG.E.64 R26, desc[UR12][R14.64+0x25800] ;  /* 0x0258000c0e1a7981 */ /* 0x000f28000c1e1b00 */
[----:B-----5:R-:W4:Y:S04]  /*66f0*/  LDG.E.64 R28, desc[UR12][R14.64+0x32000] ;  /* 0x0320000c0e1c7981 */ /* 0x020f28000c1e1b00 */
[----:B------:R0:W4:Y:S01]  /*6700*/  LDG.E.64 R30, desc[UR12][R14.64+0x3e800] ;  /* 0x03e8000c0e1e7981 */ /* 0x000122000c1e1b00 */
        /* <DEDUP_REMOVED lines=21> */
.L_x_2000:
[----:B------:R-:W-:Y:S05]  /*6860*/  BSYNC B1 ;  /* 0x0000000000017941 */ /* 0x000fea0003800000 */
.L_x_1999:
[----:B------:R-:W-:-:S04]  /*6870*/  ISETP.LT.U32.AND P1, PT, R54, R49, PT ;  /* 0x000000313600720c */ /* 0x000fc80003f21070 */
[----:B------:R-:W-:-:S13]  /*6880*/  ISETP.LT.OR.EX P0, PT, R53, R48, P0, P1 ;  /* 0x000000303500720c */ /* 0x000fda0000701710 */
[----:B------:R-:W-:Y:S05]  /*6890*/  @!P0 BRA `(.L_x_1993) ;  /* 0x0000000000308947 */ /* 0x000fea0003800000 */
[----:B------:R-:W2:Y:S04]  /*68a0*/  LDG.E.64 R16, desc[UR12][R14.64+-0x19000] ;  /* 0xfe70000c0e107981 */ /* 0x000ea8000c1e1b00 */
[----:B------:R-:W3:Y:S04]  /*68b0*/  LDG.E.64 R20, desc[UR12][R14.64+-0xc800] ;  /* 0xff38000c0e147981 */ /* 0x000ee8000c1e1b00 */
[----:B------:R-:W4:Y:S04]  /*68c0*/  LDG.E.64 R22, desc[UR12][R14.64] ;  /* 0x0000000c0e167981 */ /* 0x000f28000c1e1b00 */
[----:B------:R-:W4:Y:S01]  /*68d0*/  LDG.E.64 R24, desc[UR12][R14.64+0xc800] ;  /* 0x00c8000c0e187981 */ /* 0x000f22000c1e1b00 */
[----:B--2---:R-:W-:Y:S01]  /*68e0*/  FADD.FTZ R19, R52, R16 ;  /* 0x0000001034137221 */ /* 0x004fe20000010000 */
[----:B------:R-:W-:-:S03]  /*68f0*/  FADD.FTZ R16, R55, R17 ;  /* 0x0000001137107221 */ /* 0x000fc60000010000 */
[----:B---3--:R-:W-:Y:S01]  /*6900*/  FADD.FTZ R19, R19, R20 ;  /* 0x0000001413137221 */ /* 0x008fe20000010000 */
[----:B------:R-:W-:-:S03]  /*6910*/  FADD.FTZ R16, R16, R21 ;  /* 0x0000001510107221 */ /* 0x000fc60000010000 */
[----:B----4-:R-:W-:Y:S01]  /*6920*/  FADD.FTZ R19, R19, R22 ;  /* 0x0000001613137221 */ /* 0x010fe20000010000 */
[----:B------:R-:W-:-:S03]  /*6930*/  FADD.FTZ R16, R16, R23 ;  /* 0x0000001710107221 */ /* 0x000fc60000010000 */
[----:B------:R-:W-:Y:S01]  /*6940*/  FADD.FTZ R52, R19, R24 ;  /* 0x0000001813347221 */ /* 0x000fe20000010000 */
[----:B------:R-:W-:-:S07]  /*6950*/  FADD.FTZ R55, R16, R25 ;  /* 0x0000001910377221 */ /* 0x000fce0000010000 */
.L_x_1993:
[----:B------:R-:W-:Y:S05]  /*6960*/  BSYNC B0 ;  /* 0x0000000000007941 */ /* 0x000fea0003800000 */
.L_x_1992:
        /* <DEDUP_REMOVED lines=50> */
.L_x_2017:
        /* <DEDUP_REMOVED lines=28> */
[----:B-----5:R-:W-:Y:S01]  /*6e50*/  MOV R29, 0xffff ;  /* 0x0000ffff001d7802 */ /* 0x020fe20000000f00 */
        /* <DEDUP_REMOVED lines=17> */
.L_x_2027:
        /* <DEDUP_REMOVED lines=41> */
.L_x_2037:
[----:B--2---:R-:W-:Y:S01]  /*7200*/  FADD.FTZ R15, R14, R30 ;  /* 0x0000001e0e0f7221 */ /* 0x004fe20000010000 */
[----:B------:R-:W-:-:S04]  /*7210*/  @!P1 F2FP.F16.F32.PACK_AB R14, RZ, R24 ;  /* 0x00000018ff0e923e */ /* 0x000fc800000000ff */
[----:B------:R-:W-:Y:S01]  /*7220*/  @!P1 F2FP.F16.F32.PACK_AB R15, RZ, R15 ;  /* 0x0000000fff0f923e */ /* 0x000fe200000000ff */
[----:B------:R3:W-:Y:S03]  /*7230*/  @!P1 STG.E.U16 desc[UR12][R16.64+0x50], R14 ;  /* 0x0000500e10009986 */ /* 0x0007e6000c10150c */
[----:B------:R-:W-:Y:S02]  /*7240*/  PRMT R20, R15, 0x7610, R20 ;  /* 0x000076100f147816 */ /* 0x000fe40000000014 */
[----:B------:R-:W-:-:S03]  /*7250*/  LEA.HI R15, R56, 0x3c, RZ, 0x1c ;  /* 0x0000003c380f7811 */ /* 0x000fc600078fe0ff */
[----:B------:R3:W-:Y:S04]  /*7260*/  @!P1 STG.E.U16 desc[UR12][R18.64+0x50], R20 ;  /* 0x0000501412009986 */ /* 0x0007e8000c10150c */
.L_x_2003:
[----:B------:R-:W-:Y:S05]  /*7270*/  BSYNC B0 ;  /* 0x0000000000007941 */ /* 0x000fea0003800000 */
.L_x_2002:
        /* <DEDUP_REMOVED lines=38> */
[----:B-----5:R-:W-:Y:S02]  /*74e0*/  MOV R29, 0xffff ;  /* 0x0000ffff001d7802 */ /* 0x020fe40000000f00 */
        /* <DEDUP_REMOVED lines=22> */
[----:B------:R-:W3:Y:S01]  /*7650*/  SHFL.BFLY PT, R30, R17, 0x4, 0x101f ;  /* 0x0c901f00111e7f89 */ /* 0x000ee200000e0000 */
        /* <DEDUP_REMOVED lines=15> */
[----:B------:R-:W-:Y:S01]  /*7750*/  FADD.FTZ R14, R17, R30 ;  /* 0x0000001e110e7221 */ /* 0x000fe20000010000 */
        /* <DEDUP_REMOVED lines=16> */
[----:B------:R-:W4:Y:S01]  /*7860*/  SHFL.BFLY PT, R30, R14, 0x2, 0x101f ;  /* 0x0c501f000e1e7f89 */ /* 0x000f2200000e0000 */
        /* <DEDUP_REMOVED lines=15> */
[----:B------:R-:W-:Y:S01]  /*7960*/  FADD.FTZ R17, R14, R30 ;  /* 0x0000001e0e117221 */ /* 0x000fe20000010000 */
[----:B------:R-:W-:Y:S02]  /*7970*/  MOV R14, 0xffff ;  /* 0x0000ffff000e7802 */ /* 0x000fe40000000f00 */
[----:B------:R-:W4:Y:S04]  /*7980*/  SHFL.BFLY PT, R23, R38, 0x2, 0x101f ;  /* 0x0c501f0026177f89 */ /* 0x000f2800000e0000 */
[----:B------:R-:W4:Y:S01]  /*7990*/  SHFL.BFLY PT, R24, R37, 0x2, 0x101f ;  /* 0x0c501f0025187f89 */ /* 0x000f2200000e0000 */
[----:B0-----:R-:W-:Y:S01]  /*79a0*/  FADD.FTZ R42, R42, R41 ;  /* 0x000000292a2a7221 */ /* 0x001fe20000010000 */
[----:B------:R-:W-:-:S02]  /*79b0*/  IADD3 R41, R15, R6, RZ ;  /* 0x000000060f297210 */ /* 0x000fc40007ffe0ff */
[----:B------:R-:W0:Y:S01]  /*79c0*/  SHFL.BFLY PT, R14, R17, 0x1, 0x101f ;  /* 0x0c301f00110e7f89 */ /* 0x000e2200000e0000 */
[----:B---3--:R-:W-:Y:S01]  /*79d0*/  FADD.FTZ R16, R16, R19 ;  /* 0x0000001310107221 */ /* 0x008fe20000010000 */
[----:B-1----:R-:W-:Y:S02]  /*79e0*/  FADD.FTZ R31, R31, R20 ;  /* 0x000000141f1f7221 */ /* 0x002fe40000010000 */
[----:B------:R-:W1:Y:S02]  /*79f0*/  SHFL.BFLY PT, R43, R42, 0x2, 0x101f ;  /* 0x0c501f002a2b7f89 */ /* 0x000e6400000e0000 */
[----:B------:R-:W-:Y:S01]  /*7a00*/  @!P0 F2FP.F16.F32.PACK_AB R30, RZ, R16 ;  /* 0x00000010ff1e823e */ /* 0x000fe200000000ff */
[----:B--2---:R-:W-:Y:S01]  /*7a10*/  FADD.FTZ R35, R35, R18 ;  /* 0x0000001223237221 */ /* 0x004fe20000010000 */
[----:B------:R-:W2:Y:S01]  /*7a20*/  SHFL.BFLY PT, R32, R31, 0x2, 0x101f ;  /* 0x0c501f001f207f89 */ /* 0x000ea200000e0000 */
[----:B------:R-:W3:Y:S01]  /*7a30*/  @!P0 LDC.64 R18, c[0x0][0x220] ;  /* 0x00008800ff128b82 */ /* 0x000ee20000000a00 */
[----:B----4-:R-:W-:-:S02]  /*7a40*/  FADD.FTZ R36, R36, R21 ;  /* 0x0000001524247221 */ /* 0x010fc40000010000 */
[----:B------:R-:W4:Y:S01]  /*7a50*/  SHFL.BFLY PT, R34, R35, 0x1, 0x101f ;  /* 0x0c301f0023227f89 */ /* 0x000f2200000e0000 */
[----:B------:R-:W-:-:S03]  /*7a60*/  FADD.FTZ R38, R38, R23 ;  /* 0x0000001726267221 */ /* 0x000fc60000010000 */
[----:B------:R-:W4:Y:S01]  /*7a70*/  SHFL.BFLY PT, R33, R36, 0x1, 0x101f ;  /* 0x0c301f0024217f89 */ /* 0x000f2200000e0000 */
[----:B------:R-:W4:Y:S01]  /*7a80*/  @!P0 LDC.64 R22, c[0x0][0x220] ;  /* 0x00008800ff168b82 */ /* 0x000f220000000a00 */
[----:B------:R-:W-:Y:S02]  /*7a90*/  FADD.FTZ R37, R37, R24 ;  /* 0x0000001825257221 */ /* 0x000fe40000010000 */
[----:B------:R-:W4:Y:S01]  /*7aa0*/  SHFL.BFLY PT, R39, R38, 0x1, 0x101f ;  /* 0x0c301f0026277f89 */ /* 0x000f2200000e0000 */
[----:B0-----:R-:W-:-:S03]  /*7ab0*/  FADD.FTZ R44, R17, R14 ;  /* 0x0000000e112c7221 */ /* 0x001fc60000010000 */
[----:B------:R-:W0:Y:S01]  /*7ac0*/  SHFL.BFLY PT, R40, R37, 0x1, 0x101f ;  /* 0x0c301f0025287f89 */ /* 0x000e2200000e0000 */
[----:B------:R-:W0:Y:S01]  /*7ad0*/  @!P0 LDC.64 R24, c[0x0][0x218] ;  /* 0x00008600ff188b82 */ /* 0x000e220000000a00 */
[----:B------:R-:W-:Y:S01]  /*7ae0*/  @!P0 F2FP.F16.F32.PACK_AB R44, RZ, R44 ;  /* 0x0000002cff2c823e */ /* 0x000fe200000000ff */
[----:B-1----:R-:W-:Y:S01]  /*7af0*/  FADD.FTZ R42, R42, R43 ;  /* 0x0000002b2a2a7221 */ /* 0x002fe20000010000 */
[----:B--2---:R-:W-:-:S05]  /*7b00*/  FADD.FTZ R31, R31, R32 ;  /* 0x000000201f1f7221 */ /* 0x004fca0000010000 */
[----:B------:R-:W1:Y:S01]  /*7b10*/  @!P0 LDC.64 R20, c[0x0][0x218] ;  /* 0x00008600ff148b82 */ /* 0x000e620000000a00 */
[----:B---3--:R-:W-:-:S04]  /*7b20*/  @!P0 IMAD.WIDE R18, R41, 0x2, R18 ;  /* 0x0000000229128825 */ /* 0x008fc800078e0212 */
[----:B----4-:R-:W-:Y:S01]  /*7b30*/  FADD.FTZ R34, R35, R34 ;  /* 0x0000002223227221 */ /* 0x010fe20000010000 */
[----:B------:R-:W-:Y:S01]  /*7b40*/  MOV R35, 0xffff ;  /* 0x0000ffff00237802 */ /* 0x000fe20000000f00 */
[----:B------:R-:W-:Y:S01]  /*7b50*/  FADD.FTZ R33, R36, R33 ;  /* 0x0000002124217221 */ /* 0x000fe20000010000 */
[----:B------:R-:W2:Y:S01]  /*7b60*/  @!P0 LDC.64 R16, c[0x0][0x218] ;  /* 0x00008600ff108b82 */ /* 0x000ea20000000a00 */
[----:B------:R-:W-:-:S03]  /*7b70*/  @!P0 IMAD.WIDE R22, R41, 0x2, R22 ;  /* 0x0000000229168825 */ /* 0x000fc600078e0216 */
[----:B------:R-:W3:Y:S01]  /*7b80*/  SHFL.BFLY PT, R35, R42, 0x1, 0x101f ;  /* 0x0c301f002a237f89 */ /* 0x000ee200000e0000 */
[----:B------:R-:W-:Y:S01]  /*7b90*/  FADD.FTZ R38, R38, R39 ;  /* 0x0000002726267221 */ /* 0x000fe20000010000 */
[----:B0-----:R-:W-:Y:S02]  /*7ba0*/  FADD.FTZ R37, R37, R40 ;  /* 0x0000002825257221 */ /* 0x001fe40000010000 */
[----:B------:R-:W0:Y:S01]  /*7bb0*/  @!P0 LDC.64 R14, c[0x0][0x220] ;  /* 0x00008800ff0e8b82 */ /* 0x000e220000000a00 */
[----:B------:R-:W-:Y:S01]  /*7bc0*/  @!P0 IMAD.WIDE R24, R41, 0x2, R24 ;  /* 0x0000000229188825 */ /* 0x000fe200078e0218 */
[----:B------:R-:W-:-:S04]  /*7bd0*/  @!P0 F2FP.F16.F32.PACK_AB R26, RZ, R38 ;  /* 0x00000026ff1a823e */ /* 0x000fc800000000ff */
        /* <DEDUP_REMOVED lines=15> */
.L_x_2071:
        /* <DEDUP_REMOVED lines=9> */
.L_x_2001:
        /* <DEDUP_REMOVED lines=8> */
.L_x_2004:
[----:B-----5:R-:W-:Y:S01]  /*7de0*/  HFMA2.MMA R28, -RZ, RZ, 0, 4.76837158203125e-07 ;  /* 0x00000008ff1c7435 */ /* 0x020fe200000001ff */
[----:B-1----:R-:W-:Y:S02]  /*7df0*/  MOV R29, R14 ;  /* 0x0000000e001d7202 */ /* 0x002fe40000000f00 */
[----:B------:R-:W-:Y:S02]  /*7e00*/  MOV R27, 0x101f ;  /* 0x0000101f001b7802 */ /* 0x000fe40000000f00 */
[----:B------:R-:W-:-:S07]  /*7e10*/  MOV R26, 0xffff ;  /* 0x0000ffff001a7802 */ /* 0x000fce0000000f00 */
[----:B0-2---:R-:W-:Y:S05]  /*7e20*/  WARPSYNC.COLLECTIVE R26, `(.L_x_2009) ;  /* 0x000000001a087348 */ /* 0x005fea0003c00000 */
[----:B------:R1:W3:Y:S02]  /*7e30*/  SHFL.BFLY P2, R30, R29, R28, R27 ;  /* 0x0c00001c1d1e7389 */ /* 0x0002e4000004001b */
[----:B0123--:R-:W-:Y:S01]  /*7e40*/  ENDCOLLECTIVE ;  /* 0x000000000000791b */ /* 0x00ffe20003800000 */
.L_x_2009:
[----:B------:R-:W-:Y:S02]  /*7e50*/  MOV R29, R15 ;  /* 0x0000000f001d7202 */ /* 0x000fe40000000f00 */
[----:B------:R-:W-:-:S07]  /*7e60*/  MOV R17, R30 ;  /* 0x0000001e00117202 */ /* 0x000fce0000000f00 */
[----:B------:R-:W-:Y:S05]  /*7e70*/  WARPSYNC.COLLECTIVE R26, `(.L_x_2010) ;  /* 0x000000001a087348 */ /* 0x000fea0003c00000 */
[----:B------:R0:W1:Y:S02]  /*7e80*/  SHFL.BFLY P2, R30, R29, R28, R27 ;  /* 0x0c00001c1d1e7389 */ /* 0x000064000004001b */
[----:B01----:R-:W-:Y:S01]  /*7e90*/  ENDCOLLECTIVE ;  /* 0x000000000000791b */ /* 0x003fe20003800000 */
.L_x_2010:
[----:B------:R-:W-:Y:S01]  /*7ea0*/  FADD.FTZ R17, R17, R14 ;  /* 0x0000000e11117221 */ /* 0x000fe20000010000 */
[----:B------:R-:W-:-:S04]  /*7eb0*/  HFMA2.MMA R28, -RZ, RZ, 0, 2.384185791015625e-07 ;  /* 0x00000004ff1c7435 */ /* 0x000fc800000001ff */
[----:B------:R-:W-:Y:S02]  /*7ec0*/  MOV R29, R17 ;  /* 0x00000011001d7202 */ /* 0x000fe40000000f00 */
[----:B------:R-:W-:-:S07]  /*7ed0*/  MOV R16, R30 ;  /* 0x0000001e00107202 */ /* 0x000fce0000000f00 */
[----:B------:R-:W-:Y:S05]  /*7ee0*/  WARPSYNC.COLLECTIVE R26, `(.L_x_2011) ;  /* 0x000000001a087348 */ /* 0x000fea0003c00000 */
[----:B------:R0:W1:Y:S02]  /*7ef0*/  SHFL.BFLY P2, R30, R29, R28, R27 ;  /* 0x0c00001c1d1e7389 */ /* 0x000064000004001b */
[----:B01----:R-:W-:Y:S01]  /*7f00*/  ENDCOLLECTIVE ;  /* 0x000000000000791b */ /* 0x003fe20003800000 */
.L_x_2011:
[----:B------:R-:W-:-:S05]  /*7f10*/  FADD.FTZ R16, R16, R15 ;  /* 0x0000000f10107221 */ /* 0x000fca0000010000 */
[----:B------:R-:W-:Y:S02]  /*7f20*/  MOV R29, R16 ;  /* 0x00000010001d7202 */ /* 0x000fe40000000f00 */
[----:B------:R-:W-:-:S07]  /*7f30*/  MOV R18, R30 ;  /* 0x0000001e00127202 */ /* 0x000fce0000000f00 */
[----:B------:R-:W-:Y:S05]  /*7f40*/  WARPSYNC.COLLECTIVE R26, `(.L_x_2012) ;  /* 0x000000001a087348 */ /* 0x000fea0003c00000 */
[----:B------:R0:W1:Y:S02]  /*7f50*/  SHFL.BFLY P2, R30, R29, R28, R27 ;  /* 0x0c00001c1d1e7389 */ /* 0x000064000004001b */
[----:B01----:R-:W-:Y:S01]  /*7f60*/  ENDCOLLECTIVE ;  /* 0x000000000000791b */ /* 0x003fe20003800000 */
.L_x_2012:
[----:B------:R-:W-:Y:S01]  /*7f70*/  FADD.FTZ R18, R17, R18 ;  /* 0x0000001211127221 */ /* 0x000fe20000010000 */
[----:B------:R-:W-:-:S04]  /*7f80*/  HFMA2.MMA R28, -RZ, RZ, 0, 1.1920928955078125e-07 ;  /* 0x00000002ff1c7435 */ /* 0x000fc800000001ff */
[----:B------:R-:W-:Y:S02]  /*7f90*/  MOV R29, R18 ;  /* 0x00000012001d7202 */ /* 0x000fe40000000f00 */
[----:B------:R-:W-:-:S07]  /*7fa0*/  MOV R19, R30 ;  /* 0x0000001e00137202 */ /* 0x000fce0000000f00 */
[----:B------:R-:W-:Y:S05]  /*7fb0*/  WARPSYNC.COLLECTIVE R26, `(.L_x_2013) ;  /* 0x000000001a087348 */ /* 0x000fea0003c00000 */
[----:B------:R0:W1:Y:S02]  /*7fc0*/  SHFL.BFLY P2, R30, R29, R28, R27 ;  /* 0x0c00001c1d1e7389 */ /* 0x000064000004001b */
[----:B01----:R-:W-:Y:S01]  /*7fd0*/  ENDCOLLECTIVE ;  /* 0x000000000000791b */ /* 0x003fe20003800000 */
.L_x_2013:
[----:B------:R-:W-:-:S05]  /*7fe0*/  FADD.FTZ R19, R16, R19 ;  /* 0x0000001310137221 */ /* 0x000fca0000010000 */
[----:B------:R-:W-:Y:S02]  /*7ff0*/  MOV R29, R19 ;  /* 0x00000013001d7202 */ /* 0x000fe40000000f00 */
[----:B------:R-:W-:-:S07]  /*8000*/  MOV R21, R30 ;  /* 0x0000001e00157202 */ /* 0x000fce0000000f00 */
[----:B------:R-:W-:Y:S05]  /*8010*/  WARPSYNC.COLLECTIVE R26, `(.L_x_2014) ;  /* 0x000000001a087348 */ /* 0x000fea0003c00000 */
[----:B------:R0:W1:Y:S02]  /*8020*/  SHFL.BFLY P2, R30, R29, R28, R27 ;  /* 0x0c00001c1d1e7389 */ /* 0x000064000004001b */
[----:B01----:R-:W-:Y:S01]  /*8030*/  ENDCOLLECTIVE ;  /* 0x000000000000791b */ /* 0x003fe20003800000 */
.L_x_2014:
[----:B------:R-:W-:Y:S01]  /*8040*/  FADD.FTZ R21, R18, R21 ;  /* 0x0000001512157221 */ /* 0x000fe20000010000 */
[----:B------:R-:W-:-:S04]  /*8050*/  HFMA2.MMA R28, -RZ, RZ, 0, 5.9604644775390625e-08 ;  /* 0x00000001ff1c7435 */ /* 0x000fc800000001ff */
[----:B------:R-:W-:Y:S02]  /*8060*/  MOV R29, R21 ;  /* 0x00000015001d7202 */ /* 0x000fe40000000f00 */
[----:B------:R-:W-:-:S07]  /*8070*/  MOV R14, R30 ;  /* 0x0000001e000e7202 */ /* 0x000fce0000000f00 */
[----:B------:R-:W-:Y:S05]  /*8080*/  WARPSYNC.COLLECTIVE R26, `(.L_x_2015) ;  /* 0x000000001a087348 */ /* 0x000fea0003c00000 */
[----:B------:R0:W1:Y:S02]  /*8090*/  SHFL.BFLY P2, R30, R29, R28, R27 ;  /* 0x0c00001c1d1e7389 */ /* 0x000064000004001b */
[----:B01----:R-:W-:Y:S01]  /*80a0*/  ENDCOLLECTIVE ;  /* 0x000000000000791b */ /* 0x003fe20003800000 */
.L_x_2015:
[----:B------:R-:W-:-:S05]  /*80b0*/  FADD.FTZ R14, R19, R14 ;  /* 0x0000000e130e7221 */ /* 0x000fca0000010000 */
[----:B------:R-:W-:Y:S02]  /*80c0*/  MOV R29, R14 ;  /* 0x0000000e001d7202 */ /* 0x000fe40000000f00 */
[----:B------:R-:W-:-:S07]  /*80d0*/  MOV R20, R30 ;  /* 0x0000001e00147202 */ /* 0x000fce0000000f00 */
[----:B------:R-:W-:Y:S05]  /*80e0*/  WARPSYNC.COLLECTIVE R26, `(.L_x_2016) ;  /* 0x000000001a087348 */ /* 0x000fea0003c00000 */
[----:B------:R0:W1:Y:S02]  /*80f0*/  SHFL.BFLY P2, R30, R29, R28, R27 ;  /* 0x0c00001c1d1e7389 */ /* 0x000064000004001b */
[----:B01----:R-:W-:Y:S01]  /*8100*/  ENDCOLLECTIVE ;  /* 0x000000000000791b */ /* 0x003fe20003800000 */
.L_x_2016:
[----:B------:R-:W-:Y:S01]  /*8110*/  FADD.FTZ R20, R21, R20 ;  /* 0x0000001415147221 */ /* 0x000fe20000010000 */
[----:B------:R-:W-:Y:S06]  /*8120*/  BRA `(.L_x_2017) ;  /* 0xffffffe800d87947 */ /* 0x000fec000383ffff */
.L_x_2005:
[----:B-----5:R-:W-:Y:S01]  /*8130*/  HFMA2.MMA R28, -RZ, RZ, 0, 4.76837158203125e-07 ;  /* 0x00000008ff1c7435 */ /* 0x020fe200000001ff */
[----:B------:R-:W-:Y:S01]  /*8140*/  BSSY B1, `(.L_x_2018) ;  /* 0x0000007000017945 */ /* 0x000fe20003800000 */
[----:B-1----:R-:W-:Y:S02]  /*8150*/  MOV R29, R14 ;  /* 0x0000000e001d7202 */ /* 0x002fe40000000f00 */
[----:B------:R-:W-:Y:S02]  /*8160*/  MOV R27, 0x101f ;  /* 0x0000101f001b7802 */ /* 0x000fe40000000f00 */
[----:B------:R-:W-:-:S07]  /*8170*/  MOV R26, 0xffff ;  /* 0x0000ffff001a7802 */ /* 0x000fce0000000f00 */
[----:B0-2---:R-:W-:Y:S05]  /*8180*/  WARPSYNC.COLLECTIVE R26, `(.L_x_2019) ;  /* 0x000000001a087348 */ /* 0x005fea0003c00000 */
[----:B------:R1:W3:Y:S02]  /*8190*/  SHFL.BFLY P2, R30, R29, R28, R27 ;  /* 0x0c00001c1d1e7389 */ /* 0x0002e4000004001b */
[----:B0123--:R-:W-:Y:S01]  /*81a0*/  ENDCOLLECTIVE ;  /* 0x000000000000791b */ /* 0x00ffe20003800000 */
.L_x_2019:
[----:B------:R-:W-:Y:S05]  /*81b0*/  BSYNC B1 ;  /* 0x0000000000017941 */ /* 0x000fea0003800000 */
.L_x_2018:
        /* <DEDUP_REMOVED lines=8> */
.L_x_2020:
[----:B------:R-:W-:Y:S01]  /*8240*/  FADD.FTZ R21, R21, R14 ;  /* 0x0000000e15157221 */ /* 0x000fe20000010000 */
[----:B------:R-:W-:-:S04]  /*8250*/  HFMA2.MMA R28, -RZ, RZ, 0, 2.384185791015625e-07 ;  /* 0x00000004ff1c7435 */ /* 0x000fc800000001ff */
[----:B------:R-:W-:Y:S02]  /*8260*/  MOV R29, R21 ;  /* 0x00000015001d7202 */ /* 0x000fe40000000f00 */
[----:B------:R-:W-:-:S07]  /*8270*/  MOV R20, R30 ;  /* 0x0000001e00147202 */ /* 0x000fce0000000f00 */
[----:B------:R-:W-:Y:S05]  /*8280*/  WARPSYNC.COLLECTIVE R26, `(.L_x_2021) ;  /* 0x000000001a087348 */ /* 0x000fea0003c00000 */
[----:B------:R0:W1:Y:S02]  /*8290*/  SHFL.BFLY P2, R30, R29, R28, R27 ;  /* 0x0c00001c1d1e7389 */ /* 0x000064000004001b */
[----:B01----:R-:W-:Y:S01]  /*82a0*/  ENDCOLLECTIVE ;  /* 0x000000000000791b */ /* 0x003fe20003800000 */
.L_x_2021:
[----:B------:R-:W-:-:S05]  /*82b0*/  FADD.FTZ R20, R20, R15 ;  /* 0x0000000f14147221 */ /* 0x000fca0000010000 */
[----:B------:R-:W-:Y:S02]  /*82c0*/  MOV R29, R20 ;  /* 0x00000014001d7202 */ /* 0x000fe40000000f00 */
[----:B------:R-:W-:-:S07]  /*82d0*/  MOV R22, R30 ;  /* 0x0000001e00167202 */ /* 0x000fce0000000f00 */
[----:B------:R-:W-:Y:S05]  /*82e0*/  WARPSYNC.COLLECTIVE R26, `(.L_x_2022) ;  /* 0x000000001a087348 */ /* 0x000fea0003c00000 */
[----:B------:R0:W1:Y:S02]  /*82f0*/  SHFL.BFLY P2, R30, R29, R28, R27 ;  /* 0x0c00001c1d1e7389 */ /* 0x000064000004001b */
[----:B01----:R-:W-:Y:S01]  /*8300*/  ENDCOLLECTIVE ;  /* 0x000000000000791b */ /* 0x003fe20003800000 */
.L_x_2022:
[----:B------:R-:W-:Y:S01]  /*8310*/  FADD.FTZ R22, R21, R22 ;  /* 0x0000001615167221 */ /* 0x000fe20000010000 */
[----:B------:R-:W-:-:S04]  /*8320*/  HFMA2.MMA R28, -RZ, RZ, 0, 1.1920928955078125e-07 ;  /* 0x00000002ff1c7435 */ /* 0x000fc800000001ff */
[----:B------:R-:W-:Y:S02]  /*8330*/  MOV R29, R22 ;  /* 0x00000016001d7202 */ /* 0x000fe40000000f00 */
[----:B------:R-:W-:-:S07]  /*8340*/  MOV R23, R30 ;  /* 0x0000001e00177202 */ /* 0x000fce0000000f00 */
[----:B------:R-:W-:Y:S05]  /*8350*/  WARPSYNC.COLLECTIVE R26, `(.L_x_2023) ;  /* 0x000000001a087348 */ /* 0x000fea0003c00000 */
[----:B------:R0:W1:Y:S02]  /*8360*/  SHFL.BFLY P2, R30, R29, R28, R27 ;  /* 0x0c00001c1d1e7389 */ /* 0x000064000004001b */
[----:B01----:R-:W-:Y:S01]  /*8370*/  ENDCOLLECTIVE ;  /* 0x000000000000791b */ /* 0x003fe20003800000 */
.L_x_2023:
[----:B------:R-:W-:-:S05]  /*8380*/  FADD.FTZ R23, R20, R23 ;  /* 0x0000001714177221 */ /* 0x000fca0000010000 */
[----:B------:R-:W-:Y:S02]  /*8390*/  MOV R29, R23 ;  /* 0x00000017001d7202 */ /* 0x000fe40000000f00 */
[----:B------:R-:W-:-:S07]  /*83a0*/  MOV R25, R30 ;  /* 0x0000001e00197202 */ /* 0x000fce0000000f00 */
[----:B------:R-:W-:Y:S05]  /*83b0*/  WARPSYNC.COLLECTIVE R26, `(.L_x_2024) ;  /* 0x000000001a087348 */ /* 0x000fea0003c00000 */
[----:B------:R0:W1:Y:S02]  /*83c0*/  SHFL.BFLY P2, R30, R29, R28, R27 ;  /* 0x0c00001c1d1e7389 */ /* 0x000064000004001b */
[----:B01----:R-:W-:Y:S01]  /*83d0*/  ENDCOLLECTIVE ;  /* 0x000000000000791b */ /* 0x003fe20003800000 */
.L_x_2024:
[----:B------:R-:W-:Y:S01]  /*83e0*/  FADD.FTZ R25, R22, R25 ;  /* 0x0000001916197221 */ /* 0x000fe20000010000 */
[----:B------:R-:W-:-:S04]  /*83f0*/  HFMA2.MMA R28, -RZ, RZ, 0, 5.9604644775390625e-08 ;  /* 0x00000001ff1c7435 */ /* 0x000fc800000001ff */
[----:B------:R-:W-:Y:S02]  /*8400*/  MOV R29, R25 ;  /* 0x00000019001d7202 */ /* 0x000fe40000000f00 */
[----:B------:R-:W-:-:S07]  /*8410*/  MOV R14, R30 ;  /* 0x0000001e000e7202 */ /* 0x000fce0000000f00 */
[----:B------:R-:W-:Y:S05]  /*8420*/  WARPSYNC.COLLECTIVE R26, `(.L_x_2025) ;  /* 0x000000001a087348 */ /* 0x000fea0003c00000 */
[----:B------:R0:W1:Y:S02]  /*8430*/  SHFL.BFLY P2, R30, R29, R28, R27 ;  /* 0x0c00001c1d1e7389 */ /* 0x000064000004001b */
[----:B01----:R-:W-:Y:S01]  /*8440*/  ENDCOLLECTIVE ;  /* 0x000000000000791b */ /* 0x003fe20003800000 */
.L_x_2025:
[----:B------:R-:W-:-:S05]  /*8450*/  FADD.FTZ R14, R23, R14 ;  /* 0x0000000e170e7221 */ /* 0x000fca0000010000 */
[----:B------:R-:W-:Y:S02]  /*8460*/  MOV R29, R14 ;  /* 0x0000000e001d7202 */ /* 0x000fe40000000f00 */
[----:B------:R-:W-:-:S07]  /*8470*/  MOV R24, R30 ;  /* 0x0000001e00187202 */ /* 0x000fce0000000f00 */
[----:B------:R-:W-:Y:S05]  /*8480*/  WARPSYNC.COLLECTIVE R26, `(.L_x_2026) ;  /* 0x000000001a087348 */ /* 0x000fea0003c00000 */
[----:B------:R0:W1:Y:S02]  /*8490*/  SHFL.BFLY P2, R30, R29, R28, R27 ;  /* 0x0c00001c1d1e7389 */ /* 0x000064000004001b */
[----:B01----:R-:W-:Y:S01]  /*84a0*/  ENDCOLLECTIVE ;  /* 0x000000000000791b */ /* 0x003fe20003800000 */
.L_x_2026:
[----:B------:R-:W-:Y:S01]  /*84b0*/  FADD.FTZ R24, R25, R24 ;  /* 0x0000001819187221 */ /* 0x000fe20000010000 */
[----:B------:R-:W-:Y:S06]  /*84c0*/  BRA `(.L_x_2027) ;  /* 0xffffffe800a87947 */ /* 0x000fec000383ffff */
.L_x_2006:
        /* <DEDUP_REMOVED lines=8> */
.L_x_2029:
[----:B------:R-:W-:Y:S05]  /*8550*/  BSYNC B1 ;  /* 0x0000000000017941 */ /* 0x000fea0003800000 */
.L_x_2028:
        /* <DEDUP_REMOVED lines=8> */
.L_x_2030:
[----:B------:R-:W-:Y:S01]  /*85e0*/  FADD.FTZ R21, R21, R14 ;  /* 0x0000000e15157221 */ /* 0x000fe20000010000 */
[----:B------:R-:W-:-:S04]  /*85f0*/  HFMA2.MMA R28, -RZ, RZ, 0, 2.384185791015625e-07 ;  /* 0x00000004ff1c7435 */ /* 0x000fc800000001ff */
[----:B------:R-:W-:Y:S02]  /*8600*/  MOV R29, R21 ;  /* 0x00000015001d7202 */ /* 0x000fe40000000f00 */
[----:B------:R-:W-:-:S07]  /*8610*/  MOV R20, R30 ;  /* 0x0000001e00147202 */ /* 0x000fce0000000f00 */
[----:B------:R-:W-:Y:S05]  /*8620*/  WARPSYNC.COLLECTIVE R26, `(.L_x_2031) ;  /* 0x000000001a087348 */ /* 0x000fea0003c00000 */
[----:B------:R0:W1:Y:S02]  /*8630*/  SHFL.BFLY P2, R30, R29, R28, R27 ;  /* 0x0c00001c1d1e7389 */ /* 0x000064000004001b */
[----:B01----:R-:W-:Y:S01]  /*8640*/  ENDCOLLECTIVE ;  /* 0x000000000000791b */ /* 0x003fe20003800000 */
.L_x_2031:
[----:B------:R-:W-:-:S05]  /*8650*/  FADD.FTZ R20, R20, R15 ;  /* 0x0000000f14147221 */ /* 0x000fca0000010000 */
[----:B------:R-:W-:Y:S02]  /*8660*/  MOV R29, R20 ;  /* 0x00000014001d7202 */ /* 0x000fe40000000f00 */
[----:B------:R-:W-:-:S07]  /*8670*/  MOV R22, R30 ;  /* 0x0000001e00167202 */ /* 0x000fce0000000f00 */
[----:B------:R-:W-:Y:S05]  /*8680*/  WARPSYNC.COLLECTIVE R26, `(.L_x_2032) ;  /* 0x000000001a087348 */ /* 0x000fea0003c00000 */
[----:B------:R0:W1:Y:S02]  /*8690*/  SHFL.BFLY P2, R30, R29, R28, R27 ;  /* 0x0c00001c1d1e7389 */ /* 0x000064000004001b */
[----:B01----:R-:W-:Y:S01]  /*86a0*/  ENDCOLLECTIVE ;  /* 0x000000000000791b */ /* 0x003fe20003800000 */
.L_x_2032:
[----:B------:R-:W-:Y:S01]  /*86b0*/  FADD.FTZ R22, R21, R22 ;  /* 0x0000001615167221 */ /* 0x000fe20000010000 */
[----:B------:R-:W-:-:S04]  /*86c0*/  HFMA2.MMA R28, -RZ, RZ, 0, 1.1920928955078125e-07 ;  /* 0x00000002ff1c7435 */ /* 0x000fc800000001ff */
[----:B------:R-:W-:Y:S02]  /*86d0*/  MOV R29, R22 ;  /* 0x00000016001d7202 */ /* 0x000fe40000000f00 */
[----:B------:R-:W-:-:S07]  /*86e0*/  MOV R23, R30 ;  /* 0x0000001e00177202 */ /* 0x000fce0000000f00 */
[----:B------:R-:W-:Y:S05]  /*86f0*/  WARPSYNC.COLLECTIVE R26, `(.L_x_2033) ;  /* 0x000000001a087348 */ /* 0x000fea0003c00000 */
[----:B------:R0:W1:Y:S02]  /*8700*/  SHFL.BFLY P2, R30, R29, R28, R27 ;  /* 0x0c00001c1d1e7389 */ /* 0x000064000004001b */
[----:B01----:R-:W-:Y:S01]  /*8710*/  ENDCOLLECTIVE ;  /* 0x000000000000791b */ /* 0x003fe20003800000 */
.L_x_2033:
[----:B------:R-:W-:-:S05]  /*8720*/  FADD.FTZ R23, R20, R23 ;  /* 0x0000001714177221 */ /* 0x000fca0000010000 */
[----:B------:R-:W-:Y:S02]  /*8730*/  MOV R29, R23 ;  /* 0x00000017001d7202 */ /* 0x000fe40000000f00 */
[----:B------:R-:W-:-:S07]  /*8740*/  MOV R25, R30 ;  /* 0x0000001e00197202 */ /* 0x000fce0000000f00 */
[----:B------:R-:W-:Y:S05]  /*8750*/  WARPSYNC.COLLECTIVE R26, `(.L_x_2034) ;  /* 0x000000001a087348 */ /* 0x000fea0003c00000 */
[----:B------:R0:W1:Y:S02]  /*8760*/  SHFL.BFLY P2, R30, R29, R28, R27 ;  /* 0x0c00001c1d1e7389 */ /* 0x000064000004001b */
[----:B01----:R-:W-:Y:S01]  /*8770*/  ENDCOLLECTIVE ;  /* 0x000000000000791b */ /* 0x003fe20003800000 */
.L_x_2034:
[----:B------:R-:W-:Y:S01]  /*8780*/  FADD.FTZ R25, R22, R25 ;  /* 0x0000001916197221 */ /* 0x000fe20000010000 */
[----:B------:R-:W-:-:S04]  /*8790*/  HFMA2.MMA R28, -RZ, RZ, 0, 5.9604644775390625e-08 ;  /* 0x00000001ff1c7435 */ /* 0x000fc800000001ff */
[----:B------:R-:W-:Y:S02]  /*87a0*/  MOV R29, R25 ;  /* 0x00000019001d7202 */ /* 0x000fe40000000f00 */
[----:B------:R-:W-:-:S07]  /*87b0*/  MOV R14, R30 ;  /* 0x0000001e000e7202 */ /* 0x000fce0000000f00 */
[----:B------:R-:W-:Y:S05]  /*87c0*/  WARPSYNC.COLLECTIVE R26, `(.L_x_2035) ;  /* 0x000000001a087348 */ /* 0x000fea0003c00000 */
[----:B------:R0:W1:Y:S02]  /*87d0*/  SHFL.BFLY P2, R30, R29, R28, R27 ;  /* 0x0c00001c1d1e7389 */ /* 0x000064000004001b */
[----:B01----:R-:W-:Y:S01]  /*87e0*/  ENDCOLLECTIVE ;  /* 0x000000000000791b */ /* 0x003fe20003800000 */
.L_x_2035:
[----:B------:R-:W-:-:S05]  /*87f0*/  FADD.FTZ R14, R23, R14 ;  /* 0x0000000e170e7221 */ /* 0x000fca0000010000 */
[----:B------:R-:W-:Y:S02]  /*8800*/  MOV R29, R14 ;  /* 0x0000000e001d7202 */ /* 0x000fe40000000f00 */
[----:B------:R-:W-:-:S07]  /*8810*/  MOV R24, R30 ;  /* 0x0000001e00187202 */ /* 0x000fce0000000f00 */
[----:B------:R-:W-:Y:S05]  /*8820*/  WARPSYNC.COLLECTIVE R26, `(.L_x_2036) ;  /* 0x000000001a087348 */ /* 0x000fea0003c00000 */
[----:B------:R0:W1:Y:S02]  /*8830*/  SHFL.BFLY P2, R30, R29, R28, R27 ;  /* 0x0c00001c1d1e7389 */ /* 0x000064000004001b */
[----:B01----:R-:W-:Y:S01]  /*8840*/  ENDCOLLECTIVE ;  /* 0x000000000000791b */ /* 0x003fe20003800000 */
.L_x_2036:
[----:B------:R-:W-:Y:S01]  /*8850*/  FADD.FTZ R24, R25, R24 ;  /* 0x0000001819187221 */ /* 0x000fe20000010000 */
[----:B------:R-:W-:Y:S06]  /*8860*/  BRA `(.L_x_2037) ;  /* 0xffffffe800647947 */ /* 0x000fec000383ffff */
.L_x_2007:
[----:B------:R-:W-:Y:S01]  /*8870*/  BSSY B0, `(.L_x_2038) ;  /* 0x0000008000007945 */ /* 0x000fe20003800000 */
[----:B-1---5:R-:W-:Y:S02]  /*8880*/  MOV R29, R16 ;  /* 0x00000010001d7202 */ /* 0x022fe40000000f00 */
[----:B------:R-:W-:Y:S02]  /*8890*/  MOV R28, 0x8 ;  /* 0x00000008001c7802 */ /* 0x000fe40000000f00 */
[----:B------:R-:W-:Y:S02]  /*88a0*/  MOV R27, 0x101f ;  /* 0x0000101f001b7802 */ /* 0x000fe40000000f00 */
[----:B------:R-:W-:-:S07]  /*88b0*/  MOV R26, 0xffff ;  /* 0x0000ffff001a7802 */ /* 0x000fce0000000f00 */
[----:B0-2---:R-:W-:Y:S05]  /*88c0*/  WARPSYNC.COLLECTIVE R26, `(.L_x_2039) ;  /* 0x000000001a087348 */ /* 0x005fea0003c00000 */
[----:B------:R1:W3:Y:S02]  /*88d0*/  SHFL.BFLY P2, R30, R29, R28, R27 ;  /* 0x0c00001c1d1e7389 */ /* 0x0002e4000004001b */
[----:B0123--:R-:W-:Y:S01]  /*88e0*/  ENDCOLLECTIVE ;  /* 0x000000000000791b */ /* 0x00ffe20003800000 */
.L_x_2039:
[----:B------:R-:W-:Y:S05]  /*88f0*/  BSYNC B0 ;  /* 0x0000000000007941 */ /* 0x000fea0003800000 */
.L_x_2038:
        /* <DEDUP_REMOVED lines=10> */
.L_x_2040:
        /* <DEDUP_REMOVED lines=17> */
.L_x_2041:
[----:B------:R-:W-:Y:S02]  /*8ab0*/  MOV R29, R17 ;  /* 0x00000011001d7202 */ /* 0x000fe40000000f00 */
[----:B------:R-:W-:-:S07]  /*8ac0*/  MOV R16, R30 ;  /* 0x0000001e00107202 */ /* 0x000fce0000000f00 */
[----:B------:R-:W-:Y:S05]  /*8ad0*/  WARPSYNC.COLLECTIVE R26, `(.L_x_2042) ;  /* 0x000000001a087348 */ /* 0x000fea0003c00000 */
[----:B------:R0:W1:Y:S02]  /*8ae0*/  SHFL.BFLY P2, R30, R29, R28, R27 ;  /* 0x0c00001c1d1e7389 */ /* 0x000064000004001b */
[----:B01----:R-:W-:Y:S01]  /*8af0*/  ENDCOLLECTIVE ;  /* 0x000000000000791b */ /* 0x003fe20003800000 */
.L_x_2042:
        /* <DEDUP_REMOVED lines=13> */
.L_x_2043:
[----:B------:R0:W1:Y:S04]  /*8bd0*/  @!P0 LDS R37, [R22] ;  /* 0x0000000016258984 */ /* 0x0000680000000800 */
[----:B------:R0:W2:Y:S01]  /*8be0*/  @!P0 LDS R38, [R22+0x500] ;  /* 0x0005000016268984 */ /* 0x0000a20000000800 */
[----:B------:R-:W-:Y:S02]  /*8bf0*/  MOV R29, R14 ;  /* 0x0000000e001d7202 */ /* 0x000fe40000000f00 */
[----:B------:R-:W-:-:S07]  /*8c00*/  MOV R16, R30 ;  /* 0x0000001e00107202 */ /* 0x000fce0000000f00 */
[----:B012---:R-:W-:Y:S05]  /*8c10*/  WARPSYNC.COLLECTIVE R26, `(.L_x_2044) ;  /* 0x000000001a087348 */ /* 0x007fea0003c00000 */
[----:B------:R3:W4:Y:S02]  /*8c20*/  SHFL.BFLY P2, R30, R29, R28, R27 ;  /* 0x0c00001c1d1e7389 */ /* 0x000724000004001b */
[----:B01234-:R-:W-:Y:S01]  /*8c30*/  ENDCOLLECTIVE ;  /* 0x000000000000791b */ /* 0x01ffe20003800000 */
.L_x_2044:
        /* <DEDUP_REMOVED lines=9> */
.L_x_2045:
[----:B------:R-:W-:Y:S02]  /*8cd0*/  MOV R29, R17 ;  /* 0x00000011001d7202 */ /* 0x000fe40000000f00 */
[----:B------:R-:W-:-:S07]  /*8ce0*/  MOV R19, R30 ;  /* 0x0000001e00137202 */ /* 0x000fce0000000f00 */
[----:B------:R-:W-:Y:S05]  /*8cf0*/  WARPSYNC.COLLECTIVE R26, `(.L_x_2046) ;  /* 0x000000001a087348 */ /* 0x000fea0003c00000 */
[----:B------:R0:W1:Y:S02]  /*8d00*/  SHFL.BFLY P2, R30, R29, R28, R27 ;  /* 0x0c00001c1d1e7389 */ /* 0x000064000004001b */
[----:B01----:R-:W-:Y:S01]  /*8d10*/  ENDCOLLECTIVE ;  /* 0x000000000000791b */ /* 0x003fe20003800000 */
.L_x_2046:
[----:B------:R-:W-:Y:S01]  /*8d20*/  FADD.FTZ R16, R16, R19 ;  /* 0x0000001310107221 */ /* 0x000fe20000010000 */
[----:B------:R-:W-:Y:S01]  /*8d30*/  HFMA2.MMA R28, -RZ, RZ, 0, 4.76837158203125e-07 ;  /* 0x00000008ff1c7435 */ /* 0x000fe200000001ff */
[----:B------:R-:W-:Y:S02]  /*8d40*/  MOV R29, R32 ;  /* 0x00000020001d7202 */ /* 0x000fe40000000f00 */
[----:B------:R-:W-:-:S08]  /*8d50*/  MOV R14, R30 ;  /* 0x0000001e000e7202 */ /* 0x000fd00000000f00 */
[----:B------:R-:W-:Y:S05]  /*8d60*/  WARPSYNC.COLLECTIVE R26, `(.L_x_2047) ;  /* 0x000000001a087348 */ /* 0x000fea0003c00000 */
[----:B------:R0:W1:Y:S02]  /*8d70*/  SHFL.BFLY P2, R30, R29, R28, R27 ;  /* 0x0c00001c1d1e7389 */ /* 0x000064000004001b */
[----:B01----:R-:W-:Y:S01]  /*8d80*/  ENDCOLLECTIVE ;  /* 0x000000000000791b */ /* 0x003fe20003800000 */
.L_x_2047:
[----:B------:R-:W-:Y:S01]  /*8d90*/  FADD.FTZ R44, R17, R14 ;  /* 0x0000000e112c7221 */ /* 0x000fe20000010000 */
[----:B------:R-:W-:Y:S02]  /*8da0*/  MOV R29, R34 ;  /* 0x00000022001d7202 */ /* 0x000fe40000000f00 */
[----:B------:R-:W-:-:S07]  /*8db0*/  MOV R31, R30 ;  /* 0x0000001e001f7202 */ /* 0x000fce0000000f00 */
[----:B------:R-:W-:Y:S05]  /*8dc0*/  WARPSYNC.COLLECTIVE R26, `(.L_x_2048) ;  /* 0x000000001a087348 */ /* 0x000fea0003c00000 */
[----:B------:R0:W1:Y:S02]  /*8dd0*/  SHFL.BFLY P2, R30, R29, R28, R27 ;  /* 0x0c00001c1d1e7389 */ /* 0x000064000004001b */
[----:B01----:R-:W-:Y:S01]  /*8de0*/  ENDCOLLECTIVE ;  /* 0x000000000000791b */ /* 0x003fe20003800000 */
.L_x_2048:
[----:B------:R-:W-:Y:S01]  /*8df0*/  FADD.FTZ R31, R31, R32 ;  /* 0x000000201f1f7221 */ /* 0x000fe20000010000 */
[----:B------:R-:W-:-:S04]  /*8e00*/  HFMA2.MMA R28, -RZ, RZ, 0, 2.384185791015625e-07 ;  /* 0x00000004ff1c7435 */ /* 0x000fc800000001ff */
[----:B------:R-:W-:Y:S02]  /*8e10*/  MOV R29, R31 ;  /* 0x0000001f001d7202 */ /* 0x000fe40000000f00 */
[----:B------:R-:W-:-:S07]  /*8e20*/  MOV R33, R30 ;  /* 0x0000001e00217202 */ /* 0x000fce0000000f00 */
[----:B------:R-:W-:Y:S05]  /*8e30*/  WARPSYNC.COLLECTIVE R26, `(.L_x_2049) ;  /* 0x000000001a087348 */ /* 0x000fea0003c00000 */
[----:B------:R0:W1:Y:S02]  /*8e40*/  SHFL.BFLY P2, R30, R29, R28, R27 ;  /* 0x0c00001c1d1e7389 */ /* 0x000064000004001b */
[----:B01----:R-:W-:Y:S01]  /*8e50*/  ENDCOLLECTIVE ;  /* 0x000000000000791b */ /* 0x003fe20003800000 */
.L_x_2049:
[----:B------:R-:W-:-:S05]  /*8e60*/  FADD.FTZ R33, R33, R34 ;  /* 0x0000002221217221 */ /* 0x000fca0000010000 */
[----:B------:R-:W-:Y:S02]  /*8e70*/  MOV R29, R33 ;  /* 0x00000021001d7202 */ /* 0x000fe40000000f00 */
[----:B------:R-:W-:-:S07]  /*8e80*/  MOV R20, R30 ;  /* 0x0000001e00147202 */ /* 0x000fce0000000f00 */
[----:B------:R-:W-:Y:S05]  /*8e90*/  WARPSYNC.COLLECTIVE R26, `(.L_x_2050) ;  /* 0x000000001a087348 */ /* 0x000fea0003c00000 */
[----:B------:R0:W1:Y:S02]  /*8ea0*/  SHFL.BFLY P2, R30, R29, R28, R27 ;  /* 0x0c00001c1d1e7389 */ /* 0x000064000004001b */
[----:B01----:R-:W-:Y:S01]  /*8eb0*/  ENDCOLLECTIVE ;  /* 0x000000000000791b */ /* 0x003fe20003800000 */
.L_x_2050:
[----:B------:R-:W-:Y:S01]  /*8ec0*/  FADD.FTZ R35, R31, R20 ;  /* 0x000000141f237221 */ /* 0x000fe20000010000 */
[----:B------:R-:W-:-:S04]  /*8ed0*/  HFMA2.MMA R28, -RZ, RZ, 0, 1.1920928955078125e-07 ;  /* 0x00000002ff1c7435 */ /* 0x000fc800000001ff */
[----:B------:R-:W-:Y:S02]  /*8ee0*/  MOV R29, R35 ;  /* 0x00000023001d7202 */ /* 0x000fe40000000f00 */
[----:B------:R-:W-:-:S07]  /*8ef0*/  MOV R36, R30 ;  /* 0x0000001e00247202 */ /* 0x000fce0000000f00 */
[----:B------:R-:W-:Y:S05]  /*8f00*/  WARPSYNC.COLLECTIVE R26, `(.L_x_2051) ;  /* 0x000000001a087348 */ /* 0x000fea0003c00000 */
[----:B------:R0:W1:Y:S02]  /*8f10*/  SHFL.BFLY P2, R30, R29, R28, R27 ;  /* 0x0c00001c1d1e7389 */ /* 0x000064000004001b */
[----:B01----:R-:W-:Y:S01]  /*8f20*/  ENDCOLLECTIVE ;  /* 0x000000000000791b */ /* 0x003fe20003800000 */
.L_x_2051:
[----:B------:R-:W-:-:S05]  /*8f30*/  FADD.FTZ R36, R33, R36 ;  /* 0x0000002421247221 */ /* 0x000fca0000010000 */
[----:B------:R-:W-:Y:S02]  /*8f40*/  MOV R29, R36 ;  /* 0x00000024001d7202 */ /* 0x000fe40000000f00 */
[----:B------:R-:W-:-:S07]  /*8f50*/  MOV R18, R30 ;  /* 0x0000001e00127202 */ /* 0x000fce0000000f00 */
[----:B------:R-:W-:Y:S05]  /*8f60*/  WARPSYNC.COLLECTIVE R26, `(.L_x_2052) ;  /* 0x000000001a087348 */ /* 0x000fea0003c00000 */
[----:B------:R0:W1:Y:S02]  /*8f70*/  SHFL.BFLY P2, R30, R29, R28, R27 ;  /* 0x0c00001c1d1e7389 */ /* 0x000064000004001b */
[----:B01----:R-:W-:Y:S01]  /*8f80*/  ENDCOLLECTIVE ;  /* 0x000000000000791b */ /* 0x003fe20003800000 */
.L_x_2052:
        /* <DEDUP_REMOVED lines=8> */
.L_x_2053:
[----:B------:R-:W-:Y:S01]  /*9010*/  FADD.FTZ R36, R36, R21 ;  /* 0x0000001524247221 */ /* 0x000fe20000010000 */
[----:B------:R-:W-:-:S04]  /*9020*/  HFMA2.MMA R21, -RZ, RZ, 0, 0 ;  /* 0x00000000ff157435 */ /* 0x000fc800000001ff */
[----:B------:R-:W-:Y:S02]  /*9030*/  MOV R29, R36 ;  /* 0x00000024001d7202 */ /* 0x000fe40000000f00 */
[----:B------:R-:W-:-:S07]  /*9040*/  MOV R34, R30 ;  /* 0x0000001e00227202 */ /* 0x000fce0000000f00 */
[----:B------:R-:W-:Y:S05]  /*9050*/  WARPSYNC.COLLECTIVE R26, `(.L_x_2054) ;  /* 0x000000001a087348 */ /* 0x000fea0003c00000 */
[----:B------:R0:W1:Y:S02]  /*9060*/  SHFL.BFLY P2, R30, R29, R28, R27 ;  /* 0x0c00001c1d1e7389 */ /* 0x000064000004001b */
[----:B01----:R-:W-:Y:S01]  /*9070*/  ENDCOLLECTIVE ;  /* 0x000000000000791b */ /* 0x003fe20003800000 */
.L_x_2054:
[----:B------:R-:W-:Y:S01]  /*9080*/  FADD.FTZ R34, R35, R34 ;  /* 0x0000002223227221 */ /* 0x000fe20000010000 */
[----:B------:R-:W-:Y:S01]  /*9090*/  HFMA2.MMA R28, -RZ, RZ, 0, 4.76837158203125e-07 ;  /* 0x00000008ff1c7435 */ /* 0x000fe200000001ff */
[----:B------:R-:W-:Y:S02]  /*90a0*/  MOV R29, R24 ;  /* 0x00000018001d7202 */ /* 0x000fe40000000f00 */
[----:B------:R-:W-:-:S08]  /*90b0*/  MOV R33, R30 ;  /* 0x0000001e00217202 */ /* 0x000fd00000000f00 */
[----:B------:R-:W-:Y:S05]  /*90c0*/  WARPSYNC.COLLECTIVE R26, `(.L_x_2055) ;  /* 0x000000001a087348 */ /* 0x000fea0003c00000 */
[----:B------:R0:W1:Y:S02]  /*90d0*/  SHFL.BFLY P2, R30, R29, R28, R27 ;  /* 0x0c00001c1d1e7389 */ /* 0x000064000004001b */
[----:B01----:R-:W-:Y:S01]  /*90e0*/  ENDCOLLECTIVE ;  /* 0x000000000000791b */ /* 0x003fe20003800000 */
.L_x_2055:
[----:B------:R-:W-:Y:S01]  /*90f0*/  FADD.FTZ R33, R36, R33 ;  /* 0x0000002124217221 */ /* 0x000fe20000010000 */
[----:B------:R-:W-:Y:S02]  /*9100*/  MOV R29, R23 ;  /* 0x00000017001d7202 */ /* 0x000fe40000000f00 */
[----:B------:R-:W-:-:S07]  /*9110*/  MOV R37, R30 ;  /* 0x0000001e00257202 */ /* 0x000fce0000000f00 */
[----:B------:R-:W-:Y:S05]  /*9120*/  WARPSYNC.COLLECTIVE R26, `(.L_x_2056) ;  /* 0x000000001a087348 */ /* 0x000fea0003c00000 */
[----:B------:R0:W1:Y:S02]  /*9130*/  SHFL.BFLY P2, R30, R29, R28, R27 ;  /* 0x0c00001c1d1e7389 */ /* 0x000064000004001b */
[----:B01----:R-:W-:Y:S01]  /*9140*/  ENDCOLLECTIVE ;  /* 0x000000000000791b */ /* 0x003fe20003800000 */
.L_x_2056:
        /* <DEDUP_REMOVED lines=8> */
.L_x_2057:
        /* <DEDUP_REMOVED lines=8> */
.L_x_2058:
        /* <DEDUP_REMOVED lines=10> */
.L_x_2059:
[----:B------:R0:W1:Y:S04]  /*92f0*/  @!P0 LDS R22, [R39] ;  /* 0x0000000027168984 */ /* 0x0000680000000800 */
[----:B------:R0:W2:Y:S01]  /*9300*/  @!P0 LDS R20, [R39+0x500] ;  /* 0x0005000027148984 */ /* 0x0000a20000000800 */
[----:B------:R-:W-:Y:S02]  /*9310*/  MOV R29, R37 ;  /* 0x00000025001d7202 */ /* 0x000fe40000000f00 */
[----:B------:R-:W-:-:S07]  /*9320*/  MOV R23, R30 ;  /* 0x0000001e00177202 */ /* 0x000fce0000000f00 */
[----:B012---:R-:W-:Y:S05]  /*9330*/  WARPSYNC.COLLECTIVE R26, `(.L_x_2060) ;  /* 0x000000001a087348 */ /* 0x007fea0003c00000 */
[----:B------:R3:W4:Y:S02]  /*9340*/  SHFL.BFLY P2, R30, R29, R28, R27 ;  /* 0x0c00001c1d1e7389 */ /* 0x000724000004001b */
[----:B01234-:R-:W-:Y:S01]  /*9350*/  ENDCOLLECTIVE ;  /* 0x000000000000791b */ /* 0x01ffe20003800000 */
.L_x_2060:
        /* <DEDUP_REMOVED lines=9> */
.L_x_2061:
        /* <DEDUP_REMOVED lines=9> */
.L_x_2062:
[----:B------:R-:W-:Y:S01]  /*9480*/  FADD.FTZ R38, R38, R39 ;  /* 0x0000002726267221 */ /* 0x000fe20000010000 */
[----:B------:R-:W-:Y:S01]  /*9490*/  HFMA2.MMA R28, -RZ, RZ, 0, 4.76837158203125e-07 ;  /* 0x00000008ff1c7435 */ /* 0x000fe200000001ff */
[----:B------:R-:W-:Y:S02]  /*94a0*/  MOV R29, R21 ;  /* 0x00000015001d7202 */ /* 0x000fe40000000f00 */
[----:B------:R-:W-:-:S08]  /*94b0*/  MOV R40, R30 ;  /* 0x0000001e00287202 */ /* 0x000fd00000000f00 */
[----:B------:R-:W-:Y:S05]  /*94c0*/  WARPSYNC.COLLECTIVE R26, `(.L_x_2063) ;  /* 0x000000001a087348 */ /* 0x000fea0003c00000 */
[----:B------:R0:W1:Y:S02]  /*94d0*/  SHFL.BFLY P2, R30, R29, R28, R27 ;  /* 0x0c00001c1d1e7389 */ /* 0x000064000004001b */
[----:B01----:R-:W-:Y:S01]  /*94e0*/  ENDCOLLECTIVE ;  /* 0x000000000000791b */ /* 0x003fe20003800000 */
.L_x_2063:
[----:B------:R-:W-:Y:S01]  /*94f0*/  FADD.FTZ R37, R37, R40 ;  /* 0x0000002825257221 */ /* 0x000fe20000010000 */
[----:B------:R-:W-:Y:S02]  /*9500*/  MOV R29, R18 ;  /* 0x00000012001d7202 */ /* 0x000fe40000000f00 */
[----:B------:R-:W-:-:S07]  /*9510*/  MOV R42, R30 ;  /* 0x0000001e002a7202 */ /* 0x000fce0000000f00 */
[----:B------:R-:W-:Y:S05]  /*9520*/  WARPSYNC.COLLECTIVE R26, `(.L_x_2064) ;  /* 0x000000001a087348 */ /* 0x000fea0003c00000 */
[----:B------:R0:W1:Y:S02]  /*9530*/  SHFL.BFLY P2, R30, R29, R28, R27 ;  /* 0x0c00001c1d1e7389 */ /* 0x000064000004001b */
[----:B01----:R-:W-:Y:S01]  /*9540*/  ENDCOLLECTIVE ;  /* 0x000000000000791b */ /* 0x003fe20003800000 */
.L_x_2064:
[----:B------:R-:W-:Y:S01]  /*9550*/  FADD.FTZ R42, R42, R21 ;  /* 0x000000152a2a7221 */ /* 0x000fe20000010000 */
[----:B------:R-:W-:-:S04]  /*9560*/  HFMA2.MMA R28, -RZ, RZ, 0, 2.384185791015625e-07 ;  /* 0x00000004ff1c7435 */ /* 0x000fc800000001ff */
[----:B------:R-:W-:Y:S02]  /*9570*/  MOV R29, R42 ;  /* 0x0000002a001d7202 */ /* 0x000fe40000000f00 */
[----:B------:R-:W-:-:S07]  /*9580*/  MOV R23, R30 ;  /* 0x0000001e00177202 */ /* 0x000fce0000000f00 */
[----:B------:R-:W-:Y:S05]  /*9590*/  WARPSYNC.COLLECTIVE R26, `(.L_x_2065) ;  /* 0x000000001a087348 */ /* 0x000fea0003c00000 */
[----:B------:R0:W1:Y:S02]  /*95a0*/  SHFL.BFLY P2, R30, R29, R28, R27 ;  /* 0x0c00001c1d1e7389 */ /* 0x000064000004001b */
[----:B01----:R-:W-:Y:S01]  /*95b0*/  ENDCOLLECTIVE ;  /* 0x000000000000791b */ /* 0x003fe20003800000 */
.L_x_2065:
        /* <DEDUP_REMOVED lines=8> */
.L_x_2066:
        /* <DEDUP_REMOVED lines=12> */
.L_x_2067:
[----:B------:R-:W-:Y:S01]  /*9700*/  FADD.FTZ R31, R31, R20 ;  /* 0x000000141f1f7221 */ /* 0x000fe20000010000 */
[C---:B------:R-:W-:Y:S01]  /*9710*/  @!P0 IMAD.WIDE R14, R41.reuse, 0x2, R14 ;  /* 0x00000002290e8825 */ /* 0x040fe200078e020e */
[----:B------:R-:W0:Y:S03]  /*9720*/  @!P0 LDC.64 R20, c[0x0][0x218] ;  /* 0x00008600ff148b82 */ /* 0x000e260000000a00 */
[----:B------:R-:W-:Y:S02]  /*9730*/  MOV R29, R31 ;  /* 0x0000001f001d7202 */ /* 0x000fe40000000f00 */
[----:B------:R-:W-:Y:S02]  /*9740*/  MOV R43, R30 ;  /* 0x0000001e002b7202 */ /* 0x000fe40000000f00 */
[----:B------:R-:W-:Y:S02]  /*9750*/  @!P0 F2FP.F16.F32.PACK_AB R30, RZ, R16 ;  /* 0x00000010ff1e823e */ /* 0x000fe400000000ff */
[----:B------:R-:W1:Y:S01]  /*9760*/  @!P0 LDC.64 R16, c[0x0][0x218] ;  /* 0x00008600ff108b82 */ /* 0x000e620000000a00 */
[----:B------:R-:W-:Y:S01]  /*9770*/  FADD.FTZ R42, R42, R43 ;  /* 0x0000002b2a2a7221 */ /* 0x000fe20000010000 */
[----:B------:R-:W-:Y:S01]  /*9780*/  PRMT R45, R30, 0x7610, R45 ;  /* 0x000076101e2d7816 */ /* 0x000fe2000000002d */
[----:B0-----:R-:W-:-:S07]  /*9790*/  @!P0 IMAD.WIDE R20, R41, 0x2, R20 ;  /* 0x0000000229148825 */ /* 0x001fce00078e0214 */
[----:B-1----:R-:W-:Y:S05]  /*97a0*/  WARPSYNC.COLLECTIVE R26, `(.L_x_2068) ;  /* 0x000000001a087348 */ /* 0x002fea0003c00000 */
[----:B------:R0:W2:Y:S02]  /*97b0*/  SHFL.BFLY P2, R30, R29, R28, R27 ;  /* 0x0c00001c1d1e7389 */ /* 0x0000a4000004001b */
[----:B012---:R-:W-:Y:S01]  /*97c0*/  ENDCOLLECTIVE ;  /* 0x000000000000791b */ /* 0x007fe20003800000 */
.L_x_2068:
        /* <DEDUP_REMOVED lines=14> */
.L_x_2069:
        /* <DEDUP_REMOVED lines=11> */
.L_x_2070:
[----:B------:R-:W-:Y:S01]  /*9960*/  FADD.FTZ R35, R42, R35 ;  /* 0x000000232a237221 */ /* 0x000fe20000010000 */
[----:B------:R-:W-:Y:S06]  /*9970*/  BRA `(.L_x_2071) ;  /* 0xffffffe000d47947 */ /* 0x000fec000383ffff */
.L_x_2072:
        /* <DEDUP_REMOVED lines=16> */
.L_x_2250:


//--------------------- .text._ZN13group_norm_v218gn_bwd_cuda_kernelI6__halfLi320ELi1ELi16ELi40ELi256ELb1ELb1ELi64ELi320ELi320ELi4ELb1ELi36ELb0ELb0ELNS_15WgradSyncMethodE3ENS_16CompileConditionILi900EEEEEvPT_S6_S6_PKS5_S8_S8_S8_PKfflPfPj --------------------------
	.section	.text._ZN13group_norm_v218gn_bwd_cuda_kernelI6__halfLi320ELi1ELi16ELi40ELi256ELb1ELb1ELi64ELi320ELi320ELi4ELb1ELi36ELb0ELb0ELNS_15WgradSyncMethodE3ENS_16CompileConditionILi900EEEEEvPT_S6_S6_PKS5_S8_S8_S8_PKfflPfPj,"ax",@progbits
	.align	128
        .global         _ZN13group_norm_v218gn_bwd_cuda_kernelI6__halfLi320ELi1ELi16ELi40ELi256ELb1ELb1ELi64ELi320ELi320ELi4ELb1ELi36ELb0ELb0ELNS_15WgradSyncMethodE3ENS_16CompileConditionILi900EEEEEvPT_S6_S6_PKS5_S8_S8_S8_PKfflPfPj
        .type           _ZN13group_norm_v218gn_bwd_cuda_kernelI6__halfLi320ELi1ELi16ELi40ELi256ELb1ELb1ELi64ELi320ELi320ELi4ELb1ELi36ELb0ELb0ELNS_15WgradSyncMethodE3ENS_16CompileConditionILi900EEEEEvPT_S6_S6_PKS5_S8_S8_S8_PKfflPfPj,@function
        .size           _ZN13group_norm_v218gn_bwd_cuda_kernelI6__halfLi320ELi1ELi16ELi40ELi256ELb1ELb1ELi64ELi320ELi320ELi4ELb1ELi36ELb0ELb0ELNS_15WgradSyncMethodE3ENS_16CompileConditionILi900EEEEEvPT_S6_S6_PKS5_S8_S8_S8_PKfflPfPj,(.L_x_2251 - _ZN13group_norm_v218gn_bwd_cuda_kernelI6__halfLi320ELi1ELi16ELi40ELi256ELb1ELb1ELi64ELi320ELi320ELi4ELb1ELi36ELb0ELb0ELNS_15WgradSyncMethodE3ENS_16CompileConditionILi900EEEEEvPT_S6_S6_PKS5_S8_S8_S8_PKfflPfPj)
        .other          _ZN13group_norm_v218gn_bwd_cuda_kernelI6__halfLi320ELi1ELi16ELi40ELi256ELb1ELb1ELi64ELi320ELi320ELi4ELb1ELi36ELb0ELb0ELNS_15WgradSyncMethodE3ENS_16CompileConditionILi900EEEEEvPT_S6_S6_PKS5_S8_S8_S8_PKfflPfPj,@"STO_CUDA_ENTRY STV_DEFAULT"
_ZN13group_norm_v218gn_bwd_cuda_kernelI6__halfLi320ELi1ELi16ELi40ELi256ELb1ELb1ELi64ELi320ELi320ELi4ELb1ELi36ELb0ELb0ELNS_15WgradSyncMethodE3ENS_16CompileConditionILi900EEEEEvPT_S6_S6_PKS5_S8_S8_S8_PKfflPfPj:
.text._ZN13group_norm_v218gn_bwd_cuda_kernelI6__halfLi320ELi1ELi16ELi40ELi256ELb1ELb1ELi64ELi320ELi320ELi4ELb1ELi36ELb0ELb0ELNS_15WgradSyncMethodE3ENS_16CompileConditionILi900EEEEEvPT_S6_S6_PKS5_S8_S8_S8_PKfflPfPj:
        /* <DEDUP_REMOVED lines=31> */
.L_x_2075:
[----:B------:R-:W2:Y:S04]  /*01f0*/  LD.E.STRONG.GPU R0, desc[UR18][R2.64] ;  /* 0x0000001202007980 */ /* 0x000ea8000c10f900 */
[----:B--2---:R-:W-:Y:S01]  /*0200*/  CCTL.IVALL ;  /* 0x00000000ff00798f */ /* 0x004fe20002000000 */
[----:B------:R-:W-:Y:S05]  /*0210*/  YIELD ;  /* 0x0000000000007946 */ /* 0x000fea0003800000 */
[----:B-----5:R-:W-:-:S04]  /*0220*/  LOP3.LUT R0, R0, R5, RZ, 0x3c, !PT ;  /* 0x0000000500007212 */ /* 0x020fc800078e3cff */
[----:B------:R-:W-:-:S13]  /*0230*/  ISETP.GT.AND P0, PT, R0, -0x1, PT ;  /* 0xffffffff0000780c */ /* 0x000fda0003f04270 */
[----:B------:R-:W-:Y:S05]  /*0240*/  @P0 BRA `(.L_x_2075) ;  /* 0xfffffffc00e80947 */ /* 0x000fea000383ffff */
.L_x_2074:
[----:B------:R-:W-:Y:S05]  /*0250*/  WARPSYNC.ALL ;  /* 0x0000000000007948 */ /* 0x000fea0003800000 */
[----:B------:R-:W-:Y:S06]  /*0260*/  BAR.SYNC.DEFER_BLOCKING 0x0 ;  /* 0x0000000000007b1d */ /* 0x000fec0000010000 */
[----:B------:R-:W-:Y:S05]  /*0270*/  BRA `(.L_x_2076) ;  /* 0x0000008400407947 */ /* 0x000fea0003800000 */
.L_x_2073:
        /* <DEDUP_REMOVED lines=8> */
[----:B------:R-:W-:Y:S01]  /*0300*/  ULDC.64 UR8, c[0x0][0x268] ;  /* 0x00009a0000087ab9 */ /* 0x000fe20000000a00 */
[----:B------:R-:W-:Y:S01]  /*0310*/  USHF.L.U32 UR17, UR15, 0x2, URZ ;  /* 0x000000020f117899 */ /* 0x000fe2000800063f */
[----:B------:R-:W-:Y:S01]  /*0320*/  CS2R R72, SRZ ;  /* 0x0000000000487805 */ /* 0x000fe2000001ff00 */
        /* <DEDUP_REMOVED lines=44> */
[C---:B------:R-:W-:Y:S02]  /*05f0*/  LOP3.LUT R2, R3.reuse, 0x18, RZ, 0xc0, !PT ;  /* 0x0000001803027812 */ /* 0x040fe400078ec0ff */
[----:B------:R-:W-:-:S02]  /*0600*/  LOP3.LUT R3, R3, 0x18, RZ, 0xc, !PT ;  /* 0x0000001803037812 */ /* 0x000fc400078e0cff */
[--C-:B------:R-:W-:Y:S02]  /*0610*/  LOP3.LUT R0, R0, 0x7ffffffc, R10.reuse, 0xf8, !PT ;  /* 0x7ffffffc00007812 */ /* 0x100fe400078ef80a */
        /* <DEDUP_REMOVED lines=10> */
[----:B------:R0:W-:Y:S04]  /*06c0*/  STL [R1+0x5c], R3 ;  /* 0x00005c0301007387 */ /* 0x0001e80000100800 */
[----:B------:R0:W-:Y:S02]  /*06d0*/  STL [R1+0x58], R0 ;  /* 0x0000580001007387 */ /* 0x0001e40000100800 */
.L_x_2086:
[----:B0-2---:R-:W0:Y:S01]  /*06e0*/  S2R R0, SR_TID.X ;  /* 0x0000000000007919 */ /* 0x005e220000002100 */
        /* <DEDUP_REMOVED lines=8> */
[----:B------:R-:W-:Y:S01]  /*0770*/  MOV R5, UR16 ;  /* 0x0000001000057c02 */ /* 0x000fe20008000f00 */
[----:B------:R-:W-:Y:S01]  /*0780*/  ULOP3.LUT UR15, UR15, 0xc0, URZ, 0xc0, !UPT ;  /* 0x000000c00f0f7892 */ /* 0x000fe2000f8ec03f */
[----:B------:R-:W-:Y:S01]  /*0790*/  STL [R1+0x68], R71 ;  /* 0x0000684701007387 */ /* 0x000fe20000100800 */
[----:B------:R-:W-:Y:S01]  /*07a0*/  UIMAD UR16, UR24, 0x28000, URZ ;  /* 0x00028000181078a4 */ /* 0x000fe2000f8e023f */
[----:B------:R-:W-:-:S02]  /*07b0*/  ULDC.64 UR26, c[0x0][0x248] ;  /* 0x00009200001a7ab9 */ /* 0x000fc40000000a00 */
[----:B------:R-:W-:Y:S04]  /*07c0*/  STL [R1+0x64], R72 ;  /* 0x0000644801007387 */ /* 0x000fe80000100800 */
[----:B------:R-:W-:Y:S01]  /*07d0*/  STL [R1+0x60], R73 ;  /* 0x0000604901007387 */ /* 0x000fe20000100800 */
[----:B0-----:R-:W-:-:S05]  /*07e0*/  IMAD.WIDE.U32 R78, R0, -0x33333333, RZ ;  /* 0xcccccccd004e7825 */ /* 0x001fca00078e00ff */
[----:B------:R-:W-:-:S04]  /*07f0*/  SHF.R.U32.HI R78, RZ, 0x6, R79 ;  /* 0x00000006ff4e7819 */ /* 0x000fc8000001164f */
[C---:B------:R-:W-:Y:S01]  /*0800*/  IADD3 R79, R78.reuse, UR15, RZ ;  /* 0x0000000f4e4f7c10 */ /* 0x040fe2000fffe0ff */
[----:B------:R-:W-:Y:S01]  /*0810*/  IMAD R91, R78, -0x50, R0 ;  /* 0xffffffb04e5b7824 */ /* 0x000fe200078e0200 */
[----:B------:R-:W-:Y:S01]  /*0820*/  MOV R0, UR24 ;  /* 0x0000001800007c02 */ /* 0x000fe20008000f00 */
[----:B------:R-:W-:Y:S01]  /*0830*/  ULDC.64 UR24, c[0x0][0x230] ;  /* 0x00008c0000187ab9 */ /* 0x000fe20000000a00 */
[----:B------:R-:W-:Y:S01]  /*0840*/  ULDC UR15, c[0x0][0x250] ;  /* 0x00009400000f7ab9 */ /* 0x000fe20000000800 */
[----:B------:R-:W-:Y:S01]  /*0850*/  IMAD R79, R79, 0x280, RZ ;  /* 0x000002804f4f7824 */ /* 0x000fe200078e02ff */
[----:B------:R-:W-:-:S04]  /*0860*/  LEA R16, R91, UR17, 0x2 ;  /* 0x000000115b107c11 */ /* 0x000fc8000f8e10ff */
[----:B------:R-:W-:Y:S01]  /*0870*/  SHF.R.S32.HI R17, RZ, 0x1f, R16 ;  /* 0x0000001fff117819 */ /* 0x000fe20000011410 */
[----:B------:R-:W-:-:S04]  /*0880*/  IMAD.WIDE.U32 R2, R16, -0x33333333, RZ ;  /* 0xcccccccd10027825 */ /* 0x000fc800078e00ff */
[----:B------:R-:W-:Y:S01]  /*0890*/  IMAD.WIDE.U32 R146, R5, 0x28000, R16 ;  /* 0x0002800005927825 */ /* 0x000fe200078e0010 */
[----:B------:R-:W-:Y:S02]  /*08a0*/  SHF.R.U32.HI R4, RZ, 0x5, R3 ;  /* 0x00000005ff047819 */ /* 0x000fe40000011603 */
[----:B------:R-:W0:Y:S02]  /*08b0*/  LDC.64 R2, c[0x0][0x240] ;  /* 0x00009000ff027b82 */ /* 0x000e240000000a00 */
[----:B------:R-:W-:Y:S01]  /*08c0*/  IADD3 R121, R147, UR16, RZ ;  /* 0x0000001093797c10 */ /* 0x000fe2000fffe0ff */
[----:B------:R2:W-:Y:S02]  /*08d0*/  STL [R1+0x3c], R4 ;  /* 0x00003c0401007387 */ /* 0x0005e40000100800 */
[----:B--2---:R-:W-:-:S04]  /*08e0*/  LEA R4, P0, R5, R4, 0x4 ;  /* 0x0000000405047211 */ /* 0x004fc800078020ff */
[----:B------:R-:W-:Y:S02]  /*08f0*/  LEA.HI.X R5, R5, RZ, R0, 0x4, P0 ;  /* 0x000000ff05057211 */ /* 0x000fe400000f2400 */
[C---:B------:R-:W-:Y:S02]  /*0900*/  LEA R82, P0, R4.reuse, UR26, 0x3 ;  /* 0x0000001a04527c11 */ /* 0x040fe4000f8018ff */
[----:B------:R-:W-:Y:S02]  /*0910*/  IADD3 R0, P1, R79, R146, RZ ;  /* 0x000000924f007210 */ /* 0x000fe40007f3e0ff */
[----:B------:R-:W-:Y:S01]  /*0920*/  LEA.HI.X R83, R4, UR27, R5, 0x3, P0 ;  /* 0x0000001b04537c11 */ /* 0x000fe200080f1c05 */
[----:B-1----:R-:W-:Y:S01]  /*0930*/  IMAD.WIDE R66, R16, 0x2, R66 ;  /* 0x0000000210427825 */ /* 0x002fe200078e0242 */
[----:B------:R-:W-:Y:S01]  /*0940*/  IADD3.X R5, RZ, R121, RZ, P1, !PT ;  /* 0x00000079ff057210 */ /* 0x000fe20000ffe4ff */
[----:B------:R-:W-:Y:S01]  /*0950*/  ULDC.64 UR26, c[0x0][0x228] ;  /* 0x00008a00001a7ab9 */ /* 0x000fe20000000a00 */
[----:B------:R-:W-:-:S02]  /*0960*/  SHF.L.U32 R20, R0, 0x1, RZ ;  /* 0x0000000100147819 */ /* 0x000fc400000006ff */
[----:B------:R-:W-:Y:S01]  /*0970*/  SHF.L.U64.HI R19, R0, 0x1, R5 ;  /* 0x0000000100137819 */ /* 0x000fe20000010205 */
[----:B0-----:R-:W-:Y:S01]  /*0980*/  IMAD.WIDE R16, R16, 0x2, R2 ;  /* 0x0000000210107825 */ /* 0x001fe200078e0202 */
[----:B------:R-:W-:Y:S01]  /*0990*/  IADD3 R14, P0, R20, UR24, RZ ;  /* 0x00000018140e7c10 */ /* 0x000fe2000ff1e0ff */
[----:B------:R-:W2:Y:S03]  /*09a0*/  LDG.E.64.CONSTANT R82, desc[UR18][R82.64] ;  /* 0x0000001252527981 */ /* 0x000ea6000c1e9b00 */
[----:B------:R-:W-:Y:S01]  /*09b0*/  IADD3.X R15, R19, UR25, RZ, P0, !PT ;  /* 0x00000019130f7c10 */ /* 0x000fe200087fe4ff */
[----:B------:R-:W3:Y:S01]  /*09c0*/  LDG.E.64.CONSTANT R66, desc[UR18][R66.64] ;  /* 0x0000001242427981 */ /* 0x000ee2000c1e9b00 */
[----:B------:R-:W-:-:S03]  /*09d0*/  IADD3 R3, R79, 0xa00, RZ ;  /* 0x00000a004f037810 */ /* 0x000fc60007ffe0ff */
[----:B------:R-:W4:Y:S04]  /*09e0*/  LDG.E.64.CONSTANT R16, desc[UR18][R16.64] ;  /* 0x0000001210107981 */ /* 0x000f28000c1e9b00 */
[----:B------:R-:W5:Y:S01]  /*09f0*/  LDG.E.64.CONSTANT R14, desc[UR18][R14.64] ;  /* 0x000000120e0e7981 */ /* 0x000f62000c1e9b00 */
[----:B------:R-:W-:-:S03]  /*0a00*/  IADD3 R3, P0, R3, R146, RZ ;  /* 0x0000009203037210 */ /* 0x000fc60007f1e0ff */
[----:B------:R0:W-:Y:S01]  /*0a10*/  STL [R1+0x34], R20 ;  /* 0x0000341401007387 */ /* 0x0001e20000100800 */
[----:B------:R-:W-:Y:S02]  /*0a20*/  IADD3.X R0, RZ, R121, RZ, P0, !PT ;  /* 0x00000079ff007210 */ /* 0x000fe400007fe4ff */
[C---:B------:R-:W-:Y:S01]  /*0a30*/  SHF.L.U32 R18, R3.reuse, 0x1, RZ ;  /* 0x0000000103127819 */ /* 0x040fe200000006ff */
[----:B------:R-:W-:Y:S01]  /*0a40*/  STL [R1+0x38], R19 ;  /* 0x0000381301007387 */ /* 0x000fe20000100800 */
[----:B------:R-:W-:Y:S02]  /*0a50*/  SHF.L.U64.HI R31, R3, 0x1, R0 ;  /* 0x00000001031f7819 */ /* 0x000fe40000010200 */
        /* <DEDUP_REMOVED lines=17> */
[----:B------:R-:W-:Y:S02]  /*0b70*/  IADD3.X R9, R28, UR25, RZ, P0, !PT ;  /* 0x000000191c097c10 */ /* 0x000fe400087fe4ff */
[----:B------:R-:W-:-:S04]  /*0b80*/  IADD3 R3, R79, 0x2800, RZ ;  /* 0x000028004f037810 */ /* 0x000fc80007ffe0ff */
[----:B------:R-:W4:Y:S01]  /*0b90*/  LDG.E.64.CONSTANT R8, desc[UR18][R8.64] ;  /* 0x0000001208087981 */ /* 0x000f22000c1e9b00 */
        /* <DEDUP_REMOVED lines=23> */
[----:B0-----:R-:W-:-:S04]  /*0d10*/  IADD3 R20, P0, R20, UR26, RZ ;  /* 0x0000001a14147c10 */ /* 0x001fc8000ff1e0ff */
        /* <DEDUP_REMOVED lines=8> */
[----:B------:R-:W-:Y:S01]  /*0da0*/  IADD3.X R25, R71, UR25, RZ, P0, !PT ;  /* 0x0000001947197c10 */ /* 0x000fe200087fe4ff */
[----:B------:R0:W-:Y:S02]  /*0db0*/  STL [R1+0x2c], R18 ;  /* 0x00002c1201007387 */ /* 0x0001e40000100800 */
[----:B0-----:R-:W-:Y:S01]  /*0dc0*/  IADD3 R18, P0, R18, UR26, RZ ;  /* 0x0000001a12127c10 */ /* 0x001fe2000ff1e0ff */
[----:B--2---:R-:W-:Y:S01]  /*0dd0*/  FADD.FTZ R99, R83, UR15 ;  /* 0x0000000f53637e21 */ /* 0x004fe20008010000 */
[--C-:B-----5:R-:W-:Y:S02]  /*0de0*/  HADD2.F32 R3, -RZ, R14.reuse.H0_H0 ;  /* 0x2000000eff037230 */ /* 0x120fe40000004100 */
[----:B------:R-:W-:Y:S02]  /*0df0*/  HADD2.F32 R19, -RZ, R14.H1_H1 ;  /* 0x3000000eff137230 */ /* 0x000fe40000004100 */
[--C-:B------:R-:W-:Y:S02]  /*0e00*/  HADD2.F32 R27, -RZ, R15.reuse.H1_H1 ;  /* 0x3000000fff1b7230 */ /* 0x100fe40000004100 */
[----:B------:R-:W-:Y:S01]  /*0e10*/  FADD.FTZ R0, -R82, R3 ;  /* 0x0000000352007221 */ /* 0x000fe20000010100 */
[----:B------:R-:W-:-:S02]  /*0e20*/  HADD2.F32 R3, -RZ, R15.H0_H0 ;  /* 0x2000000fff037230 */ /* 0x000fc40000004100 */
[----:B------:R0:W2:Y:S01]  /*0e30*/  LDG.E.64.CONSTANT R14, desc[UR18][R24.64] ;  /* 0x00000012180e7981 */ /* 0x0000a2000c1e9b00 */
[----:B------:R-:W1:Y:S01]  /*0e40*/  MUFU.RSQ R99, R99 ;  /* 0x0000006300637308 */ /* 0x000e620000001400 */
[--C-:B---3--:R-:W-:Y:S02]  /*0e50*/  HADD2.F32 R2, -RZ, R66.reuse.H0_H0 ;  /* 0x20000042ff027230 */ /* 0x108fe40000004100 */
[----:B------:R-:W-:Y:S02]  /*0e60*/  HADD2.F32 R98, -RZ, R66.H1_H1 ;  /* 0x30000042ff627230 */ /* 0x000fe40000004100 */
[----:B------:R-:W-:Y:S01]  /*0e70*/  FADD.FTZ R66, -R82, R19 ;  /* 0x0000001352427221 */ /* 0x000fe20000010100 */
[----:B------:R-:W-:Y:S01]  /*0e80*/  IADD3.X R19, R31, UR27, RZ, P0, !PT ;  /* 0x0000001b1f137c10 */ /* 0x000fe200087fe4ff */
[--C-:B----4-:R-:W-:Y:S02]  /*0e90*/  HADD2.F32 R141, -RZ, R16.reuse.H0_H0 ;  /* 0x20000010ff8d7230 */ /* 0x110fe40000004100 */
[----:B------:R-:W-:-:S02]  /*0ea0*/  HADD2.F32 R143, -RZ, R16.H1_H1 ;  /* 0x30000010ff8f7230 */ /* 0x000fc40000004100 */
[----:B------:R-:W-:Y:S01]  /*0eb0*/  FADD.FTZ R16, -R82, R3 ;  /* 0x0000000352107221 */ /* 0x000fe20000010100 */
[----:B------:R-:W3:Y:S01]  /*0ec0*/  LDG.E.64.CONSTANT R18, desc[UR18][R18.64] ;  /* 0x0000001212127981 */ /* 0x000ee2000c1e9b00 */
[----:B------:R-:W-:Y:S02]  /*0ed0*/  HADD2.F32 R3, -RZ, R12.H0_H0 ;  /* 0x2000000cff037230 */ /* 0x000fe40000004100 */
[----:B-1----:R-:W-:-:S03]  /*0ee0*/  FMUL.FTZ R65, R99, R16 ;  /* 0x0000001063417220 */ /* 0x002fc60000410000 */
[----:B------:R-:W-:-:S04]  /*0ef0*/  FADD.FTZ R16, -R82, R3 ;  /* 0x0000000352107221 */ /* 0x000fc80000010100 */
[----:B------:R-:W-:Y:S01]  /*0f00*/  FMUL.FTZ R63, R99, R16 ;  /* 0x00000010633f7220 */ /* 0x000fe20000410000 */
[----:B------:R-:W-:Y:S01]  /*0f10*/  IADD3 R16, P0, R30, UR26, RZ ;  /* 0x0000001a1e107c10 */ /* 0x000fe2000ff1e0ff */
[--C-:B------:R-:W-:Y:S02]  /*0f20*/  HADD2.F32 R70, -RZ, R17.reuse.H0_H0 ;  /* 0x20000011ff467230 */ /* 0x100fe40000004100 */
[----:B------:R-:W-:Y:S01]  /*0f30*/  HADD2.F32 R69, -RZ, R17.H1_H1 ;  /* 0x30000011ff457230 */ /* 0x000fe20000004100 */
[----:B------:R-:W-:Y:S01]  /*0f40*/  IADD3.X R17, R26, UR27, RZ, P0, !PT ;  /* 0x0000001b1a117c10 */ /* 0x000fe200087fe4ff */
[----:B------:R-:W-:-:S05]  /*0f50*/  HADD2.F32 R3, -RZ, R12.H1_H1 ;  /* 0x3000000cff037230 */ /* 0x000fca0000004100 */
[----:B------:R-:W4:Y:S01]  /*0f60*/  LDG.E.64.CONSTANT R16, desc[UR18][R16.64] ;  /* 0x0000001210107981 */ /* 0x000f22000c1e9b00 */
[----:B------:R-:W-:Y:S01]  /*0f70*/  FADD.FTZ R62, -R82, R3 ;  /* 0x00000003523e7221 */ /* 0x000fe20000010100 */
[--C-:B------:R-:W-:Y:S02]  /*0f80*/  HADD2.F32 R3, -RZ, R13.reuse.H0_H0 ;  /* 0x2000000dff037230 */ /* 0x100fe40000004100 */
[----:B------:R-:W-:-:S03]  /*0f90*/  HADD2.F32 R13, -RZ, R13.H1_H1 ;  /* 0x3000000dff0d7230 */ /* 0x000fc60000004100 */
[C---:B------:R-:W-:Y:S01]  /*0fa0*/  FADD.FTZ R12, -R82.reuse, R3 ;  /* 0x00000003520c7221 */ /* 0x040fe20000010100 */
[----:B------:R-:W-:Y:S01]  /*0fb0*/  IADD3 R3, R79, 0x5000, RZ ;  /* 0x000050004f037810 */ /* 0x000fe20007ffe0ff */
[C---:B------:R-:W-:Y:S01]  /*0fc0*/  FADD.FTZ R60, -R82.reuse, R13 ;  /* 0x0000000d523c7221 */ /* 0x040fe20000010100 */
[--C-:B------:R-:W-:Y:S02]  /*0fd0*/  HADD2.F32 R13, -RZ, R10.reuse.H0_H0 ;  /* 0x2000000aff0d7230 */ /* 0x100fe40000004100 */
[----:B------:R-:W-:Y:S01]  /*0fe0*/  IADD3 R161, P0, R3, R146, RZ ;  /* 0x0000009203a17210 */ /* 0x000fe20007f1e0ff */
[----:B------:R-:W-:Y:S02]  /*0ff0*/  HADD2.F32 R3, -RZ, R10.H1_H1 ;  /* 0x3000000aff037230 */ /* 0x000fe40000004100 */
[----:B------:R-:W-:Y:S01]  /*1000*/  FADD.FTZ R10, -R82, R13 ;  /* 0x0000000d520a7221 */ /* 0x000fe20000010100 */
[----:B------:R-:W-:Y:S02]  /*1010*/  HADD2.F32 R13, -RZ, R11.H0_H0 ;  /* 0x2000000bff0d7230 */ /* 0x000fe40000004100 */
[----:B------:R-:W-:Y:S01]  /*1020*/  FMUL.FTZ R61, R99, R12 ;  /* 0x0000000c633d7220 */ /* 0x000fe20000410000 */
[----:B------:R-:W-:-:S02]  /*1030*/  IADD3.X R162, RZ, R121, RZ, P0, !PT ;  /* 0x00000079ffa27210 */ /* 0x000fc400007fe4ff */
[----:B------:R-:W-:Y:S01]  /*1040*/  IADD3 R12, P0, R29, UR26, RZ ;  /* 0x0000001a1d0c7c10 */ /* 0x000fe2000ff1e0ff */
[----:B0-----:R-:W-:-:S03]  /*1050*/  FADD.FTZ R24, -R82, R13 ;  /* 0x0000000d52187221 */ /* 0x001fc60000010100 */
[----:B------:R-:W-:-:S06]  /*1060*/  IADD3.X R13, R28, UR27, RZ, P0, !PT ;  /* 0x0000001b1c0d7c10 */ /* 0x000fcc00087fe4ff */
[----:B------:R-:W5:Y:S01]  /*1070*/  LDG.E.64.CONSTANT R12, desc[UR18][R12.64] ;  /* 0x000000120c0c7981 */ /* 0x000f62000c1e9b00 */
[----:B------:R-:W-:Y:S01]  /*1080*/  HADD2.F32 R25, -RZ, R11.H1_H1 ;  /* 0x3000000bff197230 */ /* 0x000fe20000004100 */
[C---:B------:R-:W-:Y:S02]  /*1090*/  SHF.L.U64.HI R162, R161.reuse, 0x1, R162 ;  /* 0x00000001a1a27819 */ /* 0x040fe400000102a2 */
[----:B------:R-:W-:Y:S02]  /*10a0*/  SHF.L.U32 R161, R161, 0x1, RZ ;  /* 0x00000001a1a17819 */ /* 0x000fe400000006ff */
[----:B------:R-:W-:Y:S01]  /*10b0*/  FADD.FTZ R56, -R82, R25 ;  /* 0x0000001952387221 */ /* 0x000fe20000010100 */
[----:B------:R-:W-:Y:S02]  /*10c0*/  HADD2.F32 R25, -RZ, R8.H1_H1 ;  /* 0x30000008ff197230 */ /* 0x000fe40000004100 */
[----:B------:R-:W-:Y:S01]  /*10d0*/  FMUL.FTZ R59, R99, R10 ;  /* 0x0000000a633b7220 */ /* 0x000fe20000410000 */
[----:B------:R-:W-:-:S02]  /*10e0*/  IADD3 R10, P1, R161, UR24, RZ ;  /* 0x00000018a10a7c10 */ /* 0x000fc4000ff3e0ff */
[----:B------:R-:W-:Y:S01]  /*10f0*/  FADD.FTZ R54, -R82, R25 ;  /* 0x0000001952367221 */ /* 0x000fe20000010100 */
[--C-:B------:R-:W-:Y:S01]  /*1100*/  HADD2.F32 R25, -RZ, R9.reuse.H0_H0 ;  /* 0x20000009ff197230 */ /* 0x100fe20000004100 */
[----:B------:R-:W-:Y:S01]  /*1110*/  IADD3.X R11, R162, UR25, RZ, P1, !PT ;  /* 0x00000019a20b7c10 */ /* 0x000fe20008ffe4ff */
[C---:B------:R-:W-:Y:S01]  /*1120*/  FADD.FTZ R58, -R82.reuse, R3 ;  /* 0x00000003523a7221 */ /* 0x040fe20000010100 */
[----:B------:R-:W-:Y:S02]  /*1130*/  HADD2.F32 R3, -RZ, R8.H0_H0 ;  /* 0x20000008ff037230 */ /* 0x000fe40000004100 */
[----:B------:R-:W-:Y:S01]  /*1140*/  FADD.FTZ R8, -R82, R25 ;  /* 0x0000001952087221 */ /* 0x000fe20000010100 */
[----:B------:R-:W-:Y:S01]  /*1150*/  HADD2.F32 R25, -RZ, R9.H1_H1 ;  /* 0x30000009ff197230 */ /* 0x000fe20000004100 */
[----:B------:R-:W5:Y:S01]  /*1160*/  LDG.E.64.CONSTANT R10, desc[UR18][R10.64] ;  /* 0x000000120a0a7981 */ /* 0x000f62000c1e9b00 */
[----:B------:R-:W-:-:S04]  /*1170*/  IADD3 R9, R79, 0x5a00, RZ ;  /* 0x00005a004f097810 */ /* 0x000fc80007ffe0ff */
[----:B------:R-:W-:Y:S01]  /*1180*/  IADD3 R159, P0, R9, R146, RZ ;  /* 0x00000092099f7210 */ /* 0x000fe20007f1e0ff */
[C---:B------:R-:W-:Y:S01]  /*1190*/  FADD.FTZ R52, -R82.reuse, R25 ;  /* 0x0000001952347221 */ /* 0x040fe20000010100 */
[--C-:B------:R-:W-:Y:S02]  /*11a0*/  HADD2.F32 R25, -RZ, R4.reuse.H0_H0 ;  /* 0x20000004ff197230 */ /* 0x100fe40000004100 */
[----:B------:R-:W-:Y:S01]  /*11b0*/  IADD3.X R160, RZ, R121, RZ, P0, !PT ;  /* 0x00000079ffa07210 */ /* 0x000fe200007fe4ff */
[----:B------:R-:W-:Y:S02]  /*11c0*/  HADD2.F32 R9, -RZ, R4.H1_H1 ;  /* 0x30000004ff097230 */ /* 0x000fe40000004100 */
[----:B------:R-:W-:Y:S01]  /*11d0*/  FADD.FTZ R4, -R82, R25 ;  /* 0x0000001952047221 */ /* 0x000fe20000010100 */
[C---:B------:R-:W-:Y:S02]  /*11e0*/  SHF.L.U64.HI R160, R159.reuse, 0x1, R160 ;  /* 0x000000019fa07819 */ /* 0x040fe400000102a0 */
[----:B------:R-:W-:Y:S01]  /*11f0*/  SHF.L.U32 R159, R159, 0x1, RZ ;  /* 0x000000019f9f7819 */ /* 0x000fe200000006ff */
[C---:B------:R-:W-:Y:S01]  /*1200*/  FMUL.FTZ R51, R99.reuse, R4 ;  /* 0x0000000463337220 */ /* 0x040fe20000410000 */
[----:B------:R-:W-:-:S02]  /*1210*/  FMUL.FTZ R53, R99, R8 ;  /* 0x0000000863357220 */ /* 0x000fc40000410000 */
[----:B------:R-:W-:Y:S01]  /*1220*/  IADD3 R4, P1, R159, UR24, RZ ;  /* 0x000000189f047c10 */ /* 0x000fe2000ff3e0ff */
[--C-:B------:R-:W-:Y:S01]  /*1230*/  HADD2.F32 R41, -RZ, R5.reuse.H0_H0 ;  /* 0x20000005ff297230 */ /* 0x100fe20000004100 */
[----:B------:R-:W-:Y:S01]  /*1240*/  IADD3 R8, P0, R46, UR26, RZ ;  /* 0x0000001a2e087c10 */ /* 0x000fe2000ff1e0ff */
[----:B------:R-:W-:Y:S01]  /*1250*/  HADD2.F32 R43, -RZ, R5.H1_H1 ;  /* 0x30000005ff2b7230 */ /* 0x000fe20000004100 */
[----:B------:R-:W-:Y:S01]  /*1260*/  IADD3.X R5, R160, UR25, RZ, P1, !PT ;  /* 0x00000019a0057c10 */ /* 0x000fe20008ffe4ff */
[----:B------:R-:W-:Y:S01]  /*1270*/  FADD.FTZ R50, -R82, R9 ;  /* 0x0000000952327221 */ /* 0x000fe20000010100 */
[----:B------:R-:W-:-:S04]  /*1280*/  IADD3.X R9, R42, UR27, RZ, P0, !PT ;  /* 0x0000001b2a097c10 */ /* 0x000fc800087fe4ff */
[----:B------:R-:W5:Y:S04]  /*1290*/  LDG.E.64.CONSTANT R4, desc[UR18][R4.64] ;  /* 0x0000001204047981 */ /* 0x000f68000c1e9b00 */
[----:B------:R-:W5:Y:S01]  /*12a0*/  LDG.E.64.CONSTANT R8, desc[UR18][R8.64] ;  /* 0x0000001208087981 */ /* 0x000f62000c1e9b00 */
[C---:B------:R-:W-:Y:S01]  /*12b0*/  FMUL.FTZ R57, R99.reuse, R24 ;  /* 0x0000001863397220 */ /* 0x040fe20000410000 */
[C---:B------:R-:W-:Y:S02]  /*12c0*/  FADD.FTZ R24, -R82.reuse, R3 ;  /* 0x0000000352187221 */ /* 0x040fe40000010100 */
[----:B------:R-:W-:Y:S02]  /*12d0*/  STL [R1+0x30], R31 ;  /* 0x0000301f01007387 */ /* 0x000fe40000100800 */
[----:B------:R-:W-:Y:S01]  /*12e0*/  FMUL.FTZ R55, R99, R24 ;  /* 0x0000001863377220 */ /* 0x000fe20000410000 */
[----:B------:R-:W-:Y:S01]  /*12f0*/  FADD.FTZ R24, -R82, R41 ;  /* 0x0000002952187221 */ /* 0x000fe20000010100 */
[----:B------:R-:W-:Y:S01]  /*1300*/  STL [R1+0x24], R30 ;  /* 0x0000241e01007387 */ /* 0x000fe20000100800 */
[----:B------:R-:W-:-:S03]  /*1310*/  HADD2.F32 R41, -RZ, R6.H0_H0 ;  /* 0x20000006ff297230 */ /* 0x000fc60000004100 */
[----:B------:R-:W-:Y:S04]  /*1320*/  STL [R1+0x28], R26 ;  /* 0x0000281a01007387 */ /* 0x000fe80000100800 */
[----:B------:R-:W-:Y:S04]  /*1330*/  STL [R1+0x1c], R29 ;  /* 0x00001c1d01007387 */ /* 0x000fe80000100800 */
[----:B------:R-:W-:Y:S04]  /*1340*/  STL [R1+0x20], R28 ;  /* 0x0000201c01007387 */ /* 0x000fe80000100800 */
[----:B------:R-:W-:Y:S04]  /*1350*/  STL [R1+0x14], R46 ;  /* 0x0000142e01007387 */ /* 0x000fe80000100800 */
[----:B------:R0:W-:Y:S02]  /*1360*/  STL [R1+0x18], R42 ;  /* 0x0000182a01007387 */ /* 0x0001e40000100800 */
[----:B0-----:R-:W-:Y:S01]  /*1370*/  FADD.FTZ R42, -R82, R41 ;  /* 0x00000029522a7221 */ /* 0x001fe20000010100 */
[----:B------:R-:W-:Y:S01]  /*1380*/  HADD2.F32 R41, -RZ, R6.H1_H1 ;  /* 0x30000006ff297230 */ /* 0x000fe20000004100 */
[----:B------:R-:W-:-:S04]  /*1390*/  IADD3 R6, P0, R45, UR26, RZ ;  /* 0x0000001a2d067c10 */ /* 0x000fc8000ff1e0ff */
[C---:B------:R-:W-:Y:S01]  /*13a0*/  FADD.FTZ R46, -R82.reuse, R41 ;  /* 0x00000029522e7221 */ /* 0x040fe20000010100 */
[--C-:B------:R-:W-:Y:S02]  /*13b0*/  HADD2.F32 R41, -RZ, R7.reuse.H0_H0 ;  /* 0x20000007ff297230 */ /* 0x100fe40000004100 */
[C---:B------:R-:W-:Y:S01]  /*13c0*/  FMUL.FTZ R47, R99.reuse, R42 ;  /* 0x0000002a632f7220 */ /* 0x040fe20000410000 */
[C---:B------:R-:W-:Y:S01]  /*13d0*/  FMUL.FTZ R66, R99.reuse, R66 ;  /* 0x0000004263427220 */ /* 0x040fe20000410000 */
[C---:B------:R-:W-:Y:S01]  /*13e0*/  FADD.FTZ R48, -R82.reuse, R43 ;  /* 0x0000002b52307221 */ /* 0x040fe20000010100 */
[----:B------:R-:W-:Y:S01]  /*13f0*/  FMUL.FTZ R0, R99, R0 ;  /* 0x0000000063007220 */ /* 0x000fe20000410000 */
[----:B------:R-:W-:Y:S01]  /*1400*/  FADD.FTZ R42, -R82, R41 ;  /* 0x00000029522a7221 */ /* 0x000fe20000010100 */
[----:B------:R-:W-:Y:S01]  /*1410*/  HADD2.F32 R43, -RZ, R7.H1_H1 ;  /* 0x30000007ff2b7230 */ /* 0x000fe20000004100 */
[----:B------:R-:W-:Y:S01]  /*1420*/  IADD3.X R7, R44, UR27, RZ, P0, !PT ;  /* 0x0000001b2c077c10 */ /* 0x000fe200087fe4ff */
[----:B------:R-:W-:-:S02]  /*1430*/  HADD2.F32 R41, -RZ, R22.H0_H0 ;  /* 0x20000016ff297230 */ /* 0x000fc40000004100 */
[----:B------:R-:W-:Y:S02]  /*1440*/  HADD2.F32 R83, -RZ, R67.H0_H0 ;  /* 0x20000043ff537230 */ /* 0x000fe40000004100 */
[----:B------:R-:W-:Y:S01]  /*1450*/  FFMA.FTZ R77, R66, R98, R143 ;  /* 0x00000062424d7223 */ /* 0x000fe2000001008f */
[----:B------:R-:W-:Y:S01]  /*1460*/  FFMA.FTZ R38, R0, R2, R141 ;  /* 0x0000000200267223 */ /* 0x000fe2000001008d */
[----:B------:R-:W-:Y:S02]  /*1470*/  HADD2.F32 R115, -RZ, R22.H1_H1 ;  /* 0x30000016ff737230 */ /* 0x000fe40000004100 */
[----:B------:R-:W-:Y:S01]  /*1480*/  FADD.FTZ R22, -R82, R41 ;  /* 0x0000002952167221 */ /* 0x000fe20000010100 */
[----:B------:R-:W-:Y:S01]  /*1490*/  FFMA.FTZ R39, R65, R83, R70 ;  /* 0x0000005341277223 */ /* 0x000fe20000010046 */
[----:B------:R-:W-:Y:S01]  /*14a0*/  HADD2.F32 R41, -RZ, R23.H0_H0 ;  /* 0x20000017ff297230 */ /* 0x000fe20000004100 */
[----:B------:R-:W-:Y:S01]  /*14b0*/  STL [R1+0xc], R45 ;  /* 0x00000c2d01007387 */ /* 0x000fe20000100800 */
[----:B------:R-:W-:Y:S01]  /*14c0*/  FMUL.FTZ R90, R77, -1.4426950216293334961 ;  /* 0xbfb8aa3b4d5a7820 */ /* 0x000fe20000410000 */
[----:B------:R-:W-:-:S02]  /*14d0*/  FMUL.FTZ R103, R38, -1.4426950216293334961 ;  /* 0xbfb8aa3b26677820 */ /* 0x000fc40000410000 */
[----:B------:R-:W5:Y:S01]  /*14e0*/  LDG.E.64.CONSTANT R6, desc[UR18][R6.64] ;  /* 0x0000001206067981 */ /* 0x000f62000c1e9b00 */
[----:B------:R-:W-:-:S03]  /*14f0*/  FMUL.FTZ R40, R39, -1.4426950216293334961 ;  /* 0xbfb8aa3b27287820 */ /* 0x000fc60000410000 */
[----:B------:R0:W-:Y:S01]  /*1500*/  STL [R1+0x10], R44 ;  /* 0x0000102c01007387 */ /* 0x0001e20000100800 */
[----:B------:R-:W1:Y:S01]  /*1510*/  MUFU.EX2 R90, R90 ;  /* 0x0000005a005a7308 */ /* 0x000e620000000800 */
[----:B------:R-:W-:Y:S01]  /*1520*/  IADD3 R157, R79, 0x6400, RZ ;  /* 0x000064004f9d7810 */ /* 0x000fe20007ffe0ff */
[C---:B0-----:R-:W-:Y:S01]  /*1530*/  FADD.FTZ R44, -R82.reuse, R43 ;  /* 0x0000002b522c7221 */ /* 0x041fe20000010100 */
[----:B------:R-:W-:Y:S01]  /*1540*/  FMUL.FTZ R43, R99, R22 ;  /* 0x00000016632b7220 */ /* 0x000fe20000410000 */
[----:B------:R-:W-:-:S04]  /*1550*/  FADD.FTZ R22, -R82, R41 ;  /* 0x0000002952167221 */ /* 0x000fc80000010100 */
[----:B------:R-:W0:Y:S01]  /*1560*/  MUFU.EX2 R103, R103 ;  /* 0x0000006700677308 */ /* 0x000e220000000800 */
[----:B------:R-:W-:Y:S01]  /*1570*/  FMUL.FTZ R41, R99, R22 ;  /* 0x0000001663297220 */ /* 0x000fe20000410000 */
[----:B------:R-:W-:Y:S01]  /*1580*/  HFMA2.MMA R22, -RZ, RZ, 0, 2.384185791015625e-06 ;  /* 0x00000028ff167435 */ /* 0x000fe200000001ff */
[----:B------:R-:W-:-:S05]  /*1590*/  IADD3 R157, P0, R157, R146, RZ ;  /* 0x000000929d9d7210 */ /* 0x000fca0007f1e0ff */
[----:B------:R-:W0:Y:S01]  /*15a0*/  MUFU.EX2 R40, R40 ;  /* 0x0000002800287308 */ /* 0x000e220000000800 */
[----:B------:R-:W-:Y:S01]  /*15b0*/  FADD.FTZ R64, -R82, R27 ;  /* 0x0000001b52407221 */ /* 0x000fe20000010100 */
[----:B------:R-:W-:Y:S01]  /*15c0*/  HADD2.F32 R67, -RZ, R67.H1_H1 ;  /* 0x30000043ff437230 */ /* 0x000fe20000004100 */
[----:B------:R-:W-:Y:S02]  /*15d0*/  IADD3.X R158, RZ, R121, RZ, P0, !PT ;  /* 0x00000079ff9e7210 */ /* 0x000fe400007fe4ff */
[----:B------:R-:W-:Y:S01]  /*15e0*/  FMUL.FTZ R64, R99, R64 ;  /* 0x0000004063407220 */ /* 0x000fe20000410000 */
[----:B------:R-:W-:Y:S01]  /*15f0*/  IMAD R91, R91, R22, UR14 ;  /* 0x0000000e5b5b7e24 */ /* 0x000fe2000f8e0216 */
[C---:B------:R-:W-:Y:S01]  /*1600*/  SHF.L.U64.HI R158, R157.reuse, 0x1, R158 ;  /* 0x000000019d9e7819 */ /* 0x040fe2000001029e */
[----:B------:R-:W-:Y:S02]  /*1610*/  HADD2.F32 R22, -RZ, R23.H1_H1 ;  /* 0x30000017ff167230 */ /* 0x000fe40000004100 */
[----:B------:R-:W-:Y:S01]  /*1620*/  FFMA.FTZ R84, R64, R67, R69 ;  /* 0x0000004340547223 */ /* 0x000fe20000010045 */
[----:B------:R-:W-:Y:S01]  /*1630*/  SHF.L.U32 R157, R157, 0x1, RZ ;  /* 0x000000019d9d7819 */ /* 0x000fe200000006ff */
[----:B-1----:R-:W-:Y:S01]  /*1640*/  FADD.FTZ R23, R90, 1 ;  /* 0x3f8000005a177421 */ /* 0x002fe20000010000 */
[----:B0-----:R-:W-:Y:S01]  /*1650*/  FADD.FTZ R103, R103, 1 ;  /* 0x3f80000067677421 */ /* 0x001fe20000010000 */
[----:B------:R-:W-:Y:S01]  /*1660*/  LEA R73, R78, R91, 0x3 ;  /* 0x0000005b4e497211 */ /* 0x000fe200078e18ff */
[----:B------:R-:W-:Y:S01]  /*1670*/  FMUL.FTZ R97, R84, -1.4426950216293334961 ;  /* 0xbfb8aa3b54617820 */ /* 0x000fe20000410000 */
[----:B------:R-:W-:-:S02]  /*1680*/  IADD3 R90, P0, R106, UR26, RZ ;  /* 0x0000001a6a5a7c10 */ /* 0x000fc4000ff1e0ff */
[----:B------:R-:W-:Y:S01]  /*1690*/  IADD3 R78, P1, R157, UR24, RZ ;  /* 0x000000189d4e7c10 */ /* 0x000fe2000ff3e0ff */
[----:B------:R-:W-:Y:S01]  /*16a0*/  FADD.FTZ R104, R40, 1 ;  /* 0x3f80000028687421 */ /* 0x000fe20000010000 */
[----:B------:R-:W-:Y:S01]  /*16b0*/  FMUL.FTZ R62, R99, R62 ;  /* 0x0000003e633e7220 */ /* 0x000fe20000410000 */
[----:B------:R-:W-:Y:S01]  /*16c0*/  FADD.FTZ R40, -R82, R22 ;  /* 0x0000001652287221 */ /* 0x000fe20000010100 */
[C---:B------:R-:W-:Y:S02]  /*16d0*/  IADD3 R155, R79.reuse, 0x6e00, RZ ;  /* 0x00006e004f9b7810 */ /* 0x040fe40007ffe0ff */
[C---:B------:R-:W-:Y:S02]  /*16e0*/  IADD3 R153, R79.reuse, 0x7800, RZ ;  /* 0x000078004f997810 */ /* 0x040fe40007ffe0ff */
[C---:B------:R-:W-:Y:S02]  /*16f0*/  IADD3 R150, R79.reuse, 0x8200, RZ ;  /* 0x000082004f967810 */ /* 0x040fe40007ffe0ff */
[----:B------:R-:W-:-:S02]  /*1700*/  IADD3 R148, R79, 0x8c00, RZ ;  /* 0x00008c004f947810 */ /* 0x000fc40007ffe0ff */
[----:B------:R-:W-:Y:S02]  /*1710*/  IADD3.X R91, R72, UR27, RZ, P0, !PT ;  /* 0x0000001b485b7c10 */ /* 0x000fe400087fe4ff */
[----:B------:R-:W-:Y:S01]  /*1720*/  IADD3 R22, R79, 0x9600, RZ ;  /* 0x000096004f167810 */ /* 0x000fe20007ffe0ff */
[----:B------:R-:W0:Y:S01]  /*1730*/  MUFU.RCP R103, R103 ;  /* 0x0000006700677308 */ /* 0x000e220000001000 */
[----:B------:R-:W-:Y:S01]  /*1740*/  IADD3.X R79, R158, UR25, RZ, P1, !PT ;  /* 0x000000199e4f7c10 */ /* 0x000fe20008ffe4ff */
[----:B------:R-:W-:Y:S01]  /*1750*/  FFMA.FTZ R74, R98, R62, R143 ;  /* 0x0000003e624a7223 */ /* 0x000fe2000001008f */
[----:B------:R-:W-:Y:S01]  /*1760*/  FMUL.FTZ R60, R99, R60 ;  /* 0x0000003c633c7220 */ /* 0x000fe20000410000 */
[----:B------:R-:W-:Y:S01]  /*1770*/  FFMA.FTZ R32, R83, R61, R70 ;  /* 0x0000003d53207223 */ /* 0x000fe20000010046 */
[----:B------:R-:W5:Y:S03]  /*1780*/  LDG.E.64.CONSTANT R90, desc[UR18][R90.64] ;  /* 0x000000125a5a7981 */ /* 0x000f66000c1e9b00 */
[----:B------:R-:W1:Y:S01]  /*1790*/  MUFU.EX2 R97, R97 ;  /* 0x0000006100617308 */ /* 0x000e620000000800 */
[----:B------:R-:W-:Y:S01]  /*17a0*/  FMUL.FTZ R85, R74, -1.4426950216293334961 ;  /* 0xbfb8aa3b4a557820 */ /* 0x000fe20000410000 */
[----:B------:R-:W-:Y:S01]  /*17b0*/  FFMA.FTZ R33, R67, R60, R69 ;  /* 0x0000003c43217223 */ /* 0x000fe20000010045 */
[----:B------:R-:W5:Y:S01]  /*17c0*/  LDG.E.64.CONSTANT R78, desc[UR18][R78.64] ;  /* 0x000000124e4e7981 */ /* 0x000f62000c1e9b00 */
[----:B------:R-:W-:-:S04]  /*17d0*/  FMUL.FTZ R100, R32, -1.4426950216293334961 ;  /* 0xbfb8aa3b20647820 */ /* 0x000fc80000410000 */
[----:B------:R-:W1:Y:S01]  /*17e0*/  MUFU.RCP R23, R23 ;  /* 0x0000001700177308 */ /* 0x000e620000001000 */
[----:B------:R-:W-:Y:S01]  /*17f0*/  FFMA.FTZ R35, R2, R63, R141 ;  /* 0x0000003f02237223 */ /* 0x000fe2000001008d */
[----:B------:R-:W-:Y:S01]  /*1800*/  FMUL.FTZ R37, R33, -1.4426950216293334961 ;  /* 0xbfb8aa3b21257820 */ /* 0x000fe20000410000 */
[----:B------:R-:W-:Y:S02]  /*1810*/  FMUL.FTZ R45, R99, R42 ;  /* 0x0000002a632d7220 */ /* 0x000fe40000410000 */
[----:B------:R-:W-:-:S03]  /*1820*/  FMUL.FTZ R101, R35, -1.4426950216293334961 ;  /* 0xbfb8aa3b23657820 */ /* 0x000fc60000410000 */
[----:B------:R-:W2:Y:S01]  /*1830*/  MUFU.EX2 R85, R85 ;  /* 0x0000005500557308 */ /* 0x000ea20000000800 */
[----:B------:R-:W-:Y:S01]  /*1840*/  FADD.FTZ R42, -R82, R115 ;  /* 0x00000073522a7221 */ /* 0x000fe20000010100 */
[----:B------:R1:W-:Y:S01]  /*1850*/  STL [R1+0x4], R106 ;  /* 0x0000046a01007387 */ /* 0x0003e20000100800 */
[----:B0-----:R-:W-:-:S05]  /*1860*/  FADD.FTZ R115, -R103, 1 ;  /* 0x3f80000067737421 */ /* 0x001fca0000010100 */
[----:B------:R-:W0:Y:S01]  /*1870*/  MUFU.EX2 R100, R100 ;  /* 0x0000006400647308 */ /* 0x000e220000000800 */
[----:B------:R-:W-:Y:S01]  /*1880*/  FFMA.FTZ R115, R38, R115, 1 ;  /* 0x3f80000026737423 */ /* 0x000fe20000010073 */
[----:B-1----:R-:W-:-:S06]  /*1890*/  FADD.FTZ R106, R97, 1 ;  /* 0x3f800000616a7421 */ /* 0x002fcc0000010000 */
[----:B------:R-:W1:Y:S01]  /*18a0*/  MUFU.EX2 R37, R37 ;  /* 0x0000002500257308 */ /* 0x000e620000000800 */
[----:B------:R-:W-:Y:S01]  /*18b0*/  FADD.FTZ R38, -R23, 1 ;  /* 0x3f80000017267421 */ /* 0x000fe20000010100 */
[----:B------:R-:W-:-:S06]  /*18c0*/  FMUL.FTZ R58, R99, R58 ;  /* 0x0000003a633a7220 */ /* 0x000fcc0000410000 */
[----:B------:R-:W3:Y:S01]  /*18d0*/  MUFU.EX2 R101, R101 ;  /* 0x0000006500657308 */ /* 0x000ee20000000800 */
[----:B------:R-:W-:-:S07]  /*18e0*/  FFMA.FTZ R26, R2, R59, R141 ;  /* 0x0000003b021a7223 */ /* 0x000fce000001008d */
[----:B------:R-:W3:Y:S01]  /*18f0*/  MUFU.RCP R104, R104 ;  /* 0x0000006800687308 */ /* 0x000ee20000001000 */
[----:B------:R-:W-:Y:S01]  /*1900*/  FFMA.FTZ R38, R77, R38, 1 ;  /* 0x3f8000004d267423 */ /* 0x000fe20000010026 */
[----:B------:R-:W-:Y:S01]  /*1910*/  FFMA.FTZ R27, R98, R58, R143 ;  /* 0x0000003a621b7223 */ /* 0x000fe2000001008f */
[----:B--2---:R-:W-:-:S05]  /*1920*/  FADD.FTZ R77, R85, 1 ;  /* 0x3f800000554d7421 */ /* 0x004fca0000010000 */
[----:B------:R-:W2:Y:S01]  /*1930*/  MUFU.RCP R106, R106 ;  /* 0x0000006a006a7308 */ /* 0x000ea20000001000 */
[----:B------:R-:W-:Y:S01]  /*1940*/  FMUL.FTZ R36, R26, -1.4426950216293334961 ;  /* 0xbfb8aa3b1a247820 */ /* 0x000fe20000410000 */
[----:B------:R-:W-:Y:S01]  /*1950*/  FMUL.FTZ R38, R23, R38 ;  /* 0x0000002617267220 */ /* 0x000fe20000410000 */
[----:B------:R-:W-:Y:S01]  /*1960*/  FMUL.FTZ R75, R27, -1.4426950216293334961 ;  /* 0xbfb8aa3b1b4b7820 */ /* 0x000fe20000410000 */
[----:B0-----:R-:W-:Y:S01]  /*1970*/  FADD.FTZ R23, R100, 1 ;  /* 0x3f80000064177421 */ /* 0x001fe20000010000 */
[----:B-1----:R-:W-:Y:S01]  /*1980*/  FADD.FTZ R100, R37, 1 ;  /* 0x3f80000025647421 */ /* 0x002fe20000010000 */
[----:B---3--:R-:W-:Y:S02]  /*1990*/  FADD.FTZ R101, R101, 1 ;  /* 0x3f80000065657421 */ /* 0x008fe40000010000 */
[----:B------:R-:W0:Y:S01]  /*19a0*/  MUFU.RCP R77, R77 ;  /* 0x0000004d004d7308 */ /* 0x000e220000001000 */
[----:B------:R-:W-:Y:S01]  /*19b0*/  FADD.FTZ R119, -R104, 1 ;  /* 0x3f80000068777421 */ /* 0x000fe20000010100 */
[----:B------:R-:W-:-:S02]  /*19c0*/  IADD3 R155, P4, R155, R146, RZ ;  /* 0x000000929b9b7210 */ /* 0x000fc40007f9e0ff */
[----:B------:R-:W-:-:S04]  /*19d0*/  IADD3 R153, P3, R153, R146, RZ ;  /* 0x0000009299997210 */ /* 0x000fc80007f7e0ff */
[----:B------:R-:W1:Y:S01]  /*19e0*/  MUFU.EX2 R36, R36 ;  /* 0x0000002400247308 */ /* 0x000e620000000800 */
[-C--:B------:R-:W-:Y:S02]  /*19f0*/  IADD3 R150, P2, R150, R146.reuse, RZ ;  /* 0x0000009296967210 */ /* 0x080fe40007f5e0ff */
[-C--:B------:R-:W-:Y:S01]  /*1a00*/  IADD3 R148, P1, R148, R146.reuse, RZ ;  /* 0x0000009294947210 */ /* 0x080fe20007f3e0ff */
[----:B------:R-:W-:Y:S01]  /*1a10*/  FFMA.FTZ R85, R39, R119, 1 ;  /* 0x3f80000027557423 */ /* 0x000fe20000010077 */
[----:B------:R-:W-:-:S03]  /*1a20*/  IADD3 R146, P0, R22, R146, RZ ;  /* 0x0000009216927210 */ /* 0x000fc60007f1e0ff */
[----:B------:R-:W3:Y:S01]  /*1a30*/  MUFU.EX2 R75, R75 ;  /* 0x0000004b004b7308 */ /* 0x000ee20000000800 */
[----:B------:R-:W-:Y:S01]  /*1a40*/  IADD3.X R156, RZ, R121, RZ, P4, !PT ;  /* 0x00000079ff9c7210 */ /* 0x000fe200027fe4ff */
[----:B------:R-:W-:-:S06]  /*1a50*/  FMUL.FTZ R104, R104, R85 ;  /* 0x0000005568687220 */ /* 0x000fcc0000410000 */
[----:B------:R-:W4:Y:S01]  /*1a60*/  MUFU.RCP R100, R100 ;  /* 0x0000006400647308 */ /* 0x000f220000001000 */
[----:B------:R-:W-:Y:S01]  /*1a70*/  HADD2.F32 R85, -RZ, R20.H0_H0 ;  /* 0x20000014ff557230 */ /* 0x000fe20000004100 */
[----:B------:R-:W-:-:S06]  /*1a80*/  SHF.L.U64.HI R156, R155, 0x1, R156 ;  /* 0x000000019b9c7819 */ /* 0x000fcc000001029c */
[----:B------:R2:W4:Y:S01]  /*1a90*/  MUFU.RCP R22, R101 ;  /* 0x0000006500167308 */ /* 0x0005220000001000 */
[----:B------:R-:W-:Y:S01]  /*1aa0*/  HADD2.F32 R20, -RZ, R20.H1_H1 ;  /* 0x30000014ff147230 */ /* 0x000fe20000004100 */
[----:B------:R-:W-:Y:S01]  /*1ab0*/  SHF.L.U32 R155, R155, 0x1, RZ ;  /* 0x000000019b9b7819 */ /* 0x000fe200000006ff */
[--C-:B------:R-:W-:Y:S02]  /*1ac0*/  HADD2.F32 R37, -RZ, R21.reuse.H0_H0 ;  /* 0x20000015ff257230 */ /* 0x100fe40000004100 */
[----:B--2---:R-:W-:Y:S01]  /*1ad0*/  FADD.FTZ R101, -R106, 1 ;  /* 0x3f8000006a657421 */ /* 0x004fe20000010100 */
[----:B------:R-:W-:-:S03]  /*1ae0*/  HADD2.F32 R21, -RZ, R21.H1_H1 ;  /* 0x30000015ff157230 */ /* 0x000fc60000004100 */
[----:B------:R-:W-:Y:S01]  /*1af0*/  FFMA.FTZ R84, R84, R101, 1 ;  /* 0x3f80000054547423 */ /* 0x000fe20000010065 */
[----:B------:R-:W-:Y:S01]  /*1b00*/  FMUL.FTZ R39, R103, R115 ;  /* 0x0000007367277220 */ /* 0x000fe20000410000 */
[----:B------:R-:W-:Y:S02]  /*1b10*/  FMUL.FTZ R38, R20, R38 ;  /* 0x0000002614267220 */ /* 0x000fe40000410000 */
[----:B------:R-:W-:Y:S01]  /*1b20*/  FMUL.FTZ R106, R106, R84 ;  /* 0x000000546a6a7220 */ /* 0x000fe20000410000 */
[----:B------:R-:W-:Y:S01]  /*1b30*/  IADD3 R84, P4, R155, UR24, RZ ;  /* 0x000000189b547c10 */ /* 0x000fe2000ff9e0ff */
[----:B0-----:R-:W-:Y:S01]  /*1b40*/  FADD.FTZ R103, -R77, 1 ;  /* 0x3f8000004d677421 */ /* 0x001fe20000010100 */
[----:B------:R-:W-:Y:S01]  /*1b50*/  FMUL.FTZ R56, R99, R56 ;  /* 0x0000003863387220 */ /* 0x000fe20000410000 */
[----:B-1----:R-:W-:Y:S01]  /*1b60*/  FADD.FTZ R20, R36, 1 ;  /* 0x3f80000024147421 */ /* 0x002fe20000010000 */
[--C-:B------:R-:W-:Y:S01]  /*1b70*/  FFMA.FTZ R28, R83, R57, R70.reuse ;  /* 0x00000039531c7223 */ /* 0x100fe20000010046 */
[----:B------:R-:W-:Y:S01]  /*1b80*/  FMUL.FTZ R36, R21, R106 ;  /* 0x0000006a15247220 */ /* 0x000fe20000410000 */
[----:B------:R-:W-:Y:S01]  /*1b90*/  FMUL.FTZ R39, R85, R39 ;  /* 0x0000002755277220 */ /* 0x000fe20000410000 */
[----:B---3--:R-:W-:Y:S01]  /*1ba0*/  FADD.FTZ R21, R75, 1 ;  /* 0x3f8000004b157421 */ /* 0x008fe20000010000 */
[----:B------:R-:W-:Y:S01]  /*1bb0*/  IADD3.X R85, R156, UR25, RZ, P4, !PT ;  /* 0x000000199c557c10 */ /* 0x000fe2000a7fe4ff */
[----:B------:R-:W-:Y:S01]  /*1bc0*/  FFMA.FTZ R103, R74, R103, 1 ;  /* 0x3f8000004a677423 */ /* 0x000fe20000010067 */
[----:B----4-:R-:W-:Y:S01]  /*1bd0*/  FADD.FTZ R75, -R100, 1 ;  /* 0x3f800000644b7421 */ /* 0x010fe20000010100 */
[----:B------:R-:W-:Y:S01]  /*1be0*/  FFMA.FTZ R29, R67, R56, R69 ;  /* 0x00000038431d7223 */ /* 0x000fe20000010045 */
[----:B------:R-:W-:Y:S01]  /*1bf0*/  IADD3 R74, P4, R163, UR26, RZ ;  /* 0x0000001aa34a7c10 */ /* 0x000fe2000ff9e0ff */
[----:B------:R-:W-:Y:S01]  /*1c00*/  FMUL.FTZ R34, R28, -1.4426950216293334961 ;  /* 0xbfb8aa3b1c227820 */ /* 0x000fe20000410000 */
[----:B------:R-:W-:Y:S01]  /*1c10*/  FFMA.FTZ R33, R33, R75, 1 ;  /* 0x3f80000021217423 */ /* 0x000fe2000001004b */
[----:B------:R-:W-:Y:S01]  /*1c20*/  FMUL.FTZ R3, R29, -1.4426950216293334961 ;  /* 0xbfb8aa3b1d037820 */ /* 0x000fe20000410000 */
[----:B------:R-:W-:Y:S01]  /*1c30*/  IADD3.X R75, R71, UR27, RZ, P4, !PT ;  /* 0x0000001b474b7c10 */ /* 0x000fe2000a7fe4ff */
[----:B------:R-:W0:Y:S01]  /*1c40*/  MUFU.RCP R23, R23 ;  /* 0x0000001700177308 */ /* 0x000e220000001000 */
[----:B------:R-:W-:Y:S01]  /*1c50*/  FADD.FTZ R101, -R22, 1 ;  /* 0x3f80000016657421 */ /* 0x000fe20000010100 */
[----:B------:R-:W-:Y:S01]  /*1c60*/  FFMA.FTZ R80, R2, R55, R141 ;  /* 0x0000003702507223 */ /* 0x000fe2000001008d */
[----:B------:R-:W-:Y:S01]  /*1c70*/  FMUL.FTZ R54, R99, R54 ;  /* 0x0000003663367220 */ /* 0x000fe20000410000 */
[----:B------:R-:W-:Y:S01]  /*1c80*/  FMUL.FTZ R37, R37, R104 ;  /* 0x0000006825257220 */ /* 0x000fe20000410000 */
[----:B------:R-:W2:Y:S03]  /*1c90*/  LDG.E.64.CONSTANT R74, desc[UR18][R74.64] ;  /* 0x000000124a4a7981 */ /* 0x000ea6000c1e9b00 */
[----:B------:R-:W1:Y:S01]  /*1ca0*/  MUFU.EX2 R34, R34 ;  /* 0x0000002200227308 */ /* 0x000e620000000800 */
[----:B------:R-:W-:Y:S01]  /*1cb0*/  FFMA.FTZ R107, R83, R53, R70 ;  /* 0x00000035536b7223 */ /* 0x000fe20000010046 */
[C---:B------:R-:W-:Y:S01]  /*1cc0*/  FMUL.FTZ R52, R99.reuse, R52 ;  /* 0x0000003463347220 */ /* 0x040fe20000410000 */
[----:B------:R-:W-:Y:S01]  /*1cd0*/  FMUL.FTZ R49, R99, R24 ;  /* 0x0000001863317220 */ /* 0x000fe20000410000 */
[----:B------:R-:W3:Y:S04]  /*1ce0*/  LDG.E.64.CONSTANT R84, desc[UR18][R84.64] ;  /* 0x0000001254547981 */ /* 0x000ee8000c1e9b00 */
[----:B------:R-:W4:Y:S01]  /*1cf0*/  MUFU.EX2 R3, R3 ;  /* 0x0000000300037308 */ /* 0x000f220000000800 */
[----:B------:R-:W-:Y:S01]  /*1d00*/  FFMA.FTZ R35, R35, R101, 1 ;  /* 0x3f80000023237423 */ /* 0x000fe20000010065 */
[----:B0-----:R-:W-:Y:S01]  /*1d10*/  FADD.FTZ R104, -R23, 1 ;  /* 0x3f80000017687421 */ /* 0x001fe20000010100 */
[----:B------:R-:W-:-:S02]  /*1d20*/  HADD2.F32 R101, -RZ, R14.H0_H0 ;  /* 0x2000000eff657230 */ /* 0x000fc40000004100 */
[----:B------:R-:W-:Y:S01]  /*1d30*/  FMUL.FTZ R31, R80, -1.4426950216293334961 ;  /* 0xbfb8aa3b501f7820 */ /* 0x000fe20000410000 */
[----:B------:R-:W-:Y:S01]  /*1d40*/  FFMA.FTZ R81, R98, R54, R143 ;  /* 0x0000003662517223 */ /* 0x000fe2000001008f */
[----:B------:R-:W-:Y:S01]  /*1d50*/  FFMA.FTZ R32, R32, R104, 1 ;  /* 0x3f80000020207423 */ /* 0x000fe20000010068 */
[----:B-1----:R-:W-:Y:S01]  /*1d60*/  FADD.FTZ R34, R34, 1 ;  /* 0x3f80000022227421 */ /* 0x002fe20000010000 */
[----:B------:R-:W0:Y:S01]  /*1d70*/  MUFU.RCP R20, R20 ;  /* 0x0000001400147308 */ /* 0x000e220000001000 */
[----:B------:R-:W-:Y:S01]  /*1d80*/  FMUL.FTZ R30, R81, -1.4426950216293334961 ;  /* 0xbfb8aa3b511e7820 */ /* 0x000fe20000410000 */
[----:B------:R-:W-:Y:S01]  /*1d90*/  FADD.FTZ R104, -R82, R101 ;  /* 0x0000006552687221 */ /* 0x000fe20000010100 */
[----:B------:R-:W-:Y:S01]  /*1da0*/  FMUL.FTZ R76, R107, -1.4426950216293334961 ;  /* 0xbfb8aa3b6b4c7820 */ /* 0x000fe20000410000 */
[----:B----4-:R-:W-:-:S04]  /*1db0*/  FADD.FTZ R3, R3, 1 ;  /* 0x3f80000003037421 */ /* 0x010fc80000010000 */
[----:B------:R1:W-:Y:S01]  /*1dc0*/  MUFU.RCP R101, R34 ;  /* 0x0000002200657308 */ /* 0x0003e20000001000 */
[----:B------:R-:W-:-:S07]  /*1dd0*/  FFMA.FTZ R110, R67, R52, R69 ;  /* 0x00000034436e7223 */ /* 0x000fce0000010045 */
[----:B------:R-:W-:Y:S01]  /*1de0*/  MUFU.EX2 R31, R31 ;  /* 0x0000001f001f7308 */ /* 0x000fe20000000800 */
[----:B-1----:R-:W-:Y:S01]  /*1df0*/  FMUL.FTZ R34, R22, R35 ;  /* 0x0000002316227220 */ /* 0x002fe20000410000 */
[----:B------:R-:W-:Y:S01]  /*1e00*/  FMUL.FTZ R22, R77, R103 ;  /* 0x000000674d167220 */ /* 0x000fe20000410000 */
[----:B------:R-:W-:-:S05]  /*1e10*/  FMUL.FTZ R35, R99, R104 ;  /* 0x0000006863237220 */ /* 0x000fca0000410000 */
[----:B------:R1:W-:Y:S01]  /*1e20*/  MUFU.RCP R77, R3 ;  /* 0x00000003004d7308 */ /* 0x0003e20000001000 */
[----:B------:R-:W-:Y:S01]  /*1e30*/  FMUL.FTZ R100, R100, R33 ;  /* 0x0000002164647220 */ /* 0x000fe20000410000 */
[----:B------:R-:W-:Y:S01]  /*1e40*/  FMUL.FTZ R25, R110, -1.4426950216293334961 ;  /* 0xbfb8aa3b6e197820 */ /* 0x000fe20000410000 */
[----:B------:R-:W-:-:S05]  /*1e50*/  FFMA.FTZ R106, R2, R35, R141 ;  /* 0x00000023026a7223 */ /* 0x000fca000001008d */
[----:B------:R-:W4:Y:S01]  /*1e60*/  MUFU.RCP R21, R21 ;  /* 0x0000001500157308 */ /* 0x000f220000001000 */
[----:B------:R-:W-:-:S07]  /*1e70*/  HADD2.F32 R33, -RZ, R18.H1_H1 ;  /* 0x30000012ff217230 */ /* 0x000fce0000004100 */
[----:B------:R-:W4:Y:S01]  /*1e80*/  MUFU.EX2 R30, R30 ;  /* 0x0000001e001e7308 */ /* 0x000f220000000800 */
[----:B-1----:R-:W-:Y:S02]  /*1e90*/  HADD2.F32 R3, -RZ, R18.H0_H0 ;  /* 0x20000012ff037230 */ /* 0x002fe40000004100 */
[----:B------:R-:W-:-:S05]  /*1ea0*/  FMUL.FTZ R32, R23, R32 ;  /* 0x0000002017207220 */ /* 0x000fca0000410000 */
[----:B------:R-:W1:Y:S01]  /*1eb0*/  MUFU.EX2 R76, R76 ;  /* 0x0000004c004c7308 */ /* 0x000e620000000800 */
[----:B------:R-:W-:Y:S01]  /*1ec0*/  FMUL.FTZ R23, R106, -1.4426950216293334961 ;  /* 0xbfb8aa3b6a177820 */ /* 0x000fe20000410000 */
[--C-:B------:R-:W-:Y:S02]  /*1ed0*/  HADD2.F32 R18, -RZ, R19.reuse.H0_H0 ;  /* 0x20000013ff127230 */ /* 0x100fe40000004100 */
[----:B------:R-:W-:Y:S01]  /*1ee0*/  FMUL.FTZ R33, R33, R22 ;  /* 0x0000001621217220 */ /* 0x000fe20000410000 */
[----:B------:R-:W-:Y:S02]  /*1ef0*/  HADD2.F32 R19, -RZ, R19.H1_H1 ;  /* 0x30000013ff137230 */ /* 0x000fe40000004100 */
[----:B0-----:R-:W-:Y:S01]  /*1f00*/  FADD.FTZ R22, -R20, 1 ;  /* 0x3f80000014167421 */ /* 0x001fe20000010100 */
[----:B------:R-:W-:Y:S01]  /*1f10*/  FMUL.FTZ R34, R3, R34 ;  /* 0x0000002203227220 */ /* 0x000fe20000410000 */
[----:B------:R-:W0:Y:S02]  /*1f20*/  MUFU.EX2 R25, R25 ;  /* 0x0000001900197308 */ /* 0x000e240000000800 */
[----:B------:R-:W-:Y:S01]  /*1f30*/  FFMA.FTZ R22, R26, R22, 1 ;  /* 0x3f8000001a167423 */ /* 0x000fe20000010016 */
[----:B----4-:R-:W-:Y:S01]  /*1f40*/  FADD.FTZ R26, -R21, 1 ;  /* 0x3f800000151a7421 */ /* 0x010fe20000010100 */
[----:B------:R-:W-:-:S04]  /*1f50*/  FADD.FTZ R30, R30, 1 ;  /* 0x3f8000001e1e7421 */ /* 0x000fc80000010000 */
[----:B------:R4:W-:Y:S01]  /*1f60*/  MUFU.EX2 R3, R23 ;  /* 0x0000001700037308 */ /* 0x0009e20000000800 */
[----:B------:R-:W-:Y:S02]  /*1f70*/  HADD2.F32 R14, -RZ, R14.H1_H1 ;  /* 0x3000000eff0e7230 */ /* 0x000fe40000004100 */
[----:B------:R-:W-:Y:S01]  /*1f80*/  FMUL.FTZ R20, R20, R22 ;  /* 0x0000001614147220 */ /* 0x000fe20000410000 */
[----:B-1----:R-:W-:Y:S01]  /*1f90*/  FADD.FTZ R22, R76, 1 ;  /* 0x3f8000004c167421 */ /* 0x002fe20000010000 */
[----:B----4-:R-:W-:Y:S01]  /*1fa0*/  FADD.FTZ R23, R31, 1 ;  /* 0x3f8000001f177421 */ /* 0x010fe20000010000 */
[----:B------:R-:W-:Y:S01]  /*1fb0*/  FMUL.FTZ R31, R19, R100 ;  /* 0x00000064131f7220 */ /* 0x000fe20000410000 */
[----:B------:R-:W-:Y:S01]  /*1fc0*/  FADD.FTZ R19, -R77, 1 ;  /* 0x3f8000004d137421 */ /* 0x000fe20000010100 */
[----:B------:R-:W-:Y:S01]  /*1fd0*/  FFMA.FTZ R27, R27, R26, 1 ;  /* 0x3f8000001b1b7423 */ /* 0x000fe2000001001a */
[----:B------:R-:W-:Y:S02]  /*1fe0*/  IADD3 R76, P4, R161, UR26, RZ ;  /* 0x0000001aa14c7c10 */ /* 0x000fe4000ff9e0ff */
[----:B------:R-:W-:-:S02]  /*1ff0*/  FFMA.FTZ R29, R29, R19, 1 ;  /* 0x3f8000001d1d7423 */ /* 0x000fc40000010013 */
[----:B------:R1:W4:Y:S01]  /*2000*/  MUFU.RCP R19, R30 ;  /* 0x0000001e00137308 */ /* 0x0003220000001000 */
[----:B------:R-:W-:Y:S01]  /*2010*/  FMUL.FTZ R27, R21, R27 ;  /* 0x0000001b151b7220 */ /* 0x000fe20000410000 */
[----:B------:R-:W-:Y:S02]  /*2020*/  HADD2.F32 R21, -RZ, R16.H0_H0 ;  /* 0x20000010ff157230 */ /* 0x000fe40000004100 */
[----:B------:R-:W-:Y:S01]  /*2030*/  FMUL.FTZ R32, R18, R32 ;  /* 0x0000002012207220 */ /* 0x000fe20000410000 */
[----:B0-----:R-:W-:Y:S01]  /*2040*/  FADD.FTZ R25, R25, 1 ;  /* 0x3f80000019197421 */ /* 0x001fe20000010000 */
[----:B-1----:R-:W-:Y:S01]  /*2050*/  FADD.FTZ R30, -R82, R14 ;  /* 0x0000000e521e7221 */ /* 0x002fe20000010100 */
[----:B------:R-:W-:Y:S01]  /*2060*/  FMUL.FTZ R14, R77, R29 ;  /* 0x0000001d4d0e7220 */ /* 0x000fe20000410000 */
[----:B------:R-:W-:Y:S01]  /*2070*/  IADD3.X R77, R162, UR27, RZ, P4, !PT ;  /* 0x0000001ba24d7c10 */ /* 0x000fe2000a7fe4ff */
[----:B------:R0:W-:Y:S01]  /*2080*/  MUFU.RCP R18, R23 ;  /* 0x0000001700127308 */ /* 0x0001e20000001000 */
[----:B------:R-:W-:Y:S01]  /*2090*/  FFMA.FTZ R86, R83, R49, R70 ;  /* 0x0000003153567223 */ /* 0x000fe20000010046 */
[----:B------:R-:W-:-:S03]  /*20a0*/  FMUL.FTZ R29, R21, R20 ;  /* 0x00000014151d7220 */ /* 0x000fc60000410000 */
[----:B------:R-:W3:Y:S03]  /*20b0*/  LDG.E.64.CONSTANT R76, desc[UR18][R76.64] ;  /* 0x000000124c4c7981 */ /* 0x000ee6000c1e9b00 */
[----:B------:R-:W1:Y:S01]  /*20c0*/  MUFU.RCP R22, R22 ;  /* 0x0000001600167308 */ /* 0x000e620000001000 */
[----:B0-----:R-:W-:Y:S01]  /*20d0*/  FADD.FTZ R23, -R101, 1 ;  /* 0x3f80000065177421 */ /* 0x001fe20000010100 */
[----:B------:R-:W-:-:S03]  /*20e0*/  FMUL.FTZ R24, R86, -1.4426950216293334961 ;  /* 0xbfb8aa3b56187820 */ /* 0x000fc60000410000 */
[----:B------:R-:W-:-:S03]  /*20f0*/  FFMA.FTZ R23, R28, R23, 1 ;  /* 0x3f8000001c177423 */ /* 0x000fc60000010017 */
[----:B------:R0:W1:Y:S01]  /*2100*/  MUFU.RCP R20, R25 ;  /* 0x0000001900147308 */ /* 0x0000620000001000 */
[----:B------:R-:W-:Y:S01]  /*2110*/  FMUL.FTZ R26, R101, R23 ;  /* 0x00000017651a7220 */ /* 0x000fe20000410000 */
[----:B------:R-:W-:Y:S02]  /*2120*/  HADD2.F32 R23, -RZ, R15.H0_H0 ;  /* 0x2000000fff177230 */ /* 0x000fe40000004100 */
[----:B------:R-:W-:Y:S01]  /*2130*/  FMUL.FTZ R48, R99, R48 ;  /* 0x0000003063307220 */ /* 0x000fe20000410000 */
[----:B------:R-:W-:Y:S02]  /*2140*/  HADD2.F32 R21, -RZ, R16.H1_H1 ;  /* 0x30000010ff157230 */ /* 0x000fe40000004100 */
[--C-:B------:R-:W-:Y:S01]  /*2150*/  HADD2.F32 R16, -RZ, R17.reuse.H0_H0 ;  /* 0x20000011ff107230 */ /* 0x100fe20000004100 */
[----:B------:R-:W5:Y:S01]  /*2160*/  MUFU.EX2 R24, R24 ;  /* 0x0000001800187308 */ /* 0x000f620000000800 */
[----:B------:R-:W-:Y:S01]  /*2170*/  FFMA.FTZ R88, R67, R48, R69 ;  /* 0x0000003043587223 */ /* 0x000fe20000010045 */
[----:B------:R-:W-:Y:S01]  /*2180*/  FADD.FTZ R23, -R82, R23 ;  /* 0x0000001752177221 */ /* 0x000fe20000010100 */
[----:B------:R-:W-:Y:S01]  /*2190*/  FMUL.FTZ R27, R21, R27 ;  /* 0x0000001b151b7220 */ /* 0x000fe20000410000 */
[----:B------:R-:W-:Y:S01]  /*21a0*/  FMUL.FTZ R26, R16, R26 ;  /* 0x0000001a101a7220 */ /* 0x000fe20000410000 */
[----:B----4-:R-:W-:Y:S01]  /*21b0*/  FADD.FTZ R21, -R19, 1 ;  /* 0x3f80000013157421 */ /* 0x010fe20000010100 */
[----:B0-----:R-:W-:-:S02]  /*21c0*/  HADD2.F32 R25, -RZ, R17.H1_H1 ;  /* 0x30000011ff197230 */ /* 0x001fc40000004100 */
[----:B-1----:R-:W-:Y:S01]  /*21d0*/  FADD.FTZ R16, -R22, 1 ;  /* 0x3f80000016107421 */ /* 0x002fe20000010100 */
[----:B------:R-:W-:Y:S01]  /*21e0*/  FMUL.FTZ R105, R88, -1.4426950216293334961 ;  /* 0xbfb8aa3b58697820 */ /* 0x000fe20000410000 */
[C---:B------:R-:W-:Y:S01]  /*21f0*/  FMUL.FTZ R28, R99.reuse, R23 ;  /* 0x00000017631c7220 */ /* 0x040fe20000410000 */
[----:B------:R-:W-:Y:S01]  /*2200*/  FADD.FTZ R17, -R18, 1 ;  /* 0x3f80000012117421 */ /* 0x000fe20000010100 */
[----:B------:R-:W-:Y:S01]  /*2210*/  FADD.FTZ R23, -R20, 1 ;  /* 0x3f80000014177421 */ /* 0x000fe20000010100 */
[----:B------:R-:W-:Y:S01]  /*2220*/  FMUL.FTZ R50, R99, R50 ;  /* 0x0000003263327220 */ /* 0x000fe20000410000 */
[----:B------:R-:W-:Y:S01]  /*2230*/  FFMA.FTZ R21, R81, R21, 1 ;  /* 0x3f80000051157423 */ /* 0x000fe20000010015 */
[----:B------:R-:W-:Y:S01]  /*2240*/  FFMA.FTZ R16, R107, R16, 1 ;  /* 0x3f8000006b107423 */ /* 0x000fe20000010010 */
[----:B------:R-:W-:Y:S01]  /*2250*/  FFMA.FTZ R17, R80, R17, 1 ;  /* 0x3f80000050117423 */ /* 0x000fe20000010011 */
[----:B------:R-:W-:Y:S01]  /*2260*/  FFMA.FTZ R108, R2, R51, R141 ;  /* 0x00000033026c7223 */ /* 0x000fe2000001008d */
[----:B------:R-:W-:Y:S01]  /*2270*/  FFMA.FTZ R110, R110, R23, 1 ;  /* 0x3f8000006e6e7423 */ /* 0x000fe20000010017 */
[----:B------:R-:W-:Y:S01]  /*2280*/  FFMA.FTZ R113, R98, R50, R143 ;  /* 0x0000003262717223 */ /* 0x000fe2000001008f */
[----:B------:R-:W0:Y:S01]  /*2290*/  MUFU.EX2 R105, R105 ;  /* 0x0000006900697308 */ /* 0x000e220000000800 */
[----:B------:R-:W-:Y:S01]  /*22a0*/  FMUL.FTZ R21, R19, R21 ;  /* 0x0000001513157220 */ /* 0x000fe20000410000 */
[----:B------:R-:W-:Y:S01]  /*22b0*/  FMUL.FTZ R19, R22, R16 ;  /* 0x0000001016137220 */ /* 0x000fe20000410000 */
[----:B------:R-:W-:Y:S01]  /*22c0*/  FMUL.FTZ R46, R99, R46 ;  /* 0x0000002e632e7220 */ /* 0x000fe20000410000 */
[----:B------:R-:W-:Y:S01]  /*22d0*/  FMUL.FTZ R17, R18, R17 ;  /* 0x0000001112117220 */ /* 0x000fe20000410000 */
[----:B-----5:R-:W-:-:S02]  /*22e0*/  HADD2.F32 R22, -RZ, R12.H0_H0 ;  /* 0x2000000cff167230 */ /* 0x020fc40000004100 */
[----:B------:R-:W-:Y:S01]  /*22f0*/  FMUL.FTZ R111, R108, -1.4426950216293334961 ;  /* 0xbfb8aa3b6c6f7820 */ /* 0x000fe20000410000 */
[----:B------:R-:W-:Y:S01]  /*2300*/  FMUL.FTZ R18, R20, R110 ;  /* 0x0000006e14127220 */ /* 0x000fe20000410000 */
[----:B------:R-:W-:Y:S01]  /*2310*/  FMUL.FTZ R114, R113, -1.4426950216293334961 ;  /* 0xbfb8aa3b71727820 */ /* 0x000fe20000410000 */
[----:B------:R-:W-:Y:S01]  /*2320*/  IADD3 R80, P4, R159, UR26, RZ ;  /* 0x0000001a9f507c10 */ /* 0x000fe2000ff9e0ff */
[----:B------:R-:W-:Y:S01]  /*2330*/  FADD.FTZ R20, R24, 1 ;  /* 0x3f80000018147421 */ /* 0x000fe20000010000 */
[----:B------:R-:W-:Y:S01]  /*2340*/  FFMA.FTZ R122, R98, R46, R143 ;  /* 0x0000002e627a7223 */ /* 0x000fe2000001008f */
[----:B------:R-:W-:Y:S01]  /*2350*/  FMUL.FTZ R24, R22, R17 ;  /* 0x0000001116187220 */ /* 0x000fe20000410000 */
[----:B------:R-:W-:Y:S01]  /*2360*/  IADD3.X R81, R160, UR27, RZ, P4, !PT ;  /* 0x0000001ba0517c10 */ /* 0x000fe2000a7fe4ff */
[----:B------:R-:W1:Y:S01]  /*2370*/  MUFU.RCP R17, R20 ;  /* 0x0000001400117308 */ /* 0x000e620000001000 */
[----:B------:R-:W-:-:S04]  /*2380*/  FMUL.FTZ R87, R122, -1.4426950216293334961 ;  /* 0xbfb8aa3b7a577820 */ /* 0x000fc80000410000 */
[----:B------:R-:W4:Y:S03]  /*2390*/  LDG.E.64.CONSTANT R80, desc[UR18][R80.64] ;  /* 0x0000001250507981 */ /* 0x000f26000c1e9b00 */
[----:B------:R-:W5:Y:S01]  /*23a0*/  MUFU.EX2 R111, R111 ;  /* 0x0000006f006f7308 */ /* 0x000f620000000800 */
[----:B0-----:R-:W-:-:S07]  /*23b0*/  FADD.FTZ R126, R105, 1 ;  /* 0x3f800000697e7421 */ /* 0x001fce0000010000 */
[----:B------:R-:W0:Y:S01]  /*23c0*/  MUFU.EX2 R114, R114 ;  /* 0x0000007200727308 */ /* 0x000e220000000800 */
[----:B------:R-:W-:-:S07]  /*23d0*/  HADD2.F32 R12, -RZ, R12.H1_H1 ;  /* 0x3000000cff0c7230 */ /* 0x000fce0000004100 */
[----:B------:R-:W0:Y:S01]  /*23e0*/  MUFU.EX2 R87, R87 ;  /* 0x0000005700577308 */ /* 0x000e220000000800 */
[----:B------:R-:W-:Y:S01]  /*23f0*/  FMUL.FTZ R21, R12, R21 ;  /* 0x000000150c157220 */ /* 0x000fe20000410000 */
[----:B------:R-:W-:Y:S01]  /*2400*/  FFMA.FTZ R124, R2, R47, R141 ;  /* 0x0000002f027c7223 */ /* 0x000fe2000001008d */
[----:B------:R-:W-:Y:S01]  /*2410*/  FMUL.FTZ R25, R25, R14 ;  /* 0x0000000e19197220 */ /* 0x000fe20000410000 */
[----:B-1----:R-:W-:Y:S01]  /*2420*/  FADD.FTZ R12, -R17, 1 ;  /* 0x3f800000110c7421 */ /* 0x002fe20000010100 */
[----:B-----5:R-:W-:-:S03]  /*2430*/  FADD.FTZ R14, R111, 1 ;  /* 0x3f8000006f0e7421 */ /* 0x020fc60000010000 */
[----:B------:R-:W1:Y:S01]  /*2440*/  MUFU.RCP R126, R126 ;  /* 0x0000007e007e7308 */ /* 0x000e620000001000 */
[----:B0-----:R-:W-:Y:S01]  /*2450*/  FADD.FTZ R114, R114, 1 ;  /* 0x3f80000072727421 */ /* 0x001fe20000010000 */
[----:B------:R-:W-:Y:S01]  /*2460*/  FMUL.FTZ R89, R124, -1.4426950216293334961 ;  /* 0xbfb8aa3b7c597820 */ /* 0x000fe20000410000 */
[----:B------:R-:W-:Y:S01]  /*2470*/  FFMA.FTZ R12, R86, R12, 1 ;  /* 0x3f800000560c7423 */ /* 0x000fe2000001000c */
[----:B------:R-:W-:Y:S02]  /*2480*/  IADD3.X R154, RZ, R121, RZ, P3, !PT ;  /* 0x00000079ff9a7210 */ /* 0x000fe40001ffe4ff */
[----:B------:R-:W-:Y:S02]  /*2490*/  IADD3 R86, P3, R157, UR26, RZ ;  /* 0x0000001a9d567c10 */ /* 0x000fe4000ff7e0ff */
[----:B------:R-:W0:Y:S01]  /*24a0*/  MUFU.RCP R16, R114 ;  /* 0x0000007200107308 */ /* 0x000e220000001000 */
[--C-:B------:R-:W-:Y:S02]  /*24b0*/  HADD2.F32 R22, -RZ, R10.reuse.H0_H0 ;  /* 0x2000000aff167230 */ /* 0x100fe40000004100 */
[----:B------:R-:W-:Y:S01]  /*24c0*/  FADD.FTZ R125, R87, 1 ;  /* 0x3f800000577d7421 */ /* 0x000fe20000010000 */
[----:B------:R-:W-:Y:S01]  /*24d0*/  HADD2.F32 R20, -RZ, R10.H1_H1 ;  /* 0x3000000aff147230 */ /* 0x000fe20000004100 */
[----:B------:R-:W-:Y:S01]  /*24e0*/  IADD3.X R87, R158, UR27, RZ, P3, !PT ;  /* 0x0000001b9e577c10 */ /* 0x000fe20009ffe4ff */
[----:B------:R-:W-:-:S02]  /*24f0*/  HADD2.F32 R10, -RZ, R13.H0_H0 ;  /* 0x2000000dff0a7230 */ /* 0x000fc40000004100 */
[----:B------:R-:W5:Y:S01]  /*2500*/  MUFU.RCP R14, R14 ;  /* 0x0000000e000e7308 */ /* 0x000f620000001000 */
[----:B------:R-:W-:Y:S01]  /*2510*/  FMUL.FTZ R44, R99, R44 ;  /* 0x0000002c632c7220 */ /* 0x000fe20000410000 */
[----:B------:R-:W-:Y:S02]  /*2520*/  HADD2.F32 R15, -RZ, R15.H1_H1 ;  /* 0x3000000fff0f7230 */ /* 0x000fe40000004100 */
[----:B------:R-:W-:-:S04]  /*2530*/  FMUL.FTZ R19, R10, R19 ;  /* 0x000000130a137220 */ /* 0x000fc80000410000 */
[----:B------:R-:W5:Y:S01]  /*2540*/  MUFU.EX2 R89, R89 ;  /* 0x0000005900597308 */ /* 0x000f620000000800 */
[----:B------:R-:W-:Y:S01]  /*2550*/  FFMA.FTZ R95, R67, R44, R69 ;  /* 0x0000002c435f7223 */ /* 0x000fe20000010045 */
[----:B-1----:R-:W-:Y:S01]  /*2560*/  FADD.FTZ R10, -R126, 1 ;  /* 0x3f8000007e0a7421 */ /* 0x002fe20000010100 */
[----:B------:R-:W4:Y:S01]  /*2570*/  LDG.E.64.CONSTANT R86, desc[UR18][R86.64] ;  /* 0x0000001256567981 */ /* 0x000f22000c1e9b00 */
[----:B------:R-:W-:Y:S02]  /*2580*/  HADD2.F32 R13, -RZ, R13.H1_H1 ;  /* 0x3000000dff0d7230 */ /* 0x000fe40000004100 */
[----:B------:R-:W-:Y:S01]  /*2590*/  FMUL.FTZ R109, R95, -1.4426950216293334961 ;  /* 0xbfb8aa3b5f6d7820 */ /* 0x000fe20000410000 */
[----:B------:R-:W-:Y:S01]  /*25a0*/  FADD.FTZ R15, -R82, R15 ;  /* 0x0000000f520f7221 */ /* 0x000fe20000010100 */
[----:B------:R-:W-:Y:S01]  /*25b0*/  FFMA.FTZ R88, R88, R10, 1 ;  /* 0x3f80000058587423 */ /* 0x000fe2000001000a */
[C---:B------:R-:W-:Y:S02]  /*25c0*/  SHF.L.U64.HI R154, R153.reuse, 0x1, R154 ;  /* 0x00000001999a7819 */ /* 0x040fe4000001029a */
[----:B------:R-:W-:Y:S01]  /*25d0*/  SHF.L.U32 R153, R153, 0x1, RZ ;  /* 0x0000000199997819 */ /* 0x000fe200000006ff */
[----:B------:R-:W-:Y:S01]  /*25e0*/  FMUL.FTZ R18, R13, R18 ;  /* 0x000000120d127220 */ /* 0x000fe20000410000 */
[----:B------:R-:W-:Y:S01]  /*25f0*/  FMUL.FTZ R23, R99, R15 ;  /* 0x0000000f63177220 */ /* 0x000fe20000410000 */
[----:B0-----:R-:W-:Y:S01]  /*2600*/  FADD.FTZ R13, -R16, 1 ;  /* 0x3f800000100d7421 */ /* 0x001fe20000010100 */
[----:B------:R-:W-:Y:S01]  /*2610*/  FMUL.FTZ R126, R126, R88 ;  /* 0x000000587e7e7220 */ /* 0x000fe20000410000 */
[----:B------:R-:W0:Y:S01]  /*2620*/  MUFU.EX2 R109, R109 ;  /* 0x0000006d006d7308 */ /* 0x000e220000000800 */
[----:B-----5:R-:W-:Y:S01]  /*2630*/  FADD.FTZ R15, -R14, 1 ;  /* 0x3f8000000e0f7421 */ /* 0x020fe20000010100 */
[----:B------:R-:W-:Y:S01]  /*2640*/  IADD3 R88, P4, R153, UR24, RZ ;  /* 0x0000001899587c10 */ /* 0x000fe2000ff9e0ff */
[----:B------:R-:W-:Y:S01]  /*2650*/  FFMA.FTZ R113, R113, R13, 1 ;  /* 0x3f80000071717423 */ /* 0x000fe2000001000d */
[----:B------:R-:W-:Y:S01]  /*2660*/  FADD.FTZ R10, R89, 1 ;  /* 0x3f800000590a7421 */ /* 0x000fe20000010000 */
[----:B------:R-:W-:Y:S01]  /*2670*/  FFMA.FTZ R15, R108, R15, 1 ;  /* 0x3f8000006c0f7423 */ /* 0x000fe2000001000f */
[--C-:B------:R-:W-:Y:S01]  /*2680*/  HADD2.F32 R13, -RZ, R11.reuse.H0_H0 ;  /* 0x2000000bff0d7230 */ /* 0x100fe20000004100 */
[----:B------:R-:W-:Y:S01]  /*2690*/  IADD3.X R89, R154, UR25, RZ, P4, !PT ;  /* 0x000000199a597c10 */ /* 0x000fe2000a7fe4ff */
[----:B------:R-:W-:-:S02]  /*26a0*/  HADD2.F32 R11, -RZ, R11.H1_H1 ;  /* 0x3000000bff0b7230 */ /* 0x000fc40000004100 */
[----:B------:R-:W-:Y:S01]  /*26b0*/  FFMA.FTZ R102, R2, R43, R141 ;  /* 0x0000002b02667223 */ /* 0x000fe2000001008d */
[----:B------:R-:W-:Y:S01]  /*26c0*/  FMUL.FTZ R15, R14, R15 ;  /* 0x0000000f0e0f7220 */ /* 0x000fe20000410000 */
[----:B------:R-:W-:Y:S01]  /*26d0*/  FMUL.FTZ R14, R16, R113 ;  /* 0x00000071100e7220 */ /* 0x000fe20000410000 */
[C---:B------:R-:W-:Y:S01]  /*26e0*/  FADD.FTZ R13, -R82.reuse, R13 ;  /* 0x0000000d520d7221 */ /* 0x040fe20000010100 */
[----:B------:R-:W5:Y:S01]  /*26f0*/  LDG.E.64.CONSTANT R88, desc[UR18][R88.64] ;  /* 0x0000001258587981 */ /* 0x000f62000c1e9b00 */
[----:B------:R-:W-:Y:S01]  /*2700*/  FADD.FTZ R16, -R82, R11 ;  /* 0x0000000b52107221 */ /* 0x000fe20000010100 */
[----:B------:R-:W-:Y:S01]  /*2710*/  FMUL.FTZ R94, R102, -1.4426950216293334961 ;  /* 0xbfb8aa3b665e7820 */ /* 0x000fe20000410000 */
[----:B------:R-:W1:Y:S01]  /*2720*/  MUFU.RCP R125, R125 ;  /* 0x0000007d007d7308 */ /* 0x000e620000001000 */
[----:B------:R-:W-:Y:S02]  /*2730*/  HADD2.F32 R11, -RZ, R4.H0_H0 ;  /* 0x20000004ff0b7230 */ /* 0x000fe40000004100 */
[----:B------:R-:W-:Y:S01]  /*2740*/  FMUL.FTZ R12, R17, R12 ;  /* 0x0000000c110c7220 */ /* 0x000fe20000410000 */
[----:B------:R-:W-:Y:S01]  /*2750*/  FMUL.FTZ R17, R99, R13 ;  /* 0x0000000d63117220 */ /* 0x000fe20000410000 */
[----:B------:R-:W-:-:S02]  /*2760*/  HADD2.F32 R13, -RZ, R8.H0_H0 ;  /* 0x20000008ff0d7230 */ /* 0x000fc40000004100 */
[----:B0-----:R-:W-:Y:S01]  /*2770*/  FADD.FTZ R109, R109, 1 ;  /* 0x3f8000006d6d7421 */ /* 0x001fe20000010000 */
[----:B------:R-:W-:Y:S01]  /*2780*/  FADD.FTZ R11, -R82, R11 ;  /* 0x0000000b520b7221 */ /* 0x000fe20000010100 */
[----:B------:R-:W0:Y:S01]  /*2790*/  MUFU.RCP R10, R10 ;  /* 0x0000000a000a7308 */ /* 0x000e220000001000 */
[----:B------:R-:W-:Y:S02]  /*27a0*/  FMUL.FTZ R15, R13, R15 ;  /* 0x0000000f0d0f7220 */ /* 0x000fe40000410000 */
[----:B------:R-:W-:Y:S01]  /*27b0*/  FMUL.FTZ R13, R99, R11 ;  /* 0x0000000b630d7220 */ /* 0x000fe20000410000 */
[----:B------:R-:W-:-:S04]  /*27c0*/  HADD2.F32 R11, -RZ, R9.H0_H0 ;  /* 0x20000009ff0b7230 */ /* 0x000fc80000004100 */
[----:B------:R-:W2:Y:S01]  /*27d0*/  MUFU.EX2 R94, R94 ;  /* 0x0000005e005e7308 */ /* 0x000ea20000000800 */
[----:B------:R-:W-:Y:S01]  /*27e0*/  FFMA.FTZ R123, R83, R45, R70 ;  /* 0x0000002d537b7223 */ /* 0x000fe20000010046 */
[----:B------:R-:W-:Y:S02]  /*27f0*/  HADD2.F32 R9, -RZ, R9.H1_H1 ;  /* 0x30000009ff097230 */ /* 0x000fe40000004100 */
[----:B------:R-:W-:-:S04]  /*2800*/  FMUL.FTZ R12, R11, R12 ;  /* 0x0000000c0b0c7220 */ /* 0x000fc80000410000 */
[----:B------:R-:W2:Y:S01]  /*2810*/  MUFU.RCP R128, R109 ;  /* 0x0000006d00807308 */ /* 0x000ea20000001000 */
[----:B------:R-:W-:Y:S01]  /*2820*/  FMUL.FTZ R112, R123, -1.4426950216293334961 ;  /* 0xbfb8aa3b7b707820 */ /* 0x000fe20000410000 */
[----:B------:R-:W-:Y:S02]  /*2830*/  HADD2.F32 R8, -RZ, R8.H1_H1 ;  /* 0x30000008ff087230 */ /* 0x000fe40000004100 */
[----:B------:R-:W-:Y:S01]  /*2840*/  FMUL.FTZ R11, R9, R126 ;  /* 0x0000007e090b7220 */ /* 0x000fe20000410000 */
[----:B-1----:R-:W-:Y:S02]  /*2850*/  FADD.FTZ R126, -R125, 1 ;  /* 0x3f8000007d7e7421 */ /* 0x002fe40000010100 */
[----:B------:R-:W-:Y:S01]  /*2860*/  FMUL.FTZ R14, R8, R14 ;  /* 0x0000000e080e7220 */ /* 0x000fe20000410000 */
[----:B------:R-:W1:Y:S01]  /*2870*/  MUFU.EX2 R112, R112 ;  /* 0x0000007000707308 */ /* 0x000e620000000800 */
[----:B------:R-:W-:Y:S01]  /*2880*/  FFMA.FTZ R122, R122, R126, 1 ;  /* 0x3f8000007a7a7423 */ /* 0x000fe2000001007e */
[----:B0-----:R-:W-:Y:S01]  /*2890*/  FADD.FTZ R8, -R10, 1 ;  /* 0x3f8000000a087421 */ /* 0x001fe20000010100 */
[----:B--2---:R-:W-:-:S02]  /*28a0*/  FADD.FTZ R94, R94, 1 ;  /* 0x3f8000005e5e7421 */ /* 0x004fc40000010000 */
[----:B------:R-:W-:Y:S01]  /*28b0*/  FMUL.FTZ R125, R125, R122 ;  /* 0x0000007a7d7d7220 */ /* 0x000fe20000410000 */
[----:B------:R-:W-:Y:S02]  /*28c0*/  FFMA.FTZ R124, R124, R8, 1 ;  /* 0x3f8000007c7c7423 */ /* 0x000fe40000010008 */
[----:B------:R0:W-:Y:S01]  /*28d0*/  MUFU.RCP R122, R94 ;  /* 0x0000005e007a7308 */ /* 0x0001e20000001000 */
[----:B------:R-:W-:Y:S01]  /*28e0*/  FADD.FTZ R8, -R128, 1 ;  /* 0x3f80000080087421 */ /* 0x000fe20000010100 */
[----:B------:R-:W-:-:S03]  /*28f0*/  FMUL.FTZ R40, R99, R40 ;  /* 0x0000002863287220 */ /* 0x000fc60000410000 */
[----:B------:R-:W-:Y:S01]  /*2900*/  FFMA.FTZ R8, R95, R8, 1 ;  /* 0x3f8000005f087423 */ /* 0x000fe20000010008 */
[----:B0-----:R-:W-:Y:S01]  /*2910*/  IADD3 R94, P3, R155, UR26, RZ ;  /* 0x0000001a9b5e7c10 */ /* 0x001fe2000ff7e0ff */
[----:B------:R-:W-:-:S03]  /*2920*/  FFMA.FTZ R96, R83, R41, R70 ;  /* 0x0000002953607223 */ /* 0x000fc60000010046 */
[----:B------:R-:W-:Y:S01]  /*2930*/  IADD3.X R95, R156, UR27, RZ, P3, !PT ;  /* 0x0000001b9c5f7c10 */ /* 0x000fe20009ffe4ff */
[----:B------:R-:W-:Y:S01]  /*2940*/  FFMA.FTZ R97, R67, R40, R69 ;  /* 0x0000002843617223 */ /* 0x000fe20000010045 */
[----:B------:R-:W-:Y:S01]  /*2950*/  FMUL.FTZ R118, R96, -1.4426950216293334961 ;  /* 0xbfb8aa3b60767820 */ /* 0x000fe20000410000 */
[----:B-1----:R-:W-:Y:S01]  /*2960*/  FADD.FTZ R112, R112, 1 ;  /* 0x3f80000070707421 */ /* 0x002fe20000010000 */
[----:B------:R-:W-:Y:S02]  /*2970*/  FMUL.FTZ R42, R99, R42 ;  /* 0x0000002a632a7220 */ /* 0x000fe40000410000 */
[----:B------:R-:W2:Y:S01]  /*2980*/  LDG.E.64.CONSTANT R94, desc[UR18][R94.64] ;  /* 0x000000125e5e7981 */ /* 0x000ea2000c1e9b00 */
[----:B------:R-:W-:Y:S01]  /*2990*/  FMUL.FTZ R116, R97, -1.4426950216293334961 ;  /* 0xbfb8aa3b61747820 */ /* 0x000fe20000410000 */
[----:B------:R-:W0:Y:S01]  /*29a0*/  MUFU.RCP R127, R112 ;  /* 0x00000070007f7308 */ /* 0x000e220000001000 */
[----:B------:R-:W-:-:S04]  /*29b0*/  FFMA.FTZ R117, R98, R42, R143 ;  /* 0x0000002a62757223 */ /* 0x000fc8000001008f */
[----:B------:R-:W-:-:S03]  /*29c0*/  FMUL.FTZ R120, R117, -1.4426950216293334961 ;  /* 0xbfb8aa3b75787820 */ /* 0x000fc60000410000 */
[----:B------:R-:W1:Y:S08]  /*29d0*/  MUFU.EX2 R118, R118 ;  /* 0x0000007600767308 */ /* 0x000e700000000800 */
[----:B------:R-:W1:Y:S01]  /*29e0*/  MUFU.EX2 R116, R116 ;  /* 0x0000007400747308 */ /* 0x000e620000000800 */
[----:B0-----:R-:W-:-:S07]  /*29f0*/  FADD.FTZ R9, -R127, 1 ;  /* 0x3f8000007f097421 */ /* 0x001fce0000010100 */
[----:B------:R-:W0:Y:S01]  /*2a00*/  MUFU.EX2 R120, R120 ;  /* 0x0000007800787308 */ /* 0x000e220000000800 */
[----:B-1----:R-:W-:Y:S01]  /*2a10*/  FADD.FTZ R118, R118, 1 ;  /* 0x3f80000076767421 */ /* 0x002fe20000010000 */
[----:B------:R-:W-:Y:S01]  /*2a20*/  FMUL.FTZ R10, R10, R124 ;  /* 0x0000007c0a0a7220 */ /* 0x000fe20000410000 */
[----:B------:R-:W-:Y:S01]  /*2a30*/  FFMA.FTZ R9, R123, R9, 1 ;  /* 0x3f8000007b097423 */ /* 0x000fe20000010009 */
[----:B------:R-:W-:-:S04]  /*2a40*/  FADD.FTZ R124, R116, 1 ;  /* 0x3f800000747c7421 */ /* 0x000fc80000010000 */
[----:B------:R-:W1:Y:S01]  /*2a50*/  MUFU.RCP R123, R118 ;  /* 0x00000076007b7308 */ /* 0x000e620000001000 */
[----:B------:R-:W-:Y:S01]  /*2a60*/  FMUL.FTZ R127, R127, R9 ;  /* 0x000000097f7f7220 */ /* 0x000fe20000410000 */
[--C-:B------:R-:W-:Y:S02]  /*2a70*/  HADD2.F32 R9, -RZ, R6.reuse.H0_H0 ;  /* 0x20000006ff097230 */ /* 0x100fe40000004100 */
[----:B------:R-:W-:Y:S02]  /*2a80*/  HADD2.F32 R6, -RZ, R6.H1_H1 ;  /* 0x30000006ff067230 */ /* 0x000fe40000004100 */
[----:B0-----:R-:W-:Y:S02]  /*2a90*/  FADD.FTZ R120, R120, 1 ;  /* 0x3f80000078787421 */ /* 0x001fe40000010000 */
[----:B------:R-:W0:Y:S01]  /*2aa0*/  MUFU.RCP R124, R124 ;  /* 0x0000007c007c7308 */ /* 0x000e220000001000 */
[----:B------:R-:W-:Y:S01]  /*2ab0*/  FMUL.FTZ R10, R9, R10 ;  /* 0x0000000a090a7220 */ /* 0x000fe20000410000 */
[----:B------:R-:W-:Y:S01]  /*2ac0*/  FMUL.FTZ R9, R6, R125 ;  /* 0x0000007d06097220 */ /* 0x000fe20000410000 */
[----:B------:R-:W-:Y:S01]  /*2ad0*/  FFMA.FTZ R103, R83, R28, R70 ;  /* 0x0000001c53677223 */ /* 0x000fe20000010046 */
[----:B------:R-:W-:-:S02]  /*2ae0*/  HADD2.F32 R125, -RZ, R7.H1_H1 ;  /* 0x30000007ff7d7230 */ /* 0x000fc40000004100 */
[----:B------:R-:W-:Y:S01]  /*2af0*/  FMUL.FTZ R128, R128, R8 ;  /* 0x0000000880807220 */ /* 0x000fe20000410000 */
[----:B------:R-:W-:Y:S01]  /*2b00*/  IADD3.X R152, RZ, R121, RZ, P2, !PT ;  /* 0x00000079ff987210 */ /* 0x000fe200017fe4ff */
[----:B------:R-:W0:Y:S01]  /*2b10*/  MUFU.RCP R120, R120 ;  /* 0x0000007800787308 */ /* 0x000e220000001000 */
[----:B------:R-:W-:Y:S01]  /*2b20*/  FMUL.FTZ R100, R103, -1.4426950216293334961 ;  /* 0xbfb8aa3b67647820 */ /* 0x000fe20000410000 */
[--C-:B------:R-:W-:Y:S02]  /*2b30*/  HADD2.F32 R6, -RZ, R5.reuse.H0_H0 ;  /* 0x20000005ff067230 */ /* 0x100fe40000004100 */
[----:B------:R-:W-:Y:S02]  /*2b40*/  HADD2.F32 R116, -RZ, R5.H1_H1 ;  /* 0x30000005ff747230 */ /* 0x000fe40000004100 */
[----:B------:R-:W-:Y:S01]  /*2b50*/  FMUL.FTZ R5, R125, R128 ;  /* 0x000000807d057220 */ /* 0x000fe20000410000 */
[----:B------:R-:W-:Y:S01]  /*2b60*/  FADD.FTZ R125, -R122, 1 ;  /* 0x3f8000007a7d7421 */ /* 0x000fe20000010100 */
[----:B-1----:R-:W-:Y:S01]  /*2b70*/  FADD.FTZ R126, -R123, 1 ;  /* 0x3f8000007b7e7421 */ /* 0x002fe20000010100 */
[----:B------:R-:W-:-:S02]  /*2b80*/  SHF.L.U64.HI R152, R150, 0x1, R152 ;  /* 0x0000000196987819 */ /* 0x000fc40000010298 */
[----:B------:R-:W-:Y:S01]  /*2b90*/  SHF.L.U32 R150, R150, 0x1, RZ ;  /* 0x0000000196967819 */ /* 0x000fe200000006ff */
[----:B------:R-:W1:Y:S01]  /*2ba0*/  MUFU.EX2 R100, R100 ;  /* 0x0000006400647308 */ /* 0x000e620000000800 */
[----:B------:R-:W-:Y:S01]  /*2bb0*/  FFMA.FTZ R102, R102, R125, 1 ;  /* 0x3f80000066667423 */ /* 0x000fe2000001007d */
[----:B0-----:R-:W-:Y:S01]  /*2bc0*/  FADD.FTZ R125, -R124, 1 ;  /* 0x3f8000007c7d7421 */ /* 0x001fe20000010100 */
[----:B------:R-:W-:Y:S01]  /*2bd0*/  FFMA.FTZ R126, R96, R126, 1 ;  /* 0x3f800000607e7423 */ /* 0x000fe2000001007e */
[----:B------:R-:W-:Y:S02]  /*2be0*/  IADD3 R96, P2, R150, UR24, RZ ;  /* 0x0000001896607c10 */ /* 0x000fe4000ff5e0ff */
[----:B------:R-:W-:Y:S02]  /*2bf0*/  FFMA.FTZ R125, R97, R125, 1 ;  /* 0x3f800000617d7423 */ /* 0x000fe4000001007d */
[----:B------:R-:W-:Y:S01]  /*2c00*/  IADD3.X R97, R152, UR25, RZ, P2, !PT ;  /* 0x0000001998617c10 */ /* 0x000fe200097fe4ff */
[----:B------:R-:W-:Y:S01]  /*2c10*/  FADD.FTZ R128, -R120, 1 ;  /* 0x3f80000078807421 */ /* 0x000fe20000010100 */
[----:B------:R-:W-:-:S03]  /*2c20*/  FADD.FTZ R136, R3, 1 ;  /* 0x3f80000003887421 */ /* 0x000fc60000010000 */
[----:B------:R-:W-:Y:S01]  /*2c30*/  FFMA.FTZ R128, R117, R128, 1 ;  /* 0x3f80000075807423 */ /* 0x000fe20000010080 */
[----:B------:R-:W2:Y:S01]  /*2c40*/  LDG.E.64.CONSTANT R96, desc[UR18][R96.64] ;  /* 0x0000001260607981 */ /* 0x000ea2000c1e9b00 */
[----:B------:R-:W-:Y:S01]  /*2c50*/  FMUL.FTZ R122, R122, R102 ;  /* 0x000000667a7a7220 */ /* 0x000fe20000410000 */
[----:B------:R-:W0:Y:S01]  /*2c60*/  MUFU.RCP R136, R136 ;  /* 0x0000008800887308 */ /* 0x000e220000001000 */
[----:B------:R-:W-:Y:S01]  /*2c70*/  FMUL.FTZ R102, R120, R128 ;  /* 0x0000008078667220 */ /* 0x000fe20000410000 */
[----:B------:R-:W-:Y:S02]  /*2c80*/  HADD2.F32 R3, -RZ, R90.H0_H0 ;  /* 0x2000005aff037230 */ /* 0x000fe40000004100 */
[----:B------:R-:W-:Y:S01]  /*2c90*/  FMUL.FTZ R120, R124, R125 ;  /* 0x0000007d7c787220 */ /* 0x000fe20000410000 */
[----:B-1----:R-:W-:Y:S01]  /*2ca0*/  FADD.FTZ R100, R100, 1 ;  /* 0x3f80000064647421 */ /* 0x002fe20000010000 */
[--C-:B------:R-:W-:Y:S02]  /*2cb0*/  HADD2.F32 R124, -RZ, R78.reuse.H0_H0 ;  /* 0x2000004eff7c7230 */ /* 0x100fe40000004100 */
[----:B------:R-:W-:Y:S01]  /*2cc0*/  FFMA.FTZ R105, R67, R23, R69 ;  /* 0x0000001743697223 */ /* 0x000fe20000010045 */
[----:B------:R-:W-:Y:S01]  /*2cd0*/  FMUL.FTZ R3, R3, R122 ;  /* 0x0000007a03037220 */ /* 0x000fe20000410000 */
[----:B------:R1:W3:Y:S01]  /*2ce0*/  MUFU.RCP R125, R100 ;  /* 0x00000064007d7308 */ /* 0x0002e20000001000 */
[----:B------:R-:W-:Y:S01]  /*2cf0*/  FMUL.FTZ R30, R99, R30 ;  /* 0x0000001e631e7220 */ /* 0x000fe20000410000 */
[----:B------:R-:W-:Y:S01]  /*2d00*/  FADD.FTZ R122, -R82, R124 ;  /* 0x0000007c527a7221 */ /* 0x000fe20000010100 */
[----:B------:R-:W-:-:S02]  /*2d10*/  HADD2.F32 R124, -RZ, R78.H1_H1 ;  /* 0x3000004eff7c7230 */ /* 0x000fc40000004100 */
[----:B------:R-:W-:Y:S02]  /*2d20*/  HADD2.F32 R90, -RZ, R90.H1_H1 ;  /* 0x3000005aff5a7230 */ /* 0x000fe40000004100 */
[----:B------:R-:W-:Y:S01]  /*2d30*/  FMUL.FTZ R119, R105, -1.4426950216293334961 ;  /* 0xbfb8aa3b69777820 */ /* 0x000fe20000410000 */
[--C-:B------:R-:W-:Y:S02]  /*2d40*/  HADD2.F32 R78, -RZ, R91.reuse.H0_H0 ;  /* 0x2000005bff4e7230 */ /* 0x100fe40000004100 */
[----:B------:R-:W-:Y:S01]  /*2d50*/  FMUL.FTZ R123, R123, R126 ;  /* 0x0000007e7b7b7220 */ /* 0x000fe20000410000 */
[----:B------:R-:W-:Y:S01]  /*2d60*/  FFMA.FTZ R104, R98, R30, R143 ;  /* 0x0000001e62687223 */ /* 0x000fe2000001008f */
[----:B-1----:R-:W-:Y:S01]  /*2d70*/  FMUL.FTZ R100, R90, R102 ;  /* 0x000000665a647220 */ /* 0x002fe20000410000 */
[----:B------:R-:W-:Y:S02]  /*2d80*/  HADD2.F32 R91, -RZ, R91.H1_H1 ;  /* 0x3000005bff5b7230 */ /* 0x000fe40000004100 */
[----:B------:R-:W-:Y:S01]  /*2d90*/  FMUL.FTZ R102, R78, R123 ;  /* 0x0000007b4e667220 */ /* 0x000fe20000410000 */
[----:B------:R-:W-:Y:S01]  /*2da0*/  FMUL.FTZ R101, R104, -1.4426950216293334961 ;  /* 0xbfb8aa3b68657820 */ /* 0x000fe20000410000 */
[----:B0-----:R-:W-:Y:S01]  /*2db0*/  FADD.FTZ R78, -R136, 1 ;  /* 0x3f800000884e7421 */ /* 0x001fe20000010100 */
[----:B------:R-:W0:Y:S01]  /*2dc0*/  MUFU.EX2 R119, R119 ;  /* 0x0000007700777308 */ /* 0x000e220000000800 */
[----:B------:R-:W-:-:S02]  /*2dd0*/  FMUL.FTZ R91, R91, R120 ;  /* 0x000000785b5b7220 */ /* 0x000fc40000410000 */
[----:B------:R-:W-:Y:S01]  /*2de0*/  FFMA.FTZ R78, R106, R78, 1 ;  /* 0x3f8000006a4e7423 */ /* 0x000fe2000001004e */
[--C-:B------:R-:W-:Y:S02]  /*2df0*/  HADD2.F32 R120, -RZ, R79.reuse.H0_H0 ;  /* 0x2000004fff787230 */ /* 0x100fe40000004100 */
[----:B---3--:R-:W-:Y:S01]  /*2e00*/  FADD.FTZ R138, -R125, 1 ;  /* 0x3f8000007d8a7421 */ /* 0x008fe20000010100 */
[----:B------:R-:W-:Y:S01]  /*2e10*/  HADD2.F32 R79, -RZ, R79.H1_H1 ;  /* 0x3000004fff4f7230 */ /* 0x000fe20000004100 */
[----:B------:R-:W1:Y:S01]  /*2e20*/  MUFU.EX2 R101, R101 ;  /* 0x0000006500657308 */ /* 0x000e620000000800 */
[----:B------:R-:W-:Y:S01]  /*2e30*/  FMUL.FTZ R136, R136, R78 ;  /* 0x0000004e88887220 */ /* 0x000fe20000410000 */
[C---:B------:R-:W-:Y:S01]  /*2e40*/  FADD.FTZ R22, -R82.reuse, R22 ;  /* 0x0000001652167221 */ /* 0x040fe20000010100 */
[----:B------:R-:W-:Y:S01]  /*2e50*/  IADD3 R78, P2, R153, UR26, RZ ;  /* 0x0000001a994e7c10 */ /* 0x000fe2000ff5e0ff */
[----:B------:R-:W-:Y:S01]  /*2e60*/  FFMA.FTZ R138, R103, R138, 1 ;  /* 0x3f800000678a7423 */ /* 0x000fe2000001008a */
[----:B------:R-:W-:Y:S01]  /*2e70*/  FADD.FTZ R103, -R82, R79 ;  /* 0x0000004f52677221 */ /* 0x000fe20000010100 */
[----:B------:R-:W-:Y:S01]  /*2e80*/  FMUL.FTZ R22, R99, R22 ;  /* 0x0000001663167220 */ /* 0x000fe20000410000 */
[----:B------:R-:W-:Y:S01]  /*2e90*/  IADD3.X R79, R154, UR27, RZ, P2, !PT ;  /* 0x0000001b9a4f7c10 */ /* 0x000fe200097fe4ff */
[----:B------:R-:W-:Y:S01]  /*2ea0*/  FADD.FTZ R20, -R82, R20 ;  /* 0x0000001452147221 */ /* 0x000fe20000010100 */
[----:B0-----:R-:W-:Y:S01]  /*2eb0*/  FADD.FTZ R119, R119, 1 ;  /* 0x3f80000077777421 */ /* 0x001fe20000010000 */
[----:B------:R-:W-:-:S03]  /*2ec0*/  FFMA.FTZ R111, R2, R22, R141 ;  /* 0x00000016026f7223 */ /* 0x000fc6000001008d */
[----:B------:R-:W3:Y:S01]  /*2ed0*/  LDG.E.64.CONSTANT R78, desc[UR18][R78.64] ;  /* 0x000000124e4e7981 */ /* 0x000ee2000c1e9b00 */
[----:B------:R-:W-:Y:S01]  /*2ee0*/  FMUL.FTZ R107, R111, -1.4426950216293334961 ;  /* 0xbfb8aa3b6f6b7820 */ /* 0x000fe20000410000 */
[----:B------:R-:W0:Y:S01]  /*2ef0*/  MUFU.RCP R137, R119 ;  /* 0x0000007700897308 */ /* 0x000e220000001000 */
[----:B------:R-:W-:Y:S01]  /*2f00*/  FMUL.FTZ R20, R99, R20 ;  /* 0x0000001463147220 */ /* 0x000fe20000410000 */
[----:B-1----:R-:W-:-:S03]  /*2f10*/  FADD.FTZ R101, R101, 1 ;  /* 0x3f80000065657421 */ /* 0x002fc60000010000 */
[----:B------:R-:W-:-:S03]  /*2f20*/  FFMA.FTZ R110, R98, R20, R143 ;  /* 0x00000014626e7223 */ /* 0x000fc6000001008f */
[----:B------:R-:W1:Y:S01]  /*2f30*/  MUFU.EX2 R107, R107 ;  /* 0x0000006b006b7308 */ /* 0x000e620000000800 */
[----:B------:R-:W-:Y:S01]  /*2f40*/  FMUL.FTZ R108, R110, -1.4426950216293334961 ;  /* 0xbfb8aa3b6e6c7820 */ /* 0x000fe20000410000 */
[----:B------:R-:W-:-:S06]  /*2f50*/  FFMA.FTZ R112, R83, R17, R70 ;  /* 0x0000001153707223 */ /* 0x000fcc0000010046 */
[----:B------:R-:W1:Y:S01]  /*2f60*/  MUFU.RCP R134, R101 ;  /* 0x0000006500867308 */ /* 0x000e620000001000 */
[----:B------:R-:W-:Y:S01]  /*2f70*/  FMUL.FTZ R16, R99, R16 ;  /* 0x0000001063107220 */ /* 0x000fe20000410000 */
[----:B------:R-:W-:Y:S01]  /*2f80*/  FMUL.FTZ R109, R112, -1.4426950216293334961 ;  /* 0xbfb8aa3b706d7820 */ /* 0x000fe20000410000 */
[----:B0-----:R-:W-:Y:S02]  /*2f90*/  FADD.FTZ R133, -R137, 1 ;  /* 0x3f80000089857421 */ /* 0x001fe40000010100 */
[----:B------:R-:W-:-:S03]  /*2fa0*/  FFMA.FTZ R113, R67, R16, R69 ;  /* 0x0000001043717223 */ /* 0x000fc60000010045 */
[----:B------:R-:W0:Y:S01]  /*2fb0*/  MUFU.EX2 R108, R108 ;  /* 0x0000006c006c7308 */ /* 0x000e220000000800 */
[----:B------:R-:W-:Y:S01]  /*2fc0*/  FMUL.FTZ R114, R113, -1.4426950216293334961 ;  /* 0xbfb8aa3b71727820 */ /* 0x000fe20000410000 */
[----:B------:R-:W-:Y:S01]  /*2fd0*/  FFMA.FTZ R105, R105, R133, 1 ;  /* 0x3f80000069697423 */ /* 0x000fe20000010085 */
[----:B-1----:R-:W-:-:S05]  /*2fe0*/  FADD.FTZ R107, R107, 1 ;  /* 0x3f8000006b6b7421 */ /* 0x002fca0000010000 */
[----:B------:R-:W1:Y:S01]  /*2ff0*/  MUFU.EX2 R109, R109 ;  /* 0x0000006d006d7308 */ /* 0x000e620000000800 */
[----:B------:R-:W-:Y:S01]  /*3000*/  FADD.FTZ R106, -R134, 1 ;  /* 0x3f800000866a7421 */ /* 0x000fe20000010100 */
[----:B------:R-:W-:Y:S01]  /*3010*/  FMUL.FTZ R137, R137, R105 ;  /* 0x0000006989897220 */ /* 0x000fe20000410000 */
[----:B------:R-:W-:Y:S02]  /*3020*/  HADD2.F32 R105, -RZ, R74.H0_H0 ;  /* 0x2000004aff697230 */ /* 0x000fe40000004100 */
[----:B------:R-:W-:-:S03]  /*3030*/  FFMA.FTZ R106, R104, R106, 1 ;  /* 0x3f800000686a7423 */ /* 0x000fc6000001006a */
[----:B------:R-:W1:Y:S01]  /*3040*/  MUFU.RCP R135, R107 ;  /* 0x0000006b00877308 */ /* 0x000e620000001000 */
[----:B------:R-:W-:Y:S02]  /*3050*/  HADD2.F32 R8, -RZ, R4.H1_H1 ;  /* 0x30000004ff087230 */ /* 0x000fe40000004100 */
[----:B------:R-:W-:Y:S01]  /*3060*/  FMUL.FTZ R134, R134, R106 ;  /* 0x0000006a86867220 */ /* 0x000fe20000410000 */
[----:B------:R-:W-:Y:S02]  /*3070*/  HADD2.F32 R4, -RZ, R7.H0_H0 ;  /* 0x20000007ff047230 */ /* 0x000fe40000004100 */
[----:B------:R-:W-:Y:S01]  /*3080*/  FMUL.FTZ R105, R105, R136 ;  /* 0x0000008869697220 */ /* 0x000fe20000410000 */
[----:B------:R-:W-:Y:S01]  /*3090*/  HADD2.F32 R74, -RZ, R74.H1_H1 ;  /* 0x3000004aff4a7230 */ /* 0x000fe20000004100 */
[----:B------:R-:W1:Y:S01]  /*30a0*/  MUFU.EX2 R114, R114 ;  /* 0x0000007200727308 */ /* 0x000e620000000800 */
[----:B0-----:R-:W-:Y:S01]  /*30b0*/  FADD.FTZ R136, R108, 1 ;  /* 0x3f8000006c887421 */ /* 0x001fe20000010000 */
[----:B------:R-:W-:-:S02]  /*30c0*/  FMUL.FTZ R7, R4, R127 ;  /* 0x0000007f04077220 */ /* 0x000fc40000410000 */
[----:B------:R-:W-:Y:S01]  /*30d0*/  FMUL.FTZ R108, R74, R134 ;  /* 0x000000864a6c7220 */ /* 0x000fe20000410000 */
[----:B------:R-:W-:Y:S01]  /*30e0*/  FFMA.FTZ R115, R2, R13, R141 ;  /* 0x0000000d02737223 */ /* 0x000fe2000001008d */
[C---:B------:R-:W-:Y:S01]  /*30f0*/  FADD.FTZ R8, -R82.reuse, R8 ;  /* 0x0000000852087221 */ /* 0x040fe20000010100 */
[C---:B------:R-:W-:Y:S01]  /*3100*/  FADD.FTZ R4, -R82.reuse, R116 ;  /* 0x0000007452047221 */ /* 0x040fe20000010100 */
[----:B------:R1:W0:Y:S01]  /*3110*/  MUFU.RCP R134, R136 ;  /* 0x0000008800867308 */ /* 0x0002220000001000 */
[----:B------:R-:W-:Y:S01]  /*3120*/  FADD.FTZ R6, -R82, R6 ;  /* 0x0000000652067221 */ /* 0x000fe20000010100 */
[----:B------:R-:W-:Y:S01]  /*3130*/  IADD3.X R149, RZ, R121, RZ, P1, !PT ;  /* 0x00000079ff957210 */ /* 0x000fe20000ffe4ff */
[----:B------:R-:W-:Y:S01]  /*3140*/  FMUL.FTZ R132, R115, -1.4426950216293334961 ;  /* 0xbfb8aa3b73847820 */ /* 0x000fe20000410000 */
[C---:B------:R-:W-:Y:S01]  /*3150*/  FMUL.FTZ R8, R99.reuse, R8 ;  /* 0x0000000863087220 */ /* 0x040fe20000410000 */
[----:B------:R-:W-:Y:S01]  /*3160*/  FMUL.FTZ R4, R99, R4 ;  /* 0x0000000463047220 */ /* 0x000fe20000410000 */
[----:B-1----:R-:W-:Y:S01]  /*3170*/  FADD.FTZ R136, R109, 1 ;  /* 0x3f8000006d887421 */ /* 0x002fe20000010000 */
[----:B------:R-:W-:-:S02]  /*3180*/  HADD2.F32 R109, -RZ, R75.H1_H1 ;  /* 0x3000004bff6d7230 */ /* 0x000fc40000004100 */
[----:B------:R-:W-:Y:S01]  /*3190*/  FMUL.FTZ R6, R99, R6 ;  /* 0x0000000663067220 */ /* 0x000fe20000410000 */
[----:B------:R-:W-:Y:S01]  /*31a0*/  HADD2.F32 R107, -RZ, R75.H0_H0 ;  /* 0x2000004bff6b7230 */ /* 0x000fe20000004100 */
[----:B------:R-:W-:Y:S01]  /*31b0*/  SHF.L.U64.HI R149, R148, 0x1, R149 ;  /* 0x0000000194957819 */ /* 0x000fe20000010295 */
[----:B------:R-:W-:Y:S01]  /*31c0*/  FADD.FTZ R75, -R135, 1 ;  /* 0x3f800000874b7421 */ /* 0x000fe20000010100 */
[----:B------:R-:W1:Y:S01]  /*31d0*/  MUFU.RCP R136, R136 ;  /* 0x0000008800887308 */ /* 0x000e620000001000 */
[----:B------:R-:W-:Y:S01]  /*31e0*/  FFMA.FTZ R118, R98, R8, R143 ;  /* 0x0000000862767223 */ /* 0x000fe2000001008f */
[----:B------:R-:W-:Y:S01]  /*31f0*/  FFMA.FTZ R117, R67, R4, R69 ;  /* 0x0000000443757223 */ /* 0x000fe20000010045 */
[----:B------:R-:W-:Y:S01]  /*3200*/  SHF.L.U32 R148, R148, 0x1, RZ ;  /* 0x0000000194947819 */ /* 0x000fe200000006ff */
[----:B------:R-:W-:Y:S01]  /*3210*/  FADD.FTZ R114, R114, 1 ;  /* 0x3f80000072727421 */ /* 0x000fe20000010000 */
[----:B------:R-:W-:Y:S01]  /*3220*/  FMUL.FTZ R109, R109, R137 ;  /* 0x000000896d6d7220 */ /* 0x000fe20000410000 */
[----:B------:R-:W-:Y:S01]  /*3230*/  FFMA.FTZ R116, R83, R6, R70 ;  /* 0x0000000653747223 */ /* 0x000fe20000010046 */
[----:B------:R-:W-:Y:S01]  /*3240*/  FFMA.FTZ R137, R111, R75, 1 ;  /* 0x3f8000006f897423 */ /* 0x000fe2000001004b */
[----:B------:R-:W4:Y:S01]  /*3250*/  MUFU.EX2 R132, R132 ;  /* 0x0000008400847308 */ /* 0x000f220000000800 */
[----:B------:R-:W-:Y:S01]  /*3260*/  FMUL.FTZ R129, R118, -1.4426950216293334961 ;  /* 0xbfb8aa3b76817820 */ /* 0x000fe20000410000 */
[----:B------:R-:W-:Y:S01]  /*3270*/  FMUL.FTZ R127, R117, -1.4426950216293334961 ;  /* 0xbfb8aa3b757f7820 */ /* 0x000fe20000410000 */
[----:B------:R-:W-:Y:S01]  /*3280*/  IADD3 R74, P1, R148, UR24, RZ ;  /* 0x00000018944a7c10 */ /* 0x000fe2000ff3e0ff */
[----:B------:R-:W-:-:S04]  /*3290*/  FMUL.FTZ R130, R116, -1.4426950216293334961 ;  /* 0xbfb8aa3b74827820 */ /* 0x000fc80000410000 */
[----:B------:R0:W5:Y:S01]  /*32a0*/  MUFU.RCP R111, R114 ;  /* 0x00000072006f7308 */ /* 0x0001620000001000 */
[----:B------:R-:W-:-:S06]  /*32b0*/  IADD3.X R75, R149, UR25, RZ, P1, !PT ;  /* 0x00000019954b7c10 */ /* 0x000fcc0008ffe4ff */
[----:B------:R-:W3:Y:S01]  /*32c0*/  LDG.E.64.CONSTANT R74, desc[UR18][R74.64] ;  /* 0x000000124a4a7981 */ /* 0x000ee2000c1e9b00 */
[----:B------:R-:W5:Y:S01]  /*32d0*/  MUFU.EX2 R129, R129 ;  /* 0x0000008100817308 */ /* 0x000f620000000800 */
[----:B0-----:R-:W-:-:S07]  /*32e0*/  FADD.FTZ R114, -R134, 1 ;  /* 0x3f80000086727421 */ /* 0x001fce0000010100 */
[----:B------:R-:W0:Y:S01]  /*32f0*/  MUFU.EX2 R127, R127 ;  /* 0x0000007f007f7308 */ /* 0x000e220000000800 */
[----:B------:R-:W-:Y:S01]  /*3300*/  FFMA.FTZ R110, R110, R114, 1 ;  /* 0x3f8000006e6e7423 */ /* 0x000fe20000010072 */
[----:B-1----:R-:W-:-:S06]  /*3310*/  FADD.FTZ R114, -R136, 1 ;  /* 0x3f80000088727421 */ /* 0x002fcc0000010100 */
[----:B------:R-:W1:Y:S01]  /*3320*/  MUFU.EX2 R130, R130 ;  /* 0x0000008200827308 */ /* 0x000e620000000800 */
[----:B----4-:R-:W-:Y:S01]  /*3330*/  FADD.FTZ R132, R132, 1 ;  /* 0x3f80000084847421 */ /* 0x010fe20000010000 */
[----:B------:R-:W-:Y:S01]  /*3340*/  FFMA.FTZ R112, R112, R114, 1 ;  /* 0x3f80000070707423 */ /* 0x000fe20000010072 */
[----:B-----5:R-:W-:Y:S01]  /*3350*/  FADD.FTZ R114, -R111, 1 ;  /* 0x3f8000006f727421 */ /* 0x020fe20000010100 */
[----:B------:R-:W-:Y:S01]  /*3360*/  FADD.FTZ R120, -R82, R120 ;  /* 0x0000007852787221 */ /* 0x000fe20000010100 */
[----:B------:R-:W-:Y:S02]  /*3370*/  FADD.FTZ R129, R129, 1 ;  /* 0x3f80000081817421 */ /* 0x000fe40000010000 */
[----:B------:R-:W-:Y:S01]  /*3380*/  FFMA.FTZ R113, R113, R114, 1 ;  /* 0x3f80000071717423 */ /* 0x000fe20000010072 */
[----:B------:R-:W4:Y:S01]  /*3390*/  MUFU.RCP R132, R132 ;  /* 0x0000008400847308 */ /* 0x000f220000001000 */
[----:B------:R-:W-:Y:S01]  /*33a0*/  FMUL.FTZ R114, R134, R110 ;  /* 0x0000006e86727220 */ /* 0x000fe20000410000 */
[----:B0-----:R-:W-:Y:S01]  /*33b0*/  FADD.FTZ R134, R127, 1 ;  /* 0x3f8000007f867421 */ /* 0x001fe20000010000 */
[----:B------:R-:W-:Y:S01]  /*33c0*/  FADD.FTZ R124, -R82, R124 ;  /* 0x0000007c527c7221 */ /* 0x000fe20000010100 */
[----:B------:R-:W-:Y:S01]  /*33d0*/  FMUL.FTZ R104, R99, R120 ;  /* 0x0000007863687220 */ /* 0x000fe20000410000 */
[----:B-1----:R-:W-:-:S03]  /*33e0*/  FADD.FTZ R130, R130, 1 ;  /* 0x3f80000082827421 */ /* 0x002fc60000010000 */
[----:B------:R-:W0:Y:S01]  /*33f0*/  MUFU.RCP R129, R129 ;  /* 0x0000008100817308 */ /* 0x000e220000001000 */
[C---:B------:R-:W-:Y:S01]  /*3400*/  FMUL.FTZ R90, R99.reuse, R124 ;  /* 0x0000007c635a7220 */ /* 0x040fe20000410000 */
[----:B------:R-:W-:Y:S01]  /*3410*/  FMUL.FTZ R101, R99, R122 ;  /* 0x0000007a63657220 */ /* 0x000fe20000410000 */
[----:B------:R-:W-:Y:S01]  /*3420*/  FFMA.FTZ R124, R83, R104, R70 ;  /* 0x00000068537c7223 */ /* 0x000fe20000010046 */
[----:B------:R-:W-:-:S04]  /*3430*/  HADD2.F32 R127, -RZ, R76.H0_H0 ;  /* 0x2000004cff7f7230 */ /* 0x000fc80000004100 */
[----:B------:R-:W1:Y:S01]  /*3440*/  MUFU.RCP R134, R134 ;  /* 0x0000008600867308 */ /* 0x000e620000001000 */
[----:B------:R-:W-:Y:S02]  /*3450*/  HADD2.F32 R76, -RZ, R76.H1_H1 ;  /* 0x3000004cff4c7230 */ /* 0x000fe40000004100 */
[----:B------:R-:W-:Y:S01]  /*3460*/  FFMA.FTZ R122, R2, R101, R141 ;  /* 0x00000065027a7223 */ /* 0x000fe2000001008d */
[----:B------:R-:W-:Y:S01]  /*3470*/  FMUL.FTZ R120, R124, -1.4426950216293334961 ;  /* 0xbfb8aa3b7c787820 */ /* 0x000fe20000410000 */
[----:B------:R-:W-:-:S03]  /*3480*/  FMUL.FTZ R103, R99, R103 ;  /* 0x0000006763677220 */ /* 0x000fc60000410000 */
[----:B------:R-:W5:Y:S01]  /*3490*/  MUFU.RCP R130, R130 ;  /* 0x0000008200827308 */ /* 0x000f620000001000 */
[----:B------:R-:W-:Y:S01]  /*34a0*/  FMUL.FTZ R112, R136, R112 ;  /* 0x0000007088707220 */ /* 0x000fe20000410000 */
[----:B------:R-:W-:Y:S01]  /*34b0*/  FMUL.FTZ R114, R76, R114 ;  /* 0x000000724c727220 */ /* 0x000fe20000410000 */
[----:B------:R-:W-:Y:S02]  /*34c0*/  HADD2.F32 R119, -RZ, R84.H0_H0 ;  /* 0x20000054ff777230 */ /* 0x000fe40000004100 */
[----:B------:R-:W-:Y:S01]  /*34d0*/  FMUL.FTZ R136, R111, R113 ;  /* 0x000000716f887220 */ /* 0x000fe20000410000 */
[----:B----4-:R-:W-:Y:S01]  /*34e0*/  FADD.FTZ R76, -R132, 1 ;  /* 0x3f800000844c7421 */ /* 0x010fe20000010100 */
[----:B------:R-:W-:Y:S01]  /*34f0*/  FMUL.FTZ R128, R122, -1.4426950216293334961 ;  /* 0xbfb8aa3b7a807820 */ /* 0x000fe20000410000 */
[--C-:B------:R-:W-:Y:S02]  /*3500*/  HADD2.F32 R113, -RZ, R77.reuse.H0_H0 ;  /* 0x2000004dff717230 */ /* 0x100fe40000004100 */
[----:B------:R-:W-:Y:S01]  /*3510*/  FFMA.FTZ R123, R98, R90, R143 ;  /* 0x0000005a627b7223 */ /* 0x000fe2000001008f */
[----:B------:R-:W-:Y:S01]  /*3520*/  FFMA.FTZ R126, R67, R103, R69 ;  /* 0x00000067437e7223 */ /* 0x000fe20000010045 */
[----:B------:R-:W-:Y:S01]  /*3530*/  HADD2.F32 R77, -RZ, R77.H1_H1 ;  /* 0x3000004dff4d7230 */ /* 0x000fe20000004100 */
[----:B------:R-:W4:Y:S01]  /*3540*/  MUFU.EX2 R120, R120 ;  /* 0x0000007800787308 */ /* 0x000f220000000800 */
[----:B------:R-:W-:Y:S01]  /*3550*/  FMUL.FTZ R135, R135, R137 ;  /* 0x0000008987877220 */ /* 0x000fe20000410000 */
[----:B------:R-:W-:Y:S01]  /*3560*/  FFMA.FTZ R76, R115, R76, 1 ;  /* 0x3f800000734c7423 */ /* 0x000fe2000001004c */
[----:B------:R-:W-:Y:S01]  /*3570*/  FADD.FTZ R106, -R82, R119 ;  /* 0x00000077526a7221 */ /* 0x000fe20000010100 */
[----:B------:R-:W-:Y:S01]  /*3580*/  FMUL.FTZ R131, R123, -1.4426950216293334961 ;  /* 0xbfb8aa3b7b837820 */ /* 0x000fe20000410000 */
[----:B------:R-:W-:Y:S01]  /*3590*/  FMUL.FTZ R119, R126, -1.4426950216293334961 ;  /* 0xbfb8aa3b7e777820 */ /* 0x000fe20000410000 */
[----:B------:R-:W-:Y:S01]  /*35a0*/  FMUL.FTZ R113, R113, R112 ;  /* 0x0000007071717220 */ /* 0x000fe20000410000 */
[----:B------:R-:W-:Y:S01]  /*35b0*/  FMUL.FTZ R111, R127, R135 ;  /* 0x000000877f6f7220 */ /* 0x000fe20000410000 */
[----:B------:R-:W4:Y:S01]  /*35c0*/  MUFU.EX2 R128, R128 ;  /* 0x0000008000807308 */ /* 0x000f220000000800 */
[----:B------:R-:W-:Y:S01]  /*35d0*/  FMUL.FTZ R112, R77, R136 ;  /* 0x000000884d707220 */ /* 0x000fe20000410000 */
[----:B0-----:R-:W-:Y:S01]  /*35e0*/  FADD.FTZ R135, -R129, 1 ;  /* 0x3f80000081877421 */ /* 0x001fe20000010100 */
[----:B-1----:R-:W-:Y:S01]  /*35f0*/  FADD.FTZ R77, -R134, 1 ;  /* 0x3f800000864d7421 */ /* 0x002fe20000010100 */
[----:B------:R-:W-:Y:S01]  /*3600*/  FMUL.FTZ R136, R132, R76 ;  /* 0x0000004c84887220 */ /* 0x000fe20000410000 */
[----:B------:R-:W-:Y:S01]  /*3610*/  IADD3 R76, P1, R150, UR26, RZ ;  /* 0x0000001a964c7c10 */ /* 0x000fe2000ff3e0ff */
[----:B-----5:R-:W-:Y:S01]  /*3620*/  FADD.FTZ R115, -R130, 1 ;  /* 0x3f80000082737421 */ /* 0x020fe20000010100 */
[----:B------:R-:W-:Y:S01]  /*3630*/  FFMA.FTZ R118, R118, R135, 1 ;  /* 0x3f80000076767423 */ /* 0x000fe20000010087 */
[----:B------:R-:W0:Y:S01]  /*3640*/  MUFU.EX2 R131, R131 ;  /* 0x0000008300837308 */ /* 0x000e220000000800 */
[----:B------:R-:W-:Y:S01]  /*3650*/  FFMA.FTZ R117, R117, R77, 1 ;  /* 0x3f80000075757423 */ /* 0x000fe2000001004d */
[----:B------:R-:W-:Y:S01]  /*3660*/  IADD3.X R77, R152, UR27, RZ, P1, !PT ;  /* 0x0000001b984d7c10 */ /* 0x000fe20008ffe4ff */
[----:B------:R-:W-:Y:S01]  /*3670*/  FFMA.FTZ R115, R116, R115, 1 ;  /* 0x3f80000074737423 */ /* 0x000fe20000010073 */
[----:B------:R-:W-:-:S04]  /*3680*/  FMUL.FTZ R106, R99, R106 ;  /* 0x0000006a636a7220 */ /* 0x000fc80000410000 */
[----:B------:R-:W1:Y:S01]  /*3690*/  MUFU.EX2 R119, R119 ;  /* 0x0000007700777308 */ /* 0x000e620000000800 */
[----:B------:R-:W-:Y:S01]  /*36a0*/  FMUL.FTZ R116, R129, R118 ;  /* 0x0000007681747220 */ /* 0x000fe20000410000 */
[----:B------:R-:W-:Y:S02]  /*36b0*/  HADD2.F32 R129, -RZ, R85.H0_H0 ;  /* 0x20000055ff817230 */ /* 0x000fe40000004100 */
[----:B------:R-:W-:Y:S01]  /*36c0*/  FMUL.FTZ R138, R125, R138 ;  /* 0x0000008a7d8a7220 */ /* 0x000fe20000410000 */
[----:B------:R-:W5:Y:S01]  /*36d0*/  LDG.E.64.CONSTANT R76, desc[UR18][R76.64] ;  /* 0x000000124c4c7981 */ /* 0x000f62000c1e9b00 */
[----:B------:R-:W-:Y:S01]  /*36e0*/  FFMA.FTZ R125, R2, R106, R141 ;  /* 0x0000006a027d7223 */ /* 0x000fe2000001008d */
[----:B----4-:R-:W-:Y:S01]  /*36f0*/  FADD.FTZ R132, R120, 1 ;  /* 0x3f80000078847421 */ /* 0x010fe20000010000 */
[----:B------:R-:W-:Y:S01]  /*3700*/  FMUL.FTZ R120, R130, R115 ;  /* 0x0000007382787220 */ /* 0x000fe20000410000 */
[----:B------:R-:W-:Y:S01]  /*3710*/  FADD.FTZ R115, -R82, R129 ;  /* 0x0000008152737221 */ /* 0x000fe20000010100 */
[----:B------:R-:W-:-:S02]  /*3720*/  HADD2.F32 R84, -RZ, R84.H1_H1 ;  /* 0x30000054ff547230 */ /* 0x000fc40000004100 */
[----:B------:R-:W-:Y:S01]  /*3730*/  FMUL.FTZ R133, R125, -1.4426950216293334961 ;  /* 0xbfb8aa3b7d857820 */ /* 0x000fe20000410000 */
[----:B------:R-:W-:Y:S02]  /*3740*/  HADD2.F32 R118, -RZ, R85.H1_H1 ;  /* 0x30000055ff767230 */ /* 0x000fe40000004100 */
[----:B------:R-:W-:Y:S01]  /*3750*/  FADD.FTZ R128, R128, 1 ;  /* 0x3f80000080807421 */ /* 0x000fe20000010000 */
[----:B------:R-:W-:Y:S01]  /*3760*/  FMUL.FTZ R115, R99, R115 ;  /* 0x0000007363737220 */ /* 0x000fe20000410000 */
[C---:B------:R-:W-:Y:S01]  /*3770*/  FADD.FTZ R84, -R82.reuse, R84 ;  /* 0x0000005452547221 */ /* 0x040fe20000010100 */
[----:B0-----:R-:W-:Y:S01]  /*3780*/  FADD.FTZ R131, R131, 1 ;  /* 0x3f80000083837421 */ /* 0x001fe20000010000 */
[----:B------:R-:W-:Y:S01]  /*3790*/  FADD.FTZ R118, -R82, R118 ;  /* 0x0000007652767221 */ /* 0x000fe20000010100 */
[----:B-1----:R-:W-:Y:S01]  /*37a0*/  FADD.FTZ R119, R119, 1 ;  /* 0x3f80000077777421 */ /* 0x002fe20000010000 */
[----:B------:R-:W-:Y:S01]  /*37b0*/  MUFU.EX2 R133, R133 ;  /* 0x0000008500857308 */ /* 0x000fe20000000800 */
[----:B------:R-:W-:-:S02]  /*37c0*/  HADD2.F32 R129, -RZ, R80.H0_H0 ;  /* 0x20000050ff817230 */ /* 0x000fc40000004100 */
[----:B------:R-:W-:Y:S01]  /*37d0*/  FFMA.FTZ R85, R83, R115, R70 ;  /* 0x0000007353557223 */ /* 0x000fe20000010046 */
[C---:B------:R-:W-:Y:S01]  /*37e0*/  FMUL.FTZ R110, R99.reuse, R84 ;  /* 0x00000054636e7220 */ /* 0x040fe20000410000 */
[----:B------:R-:W-:Y:S01]  /*37f0*/  FMUL.FTZ R118, R99, R118 ;  /* 0x0000007663767220 */ /* 0x000fe20000410000 */
[----:B------:R-:W-:Y:S02]  /*3800*/  HADD2.F32 R130, -RZ, R80.H1_H1 ;  /* 0x30000050ff827230 */ /* 0x000fe40000004100 */
[----:B------:R-:W0:Y:S01]  /*3810*/  MUFU.RCP R128, R128 ;  /* 0x0000008000807308 */ /* 0x000e220000001000 */
[----:B------:R-:W-:Y:S01]  /*3820*/  FMUL.FTZ R80, R85, -1.4426950216293334961 ;  /* 0xbfb8aa3b55507820 */ /* 0x000fe20000410000 */
[----:B------:R-:W-:-:S06]  /*3830*/  FFMA.FTZ R84, R98, R110, R143 ;  /* 0x0000006e62547223 */ /* 0x000fcc000001008f */
[----:B------:R-:W1:Y:S01]  /*3840*/  MUFU.RCP R132, R132 ;  /* 0x0000008400847308 */ /* 0x000e620000001000 */
[----:B------:R-:W-:-:S07]  /*3850*/  FMUL.FTZ R116, R130, R116 ;  /* 0x0000007482747220 */ /* 0x000fce0000410000 */
[----:B------:R4:W2:Y:S01]  /*3860*/  MUFU.RCP R135, R119 ;  /* 0x0000007700877308 */ /* 0x0008a20000001000 */
[----:B------:R-:W-:-:S07]  /*3870*/  FMUL.FTZ R127, R84, -1.4426950216293334961 ;  /* 0xbfb8aa3b547f7820 */ /* 0x000fce0000410000 */
[----:B------:R-:W2:Y:S01]  /*3880*/  MUFU.RCP R131, R131 ;  /* 0x0000008300837308 */ /* 0x000ea20000001000 */
[----:B----4-:R-:W-:Y:S01]  /*3890*/  FMUL.FTZ R119, R134, R117 ;  /* 0x0000007586777220 */ /* 0x010fe20000410000 */
[----:B------:R-:W-:Y:S01]  /*38a0*/  FMUL.FTZ R117, R129, R136 ;  /* 0x0000008881757220 */ /* 0x000fe20000410000 */
[----:B------:R-:W-:Y:S01]  /*38b0*/  FFMA.FTZ R129, R67, R118, R69 ;  /* 0x0000007643817223 */ /* 0x000fe20000010045 */
[----:B------:R-:W-:-:S03]  /*38c0*/  HADD2.F32 R134, -RZ, R81.H0_H0 ;  /* 0x20000051ff867230 */ /* 0x000fc60000004100 */
[----:B------:R-:W-:Y:S01]  /*38d0*/  FMUL.FTZ R130, R129, -1.4426950216293334961 ;  /* 0xbfb8aa3b81827820 */ /* 0x000fe20000410000 */
[----:B------:R-:W4:Y:S01]  /*38e0*/  MUFU.EX2 R80, R80 ;  /* 0x0000005000507308 */ /* 0x000f220000000800 */
[----:B------:R-:W-:Y:S01]  /*38f0*/  FMUL.FTZ R120, R134, R120 ;  /* 0x0000007886787220 */ /* 0x000fe20000410000 */
[----:B------:R-:W-:Y:S02]  /*3900*/  HADD2.F32 R81, -RZ, R81.H1_H1 ;  /* 0x30000051ff517230 */ /* 0x000fe40000004100 */
[----:B0-----:R-:W-:-:S04]  /*3910*/  FADD.FTZ R136, -R128, 1 ;  /* 0x3f80000080887421 */ /* 0x001fc80000010100 */
[----:B------:R0:W4:Y:S01]  /*3920*/  MUFU.EX2 R134, R130 ;  /* 0x0000008200867308 */ /* 0x0001220000000800 */
[----:B------:R-:W-:Y:S01]  /*3930*/  IADD3.X R147, RZ, R121, RZ, P0, !PT ;  /* 0x00000079ff937210 */ /* 0x000fe200007fe4ff */
[----:B------:R-:W-:Y:S01]  /*3940*/  FMUL.FTZ R119, R81, R119 ;  /* 0x0000007751777220 */ /* 0x000fe20000410000 */
[----:B------:R-:W-:-:S05]  /*3950*/  FFMA.FTZ R122, R122, R136, 1 ;  /* 0x3f8000007a7a7423 */ /* 0x000fca0000010088 */
[----:B------:R-:W4:Y:S01]  /*3960*/  MUFU.EX2 R127, R127 ;  /* 0x0000007f007f7308 */ /* 0x000f220000000800 */
[----:B0-----:R-:W-:Y:S01]  /*3970*/  FADD.FTZ R130, R133, 1 ;  /* 0x3f80000085827421 */ /* 0x001fe20000010000 */
[----:B-1----:R-:W-:Y:S01]  /*3980*/  FADD.FTZ R133, -R132, 1 ;  /* 0x3f80000084857421 */ /* 0x002fe20000010100 */
[----:B--2---:R-:W-:Y:S01]  /*3990*/  FADD.FTZ R81, -R135, 1 ;  /* 0x3f80000087517421 */ /* 0x004fe20000010100 */
[----:B------:R-:W-:Y:S01]  /*39a0*/  FADD.FTZ R136, -R131, 1 ;  /* 0x3f80000083887421 */ /* 0x000fe20000010100 */
[----:B------:R-:W-:Y:S01]  /*39b0*/  SHF.L.U64.HI R147, R146, 0x1, R147 ;  /* 0x0000000192937819 */ /* 0x000fe20000010293 */
[----:B------:R-:W-:Y:S01]  /*39c0*/  FFMA.FTZ R124, R124, R133, 1 ;  /* 0x3f8000007c7c7423 */ /* 0x000fe20000010085 */
[----:B------:R-:W-:Y:S01]  /*39d0*/  SHF.L.U32 R146, R146, 0x1, RZ ;  /* 0x0000000192927819 */ /* 0x000fe200000006ff */
[----:B------:R-:W-:Y:S01]  /*39e0*/  FFMA.FTZ R126, R126, R81, 1 ;  /* 0x3f8000007e7e7423 */ /* 0x000fe20000010051 */
[----:B------:R-:W-:Y:S01]  /*39f0*/  FFMA.FTZ R123, R123, R136, 1 ;  /* 0x3f8000007b7b7423 */ /* 0x000fe20000010088 */
[----:B------:R-:W-:Y:S01]  /*3a00*/  FMUL.FTZ R124, R132, R124 ;  /* 0x0000007c847c7220 */ /* 0x000fe20000410000 */
[----:B------:R-:W-:-:S02]  /*3a10*/  HADD2.F32 R81, -RZ, R86.H0_H0 ;  /* 0x20000056ff517230 */ /* 0x000fc40000004100 */
[----:B------:R-:W-:Y:S01]  /*3a20*/  FMUL.FTZ R122, R128, R122 ;  /* 0x0000007a807a7220 */ /* 0x000fe20000410000 */
[----:B----4-:R-:W-:Y:S01]  /*3a30*/  FADD.FTZ R132, R80, 1 ;  /* 0x3f80000050847421 */ /* 0x010fe20000010000 */
[----:B------:R-:W-:Y:S01]  /*3a40*/  IADD3 R80, P0, R146, UR24, RZ ;  /* 0x0000001892507c10 */ /* 0x000fe2000ff1e0ff */
[----:B------:R-:W-:Y:S01]  /*3a50*/  FMUL.FTZ R121, R131, R123 ;  /* 0x0000007b83797220 */ /* 0x000fe20000410000 */
[----:B------:R-:W-:Y:S01]  /*3a60*/  FMUL.FTZ R122, R81, R122 ;  /* 0x0000007a517a7220 */ /* 0x000fe20000410000 */
[----:B------:R-:W-:Y:S01]  /*3a70*/  FADD.FTZ R131, R134, 1 ;  /* 0x3f80000086837421 */ /* 0x000fe20000010000 */
[----:B------:R-:W-:Y:S01]  /*3a80*/  IADD3.X R81, R147, UR25, RZ, P0, !PT ;  /* 0x0000001993517c10 */ /* 0x000fe200087fe4ff */
[----:B------:R-:W0:Y:S01]  /*3a90*/  MUFU.RCP R130, R130 ;  /* 0x0000008200827308 */ /* 0x000e220000001000 */
[----:B------:R-:W-:Y:S01]  /*3aa0*/  FADD.FTZ R127, R127, 1 ;  /* 0x3f8000007f7f7421 */ /* 0x000fe20000010000 */
[----:B------:R-:W-:-:S03]  /*3ab0*/  HADD2.F32 R86, -RZ, R86.H1_H1 ;  /* 0x30000056ff567230 */ /* 0x000fc60000004100 */
[----:B------:R-:W2:Y:S03]  /*3ac0*/  LDG.E.64.CONSTANT R80, desc[UR18][R80.64] ;  /* 0x0000001250507981 */ /* 0x000ea6000c1e9b00 */
[----:B------:R-:W1:Y:S01]  /*3ad0*/  MUFU.RCP R128, R127 ;  /* 0x0000007f00807308 */ /* 0x000e620000001000 */
[----:B------:R-:W-:-:S07]  /*3ae0*/  FMUL.FTZ R123, R135, R126 ;  /* 0x0000007e877b7220 */ /* 0x000fce0000410000 */
[----:B------:R-:W4:Y:S01]  /*3af0*/  MUFU.RCP R131, R131 ;  /* 0x0000008300837308 */ /* 0x000f220000001000 */
[--C-:B------:R-:W-:Y:S02]  /*3b00*/  HADD2.F32 R126, -RZ, R88.reuse.H0_H0 ;  /* 0x20000058ff7e7230 */ /* 0x100fe40000004100 */
[----:B------:R-:W-:Y:S01]  /*3b10*/  FMUL.FTZ R121, R86, R121 ;  /* 0x0000007956797220 */ /* 0x000fe20000410000 */
[----:B------:R-:W-:-:S04]  /*3b20*/  HADD2.F32 R88, -RZ, R88.H1_H1 ;  /* 0x30000058ff587230 */ /* 0x000fc80000004100 */
[----:B------:R-:W4:Y:S01]  /*3b30*/  MUFU.RCP R132, R132 ;  /* 0x0000008400847308 */ /* 0x000f220000001000 */
[--C-:B------:R-:W-:Y:S02]  /*3b40*/  HADD2.F32 R86, -RZ, R87.reuse.H0_H0 ;  /* 0x20000057ff567230 */ /* 0x100fe40000004100 */
[----:B------:R-:W-:Y:S02]  /*3b50*/  HADD2.F32 R87, -RZ, R87.H1_H1 ;  /* 0x30000057ff577230 */ /* 0x000fe40000004100 */
[----:B0-----:R-:W-:Y:S01]  /*3b60*/  FADD.FTZ R136, -R130, 1 ;  /* 0x3f80000082887421 */ /* 0x001fe20000010100 */
[C---:B------:R-:W-:Y:S01]  /*3b70*/  FADD.FTZ R126, -R82.reuse, R126 ;  /* 0x0000007e527e7221 */ /* 0x040fe20000010100 */
[----:B------:R-:W-:Y:S01]  /*3b80*/  FADD.FTZ R88, -R82, R88 ;  /* 0x0000005852587221 */ /* 0x000fe20000010100 */
[----:B------:R-:W-:Y:S01]  /*3b90*/  FMUL.FTZ R124, R86, R124 ;  /* 0x0000007c567c7220 */ /* 0x000fe20000410000 */
[----:B------:R-:W-:Y:S01]  /*3ba0*/  FMUL.FTZ R123, R87, R123 ;  /* 0x0000007b577b7220 */ /* 0x000fe20000410000 */
[----:B-1----:R-:W-:Y:S01]  /*3bb0*/  FADD.FTZ R86, -R128, 1 ;  /* 0x3f80000080567421 */ /* 0x002fe20000010100 */
[----:B------:R-:W-:Y:S01]  /*3bc0*/  FFMA.FTZ R136, R125, R136, 1 ;  /* 0x3f8000007d887423 */ /* 0x000fe20000010088 */
[----:B----4-:R-:W-:Y:S01]  /*3bd0*/  FADD.FTZ R87, -R131, 1 ;  /* 0x3f80000083577421 */ /* 0x010fe20000010100 */
[C---:B------:R-:W-:Y:S01]  /*3be0*/  FMUL.FTZ R125, R99.reuse, R126 ;  /* 0x0000007e637d7220 */ /* 0x040fe20000410000 */
[----:B------:R-:W-:Y:S01]  /*3bf0*/  FMUL.FTZ R88, R99, R88 ;  /* 0x0000005863587220 */ /* 0x000fe20000410000 */
[----:B------:R-:W-:Y:S01]  /*3c00*/  FFMA.FTZ R84, R84, R86, 1 ;  /* 0x3f80000054547423 */ /* 0x000fe20000010056 */
[----:B------:R-:W-:Y:S01]  /*3c10*/  FFMA.FTZ R129, R129, R87, 1 ;  /* 0x3f80000081817423 */ /* 0x000fe20000010057 */
[----:B------:R-:W-:Y:S01]  /*3c20*/  FFMA.FTZ R86, R2, R125, R141 ;  /* 0x0000007d02567223 */ /* 0x000fe2000001008d */
[----:B------:R-:W-:Y:S01]  /*3c30*/  FADD.FTZ R135, -R132, 1 ;  /* 0x3f80000084877421 */ /* 0x000fe20000010100 */
[----:B------:R-:W-:Y:S01]  /*3c40*/  FFMA.FTZ R87, R98, R88, R143 ;  /* 0x0000005862577223 */ /* 0x000fe2000001008f */
[----:B------:R-:W-:-:S02]  /*3c50*/  HADD2.F32 R126, -RZ, R89.H0_H0 ;  /* 0x20000059ff7e7230 */ /* 0x000fc40000004100 */
[----:B------:R-:W-:Y:S01]  /*3c60*/  FMUL.FTZ R127, R86, -1.4426950216293334961 ;  /* 0xbfb8aa3b567f7820 */ /* 0x000fe20000410000 */
[----:B------:R-:W-:Y:S01]  /*3c70*/  FFMA.FTZ R135, R85, R135, 1 ;  /* 0x3f80000055877423 */ /* 0x000fe20000010087 */
[----:B------:R-:W-:Y:S01]  /*3c80*/  FMUL.FTZ R85, R87, -1.4426950216293334961 ;  /* 0xbfb8aa3b57557820 */ /* 0x000fe20000410000 */
[----:B------:R-:W-:Y:S01]  /*3c90*/  FMUL.FTZ R128, R128, R84 ;  /* 0x0000005480807220 */ /* 0x000fe20000410000 */
[----:B------:R-:W-:Y:S01]  /*3ca0*/  FADD.FTZ R126, -R82, R126 ;  /* 0x0000007e527e7221 */ /* 0x000fe20000010100 */
[----:B------:R-:W-:Y:S01]  /*3cb0*/  FMUL.FTZ R135, R132, R135 ;  /* 0x0000008784877220 */ /* 0x000fe20000410000 */
[----:B------:R-:W-:Y:S01]  /*3cc0*/  IADD3 R84, P0, R148, UR26, RZ ;  /* 0x0000001a94547c10 */ /* 0x000fe2000ff1e0ff */
[----:B------:R0:W1:Y:S01]  /*3cd0*/  MUFU.EX2 R132, R85 ;  /* 0x0000005500847308 */ /* 0x0000620000000800 */
[----:B------:R-:W-:Y:S01]  /*3ce0*/  FMUL.FTZ R126, R99, R126 ;  /* 0x0000007e637e7220 */ /* 0x000fe20000410000 */
[----:B------:R-:W-:-:S06]  /*3cf0*/  FMUL.FTZ R136, R130, R136 ;  /* 0x0000008882887220 */ /* 0x000fcc0000410000 */
[----:B------:R-:W4:Y:S01]  /*3d00*/  MUFU.EX2 R127, R127 ;  /* 0x0000007f007f7308 */ /* 0x000f220000000800 */
[----:B0-----:R-:W-:Y:S01]  /*3d10*/  IADD3.X R85, R149, UR27, RZ, P0, !PT ;  /* 0x0000001b95557c10 */ /* 0x001fe200087fe4ff */
[----:B------:R-:W-:-:S05]  /*3d20*/  FFMA.FTZ R130, R83, R126, R70 ;  /* 0x0000007e53827223 */ /* 0x000fca0000010046 */
[----:B------:R-:W2:Y:S01]  /*3d30*/  LDG.E.64.CONSTANT R84, desc[UR18][R84.64] ;  /* 0x0000001254547981 */ /* 0x000ea2000c1e9b00 */
[----:B------:R-:W-:Y:S01]  /*3d40*/  FMUL.FTZ R133, R130, -1.4426950216293334961 ;  /* 0xbfb8aa3b82857820 */ /* 0x000fe20000410000 */
[----:B------:R-:W-:Y:S02]  /*3d50*/  HADD2.F32 R137, -RZ, R94.H0_H0 ;  /* 0x2000005eff897230 */ /* 0x000fe40000004100 */
[----:B-1----:R-:W-:Y:S01]  /*3d60*/  FADD.FTZ R132, R132, 1 ;  /* 0x3f80000084847421 */ /* 0x002fe20000010000 */
[----:B------:R-:W-:Y:S01]  /*3d70*/  FMUL.FTZ R107, R107, R138 ;  /* 0x0000008a6b6b7220 */ /* 0x000fe20000410000 */
[----:B------:R-:W-:Y:S01]  /*3d80*/  HADD2.F32 R89, -RZ, R89.H1_H1 ;  /* 0x30000059ff597230 */ /* 0x000fe20000004100 */
[----:B------:R-:W0:Y:S01]  /*3d90*/  MUFU.EX2 R133, R133 ;  /* 0x0000008500857308 */ /* 0x000e220000000800 */
[----:B----4-:R-:W-:Y:S01]  /*3da0*/  FADD.FTZ R138, R127, 1 ;  /* 0x3f8000007f8a7421 */ /* 0x010fe20000010000 */
[----:B------:R-:W-:Y:S02]  /*3db0*/  FMUL.FTZ R127, R137, R136 ;  /* 0x00000088897f7220 */ /* 0x000fe40000410000 */
[----:B------:R-:W-:-:S04]  /*3dc0*/  FADD.FTZ R89, -R82, R89 ;  /* 0x0000005952597221 */ /* 0x000fc80000010100 */
[----:B------:R-:W1:Y:S01]  /*3dd0*/  MUFU.RCP R136, R138 ;  /* 0x0000008a00887308 */ /* 0x000e620000001000 */
[----:B------:R-:W-:Y:S02]  /*3de0*/  HADD2.F32 R94, -RZ, R94.H1_H1 ;  /* 0x3000005eff5e7230 */ /* 0x000fe40000004100 */
[----:B------:R-:W-:-:S05]  /*3df0*/  FMUL.FTZ R89, R99, R89 ;  /* 0x0000005963597220 */ /* 0x000fca0000410000 */
[----:B------:R-:W4:Y:S01]  /*3e00*/  MUFU.RCP R132, R132 ;  /* 0x0000008400847308 */ /* 0x000f220000001000 */
[----:B------:R-:W-:Y:S01]  /*3e10*/  FMUL.FTZ R131, R131, R129 ;  /* 0x0000008183837220 */ /* 0x000fe20000410000 */
[----:B------:R-:W-:Y:S01]  /*3e20*/  FMUL.FTZ R128, R94, R128 ;  /* 0x000000805e807220 */ /* 0x000fe20000410000 */
[----:B------:R-:W-:Y:S01]  /*3e30*/  FFMA.FTZ R129, R67, R89, R69 ;  /* 0x0000005943817223 */ /* 0x000fe20000010045 */
[--C-:B------:R-:W-:Y:S02]  /*3e40*/  HADD2.F32 R94, -RZ, R95.reuse.H0_H0 ;  /* 0x2000005fff5e7230 */ /* 0x100fe40000004100 */
[----:B0-----:R-:W-:Y:S01]  /*3e50*/  FADD.FTZ R133, R133, 1 ;  /* 0x3f80000085857421 */ /* 0x001fe20000010000 */
[----:B------:R-:W-:Y:S02]  /*3e60*/  HADD2.F32 R95, -RZ, R95.H1_H1 ;  /* 0x3000005fff5f7230 */ /* 0x000fe40000004100 */
[----:B------:R-:W-:Y:S01]  /*3e70*/  FMUL.FTZ R134, R129, -1.4426950216293334961 ;  /* 0xbfb8aa3b81867820 */ /* 0x000fe20000410000 */
[----:B------:R4:W-:Y:S02]  /*3e80*/  MUFU.RCP R137, R133 ;  /* 0x0000008500897308 */ /* 0x0009e40000001000 */
[----:B------:R-:W-:Y:S01]  /*3e90*/  FMUL.FTZ R95, R95, R131 ;  /* 0x000000835f5f7220 */ /* 0x000fe20000410000 */
[----:B-1----:R-:W-:Y:S01]  /*3ea0*/  FADD.FTZ R131, -R136, 1 ;  /* 0x3f80000088837421 */ /* 0x002fe20000010100 */
[----:B----4-:R-:W-:-:S04]  /*3eb0*/  FADD.FTZ R133, -R132, 1 ;  /* 0x3f80000084857421 */ /* 0x010fc80000010100 */
[----:B------:R-:W0:Y:S01]  /*3ec0*/  MUFU.EX2 R134, R134 ;  /* 0x0000008600867308 */ /* 0x000e220000000800 */
[----:B------:R-:W-:Y:S01]  /*3ed0*/  FFMA.FTZ R131, R86, R131, 1 ;  /* 0x3f80000056837423 */ /* 0x000fe20000010083 */
[----:B------:R-:W-:Y:S01]  /*3ee0*/  IADD3 R86, P0, R146, UR26, RZ ;  /* 0x0000001a92567c10 */ /* 0x000fe2000ff1e0ff */
[----:B------:R-:W-:-:S04]  /*3ef0*/  FFMA.FTZ R87, R87, R133, 1 ;  /* 0x3f80000057577423 */ /* 0x000fc80000010085 */
[----:B------:R-:W-:Y:S01]  /*3f00*/  FMUL.FTZ R132, R132, R87 ;  /* 0x0000005784847220 */ /* 0x000fe20000410000 */
[----:B------:R-:W-:-:S06]  /*3f10*/  IADD3.X R87, R147, UR27, RZ, P0, !PT ;  /* 0x0000001b93577c10 */ /* 0x000fcc00087fe4ff */
[----:B------:R-:W4:Y:S01]  /*3f20*/  LDG.E.64.CONSTANT R86, desc[UR18][R86.64] ;  /* 0x0000001256567981 */ /* 0x000f22000c1e9b00 */
[----:B0-----:R-:W-:-:S04]  /*3f30*/  FADD.FTZ R134, R134, 1 ;  /* 0x3f80000086867421 */ /* 0x001fc80000010000 */
[----:B------:R-:W0:Y:S01]  /*3f40*/  MUFU.RCP R139, R134 ;  /* 0x00000086008b7308 */ /* 0x000e220000001000 */
[----:B------:R-:W-:Y:S01]  /*3f50*/  FMUL.FTZ R136, R136, R131 ;  /* 0x0000008388887220 */ /* 0x000fe20000410000 */
[----:B------:R-:W-:-:S04]  /*3f60*/  FADD.FTZ R131, -R137, 1 ;  /* 0x3f80000089837421 */ /* 0x000fc80000010100 */
[----:B------:R-:W-:Y:S01]  /*3f70*/  FFMA.FTZ R130, R130, R131, 1 ;  /* 0x3f80000082827423 */ /* 0x000fe20000010083 */
[--C-:B------:R-:W-:Y:S02]  /*3f80*/  HADD2.F32 R131, -RZ, R96.reuse.H0_H0 ;  /* 0x20000060ff837230 */ /* 0x100fe40000004100 */
[----:B------:R-:W-:Y:S02]  /*3f90*/  HADD2.F32 R96, -RZ, R96.H1_H1 ;  /* 0x30000060ff607230 */ /* 0x000fe40000004100 */
[----:B------:R-:W-:Y:S01]  /*3fa0*/  FMUL.FTZ R137, R137, R130 ;  /* 0x0000008289897220 */ /* 0x000fe20000410000 */
[C---:B------:R-:W-:Y:S02]  /*3fb0*/  FADD.FTZ R131, -R82.reuse, R131 ;  /* 0x0000008352837221 */ /* 0x040fe40000010100 */
[----:B------:R-:W-:Y:S01]  /*3fc0*/  FADD.FTZ R96, -R82, R96 ;  /* 0x0000006052607221 */ /* 0x000fe20000010100 */
[----:B0-----:R-:W-:Y:S01]  /*3fd0*/  FADD.FTZ R130, -R139, 1 ;  /* 0x3f8000008b827421 */ /* 0x001fe20000010100 */
[----:B------:R-:W-:-:S03]  /*3fe0*/  FMUL.FTZ R131, R99, R131 ;  /* 0x0000008363837220 */ /* 0x000fc60000410000 */
[----:B------:R-:W-:Y:S01]  /*3ff0*/  FFMA.FTZ R129, R129, R130, 1 ;  /* 0x3f80000081817423 */ /* 0x000fe20000010082 */
[----:B------:R-:W-:Y:S01]  /*4000*/  FMUL.FTZ R130, R99, R96 ;  /* 0x0000006063827220 */ /* 0x000fe20000410000 */
[----:B------:R-:W-:Y:S02]  /*4010*/  FFMA.FTZ R134, R2, R131, R141 ;  /* 0x0000008302867223 */ /* 0x000fe4000001008d */
[----:B------:R-:W-:Y:S01]  /*4020*/  FMUL.FTZ R139, R139, R129 ;  /* 0x000000818b8b7220 */ /* 0x000fe20000410000 */
[----:B------:R-:W-:Y:S02]  /*4030*/  HADD2.F32 R129, -RZ, R97.H0_H0 ;  /* 0x20000061ff817230 */ /* 0x000fe40000004100 */
[----:B------:R-:W-:Y:S01]  /*4040*/  FMUL.FTZ R94, R94, R135 ;  /* 0x000000875e5e7220 */ /* 0x000fe20000410000 */
[----:B------:R-:W-:Y:S01]  /*4050*/  FFMA.FTZ R135, R98, R130, R143 ;  /* 0x0000008262877223 */ /* 0x000fe2000001008f */
[----:B------:R-:W-:Y:S01]  /*4060*/  FMUL.FTZ R142, R134, -1.4426950216293334961 ;  /* 0xbfb8aa3b868e7820 */ /* 0x000fe20000410000 */
[----:B------:R-:W-:-:S02]  /*4070*/  FADD.FTZ R129, -R82, R129 ;  /* 0x0000008152817221 */ /* 0x000fc40000010100 */
[----:B------:R-:W-:-:S03]  /*4080*/  FMUL.FTZ R138, R135, -1.4426950216293334961 ;  /* 0xbfb8aa3b878a7820 */ /* 0x000fc60000410000 */
[----:B------:R-:W0:Y:S01]  /*4090*/  MUFU.EX2 R142, R142 ;  /* 0x0000008e008e7308 */ /* 0x000e220000000800 */
[----:B------:R-:W-:-:S04]  /*40a0*/  FMUL.FTZ R129, R99, R129 ;  /* 0x0000008163817220 */ /* 0x000fc80000410000 */
[----:B------:R-:W-:-:S03]  /*40b0*/  FFMA.FTZ R133, R83, R129, R70 ;  /* 0x0000008153857223 */ /* 0x000fc60000010046 */
[----:B------:R-:W1:Y:S01]  /*40c0*/  MUFU.EX2 R138, R138 ;  /* 0x0000008a008a7308 */ /* 0x000e620000000800 */
[----:B------:R-:W-:Y:S01]  /*40d0*/  FMUL.FTZ R140, R133, -1.4426950216293334961 ;  /* 0xbfb8aa3b858c7820 */ /* 0x000fe20000410000 */
[----:B---3--:R-:W-:-:S06]  /*40e0*/  HADD2.F32 R96, -RZ, R78.H0_H0 ;  /* 0x2000004eff607230 */ /* 0x008fcc0000004100 */
[----:B------:R-:W3:Y:S01]  /*40f0*/  MUFU.EX2 R140, R140 ;  /* 0x0000008c008c7308 */ /* 0x000ee20000000800 */
[----:B0-----:R-:W-:Y:S01]  /*4100*/  FADD.FTZ R142, R142, 1 ;  /* 0x3f8000008e8e7421 */ /* 0x001fe20000010000 */
[----:B------:R-:W-:Y:S01]  /*4110*/  FMUL.FTZ R96, R96, R136 ;  /* 0x0000008860607220 */ /* 0x000fe20000410000 */
[----:B------:R-:W-:-:S05]  /*4120*/  HADD2.F32 R78, -RZ, R78.H1_H1 ;  /* 0x3000004eff4e7230 */ /* 0x000fca0000004100 */
[----:B------:R-:W0:Y:S01]  /*4130*/  MUFU.RCP R136, R142 ;  /* 0x0000008e00887308 */ /* 0x000e220000001000 */
[----:B-1----:R-:W-:Y:S01]  /*4140*/  FADD.FTZ R138, R138, 1 ;  /* 0x3f8000008a8a7421 */ /* 0x002fe20000010000 */
[----:B------:R-:W-:-:S06]  /*4150*/  FMUL.FTZ R132, R78, R132 ;  /* 0x000000844e847220 */ /* 0x000fcc0000410000 */
[----:B------:R-:W1:Y:S01]  /*4160*/  MUFU.RCP R138, R138 ;  /* 0x0000008a008a7308 */ /* 0x000e620000001000 */
[----:B---3--:R-:W-:Y:S01]  /*4170*/  FADD.FTZ R140, R140, 1 ;  /* 0x3f8000008c8c7421 */ /* 0x008fe20000010000 */
[----:B------:R-:W-:-:S06]  /*4180*/  HADD2.F32 R78, -RZ, R79.H0_H0 ;  /* 0x2000004fff4e7230 */ /* 0x000fcc0000004100 */
[----:B------:R-:W3:Y:S01]  /*4190*/  MUFU.RCP R164, R140 ;  /* 0x0000008c00a47308 */ /* 0x000ee20000001000 */
[----:B------:R-:W-:Y:S01]  /*41a0*/  FMUL.FTZ R78, R78, R137 ;  /* 0x000000894e4e7220 */ /* 0x000fe20000410000 */
[----:B0-----:R-:W-:-:S04]  /*41b0*/  FADD.FTZ R137, -R136, 1 ;  /* 0x3f80000088897421 */ /* 0x001fc80000010100 */
[----:B------:R-:W-:Y:S01]  /*41c0*/  FFMA.FTZ R134, R134, R137, 1 ;  /* 0x3f80000086867423 */ /* 0x000fe20000010089 */
[----:B-1----:R-:W-:Y:S01]  /*41d0*/  FADD.FTZ R137, -R138, 1 ;  /* 0x3f8000008a897421 */ /* 0x002fe20000010100 */
[----:B------:R-:W-:-:S03]  /*41e0*/  HADD2.F32 R97, -RZ, R97.H1_H1 ;  /* 0x30000061ff617230 */ /* 0x000fc60000004100 */
[----:B------:R-:W-:Y:S02]  /*41f0*/  FFMA.FTZ R135, R135, R137, 1 ;  /* 0x3f80000087877423 */ /* 0x000fe40000010089 */
[----:B------:R-:W-:Y:S02]  /*4200*/  FADD.FTZ R97, -R82, R97 ;  /* 0x0000006152617221 */ /* 0x000fe40000010100 */
[----:B------:R-:W-:Y:S01]  /*4210*/  FMUL.FTZ R138, R138, R135 ;  /* 0x000000878a8a7220 */ /* 0x000fe20000410000 */
[----:B---3--:R-:W-:Y:S01]  /*4220*/  FADD.FTZ R135, -R164, 1 ;  /* 0x3f800000a4877421 */ /* 0x008fe20000010100 */
[----:B------:R-:W-:-:S03]  /*4230*/  HADD2.F32 R79, -RZ, R79.H1_H1 ;  /* 0x3000004fff4f7230 */ /* 0x000fc60000004100 */
[----:B------:R-:W-:Y:S01]  /*4240*/  FFMA.FTZ R135, R133, R135, 1 ;  /* 0x3f80000085877423 */ /* 0x000fe20000010087 */
[----:B------:R-:W-:Y:S01]  /*4250*/  FMUL.FTZ R133, R99, R97 ;  /* 0x0000006163857220 */ /* 0x000fe20000410000 */
[----:B------:R-:W-:-:S03]  /*4260*/  FMUL.FTZ R79, R79, R139 ;  /* 0x0000008b4f4f7220 */ /* 0x000fc60000410000 */
[----:B------:R-:W-:-:S04]  /*4270*/  FFMA.FTZ R139, R67, R133, R69 ;  /* 0x00000085438b7223 */ /* 0x000fc80000010045 */
[----:B------:R-:W-:Y:S01]  /*4280*/  FMUL.FTZ R142, R139, -1.4426950216293334961 ;  /* 0xbfb8aa3b8b8e7820 */ /* 0x000fe20000410000 */
[----:B------:R-:W-:-:S05]  /*4290*/  HADD2.F32 R97, -RZ, R74.H0_H0 ;  /* 0x2000004aff617230 */ /* 0x000fca0000004100 */
[----:B------:R-:W0:Y:S01]  /*42a0*/  MUFU.EX2 R142, R142 ;  /* 0x0000008e008e7308 */ /* 0x000e220000000800 */
[----:B------:R-:W-:-:S04]  /*42b0*/  FADD.FTZ R97, -R82, R97 ;  /* 0x0000006152617221 */ /* 0x000fc80000010100 */
[----:B------:R-:W-:-:S04]  /*42c0*/  FMUL.FTZ R97, R99, R97 ;  /* 0x0000006163617220 */ /* 0x000fc80000410000 */
[----:B------:R-:W-:Y:S01]  /*42d0*/  FFMA.FTZ R144, R2, R97, R141 ;  /* 0x0000006102907223 */ /* 0x000fe2000001008d */
[----:B------:R-:W-:Y:S01]  /*42e0*/  FMUL.FTZ R134, R136, R134 ;  /* 0x0000008688867220 */ /* 0x000fe20000410000 */
[----:B0-----:R-:W-:Y:S02]  /*42f0*/  FADD.FTZ R142, R142, 1 ;  /* 0x3f8000008e8e7421 */ /* 0x001fe40000010000 */
[----:B------:R-:W-:Y:S01]  /*4300*/  FMUL.FTZ R151, R144, -1.4426950216293334961 ;  /* 0xbfb8aa3b90977820 */ /* 0x000fe20000410000 */
[----:B------:R-:W-:Y:S02]  /*4310*/  HADD2.F32 R136, -RZ, R74.H1_H1 ;  /* 0x3000004aff887230 */ /* 0x000fe40000004100 */
[----:B------:R-:W-:Y:S01]  /*4320*/  FMUL.FTZ R164, R164, R135 ;  /* 0x00000087a4a47220 */ /* 0x000fe20000410000 */
[----:B------:R-:W0:Y:S01]  /*4330*/  MUFU.RCP R142, R142 ;  /* 0x0000008e008e7308 */ /* 0x000e220000001000 */
[----:B------:R-:W-:Y:S02]  /*4340*/  HADD2.F32 R135, -RZ, R75.H0_H0 ;  /* 0x2000004bff877230 */ /* 0x000fe40000004100 */
[----:B------:R-:W-:-:S05]  /*4350*/  FADD.FTZ R136, -R82, R136 ;  /* 0x0000008852887221 */ /* 0x000fca0000010100 */
[----:B------:R-:W1:Y:S01]  /*4360*/  MUFU.EX2 R151, R151 ;  /* 0x0000009700977308 */ /* 0x000e620000000800 */
[----:B------:R-:W-:Y:S01]  /*4370*/  FADD.FTZ R135, -R82, R135 ;  /* 0x0000008752877221 */ /* 0x000fe20000010100 */
[----:B------:R-:W-:-:S03]  /*4380*/  FMUL.FTZ R136, R99, R136 ;  /* 0x0000008863887220 */ /* 0x000fc60000410000 */
[----:B------:R-:W-:Y:S01]  /*4390*/  FMUL.FTZ R135, R99, R135 ;  /* 0x0000008763877220 */ /* 0x000fe20000410000 */
[----:B------:R-:W-:-:S03]  /*43a0*/  FFMA.FTZ R140, R98, R136, R143 ;  /* 0x00000088628c7223 */ /* 0x000fc6000001008f */
[----:B------:R-:W-:Y:S01]  /*43b0*/  FFMA.FTZ R74, R83, R135, R70 ;  /* 0x00000087534a7223 */ /* 0x000fe20000010046 */
[----:B0-----:R-:W-:Y:S01]  /*43c0*/  FADD.FTZ R165, -R142, 1 ;  /* 0x3f8000008ea57421 */ /* 0x001fe20000010100 */
[----:B------:R-:W-:Y:S02]  /*43d0*/  FMUL.FTZ R145, R140, -1.4426950216293334961 ;  /* 0xbfb8aa3b8c917820 */ /* 0x000fe40000410000 */
[----:B------:R-:W-:Y:S01]  /*43e0*/  FMUL.FTZ R137, R74, -1.4426950216293334961 ;  /* 0xbfb8aa3b4a897820 */ /* 0x000fe20000410000 */
[----:B------:R-:W-:Y:S01]  /*43f0*/  FFMA.FTZ R139, R139, R165, 1 ;  /* 0x3f8000008b8b7423 */ /* 0x000fe200000100a5 */
[----:B-1----:R-:W-:Y:S02]  /*4400*/  FADD.FTZ R151, R151, 1 ;  /* 0x3f80000097977421 */ /* 0x002fe40000010000 */
[----:B------:R-:W0:Y:S01]  /*4410*/  MUFU.EX2 R145, R145 ;  /* 0x0000009100917308 */ /* 0x000e220000000800 */
[----:B------:R-:W-:-:S07]  /*4420*/  FMUL.FTZ R139, R142, R139 ;  /* 0x0000008b8e8b7220 */ /* 0x000fce0000410000 */
[----:B------:R-:W1:Y:S08]  /*4430*/  MUFU.EX2 R137, R137 ;  /* 0x0000008900897308 */ /* 0x000e700000000800 */
[----:B------:R5:W3:Y:S02]  /*4440*/  MUFU.RCP R142, R151 ;  /* 0x00000097008e7308 */ /* 0x000ae40000001000 */
[----:B-----5:R-:W-:-:S02]  /*4450*/  HADD2.F32 R151, -RZ, R76.H0_H0 ;  /* 0x2000004cff977230 */ /* 0x020fc40000004100 */
[----:B------:R-:W-:-:S03]  /*4460*/  HADD2.F32 R76, -RZ, R76.H1_H1 ;  /* 0x3000004cff4c7230 */ /* 0x000fc60000004100 */
[----:B------:R-:W-:Y:S01]  /*4470*/  FMUL.FTZ R134, R151, R134 ;  /* 0x0000008697867220 */ /* 0x000fe20000410000 */
[----:B------:R-:W-:Y:S02]  /*4480*/  HADD2.F32 R151, -RZ, R75.H1_H1 ;  /* 0x3000004bff977230 */ /* 0x000fe40000004100 */
[----:B0-----:R-:W-:Y:S01]  /*4490*/  FADD.FTZ R75, R145, 1 ;  /* 0x3f800000914b7421 */ /* 0x001fe20000010000 */
[----:B------:R-:W-:Y:S02]  /*44a0*/  FMUL.FTZ R138, R76, R138 ;  /* 0x0000008a4c8a7220 */ /* 0x000fe40000410000 */
[----:B------:R-:W-:Y:S01]  /*44b0*/  FADD.FTZ R151, -R82, R151 ;  /* 0x0000009752977221 */ /* 0x000fe20000010100 */
[----:B-1----:R-:W-:Y:S01]  /*44c0*/  FADD.FTZ R145, R137, 1 ;  /* 0x3f80000089917421 */ /* 0x002fe20000010000 */
[----:B---3--:R-:W-:Y:S02]  /*44d0*/  FADD.FTZ R76, -R142, 1 ;  /* 0x3f8000008e4c7421 */ /* 0x008fe40000010100 */
[----:B------:R-:W-:Y:S01]  /*44e0*/  FMUL.FTZ R137, R99, R151 ;  /* 0x0000009763897220 */ /* 0x000fe20000410000 */
[----:B------:R-:W0:Y:S01]  /*44f0*/  MUFU.RCP R75, R75 ;  /* 0x0000004b004b7308 */ /* 0x000e220000001000 */
[----:B------:R-:W-:-:S02]  /*4500*/  FFMA.FTZ R144, R144, R76, 1 ;  /* 0x3f80000090907423 */ /* 0x000fc4000001004c */
[----:B------:R-:W-:-:S04]  /*4510*/  FFMA.FTZ R76, R67, R137, R69 ;  /* 0x00000089434c7223 */ /* 0x000fc80000010045 */
[----:B------:R-:W-:Y:S01]  /*4520*/  FMUL.FTZ R151, R76, -1.4426950216293334961 ;  /* 0xbfb8aa3b4c977820 */ /* 0x000fe20000410000 */
[----:B------:R-:W1:Y:S01]  /*4530*/  MUFU.RCP R145, R145 ;  /* 0x0000009100917308 */ /* 0x000e620000001000 */
[----:B------:R-:W-:Y:S01]  /*4540*/  STL [R1+0x8], R72 ;  /* 0x0000084801007387 */ /* 0x000fe20000100800 */
[----:B------:R-:W-:-:S06]  /*4550*/  HADD2.F32 R165, -RZ, R77.H1_H1 ;  /* 0x3000004dffa57230 */ /* 0x000fcc0000004100 */
[----:B------:R-:W3:Y:S01]  /*4560*/  MUFU.EX2 R151, R151 ;  /* 0x0000009700977308 */ /* 0x000ee20000000800 */
[----:B------:R5:W-:Y:S02]  /*4570*/  STL [R1], R71 ;  /* 0x0000004701007387 */ /* 0x000be40000100800 */
[----:B-----5:R-:W-:Y:S02]  /*4580*/  HADD2.F32 R71, -RZ, R77.H0_H0 ;  /* 0x2000004dff477230 */ /* 0x020fe40000004100 */
[----:B0-----:R-:W-:-:S04]  /*4590*/  FADD.FTZ R77, -R75, 1 ;  /* 0x3f8000004b4d7421 */ /* 0x001fc80000010100 */
[----:B------:R-:W-:Y:S01]  /*45a0*/  FFMA.FTZ R77, R140, R77, 1 ;  /* 0x3f8000008c4d7423 */ /* 0x000fe2000001004d */
[----:B------:R-:W-:-:S03]  /*45b0*/  FMUL.FTZ R140, R71, R164 ;  /* 0x000000a4478c7220 */ /* 0x000fc60000410000 */
[----:B------:R-:W-:Y:S01]  /*45c0*/  FMUL.FTZ R71, R75, R77 ;  /* 0x0000004d4b477220 */ /* 0x000fe20000410000 */
[----:B-1----:R-:W-:Y:S01]  /*45d0*/  FADD.FTZ R75, -R145, 1 ;  /* 0x3f800000914b7421 */ /* 0x002fe20000010100 */
[----:B---3--:R-:W-:Y:S01]  /*45e0*/  FADD.FTZ R151, R151, 1 ;  /* 0x3f80000097977421 */ /* 0x008fe20000010000 */
[----:B------:R-:W-:Y:S02]  /*45f0*/  FMUL.FTZ R139, R165, R139 ;  /* 0x0000008ba58b7220 */ /* 0x000fe40000410000 */
[----:B------:R-:W-:Y:S01]  /*4600*/  FFMA.FTZ R75, R74, R75, 1 ;  /* 0x3f8000004a4b7423 */ /* 0x000fe2000001004b */
[--C-:B--2---:R-:W-:Y:S01]  /*4610*/  HADD2.F32 R74, -RZ, R80.reuse.H0_H0 ;  /* 0x20000050ff4a7230 */ /* 0x104fe20000004100 */
[----:B------:R-:W0:Y:S01]  /*4620*/  MUFU.RCP R165, R151 ;  /* 0x0000009700a57308 */ /* 0x000e220000001000 */
[----:B------:R-:W-:Y:S01]  /*4630*/  MOV R164, R70 ;  /* 0x0000004600a47202 */ /* 0x000fe20000000f00 */
[----:B------:R-:W-:Y:S01]  /*4640*/  FMUL.FTZ R70, R142, R144 ;  /* 0x000000908e467220 */ /* 0x000fe20000410000 */
[----:B------:R-:W-:-:S02]  /*4650*/  HADD2.F32 R142, -RZ, R80.H1_H1 ;  /* 0x30000050ff8e7230 */ /* 0x000fc40000004100 */
[----:B------:R-:W-:Y:S01]  /*4660*/  FADD.FTZ R80, -R82, R74 ;  /* 0x0000004a52507221 */ /* 0x000fe20000010100 */
[----:B------:R-:W-:-:S03]  /*4670*/  HADD2.F32 R77, -RZ, R81.H0_H0 ;  /* 0x20000051ff4d7230 */ /* 0x000fc60000004100 */
[C---:B------:R-:W-:Y:S01]  /*4680*/  FMUL.FTZ R80, R99.reuse, R80 ;  /* 0x0000005063507220 */ /* 0x040fe20000410000 */
[----:B------:R-:W-:Y:S01]  /*4690*/  FADD.FTZ R142, -R82, R142 ;  /* 0x0000008e528e7221 */ /* 0x000fe20000010100 */
[----:B------:R-:W-:Y:S02]  /*46a0*/  HADD2.F32 R81, -RZ, R81.H1_H1 ;  /* 0x30000051ff517230 */ /* 0x000fe40000004100 */
[----:B------:R-:W-:Y:S01]  /*46b0*/  FFMA.FTZ R74, R2, R80, R141 ;  /* 0x00000050024a7223 */ /* 0x000fe2000001008d */
[----:B------:R-:W-:Y:S01]  /*46c0*/  FMUL.FTZ R142, R99, R142 ;  /* 0x0000008e638e7220 */ /* 0x000fe20000410000 */
[C---:B------:R-:W-:Y:S01]  /*46d0*/  FADD.FTZ R77, -R82.reuse, R77 ;  /* 0x0000004d524d7221 */ /* 0x040fe20000010100 */
[----:B------:R-:W-:Y:S01]  /*46e0*/  FADD.FTZ R82, -R82, R81 ;  /* 0x0000005152527221 */ /* 0x000fe20000010100 */
[----:B------:R-:W-:Y:S01]  /*46f0*/  FMUL.FTZ R72, R145, R75 ;  /* 0x0000004b91487220 */ /* 0x000fe20000410000 */
[----:B------:R-:W-:Y:S01]  /*4700*/  FMUL.FTZ R81, R74, -1.4426950216293334961 ;  /* 0xbfb8aa3b4a517820 */ /* 0x000fe20000410000 */
[----:B0-----:R-:W-:Y:S01]  /*4710*/  FADD.FTZ R144, -R165, 1 ;  /* 0x3f800000a5907421 */ /* 0x001fe20000010100 */
[----:B------:R-:W-:Y:S01]  /*4720*/  FFMA.FTZ R75, R98, R142, R143 ;  /* 0x0000008e624b7223 */ /* 0x000fe2000001008f */
[----:B------:R-:W-:-:S02]  /*4730*/  FMUL.FTZ R141, R99, R77 ;  /* 0x0000004d638d7220 */ /* 0x000fc40000410000 */
[----:B------:R-:W-:Y:S01]  /*4740*/  FFMA.FTZ R144, R76, R144, 1 ;  /* 0x3f8000004c907423 */ /* 0x000fe20000010090 */
[----:B------:R-:W-:Y:S01]  /*4750*/  FMUL.FTZ R143, R75, -1.4426950216293334961 ;  /* 0xbfb8aa3b4b8f7820 */ /* 0x000fe20000410000 */
[----:B------:R-:W0:Y:S01]  /*4760*/  MUFU.EX2 R81, R81 ;  /* 0x0000005100517308 */ /* 0x000e220000000800 */
[----:B------:R-:W-:Y:S01]  /*4770*/  FFMA.FTZ R76, R83, R141, R164 ;  /* 0x0000008d534c7223 */ /* 0x000fe200000100a4 */
[----:B------:R-:W-:-:S03]  /*4780*/  FMUL.FTZ R82, R99, R82 ;  /* 0x0000005263527220 */ /* 0x000fc60000410000 */
[----:B------:R-:W-:Y:S01]  /*4790*/  FMUL.FTZ R164, R76, -1.4426950216293334961 ;  /* 0xbfb8aa3b4ca47820 */ /* 0x000fe20000410000 */
[----:B------:R-:W-:Y:S02]  /*47a0*/  FFMA.FTZ R77, R67, R82, R69 ;  /* 0x00000052434d7223 */ /* 0x000fe40000010045 */
[----:B------:R-:W1:Y:S01]  /*47b0*/  MUFU.EX2 R143, R143 ;  /* 0x0000008f008f7308 */ /* 0x000e620000000800 */
[----:B------:R-:W-:Y:S01]  /*47c0*/  FMUL.FTZ R165, R165, R144 ;  /* 0x00000090a5a57220 */ /* 0x000fe20000410000 */
[----:B------:R-:W-:Y:S01]  /*47d0*/  FMUL.FTZ R144, R77, -1.4426950216293334961 ;  /* 0xbfb8aa3b4d907820 */ /* 0x000fe20000410000 */
[--C-:B------:R-:W-:Y:S01]  /*47e0*/  HADD2.F32 R151, -RZ, R84.reuse.H0_H0 ;  /* 0x20000054ff977230 */ /* 0x100fe20000004100 */
[----:B------:R-:W2:Y:S04]  /*47f0*/  LDL.LU R69, [R1+0x70] ;  /* 0x0000700001457983 */ /* 0x000ea80000300800 */
[----:B------:R-:W3:Y:S01]  /*4800*/  MUFU.EX2 R164, R164 ;  /* 0x000000a400a47308 */ /* 0x000ee20000000800 */
[----:B0-----:R-:W-:Y:S01]  /*4810*/  FADD.FTZ R145, R81, 1 ;  /* 0x3f80000051917421 */ /* 0x001fe20000010000 */
[----:B------:R-:W-:-:S06]  /*4820*/  HADD2.F32 R84, -RZ, R84.H1_H1 ;  /* 0x30000054ff547230 */ /* 0x000fcc0000004100 */
[----:B------:R-:W0:Y:S01]  /*4830*/  MUFU.EX2 R144, R144 ;  /* 0x0000009000907308 */ /* 0x000e220000000800 */
[----:B------:R-:W-:Y:S01]  /*4840*/  FMUL.FTZ R81, R151, R70 ;  /* 0x0000004697517220 */ /* 0x000fe20000410000 */
[----:B-1----:R-:W-:Y:S01]  /*4850*/  FADD.FTZ R151, R143, 1 ;  /* 0x3f8000008f977421 */ /* 0x002fe20000010000 */
[----:B------:R-:W-:Y:S01]  /*4860*/  FMUL.FTZ R143, R84, R71 ;  /* 0x00000047548f7220 */ /* 0x000fe20000410000 */
[--C-:B------:R-:W-:Y:S01]  /*4870*/  HADD2.F32 R84, -RZ, R85.reuse.H0_H0 ;  /* 0x20000055ff547230 */ /* 0x100fe20000004100 */
[----:B------:R-:W5:Y:S03]  /*4880*/  LDL.LU R70, [R1+0x6c] ;  /* 0x00006c0001467983 */ /* 0x000f660000300800 */
[----:B------:R-:W1:Y:S01]  /*4890*/  MUFU.RCP R145, R145 ;  /* 0x0000009100917308 */ /* 0x000e620000001000 */
[----:B---3--:R-:W-:Y:S01]  /*48a0*/  FADD.FTZ R164, R164, 1 ;  /* 0x3f800000a4a47421 */ /* 0x008fe20000010000 */
[----:B------:R-:W-:Y:S01]  /*48b0*/  FMUL.FTZ R84, R84, R72 ;  /* 0x0000004854547220 */ /* 0x000fe20000410000 */
[----:B------:R-:W-:Y:S01]  /*48c0*/  HADD2.F32 R72, -RZ, R85.H1_H1 ;  /* 0x30000055ff487230 */ /* 0x000fe20000004100 */
[----:B------:R-:W3:Y:S04]  /*48d0*/  LDL.LU R71, [R1+0x68] ;  /* 0x0000680001477983 */ /* 0x000ee80000300800 */
[----:B------:R-:W4:Y:S01]  /*48e0*/  MUFU.RCP R151, R151 ;  /* 0x0000009700977308 */ /* 0x000f220000001000 */
[----:B0-----:R-:W-:Y:S01]  /*48f0*/  FADD.FTZ R85, R144, 1 ;  /* 0x3f80000090557421 */ /* 0x001fe20000010000 */
[----:B------:R-:W-:-:S02]  /*4900*/  FMUL.FTZ R144, R72, R165 ;  /* 0x000000a548907220 */ /* 0x000fc40000410000 */
[----:B------:R-:W3:Y:S04]  /*4910*/  LDL.LU R72, [R1+0x64] ;  /* 0x0000640001487983 */ /* 0x000ee80000300800 */
[----:B------:R-:W0:Y:S01]  /*4920*/  MUFU.RCP R164, R164 ;  /* 0x000000a400a47308 */ /* 0x000e220000001000 */
[----:B-1----:R-:W-:-:S07]  /*4930*/  FADD.FTZ R165, -R145, 1 ;  /* 0x3f80000091a57421 */ /* 0x002fce0000010100 */
[----:B------:R-:W1:Y:S01]  /*4940*/  MUFU.RCP R85, R85 ;  /* 0x0000005500557308 */ /* 0x000e620000001000 */
[----:B------:R-:W-:Y:S01]  /*4950*/  FFMA.FTZ R165, R74, R165, 1 ;  /* 0x3f8000004aa57423 */ /* 0x000fe200000100a5 */
[----:B----4-:R-:W-:-:S04]  /*4960*/  FADD.FTZ R74, -R151, 1 ;  /* 0x3f800000974a7421 */ /* 0x010fc80000010100 */
[----:B------:R-:W-:Y:S01]  /*4970*/  FFMA.FTZ R74, R75, R74, 1 ;  /* 0x3f8000004b4a7423 */ /* 0x000fe2000001004a */
[----:B0-----:R-:W-:-:S04]  /*4980*/  FADD.FTZ R75, -R164, 1 ;  /* 0x3f800000a44b7421 */ /* 0x001fc80000010100 */
[----:B------:R-:W-:Y:S01]  /*4990*/  FFMA.FTZ R75, R76, R75, 1 ;  /* 0x3f8000004c4b7423 */ /* 0x000fe2000001004b */
[----:B-1----:R-:W-:-:S03]  /*49a0*/  FADD.FTZ R76, -R85, 1 ;  /* 0x3f800000554c7421 */ /* 0x002fc60000010100 */
[----:B------:R-:W-:Y:S01]  /*49b0*/  FMUL.FTZ R75, R164, R75 ;  /* 0x0000004ba44b7220 */ /* 0x000fe20000410000 */
[----:B------:R-:W-:Y:S01]  /*49c0*/  FFMA.FTZ R76, R77, R76, 1 ;  /* 0x3f8000004d4c7423 */ /* 0x000fe2000001004c */
[--C-:B------:R-:W-:Y:S02]  /*49d0*/  HADD2.F32 R77, -RZ, R87.reuse.H0_H0 ;  /* 0x20000057ff4d7230 */ /* 0x100fe40000004100 */
[----:B------:R-:W-:Y:S01]  /*49e0*/  FMUL.FTZ R165, R145, R165 ;  /* 0x000000a591a57220 */ /* 0x000fe20000410000 */
[----:B------:R-:W-:Y:S01]  /*49f0*/  FMUL.FTZ R76, R85, R76 ;  /* 0x0000004c554c7220 */ /* 0x000fe20000410000 */
[--C-:B------:R-:W-:Y:S02]  /*4a00*/  HADD2.F32 R85, -RZ, R86.reuse.H0_H0 ;  /* 0x20000056ff557230 */ /* 0x100fe40000004100 */
[----:B------:R-:W-:Y:S01]  /*4a10*/  FMUL.FTZ R74, R151, R74 ;  /* 0x0000004a974a7220 */ /* 0x000fe20000410000 */
[----:B------:R-:W-:Y:S02]  /*4a20*/  HADD2.F32 R86, -RZ, R86.H1_H1 ;  /* 0x30000056ff567230 */ /* 0x000fe40000004100 */
[----:B------:R-:W-:-:S02]  /*4a30*/  HADD2.F32 R145, -RZ, R87.H1_H1 ;  /* 0x30000057ff917230 */ /* 0x000fc40000004100 */
[----:B------:R-:W-:Y:S01]  /*4a40*/  FMUL.FTZ R87, R77, R75 ;  /* 0x0000004b4d577220 */ /* 0x000fe20000410000 */
[----:B------:R-:W-:Y:S01]  /*4a50*/  FMUL.FTZ R75, R2, R39 ;  /* 0x00000027024b7220 */ /* 0x000fe20000410000 */
[----:B------:R-:W-:Y:S01]  /*4a60*/  FMUL.FTZ R86, R86, R74 ;  /* 0x0000004a56567220 */ /* 0x000fe20000410000 */
[----:B------:R-:W-:Y:S02]  /*4a70*/  FMUL.FTZ R74, R98, R38 ;  /* 0x00000026624a7220 */ /* 0x000fe40000410000 */
[----:B------:R-:W-:Y:S01]  /*4a80*/  FFMA.FTZ R75, R0, R75, RZ ;  /* 0x0000004b004b7223 */ /* 0x000fe200000100ff */
[----:B------:R-:W-:Y:S01]  /*4a90*/  FMUL.FTZ R145, R145, R76 ;  /* 0x0000004c91917220 */ /* 0x000fe20000410000 */
[----:B------:R-:W-:Y:S02]  /*4aa0*/  FMUL.FTZ R76, R83, R37 ;  /* 0x00000025534c7220 */ /* 0x000fe40000410000 */
[----:B------:R-:W-:-:S04]  /*4ab0*/  FFMA.FTZ R75, R66, R74, R75 ;  /* 0x0000004a424b7223 */ /* 0x000fc8000001004b */
[----:B------:R-:W-:Y:S01]  /*4ac0*/  FFMA.FTZ R75, R65, R76, R75 ;  /* 0x0000004c414b7223 */ /* 0x000fe2000001004b */
[----:B------:R-:W-:-:S04]  /*4ad0*/  FMUL.FTZ R76, R67, R36 ;  /* 0x00000024434c7220 */ /* 0x000fc80000410000 */
        /* <DEDUP_REMOVED lines=17> */
[C---:B------:R-:W-:Y:S01]  /*4bf0*/  FMUL.FTZ R76, R2.reuse, R24 ;  /* 0x00000018024c7220 */ /* 0x040fe20000410000 */
[----:B------:R-:W-:-:S03]  /*4c00*/  FFMA.FTZ R74, R2, R39, RZ ;  /* 0x00000027024a7223 */ /* 0x000fc600000100ff */
[----:B------:R-:W-:Y:S01]  /*4c10*/  FFMA.FTZ R75, R55, R76, R75 ;  /* 0x0000004c374b7223 */ /* 0x000fe2000001004b */
[C---:B------:R-:W-:Y:S01]  /*4c20*/  FMUL.FTZ R76, R98.reuse, R21 ;  /* 0x00000015624c7220 */ /* 0x040fe20000410000 */
[----:B------:R-:W-:-:S03]  /*4c30*/  FFMA.FTZ R74, R98, R38, R74 ;  /* 0x00000026624a7223 */ /* 0x000fc6000001004a */
        /* <DEDUP_REMOVED lines=16> */
[C---:B------:R-:W-:Y:S01]  /*4d40*/  FFMA.FTZ R74, R67.reuse, R31, R74 ;  /* 0x0000001f434a7223 */ /* 0x040fe2000001004a */
[----:B------:R-:W-:-:S03]  /*4d50*/  FMUL.FTZ R76, R67, R11 ;  /* 0x0000000b434c7220 */ /* 0x000fc60000410000 */
[----:B------:R-:W-:Y:S01]  /*4d60*/  FFMA.FTZ R74, R2, R29, R74 ;  /* 0x0000001d024a7223 */ /* 0x000fe2000001004a */
[----:B------:R-:W-:Y:S01]  /*4d70*/  FFMA.FTZ R75, R48, R76, R75 ;  /* 0x0000004c304b7223 */ /* 0x000fe2000001004b */
[----:B------:R-:W-:Y:S02]  /*4d80*/  FMUL.FTZ R76, R2, R10 ;  /* 0x0000000a024c7220 */ /* 0x000fe40000410000 */
[C---:B------:R-:W-:Y:S02]  /*4d90*/  FFMA.FTZ R74, R98.reuse, R27, R74 ;  /* 0x0000001b624a7223 */ /* 0x040fe4000001004a */
        /* <DEDUP_REMOVED lines=37> */
[C---:B------:R-:W-:Y:S02]  /*4ff0*/  FMUL.FTZ R76, R2.reuse, R111 ;  /* 0x0000006f024c7220 */ /* 0x040fe40000410000 */
[----:B------:R-:W-:Y:S02]  /*5000*/  FFMA.FTZ R74, R2, R3, R74 ;  /* 0x00000003024a7223 */ /* 0x000fe4000001004a */
        /* <DEDUP_REMOVED lines=61> */
[C---:B------:R-:W-:Y:S01]  /*53e0*/  FFMA.FTZ R74, R2.reuse, R96, R74 ;  /* 0x00000060024a7223 */ /* 0x040fe2000001004a */
        /* <DEDUP_REMOVED lines=21> */
[----:B------:R-:W-:Y:S01]  /*5540*/  FFMA.FTZ R74, R2, R81, R74 ;  /* 0x00000051024a7223 */ /* 0x000fe2000001004a */
[----:B------:R-:W-:Y:S02]  /*5550*/  FMUL.FTZ R85, R85, R165 ;  /* 0x000000a555557220 */ /* 0x000fe40000410000 */
[----:B------:R-:W-:Y:S01]  /*5560*/  FFMA.FTZ R75, R135, R76, R75 ;  /* 0x0000004c874b7223 */ /* 0x000fe2000001004b */
[----:B------:R-:W-:Y:S01]  /*5570*/  FFMA.FTZ R74, R98, R143, R74 ;  /* 0x0000008f624a7223 */ /* 0x000fe2000001004a */
[----:B------:R-:W-:-:S03]  /*5580*/  FMUL.FTZ R76, R67, R144 ;  /* 0x00000090434c7220 */ /* 0x000fc60000410000 */
[----:B------:R-:W-:Y:S01]  /*5590*/  FFMA.FTZ R74, R83, R84, R74 ;  /* 0x00000054534a7223 */ /* 0x000fe2000001004a */
[----:B------:R-:W-:Y:S01]  /*55a0*/  FFMA.FTZ R75, R137, R76, R75 ;  /* 0x0000004c894b7223 */ /* 0x000fe2000001004b */
[-C--:B------:R-:W-:Y:S02]  /*55b0*/  FMUL.FTZ R76, R2, R85.reuse ;  /* 0x00000055024c7220 */ /* 0x080fe40000410000 */
        /* <DEDUP_REMOVED lines=11> */
[----:B------:R-:W-:-:S05]  /*5670*/  FFMA.FTZ R75, R82, R76, R75 ;  /* 0x0000004c524b7223 */ /* 0x000fca000001004b */
[----:B------:R0:W-:Y:S04]  /*5680*/  STS.64 [R73], R74 ;  /* 0x0000004a49007388 */ /* 0x0001e80000000a00 */
[----:B0-----:R-:W4:Y:S01]  /*5690*/  LDL.LU R73, [R1+0x60] ;  /* 0x0000600001497983 */ /* 0x001f220000300800 */
[----:B------:R-:W-:Y:S01]  /*56a0*/  FFMA.FTZ R92, R0, R39, R92 ;  /* 0x00000027005c7223 */ /* 0x000fe2000001005c */
[----:B------:R-:W-:Y:S01]  /*56b0*/  FADD.FTZ R93, R39, R93 ;  /* 0x0000005d275d7221 */ /* 0x000fe20000010000 */
[----:B------:R-:W-:Y:S01]  /*56c0*/  FFMA.FTZ R68, R66, R38, R68 ;  /* 0x0000002642447223 */ /* 0x000fe20000010044 */
[----:B--2---:R-:W-:Y:S01]  /*56d0*/  FADD.FTZ R69, R38, R69 ;  /* 0x0000004526457221 */ /* 0x004fe20000010000 */
[----:B-----5:R-:W-:Y:S01]  /*56e0*/  FFMA.FTZ R70, R65, R37, R70 ;  /* 0x0000002541467223 */ /* 0x020fe20000010046 */
[----:B---3--:R-:W-:Y:S01]  /*56f0*/  FADD.FTZ R71, R37, R71 ;  /* 0x0000004725477221 */ /* 0x008fe20000010000 */
[----:B------:R-:W-:Y:S01]  /*5700*/  FFMA.FTZ R72, R64, R36, R72 ;  /* 0x0000002440487223 */ /* 0x000fe20000010048 */
[----:B------:R-:W-:Y:S01]  /*5710*/  FFMA.FTZ R92, R63, R34, R92 ;  /* 0x000000223f5c7223 */ /* 0x000fe2000001005c */
[----:B------:R-:W-:Y:S01]  /*5720*/  FADD.FTZ R93, R93, R34 ;  /* 0x000000225d5d7221 */ /* 0x000fe20000010000 */
[----:B------:R-:W-:Y:S01]  /*5730*/  FFMA.FTZ R68, R62, R33, R68 ;  /* 0x000000213e447223 */ /* 0x000fe20000010044 */
[----:B------:R-:W-:Y:S01]  /*5740*/  FADD.FTZ R69, R69, R33 ;  /* 0x0000002145457221 */ /* 0x000fe20000010000 */
[----:B------:R-:W-:Y:S01]  /*5750*/  FFMA.FTZ R70, R61, R32, R70 ;  /* 0x000000203d467223 */ /* 0x000fe20000010046 */
        /* <DEDUP_REMOVED lines=37> */
[----:B------:R-:W0:Y:S01]  /*59b0*/  S2R R151, SR_TID.X ;  /* 0x0000000000977919 */ /* 0x000e220000002100 */
[----:B------:R-:W-:Y:S01]  /*59c0*/  FFMA.FTZ R92, R35, R105, R92 ;  /* 0x00000069235c7223 */ /* 0x000fe2000001005c */
[----:B------:R-:W-:Y:S01]  /*59d0*/  FADD.FTZ R93, R93, R105 ;  /* 0x000000695d5d7221 */ /* 0x000fe20000010000 */
[----:B------:R-:W-:Y:S01]  /*59e0*/  FFMA.FTZ R68, R30, R108, R68 ;  /* 0x0000006c1e447223 */ /* 0x000fe20000010044 */
[----:B------:R-:W-:Y:S01]  /*59f0*/  FADD.FTZ R69, R69, R108 ;  /* 0x0000006c45457221 */ /* 0x000fe20000010000 */
[----:B------:R-:W-:Y:S01]  /*5a00*/  FFMA.FTZ R70, R28, R107, R70 ;  /* 0x0000006b1c467223 */ /* 0x000fe20000010046 */
[----:B------:R-:W-:Y:S01]  /*5a10*/  FADD.FTZ R71, R71, R107 ;  /* 0x0000006b47477221 */ /* 0x000fe20000010000 */
[----:B------:R-:W-:Y:S01]  /*5a20*/  FFMA.FTZ R72, R23, R109, R72 ;  /* 0x0000006d17487223 */ /* 0x000fe20000010048 */
[----:B------:R-:W-:Y:S01]  /*5a30*/  UIADD3 UR15, UP0, UR10, 0x24, URZ ;  /* 0x000000240a0f7890 */ /* 0x000fe2000ff1e03f */
[----:B------:R-:W-:Y:S01]  /*5a40*/  FFMA.FTZ R92, R22, R111, R92 ;  /* 0x0000006f165c7223 */ /* 0x000fe2000001005c */
[----:B------:R-:W-:Y:S01]  /*5a50*/  FADD.FTZ R93, R93, R111 ;  /* 0x0000006f5d5d7221 */ /* 0x000fe20000010000 */
[----:B------:R-:W-:Y:S01]  /*5a60*/  FFMA.FTZ R68, R20, R114, R68 ;  /* 0x0000007214447223 */ /* 0x000fe20000010044 */
[----:B------:R-:W-:Y:S01]  /*5a70*/  FADD.FTZ R69, R69, R114 ;  /* 0x0000007245457221 */ /* 0x000fe20000010000 */
[----:B------:R-:W-:Y:S01]  /*5a80*/  FFMA.FTZ R70, R17, R113, R70 ;  /* 0x0000007111467223 */ /* 0x000fe20000010046 */
[----:B------:R-:W-:Y:S01]  /*5a90*/  FADD.FTZ R71, R71, R113 ;  /* 0x0000007147477221 */ /* 0x000fe20000010000 */
[----:B------:R-:W-:Y:S01]  /*5aa0*/  FFMA.FTZ R72, R16, R112, R72 ;  /* 0x0000007010487223 */ /* 0x000fe20000010048 */
[----:B------:R-:W-:Y:S01]  /*5ab0*/  UIADD3.X UR16, URZ, UR5, URZ, UP0, !UPT ;  /* 0x000000053f107290 */ /* 0x000fe200087fe43f */
[----:B------:R-:W-:Y:S01]  /*5ac0*/  FFMA.FTZ R92, R13, R117, R92 ;  /* 0x000000750d5c7223 */ /* 0x000fe2000001005c */
[----:B------:R-:W-:Y:S01]  /*5ad0*/  UISETP.GE.U32.AND UP0, UPT, UR15, UR21, UPT ;  /* 0x000000150f00728c */ /* 0x000fe2000bf06070 */
[----:B------:R-:W-:Y:S01]  /*5ae0*/  FADD.FTZ R93, R93, R117 ;  /* 0x000000755d5d7221 */ /* 0x000fe20000010000 */
[----:B------:R-:W-:Y:S01]  /*5af0*/  FFMA.FTZ R68, R8, R116, R68 ;  /* 0x0000007408447223 */ /* 0x000fe20000010044 */
[----:B------:R-:W-:Y:S01]  /*5b00*/  FADD.FTZ R69, R69, R116 ;  /* 0x0000007445457221 */ /* 0x000fe20000010000 */
[----:B------:R-:W-:Y:S01]  /*5b10*/  FFMA.FTZ R70, R6, R120, R70 ;  /* 0x0000007806467223 */ /* 0x000fe20000010046 */
[----:B------:R-:W-:Y:S01]  /*5b20*/  FADD.FTZ R71, R71, R120 ;  /* 0x0000007847477221 */ /* 0x000fe20000010000 */
[----:B------:R-:W-:Y:S01]  /*5b30*/  FFMA.FTZ R72, R4, R119, R72 ;  /* 0x0000007704487223 */ /* 0x000fe20000010048 */
[----:B------:R-:W-:Y:S01]  /*5b40*/  UISETP.GE.AND.EX UP0, UPT, UR16, UR11, UPT, UP0 ;  /* 0x0000000b1000728c */ /* 0x000fe2000bf06300 */
        /* <DEDUP_REMOVED lines=14> */
[----:B------:R-:W-:Y:S01]  /*5c30*/  PLOP3.LUT P1, PT, PT, PT, UP0, 0x80, 0x0 ;  /* 0x000000000000781c */ /* 0x000fe20003f2f008 */
        /* <DEDUP_REMOVED lines=21> */
[----:B0-----:R-:W-:Y:S01]  /*5d90*/  ISETP.GT.U32.AND P0, PT, R151, 0x1f, PT ;  /* 0x0000001f9700780c */ /* 0x001fe20003f04070 */
[----:B------:R-:W-:Y:S01]  /*5da0*/  FFMA.FTZ R92, R80, R85, R92 ;  /* 0x00000055505c7223 */ /* 0x000fe2000001005c */
[----:B------:R-:W-:Y:S01]  /*5db0*/  FADD.FTZ R93, R93, R85 ;  /* 0x000000555d5d7221 */ /* 0x000fe20000010000 */
[----:B------:R-:W-:Y:S01]  /*5dc0*/  FFMA.FTZ R68, R142, R86, R68 ;  /* 0x000000568e447223 */ /* 0x000fe20000010044 */
[----:B------:R-:W-:Y:S01]  /*5dd0*/  FADD.FTZ R69, R69, R86 ;  /* 0x0000005645457221 */ /* 0x000fe20000010000 */
[----:B------:R-:W-:Y:S01]  /*5de0*/  FFMA.FTZ R70, R141, R87, R70 ;  /* 0x000000578d467223 */ /* 0x000fe20000010046 */
[----:B------:R-:W-:Y:S01]  /*5df0*/  FADD.FTZ R71, R71, R87 ;  /* 0x0000005747477221 */ /* 0x000fe20000010000 */
[----:B------:R-:W-:Y:S01]  /*5e00*/  FFMA.FTZ R72, R82, R145, R72 ;  /* 0x0000009152487223 */ /* 0x000fe20000010048 */
[----:B----4-:R-:W-:-:S04]  /*5e10*/  FADD.FTZ R73, R36, R73 ;  /* 0x0000004924497221 */ /* 0x010fc80000010000 */
[----:B------:R-:W-:-:S04]  /*5e20*/  FADD.FTZ R73, R73, R31 ;  /* 0x0000001f49497221 */ /* 0x000fc80000010000 */
        /* <DEDUP_REMOVED lines=13> */
[----:B------:R-:W-:Y:S01]  /*5f00*/  FADD.FTZ R73, R73, R145 ;  /* 0x0000009149497221 */ /* 0x000fe20000010000 */
[----:B------:R-:W-:Y:S06]  /*5f10*/  BAR.SYNC.DEFER_BLOCKING 0x0 ;  /* 0x0000000000007b1d */ /* 0x000fec0000010000 */
[----:B------:R-:W-:Y:S05]  /*5f20*/  @!P1 BRA `(.L_x_2077) ;  /* 0x0000000000bc9947 */ /* 0x000fea0003800000 */
[----:B------:R0:W-:Y:S01]  /*5f30*/  STL [R1+0x64], R2 ;  /* 0x0000640201007387 */ /* 0x0001e20000100800 */
[----:B------:R-:W-:-:S03]  /*5f40*/  SHF.L.U32 R151, R151, 0x1, RZ ;  /* 0x0000000197977819 */ /* 0x000fc600000006ff */
[----:B------:R1:W-:Y:S01]  /*5f50*/  STL [R1+0x60], R0 ;  /* 0x0000600001007387 */ /* 0x0003e20000100800 */
[----:B0-----:R-:W0:Y:S01]  /*5f60*/  S2R R2, SR_TID.X ;  /* 0x0000000000027919 */ /* 0x001e220000002100 */
[----:B------:R-:W-:Y:S02]  /*5f70*/  LOP3.LUT R74, R151, 0x18, RZ, 0xc0, !PT ;  /* 0x00000018974a7812 */ /* 0x000fe400078ec0ff */
[----:B-1----:R-:W2:Y:S04]  /*5f80*/  LDL R0, [R1+0x5c] ;  /* 0x00005c0001007983 */ /* 0x002ea80000100800 */
[----:B------:R-:W3:Y:S04]  /*5f90*/  LDL R76, [R1+0x50] ;  /* 0x00005000014c7983 */ /* 0x000ee80000100800 */
[----:B------:R-:W4:Y:S04]  /*5fa0*/  LDL R77, [R1+0x54] ;  /* 0x00005400014d7983 */ /* 0x000f280000100800 */
[----:B------:R-:W4:Y:S04]  /*5fb0*/  LDL R75, [R1+0x4c] ;  /* 0x00004c00014b7983 */ /* 0x000f280000100800 */
[----:B------:R-:W4:Y:S01]  /*5fc0*/  LDL R165, [R1+0x48] ;  /* 0x0000480001a57983 */ /* 0x000f220000100800 */
[----:B0-----:R-:W-:-:S02]  /*5fd0*/  LEA R164, R2, UR12, 0x5 ;  /* 0x0000000c02a47c11 */ /* 0x001fc4000f8e28ff */
[----:B------:R-:W-:Y:S02]  /*5fe0*/  SHF.R.S32.HI R151, RZ, 0x1f, R2 ;  /* 0x0000001fff977819 */ /* 0x000fe40000011402 */
[----:B------:R-:W-:Y:S02]  /*5ff0*/  IADD3 R74, R164, R74, RZ ;  /* 0x0000004aa44a7210 */ /* 0x000fe40007ffe0ff */
[----:B------:R-:W-:Y:S02]  /*6000*/  LEA.HI R151, R151, R2, RZ, 0x2 ;  /* 0x0000000297977211 */ /* 0x000fe400078f10ff */
[----:B------:R0:W5:Y:S02]  /*6010*/  LDL.LU R2, [R1+0x64] ;  /* 0x0000640001027983 */ /* 0x0001640000300800 */
[----:B------:R-:W-:Y:S02]  /*6020*/  SHF.R.S32.HI R151, RZ, 0x2, R151 ;  /* 0x00000002ff977819 */ /* 0x000fe40000011497 */
[----:B------:R1:W-:Y:S04]  /*6030*/  STS.64 [R74], R92 ;  /* 0x0000005c4a007388 */ /* 0x0003e80000000a00 */
[----:B------:R-:W4:Y:S04]  /*6040*/  LDL R164, [R1+0x44] ;  /* 0x0000440001a47983 */ /* 0x000f280000100800 */
[----:B-1----:R-:W4:Y:S01]  /*6050*/  LDL R74, [R1+0x58] ;  /* 0x00005800014a7983 */ /* 0x002f220000100800 */
[----:B------:R-:W-:-:S03]  /*6060*/  LEA R151, R151, UR12, 0x5 ;  /* 0x0000000c97977c11 */ /* 0x000fc6000f8e28ff */
[----:B--2---:R1:W-:Y:S01]  /*6070*/  STS.64 [R0], R68 ;  /* 0x0000004400007388 */ /* 0x0043e20000000a00 */
[----:B---3--:R-:W-:-:S03]  /*6080*/  LEA R76, R76, R151, 0x3 ;  /* 0x000000974c4c7211 */ /* 0x008fc600078e18ff */
[----:B-1----:R0:W5:Y:S04]  /*6090*/  LDL.LU R0, [R1+0x60] ;  /* 0x0000600001007983 */ /* 0x0021680000300800 */
[----:B----4-:R1:W-:Y:S04]  /*60a0*/  STS.64 [R74], R70 ;  /* 0x000000464a007388 */ /* 0x0103e80000000a00 */
[----:B------:R-:W-:Y:S01]  /*60b0*/  STS.64 [R77], R72 ;  /* 0x000000484d007388 */ /* 0x000fe20000000a00 */
[----:B------:R-:W-:Y:S01]  /*60c0*/  BAR.SYNC.DEFER_BLOCKING 0x0 ;  /* 0x0000000000007b1d */ /* 0x000fe20000010000 */
[----:B-1----:R-:W-:-:S05]  /*60d0*/  LEA R74, R75, R151, 0x3 ;  /* 0x000000974b4a7211 */ /* 0x002fca00078e18ff */
[----:B------:R-:W1:Y:S04]  /*60e0*/  LDS.64 R76, [R76] ;  /* 0x000000004c4c7984 */ /* 0x000e680000000a00 */
[----:B------:R-:W2:Y:S01]  /*60f0*/  LDS.64 R74, [R74+0xa00] ;  /* 0x000a00004a4a7984 */ /* 0x000ea20000000a00 */
[----:B-1----:R-:W-:Y:S01]  /*6100*/  FADD.FTZ R76, RZ, R76 ;  /* 0x0000004cff4c7221 */ /* 0x002fe20000010000 */
[----:B------:R-:W-:-:S03]  /*6110*/  FADD.FTZ R77, RZ, R77 ;  /* 0x0000004dff4d7221 */ /* 0x000fc60000010000 */
[----:B--2---:R-:W-:Y:S01]  /*6120*/  FADD.FTZ R76, R76, R74 ;  /* 0x0000004a4c4c7221 */ /* 0x004fe20000010000 */
[----:B------:R-:W-:Y:S01]  /*6130*/  LEA R74, R165, R151, 0x3 ;  /* 0x00000097a54a7211 */ /* 0x000fe200078e18ff */
[----:B------:R-:W-:-:S05]  /*6140*/  FADD.FTZ R77, R77, R75 ;  /* 0x0000004b4d4d7221 */ /* 0x000fca0000010000 */
[----:B------:R-:W1:Y:S02]  /*6150*/  LDS.64 R74, [R74+0x1400] ;  /* 0x001400004a4a7984 */ /* 0x000e640000000a00 */
[----:B-1----:R-:W-:Y:S01]  /*6160*/  FADD.FTZ R76, R76, R74 ;  /* 0x0000004a4c4c7221 */ /* 0x002fe20000010000 */
[----:B------:R-:W-:Y:S02]  /*6170*/  LEA R74, R164, R151, 0x3 ;  /* 0x00000097a44a7211 */ /* 0x000fe400078e18ff */
[----:B------:R-:W2:Y:S01]  /*6180*/  LDL R151, [R1+0x40] ;  /* 0x0000400001977983 */ /* 0x000ea20000100800 */
[----:B------:R-:W-:Y:S01]  /*6190*/  FADD.FTZ R77, R77, R75 ;  /* 0x0000004b4d4d7221 */ /* 0x000fe20000010000 */
[----:B------:R-:W1:Y:S02]  /*61a0*/  LDC.64 R164, c[0x0][0x260] ;  /* 0x00009800ffa47b82 */ /* 0x000e640000000a00 */
[----:B------:R-:W3:Y:S02]  /*61b0*/  LDS.64 R74, [R74+0x1e00] ;  /* 0x001e00004a4a7984 */ /* 0x000ee40000000a00 */
[----:B---3--:R-:W-:Y:S01]  /*61c0*/  FADD.FTZ R74, R76, R74 ;  /* 0x0000004a4c4a7221 */ /* 0x008fe20000010000 */
[----:B------:R-:W-:Y:S01]  /*61d0*/  FADD.FTZ R75, R77, R75 ;  /* 0x0000004b4d4b7221 */ /* 0x000fe20000010000 */
[----:B--2---:R-:W-:-:S04]  /*61e0*/  IADD3 R76, R151, UR17, RZ ;  /* 0x00000011974c7c10 */ /* 0x004fc8000fffe0ff */
[----:B------:R-:W-:-:S05]  /*61f0*/  SHF.L.U32 R76, R76, 0x1, RZ ;  /* 0x000000014c4c7819 */ /* 0x000fca00000006ff */
[----:B-1----:R-:W-:-:S05]  /*6200*/  IMAD.WIDE.U32 R76, R76, 0x4, R164 ;  /* 0x000000044c4c7825 */ /* 0x002fca00078e00a4 */
[----:B------:R0:W-:Y:S02]  /*6210*/  STG.E.64 desc[UR18][R76.64+0x4800], R74 ;  /* 0x0048004a4c007986 */ /* 0x0001e4000c101b12 */
.L_x_2077:
[----:B------:R-:W1:Y:S01]  /*6220*/  S2R R165, SR_TID.X ;  /* 0x0000000000a57919 */ /* 0x000e620000002100 */
[----:B------:R-:W-:Y:S01]  /*6230*/  BSSY B0, `(.L_x_2078) ;  /* 0x000006d000007945 */ /* 0x000fe20003800000 */
[----:B0-----:R-:W-:-:S03]  /*6240*/  CS2R R74, SRZ ;  /* 0x00000000004a7805 */ /* 0x001fc6000001ff00 */
[----:B------:R-:W-:Y:S05]  /*6250*/  @P0 BRA `(.L_x_2079) ;  /* 0x0000000400a80947 */ /* 0x000fea0003800000 */
[----:B------:R-:W-:Y:S01]  /*6260*/  USHF.L.U32 UR5, UR10, 0x3, URZ ;  /* 0x000000030a057899 */ /* 0x000fe2000800063f */
[----:B------:R-:W-:Y:S01]  /*6270*/  HFMA2.MMA R74, -RZ, RZ, 0, 2.384185791015625e-06 ;  /* 0x00000028ff4a7435 */ /* 0x000fe200000001ff */
[----:B------:R-:W-:Y:S02]  /*6280*/  MOV R75, 0x28 ;  /* 0x00000028004b7802 */ /* 0x000fe40000000f00 */
[----:B------:R-:W-:Y:S01]  /*6290*/  ULOP3.LUT UR5, UR5, 0x8, URZ, 0xc0, !UPT ;  /* 0x0000000805057892 */ /* 0x000fe2000f8ec03f */
[----:B-1----:R-:W-:-:S04]  /*62a0*/  SHF.L.U32 R164, R165, 0x3, RZ ;  /* 0x00000003a5a47819 */ /* 0x002fc800000006ff */
        /* <DEDUP_REMOVED lines=8> */
[----:B------:R-:W-:-:S04]  /*6330*/  SHF.R.S32.HI R76, RZ, 0x1f, R75 ;  /* 0x0000001fff4c7819 */ /* 0x000fc8000001144b */
[----:B------:R-:W-:-:S04]  /*6340*/  LEA.HI R76, R76, R75, RZ, 0x2 ;  /* 0x0000004b4c4c7211 */ /* 0x000fc800078f10ff */
[----:B------:R-:W-:Y:S01]  /*6350*/  SHF.R.S32.HI R75, RZ, 0x2, R76 ;  /* 0x00000002ff4b7819 */ /* 0x000fe2000001144c */
[----:B------:R-:W-:-:S10]  /*6360*/  HFMA2.MMA R76, -RZ, RZ, 0, 2.384185791015625e-06 ;  /* 0x00000028ff4c7435 */ /* 0x000fd400000001ff */
[----:B------:R-:W-:Y:S01]  /*6370*/  IMAD R75, R75, R76, UR14 ;  /* 0x0000000e4b4b7e24 */ /* 0x000fe2000f8e024c */
[----:B------:R-:W-:-:S04]  /*6380*/  IADD3 R76, R74, R164, RZ ;  /* 0x000000a44a4c7210 */ /* 0x000fc80007ffe0ff */
[----:B------:R-:W-:Y:S02]  /*6390*/  IADD3 R74, R164, R75, RZ ;  /* 0x0000004ba44a7210 */ /* 0x000fe40007ffe0ff */
[----:B------:R-:W0:Y:S04]  /*63a0*/  LDS.64 R76, [R76] ;  /* 0x000000004c4c7984 */ /* 0x000e280000000a00 */
        /* <DEDUP_REMOVED lines=85> */
.L_x_2079:
[----:B------:R-:W-:Y:S05]  /*6900*/  BSYNC B0 ;  /* 0x0000000000007941 */ /* 0x000fea0003800000 */
.L_x_2078:
[----:B-1----:R-:W-:Y:S01]  /*6910*/  LOP3.LUT P2, RZ, R165, 0xffffffe3, RZ, 0xc0, !PT ;  /* 0xffffffe3a5ff7812 */ /* 0x002fe2000784c0ff */
[----:B------:R-:W0:Y:S01]  /*6920*/  SHFL.BFLY PT, R77, R75, 0x2, 0x1f ;  /* 0x0c401f004b4d7f89 */ /* 0x000e2200000e0000 */
[----:B------:R-:W-:-:S03]  /*6930*/  ULOP3.LUT UR5, UR22, 0x3, URZ, 0xc0, !UPT ;  /* 0x0000000316057892 */ /* 0x000fc6000f8ec03f */
[----:B-----5:R1:W-:Y:S04]  /*6940*/  STL [R1+0x68], R0 ;  /* 0x0000680001007387 */ /* 0x0203e80000100800 */
[----:B------:R2:W-:Y:S04]  /*6950*/  STL.64 [R1+0x60], R2 ;  /* 0x0000600201007387 */ /* 0x0005e80000100a00 */
[----:B------:R-:W3:Y:S01]  /*6960*/  @!P2 LDC R76, c[0x0][0x10] ;  /* 0x00000400ff4cab82 */ /* 0x000ee20000000800 */
[----:B------:R-:W4:Y:S01]  /*6970*/  SHFL.BFLY PT, R151, R74, 0x2, 0x1f ;  /* 0x0c401f004a977f89 */ /* 0x000f2200000e0000 */
[----:B-1----:R-:W1:Y:S06]  /*6980*/  S2R R0, SR_TID.X ;  /* 0x0000000000007919 */ /* 0x002e6c0000002100 */
[----:B--2---:R-:W2:Y:S01]  /*6990*/  @!P2 LDC.64 R2, c[0x0][0x260] ;  /* 0x00009800ff02ab82 */ /* 0x004ea20000000a00 */
[----:B0-----:R-:W-:Y:S01]  /*69a0*/  FADD.FTZ R75, R77, R75 ;  /* 0x0000004b4d4b7221 */ /* 0x001fe20000010000 */
[----:B------:R-:W-:-:S05]  /*69b0*/  MOV R77, UR4 ;  /* 0x00000004004d7c02 */ /* 0x000fca0008000f00 */
[----:B---3--:R-:W-:Y:S01]  /*69c0*/  @!P2 IMAD R76, R76, R77, UR13 ;  /* 0x0000000d4c4cae24 */ /* 0x008fe2000f8e024d */
[----:B------:R-:W-:Y:S01]  /*69d0*/  MOV R77, UR5 ;  /* 0x00000005004d7c02 */ /* 0x000fe20008000f00 */
[----:B----4-:R-:W-:Y:S02]  /*69e0*/  FADD.FTZ R74, R151, R74 ;  /* 0x0000004a974a7221 */ /* 0x010fe40000010000 */
[----:B------:R-:W0:Y:S04]  /*69f0*/  SHFL.BFLY PT, R151, R75, 0x1, 0x1f ;  /* 0x0c201f004b977f89 */ /* 0x000e2800000e0000 */
[----:B------:R-:W3:Y:S01]  /*6a00*/  SHFL.BFLY PT, R164, R74, 0x1, 0x1f ;  /* 0x0c201f004aa47f89 */ /* 0x000ee200000e0000 */
[----:B-1----:R-:W-:-:S03]  /*6a10*/  LOP3.LUT R77, R77, 0x7ffffffc, R0, 0xf8, !PT ;  /* 0x7ffffffc4d4d7812 */ /* 0x002fc600078ef800 */
[----:B------:R1:W5:Y:S01]  /*6a20*/  LDL.LU R0, [R1+0x68] ;  /* 0x0000680001007983 */ /* 0x0003620000300800 */
[----:B------:R-:W-:-:S04]  /*6a30*/  @!P2 LEA R76, R76, R77, 0x5 ;  /* 0x0000004d4c4ca211 */ /* 0x000fc800078e28ff */
[----:B------:R-:W-:-:S05]  /*6a40*/  @!P2 SHF.L.U32 R76, R76, 0x1, RZ ;  /* 0x000000014c4ca819 */ /* 0x000fca00000006ff */
[----:B--2---:R-:W-:Y:S02]  /*6a50*/  @!P2 IMAD.WIDE.U32 R76, R76, 0x4, R2 ;  /* 0x000000044c4ca825 */ /* 0x004fe400078e0002 */
[----:B------:R1:W5:Y:S02]  /*6a60*/  LDL.LU.64 R2, [R1+0x60] ;  /* 0x0000600001027983 */ /* 0x0003640000300a00 */
[----:B0-----:R-:W-:Y:S01]  /*6a70*/  FADD.FTZ R75, R75, R151 ;  /* 0x000000974b4b7221 */ /* 0x001fe20000010000 */
[----:B------:R-:W-:Y:S01]  /*6a80*/  UISETP.GE.U32.AND UP0, UPT, UR15, UR21, UPT ;  /* 0x000000150f00728c */ /* 0x000fe2000bf06070 */
[----:B---3--:R-:W-:-:S03]  /*6a90*/  FADD.FTZ R74, R74, R164 ;  /* 0x000000a44a4a7221 */ /* 0x008fc60000010000 */
[----:B------:R-:W-:Y:S02]  /*6aa0*/  UISETP.GE.AND.EX UP0, UPT, UR16, UR11, UPT, UP0 ;  /* 0x0000000b1000728c */ /* 0x000fe4000bf06300 */
[----:B------:R1:W-:Y:S04]  /*6ab0*/  @!P2 STG.E.64 desc[UR18][R76.64], R74 ;  /* 0x0000004a4c00a986 */ /* 0x0003e8000c101b12 */
[----:B------:R-:W-:-:S13]  /*6ac0*/  PLOP3.LUT P3, PT, PT, PT, UP0, 0x80, 0x0 ;  /* 0x000000000000781c */ /* 0x000fda0003f6f008 */
[----:B-1----:R-:W-:Y:S05]  /*6ad0*/  @P3 BRA `(.L_x_2080) ;  /* 0x00000000005c3947 */ /* 0x002fea0003800000 */
        /* <DEDUP_REMOVED lines=12> */
.L_x_2082:
        /* <DEDUP_REMOVED lines=8> */
.L_x_2081:
[----:B------:R-:W-:Y:S05]  /*6c20*/  WARPSYNC.ALL ;  /* 0x0000000000007948 */ /* 0x000fea0003800000 */
[----:B------:R-:W-:Y:S06]  /*6c30*/  BAR.SYNC.DEFER_BLOCKING 0x0 ;  /* 0x0000000000007b1d */ /* 0x000fec0000010000 */
[----:B------:R-:W-:Y:S05]  /*6c40*/  BRA `(.L_x_2083) ;  /* 0x0000000000547947 */ /* 0x000fea0003800000 */
.L_x_2080:
        /* <DEDUP_REMOVED lines=11> */
.L_x_2085:
        /* <DEDUP_REMOVED lines=8> */
.L_x_2084:
[----:B------:R-:W-:Y:S05]  /*6d80*/  WARPSYNC.ALL ;  /* 0x0000000000007948 */ /* 0x000fea0003800000 */
[----:B------:R-:W-:Y:S06]  /*6d90*/  BAR.SYNC.DEFER_BLOCKING 0x0 ;  /* 0x0000000000007b1d */ /* 0x000fec0000010000 */
.L_x_2083:
[----:B------:R-:W0:Y:S01]  /*6da0*/  S2R R74, SR_TID.X ;  /* 0x00000000004a7919 */ /* 0x000e220000002100 */
[----:B------:R-:W-:Y:S01]  /*6db0*/  VOTEU.ALL UP0, P0 ;  /* 0x00000000003f7886 */ /* 0x000fe20000000000 */
[----:B------:R-:W1:Y:S01]  /*6dc0*/  @!P0 LDC.64 R76, c[0x0][0x260] ;  /* 0x00009800ff4c8b82 */ /* 0x000e620000000a00 */
[----:B------:R-:W2:Y:S01]  /*6dd0*/  S2R R164, SR_TID.X ;  /* 0x0000000000a47919 */ /* 0x000ea20000002100 */
[----:B------:R-:W3:Y:S02]  /*6de0*/  LDL.LU R151, [R1+0x3c] ;  /* 0x00003c0001977983 */ /* 0x000ee40000300800 */
[----:B------:R-:W-:-:S04]  /*6df0*/  @!UP0 ULDC UR5, c[0x0][0x10] ;  /* 0x0000040000058ab9 */ /* 0x000fc80000000800 */
[----:B------:R-:W4:Y:S01]  /*6e00*/  S2UR UR17, SR_CgaCtaId ;  /* 0x00000000001179c3 */ /* 0x000f220000008800 */
[----:B------:R-:W-:Y:S02]  /*6e10*/  @!UP0 UIMAD UR5, UR5, UR4, UR13 ;  /* 0x00000004050582a4 */ /* 0x000fe4000f8e020d */
[----:B------:R-:W-:Y:S01]  /*6e20*/  USHF.L.U32 UR10, UR10, 0x3, URZ ;  /* 0x000000030a0a7899 */ /* 0x000fe2000800063f */
[----:B------:R-:W-:Y:S01]  /*6e30*/  ULDC.64 UR24, c[0x0][0x210] ;  /* 0x0000840000187ab9 */ /* 0x000fe20000000a00 */
[----:B0-----:R-:W-:Y:S02]  /*6e40*/  LOP3.LUT R75, R74, 0x7ffffffc, RZ, 0xc0, !PT ;  /* 0x7ffffffc4a4b7812 */ /* 0x001fe400078ec0ff */
[----:B------:R-:W-:-:S04]  /*6e50*/  MOV R74, UR5 ;  /* 0x00000005004a7c02 */ /* 0x000fc80008000f00 */
[----:B------:R-:W-:Y:S02]  /*6e60*/  @!P0 LEA R74, R74, R75, 0x5 ;  /* 0x0000004b4a4a8211 */ /* 0x000fe400078e28ff */
[----:B--2---:R-:W-:-:S04]  /*6e70*/  @!P0 LOP3.LUT R75, R164, 0x3, RZ, 0xc0, !PT ;  /* 0x00000003a44b8812 */ /* 0x004fc800078ec0ff */
[----:B------:R-:W-:-:S04]  /*6e80*/  @!P0 IADD3 R74, R74, R75, RZ ;  /* 0x0000004b4a4a8210 */ /* 0x000fc80007ffe0ff */
[----:B------:R-:W-:-:S05]  /*6e90*/  @!P0 SHF.L.U32 R74, R74, 0x1, RZ ;  /* 0x000000014a4a8819 */ /* 0x000fca00000006ff */
[----:B-1----:R-:W-:-:S06]  /*6ea0*/  @!P0 IMAD.WIDE.U32 R74, R74, 0x4, R76 ;  /* 0x000000044a4a8825 */ /* 0x002fcc00078e004c */
[----:B------:R-:W2:Y:S01]  /*6eb0*/  @!P0 LDG.E.64 R74, desc[UR18][R74.64] ;  /* 0x000000124a4a8981 */ /* 0x000ea2000c1e1b00 */
[----:B------:R-:W-:Y:S01]  /*6ec0*/  HFMA2.MMA R76, -RZ, RZ, 0, 0 ;  /* 0x00000000ff4c7435 */ /* 0x000fe200000001ff */
[----:B------:R-:W-:Y:S02]  /*6ed0*/  UMOV UR5, 0x400 ;  /* 0x0000040000057882 */ /* 0x000fe40000000000 */
[----:B------:R-:W-:Y:S01]  /*6ee0*/  UIADD3 UR5, UR5, 0x3480, URZ ;  /* 0x0000348005057890 */ /* 0x000fe2000fffe03f */
[----:B------:R-:W-:-:S03]  /*6ef0*/  SHF.L.U32 R164, R164, 0x1, RZ ;  /* 0x00000001a4a47819 */ /* 0x000fc600000006ff */
[----:B----4-:R-:W-:Y:S02]  /*6f00*/  ULEA UR5, UR17, UR5, 0x18 ;  /* 0x0000000511057291 */ /* 0x010fe4000f8ec03f */
[----:B------:R-:W-:Y:S01]  /*6f10*/  ULOP3.LUT UR10, UR10, 0x8, URZ, 0xc0, !UPT ;  /* 0x000000080a0a7892 */ /* 0x000fe2000f8ec03f */
[----:B--2---:R-:W-:Y:S01]  /*6f20*/  @!P0 FADD.FTZ R76, RZ, R74 ;  /* 0x0000004aff4c8221 */ /* 0x004fe20000010000 */
        /* <DEDUP_REMOVED lines=11> */
[----:B------:R-:W-:Y:S02]  /*6fe0*/  @!P2 LOP3.LUT R76, R164, 0xfffffff8, RZ, 0xc0, !PT ;  /* 0xfffffff8a44ca812 */ /* 0x000fe400078ec0ff */
[----:B------:R-:W2:Y:S01]  /*6ff0*/  LDL.LU R164, [R1+0x34] ;  /* 0x0000340001a47983 */ /* 0x000ea20000300800 */
[----:B------:R-:W-:-:S05]  /*7000*/  @!P2 FMUL.FTZ R75, R75, 9.7656251455191522837e-05 ;  /* 0x38cccccd4b4ba820 */ /* 0x000fca0000410000 */
[----:B------:R3:W-:Y:S02]  /*7010*/  @!P2 STS.64 [R76+UR5], R74 ;  /* 0x0000004a4c00a988 */ /* 0x0007e40008000a05 */
[----:B---3--:R-:W-:Y:S02]  /*7020*/  IADD3 R74, R151, -UR10, RZ ;  /* 0x8000000a974a7c10 */ /* 0x008fe4000fffe0ff */
[----:B------:R-:W3:Y:S02]  /*7030*/  LDL.LU R151, [R1+0x38] ;  /* 0x0000380001977983 */ /* 0x000ee40000300800 */
[----:B------:R-:W-:Y:S01]  /*7040*/  LEA R74, R74, UR5, 0x3 ;  /* 0x000000054a4a7c11 */ /* 0x000fe2000f8e18ff */
[----:B------:R-:W-:Y:S06]  /*7050*/  BAR.SYNC.DEFER_BLOCKING 0x0 ;  /* 0x0000000000007b1d */ /* 0x000fec0000010000 */
[----:B------:R-:W0:Y:S02]  /*7060*/  LDS.64 R76, [R74] ;  /* 0x000000004a4c7984 */ /* 0x000e240000000a00 */
[C-C-:B0-----:R-:W-:Y:S01]  /*7070*/  FFMA.FTZ R36, R67.reuse, R36, -R76.reuse ;  /* 0x0000002443247223 */ /* 0x141fe2000001084c */
[--C-:B------:R-:W-:Y:S01]  /*7080*/  FFMA.FTZ R33, R98, R33, -R76.reuse ;  /* 0x0000002162217223 */ /* 0x100fe2000001084c */
[----:B------:R-:W-:-:S02]  /*7090*/  FFMA.FTZ R31, R67, R31, -R76 ;  /* 0x0000001f431f7223 */ /* 0x000fc4000001084c */
[-C--:B------:R-:W-:Y:S02]  /*70a0*/  FFMA.FTZ R36, R64, -R77.reuse, R36 ;  /* 0x8000004d40247223 */ /* 0x080fe40000010024 */
[----:B------:R-:W4:Y:S01]  /*70b0*/  LDL.LU R64, [R1+0x2c] ;  /* 0x00002c0001407983 */ /* 0x000f220000300800 */
[----:B------:R-:W-:Y:S01]  /*70c0*/  FFMA.FTZ R33, R62, -R77, R33 ;  /* 0x8000004d3e217223 */ /* 0x000fe20000010021 */
[----:B------:R-:W-:Y:S01]  /*70d0*/  FFMA.FTZ R27, R98, R27, -R76 ;  /* 0x0000001b621b7223 */ /* 0x000fe2000001084c */
[-C--:B------:R-:W-:Y:S01]  /*70e0*/  FFMA.FTZ R31, R60, -R77.reuse, R31 ;  /* 0x8000004d3c1f7223 */ /* 0x080fe2000001001f */
[----:B------:R-:W4:Y:S04]  /*70f0*/  LDL.LU R62, [R1+0x30] ;  /* 0x00003000013e7983 */ /* 0x000f280000300800 */
[----:B------:R-:W4:Y:S01]  /*7100*/  LDL.LU R60, [R1+0x24] ;  /* 0x00002400013c7983 */ /* 0x000f220000300800 */
[----:B------:R-:W-:-:S03]  /*7110*/  FFMA.FTZ R27, R58, -R77, R27 ;  /* 0x8000004d3a1b7223 */ /* 0x000fc6000001001b */
[----:B------:R-:W4:Y:S01]  /*7120*/  LDL.LU R58, [R1+0x28] ;  /* 0x00002800013a7983 */ /* 0x000f220000300800 */
[--C-:B-----5:R-:W-:Y:S01]  /*7130*/  FFMA.FTZ R39, R2, R39, -R76.reuse ;  /* 0x0000002702277223 */ /* 0x120fe2000001084c */
[--C-:B------:R-:W-:Y:S01]  /*7140*/  FFMA.FTZ R38, R98, R38, -R76.reuse ;  /* 0x0000002662267223 */ /* 0x100fe2000001084c */
[C-C-:B------:R-:W-:Y:S01]  /*7150*/  FFMA.FTZ R37, R83.reuse, R37, -R76.reuse ;  /* 0x0000002553257223 */ /* 0x140fe2000001084c */
[----:B------:R-:W-:Y:S01]  /*7160*/  FFMA.FTZ R7, R83, R7, -R76 ;  /* 0x0000000753077223 */ /* 0x000fe2000001084c */
[-C--:B------:R-:W-:Y:S01]  /*7170*/  FFMA.FTZ R39, R0, -R77.reuse, R39 ;  /* 0x8000004d00277223 */ /* 0x080fe20000010027 */
        /* <DEDUP_REMOVED lines=19> */
[-C--:B------:R-:W-:Y:S01]  /*72b0*/  FFMA.FTZ R37, R65, -R77.reuse, R37 ;  /* 0x8000004d41257223 */ /* 0x080fe20000010025 */
[----:B------:R-:W-:Y:S01]  /*72c0*/  FFMA.FTZ R0, R45, -R77, R7 ;  /* 0x8000004d2d007223 */ /* 0x000fe20000010007 */
[--C-:B------:R-:W-:Y:S01]  /*72d0*/  FFMA.FTZ R123, R67, R123, -R76.reuse ;  /* 0x0000007b437b7223 */ /* 0x100fe2000001084c */
[C---:B------:R-:W-:Y:S01]  /*72e0*/  FMUL.FTZ R7, R99.reuse, R39 ;  /* 0x0000002763077220 */ /* 0x040fe20000410000 */
[----:B------:R-:W-:Y:S01]  /*72f0*/  FMUL.FTZ R38, R99, R38 ;  /* 0x0000002663267220 */ /* 0x000fe20000410000 */
[--C-:B------:R-:W-:Y:S01]  /*7300*/  FFMA.FTZ R32, R83, R32, -R76.reuse ;  /* 0x0000002053207223 */ /* 0x100fe2000001084c */
[--C-:B------:R-:W-:Y:S01]  /*7310*/  FFMA.FTZ R119, R67, R119, -R76.reuse ;  /* 0x0000007743777223 */ /* 0x100fe2000001084c */
[C-C-:B------:R-:W-:Y:S01]  /*7320*/  FFMA.FTZ R14, R98.reuse, R14, -R76.reuse ;  /* 0x0000000e620e7223 */ /* 0x140fe2000001084c */
[----:B------:R-:W-:Y:S01]  /*7330*/  FFMA.FTZ R116, R98, R116, -R76 ;  /* 0x0000007462747223 */ /* 0x000fe2000001084c */
[-C--:B------:R-:W-:Y:S01]  /*7340*/  FFMA.FTZ R34, R63, -R77.reuse, R34 ;  /* 0x8000004d3f227223 */ /* 0x080fe20000010022 */
[-C--:B------:R-:W-:Y:S01]  /*7350*/  FFMA.FTZ R25, R56, -R77.reuse, R25 ;  /* 0x8000004d38197223 */ /* 0x080fe20000010019 */
[----:B------:R-:W-:Y:S01]  /*7360*/  FFMA.FTZ R44, R44, -R77, R5 ;  /* 0x8000004d2c2c7223 */ /* 0x000fe20000010005 */
[--C-:B------:R-:W-:Y:S01]  /*7370*/  FFMA.FTZ R12, R83, R12, -R76.reuse ;  /* 0x0000000c530c7223 */ /* 0x100fe2000001084c */
[----:B------:R-:W-:Y:S01]  /*7380*/  FFMA.FTZ R79, R67, R79, -R76 ;  /* 0x0000004f434f7223 */ /* 0x000fe2000001084c */
[-C--:B------:R-:W-:Y:S01]  /*7390*/  FFMA.FTZ R120, R6, -R77.reuse, R120 ;  /* 0x8000004d06787223 */ /* 0x080fe20000010078 */
[----:B------:R-:W-:Y:S01]  /*73a0*/  FFMA.FTZ R80, R80, -R77, R2 ;  /* 0x8000004d50507223 */ /* 0x000fe20000010002 */
[C---:B------:R-:W-:Y:S01]  /*73b0*/  FMUL.FTZ R5, R99.reuse, R37 ;  /* 0x0000002563057220 */ /* 0x040fe20000410000 */
[----:B------:R-:W-:Y:S01]  /*73c0*/  FMUL.FTZ R56, R99, R36 ;  /* 0x0000002463387220 */ /* 0x000fe20000410000 */
[----:B------:R-:W-:Y:S01]  /*73d0*/  FFMA.FTZ R6, R103, -R77, R123 ;  /* 0x8000004d67067223 */ /* 0x000fe2000001007b */
[--C-:B------:R-:W-:Y:S01]  /*73e0*/  FFMA.FTZ R108, R98, R108, -R76.reuse ;  /* 0x0000006c626c7223 */ /* 0x100fe2000001084c */
[--C-:B------:R-:W-:Y:S01]  /*73f0*/  FFMA.FTZ R26, R83, R26, -R76.reuse ;  /* 0x0000001a531a7223 */ /* 0x100fe2000001084c */
[----:B------:R-:W-:Y:S01]  /*7400*/  FFMA.FTZ R91, R67, R91, -R76 ;  /* 0x0000005b435b7223 */ /* 0x000fe2000001084c */
[-C--:B------:R-:W-:Y:S01]  /*7410*/  FFMA.FTZ R32, R61, -R77.reuse, R32 ;  /* 0x8000004d3d207223 */ /* 0x080fe20000010020 */
[----:B------:R-:W-:Y:S01]  /*7420*/  FFMA.FTZ R4, R4, -R77, R119 ;  /* 0x8000004d04047223 */ /* 0x000fe20000010077 */
[----:B------:R-:W-:Y:S01]  /*7430*/  F2FP.F16.F32.PACK_AB R7, R38, R7 ;  /* 0x000000072607723e */ /* 0x000fe200000000ff */
[----:B------:R-:W-:Y:S01]  /*7440*/  FFMA.FTZ R109, R67, R109, -R76 ;  /* 0x0000006d436d7223 */ /* 0x000fe2000001084c */
[-C--:B------:R-:W-:Y:S01]  /*7450*/  FFMA.FTZ R29, R59, -R77.reuse, R29 ;  /* 0x8000004d3b1d7223 */ /* 0x080fe2000001001d */
[-C--:B------:R-:W-:Y:S01]  /*7460*/  FFMA.FTZ R14, R50, -R77.reuse, R14 ;  /* 0x8000004d320e7223 */ /* 0x080fe2000001000e */
[----:B------:R-:W-:Y:S01]  /*7470*/  FFMA.FTZ R116, R8, -R77, R116 ;  /* 0x8000004d08747223 */ /* 0x000fe20000010074 */
[C---:B------:R-:W-:Y:S01]  /*7480*/  FMUL.FTZ R34, R99.reuse, R34 ;  /* 0x0000002263227220 */ /* 0x040fe20000410000 */
[----:B------:R-:W-:Y:S01]  /*7490*/  FMUL.FTZ R33, R99, R33 ;  /* 0x0000002163217220 */ /* 0x000fe20000410000 */
[-C--:B------:R-:W-:Y:S01]  /*74a0*/  FFMA.FTZ R12, R49, -R77.reuse, R12 ;  /* 0x8000004d310c7223 */ /* 0x080fe2000001000c */
[-C--:B------:R-:W-:Y:S01]  /*74b0*/  FFMA.FTZ R50, R43, -R77.reuse, R3 ;  /* 0x8000004d2b327223 */ /* 0x080fe20000010003 */
[----:B------:R-:W-:Y:S01]  /*74c0*/  FFMA.FTZ R8, R89, -R77, R79 ;  /* 0x8000004d59087223 */ /* 0x000fe2000001004f */
[----:B------:R-:W-:Y:S01]  /*74d0*/  F2FP.F16.F32.PACK_AB R5, R56, R5 ;  /* 0x000000053805723e */ /* 0x000fe200000000ff */
[----:B------:R-:W-:Y:S01]  /*74e0*/  FMUL.FTZ R49, R99, R6 ;  /* 0x0000000663317220 */ /* 0x000fe20000410000 */
[-C--:B------:R-:W-:Y:S01]  /*74f0*/  FFMA.FTZ R26, R57, -R77.reuse, R26 ;  /* 0x8000004d391a7223 */ /* 0x080fe2000001001a */
[-C--:B------:R-:W-:Y:S01]  /*7500*/  FFMA.FTZ R40, R40, -R77.reuse, R91 ;  /* 0x8000004d28287223 */ /* 0x080fe2000001005b */
[----:B------:R-:W-:Y:S01]  /*7510*/  FFMA.FTZ R108, R30, -R77, R108 ;  /* 0x8000004d1e6c7223 */ /* 0x000fe2000001006c */
[C---:B------:R-:W-:Y:S01]  /*7520*/  FMUL.FTZ R32, R99.reuse, R32 ;  /* 0x0000002063207220 */ /* 0x040fe20000410000 */
[C---:B------:R-:W-:Y:S01]  /*7530*/  FMUL.FTZ R31, R99.reuse, R31 ;  /* 0x0000001f631f7220 */ /* 0x040fe20000410000 */
[----:B------:R-:W-:Y:S01]  /*7540*/  FMUL.FTZ R45, R99, R4 ;  /* 0x00000004632d7220 */ /* 0x000fe20000410000 */
[----:B------:R-:W-:Y:S01]  /*7550*/  PRMT R6, R7, 0x7632, R6 ;  /* 0x0000763207067816 */ /* 0x000fe20000000006 */
[----:B------:R-:W-:Y:S01]  /*7560*/  FFMA.FTZ R30, R23, -R77, R109 ;  /* 0x8000004d171e7223 */ /* 0x000fe2000001006d */
[C---:B------:R-:W-:Y:S01]  /*7570*/  FMUL.FTZ R29, R99.reuse, R29 ;  /* 0x0000001d631d7220 */ /* 0x040fe20000410000 */
[C---:B------:R-:W-:Y:S01]  /*7580*/  FMUL.FTZ R38, R99.reuse, R27 ;  /* 0x0000001b63267220 */ /* 0x040fe20000410000 */
[----:B------:R-:W4:Y:S01]  /*7590*/  LDL.LU R56, [R1+0x1c] ;  /* 0x00001c0001387983 */ /* 0x000f220000300800 */
[----:B------:R-:W-:Y:S01]  /*75a0*/  FMUL.FTZ R57, R99, R8 ;  /* 0x0000000863397220 */ /* 0x000fe20000410000 */
[----:B------:R-:W-:Y:S01]  /*75b0*/  F2FP.F16.F32.PACK_AB R33, R33, R34 ;  /* 0x000000222121723e */ /* 0x000fe200000000ff */
[----:B------:R-:W-:Y:S01]  /*75c0*/  FFMA.FTZ R21, R98, R21, -R76 ;  /* 0x0000001562157223 */ /* 0x000fe2000001084c */
[----:B------:R-:W-:Y:S01]  /*75d0*/  PRMT R8, R5, 0x7632, R8 ;  /* 0x0000763205087816 */ /* 0x000fe20000000008 */
[C---:B------:R-:W-:Y:S01]  /*75e0*/  FMUL.FTZ R26, R99.reuse, R26 ;  /* 0x0000001a631a7220 */ /* 0x040fe20000410000 */
[C---:B------:R-:W-:Y:S01]  /*75f0*/  FMUL.FTZ R25, R99.reuse, R25 ;  /* 0x0000001963197220 */ /* 0x040fe20000410000 */
[C---:B------:R-:W-:Y:S01]  /*7600*/  FMUL.FTZ R23, R99.reuse, R40 ;  /* 0x0000002863177220 */ /* 0x040fe20000410000 */
[----:B------:R-:W-:Y:S01]  /*7610*/  FMUL.FTZ R37, R99, R30 ;  /* 0x0000001e63257220 */ /* 0x000fe20000410000 */
[----:B------:R-:W-:Y:S01]  /*7620*/  F2FP.F16.F32.PACK_AB R31, R31, R32 ;  /* 0x000000201f1f723e */ /* 0x000fe200000000ff */
[----:B------:R-:W4:Y:S01]  /*7630*/  LDL.LU R40, [R1+0x20] ;  /* 0x0000200001287983 */ /* 0x000f220000300800 */
[----:B------:R-:W-:Y:S01]  /*7640*/  PRMT R30, R33, 0x7632, R30 ;  /* 0x00007632211e7816 */ /* 0x000fe2000000001e */
[--C-:B------:R-:W-:Y:S01]  /*7650*/  FFMA.FTZ R19, R83, R19, -R76.reuse ;  /* 0x0000001353137223 */ /* 0x100fe2000001084c */
[----:B------:R-:W-:Y:S01]  /*7660*/  F2FP.F16.F32.PACK_AB R29, R38, R29 ;  /* 0x0000001d261d723e */ /* 0x000fe200000000ff */
[----:B------:R-:W-:Y:S01]  /*7670*/  FFMA.FTZ R18, R67, R18, -R76 ;  /* 0x0000001243127223 */ /* 0x000fe2000001084c */
[-C--:B------:R-:W-:Y:S01]  /*7680*/  FFMA.FTZ R24, R55, -R77.reuse, R24 ;  /* 0x8000004d37187223 */ /* 0x080fe20000010018 */
[-C--:B------:R-:W-:Y:S01]  /*7690*/  FFMA.FTZ R21, R54, -R77.reuse, R21 ;  /* 0x8000004d36157223 */ /* 0x080fe20000010015 */
[----:B------:R-:W4:Y:S01]  /*76a0*/  LDL.LU R34, [R1+0x14] ;  /* 0x0000140001227983 */ /* 0x000f220000300800 */
[----:B------:R-:W-:Y:S01]  /*76b0*/  F2FP.F16.F32.PACK_AB R25, R25, R26 ;  /* 0x0000001a1919723e */ /* 0x000fe200000000ff */
[-C--:B------:R-:W-:Y:S01]  /*76c0*/  FFMA.FTZ R19, R53, -R77.reuse, R19 ;  /* 0x8000004d35137223 */ /* 0x080fe20000010013 */
[----:B------:R-:W-:Y:S01]  /*76d0*/  PRMT R26, R29, 0x7632, R26 ;  /* 0x000076321d1a7816 */ /* 0x000fe2000000001a */
[----:B------:R-:W-:Y:S01]  /*76e0*/  FFMA.FTZ R18, R52, -R77, R18 ;  /* 0x8000004d34127223 */ /* 0x000fe20000010012 */
[C---:B------:R-:W-:Y:S01]  /*76f0*/  FMUL.FTZ R24, R99.reuse, R24 ;  /* 0x0000001863187220 */ /* 0x040fe20000410000 */
[C---:B------:R-:W-:Y:S01]  /*7700*/  FMUL.FTZ R21, R99.reuse, R21 ;  /* 0x0000001563157220 */ /* 0x040fe20000410000 */
[----:B------:R-:W4:Y:S01]  /*7710*/  LDL.LU R32, [R1+0x18] ;  /* 0x0000180001207983 */ /* 0x000f220000300800 */
[C---:B------:R-:W-:Y:S01]  /*7720*/  FMUL.FTZ R19, R99.reuse, R19 ;  /* 0x0000001363137220 */ /* 0x040fe20000410000 */
[----:B------:R-:W-:Y:S01]  /*7730*/  FMUL.FTZ R18, R99, R18 ;  /* 0x0000001263127220 */ /* 0x000fe20000410000 */
[----:B------:R-:W-:Y:S01]  /*7740*/  FFMA.FTZ R15, R51, -R77, R15 ;  /* 0x8000004d330f7223 */ /* 0x000fe2000001000f */
[----:B------:R-:W-:Y:S01]  /*7750*/  F2FP.F16.F32.PACK_AB R21, R21, R24 ;  /* 0x000000181515723e */ /* 0x000fe200000000ff */
[----:B------:R-:W-:-:S02]  /*7760*/  FMUL.FTZ R14, R99, R14 ;  /* 0x0000000e630e7220 */ /* 0x000fc40000410000 */
[----:B------:R-:W-:Y:S01]  /*7770*/  FMUL.FTZ R15, R99, R15 ;  /* 0x0000000f630f7220 */ /* 0x000fe20000410000 */
[----:B------:R-:W-:-:S04]  /*7780*/  F2FP.F16.F32.PACK_AB R18, R18, R19 ;  /* 0x000000131212723e */ /* 0x000fc800000000ff */
[----:B------:R-:W-:Y:S02]  /*7790*/  F2FP.F16.F32.PACK_AB R14, R14, R15 ;  /* 0x0000000f0e0e723e */ /* 0x000fe400000000ff */
[----:B--2---:R-:W-:-:S04]  /*77a0*/  IADD3 R2, P0, R164, UR24, RZ ;  /* 0x00000018a4027c10 */ /* 0x004fc8000ff1e0ff */
[----:B---3--:R-:W-:-:S05]  /*77b0*/  IADD3.X R3, R151, UR25, RZ, P0, !PT ;  /* 0x0000001997037c10 */ /* 0x008fca00087fe4ff */
[----:B------:R-:W-:Y:S04]  /*77c0*/  STG.E.U16 desc[UR18][R2.64+0x4], R5 ;  /* 0x0000040502007986 */ /* 0x000fe8000c101512 */
[----:B------:R-:W-:Y:S04]  /*77d0*/  STG.E.U16 desc[UR18][R2.64+0x2], R6 ;  /* 0x0000020602007986 */ /* 0x000fe8000c101512 */
[----:B------:R-:W-:Y:S04]  /*77e0*/  STG.E.U16 desc[UR18][R2.64], R7 ;  /* 0x0000000702007986 */ /* 0x000fe8000c101512 */
[----:B------:R0:W-:Y:S02]  /*77f0*/  STG.E.U16 desc[UR18][R2.64+0x6], R8 ;  /* 0x0000060802007986 */ /* 0x0001e4000c101512 */
[----:B0-----:R-:W-:-:S02]  /*7800*/  PRMT R3, R31, 0x7632, R3 ;  /* 0x000076321f037816 */ /* 0x001fc40000000003 */
[----:B----4-:R-:W-:-:S04]  /*7810*/  IADD3 R4, P0, R64, UR24, RZ ;  /* 0x0000001840047c10 */ /* 0x010fc8000ff1e0ff */
[----:B------:R-:W-:Y:S02]  /*7820*/  IADD3.X R5, R62, UR25, RZ, P0, !PT ;  /* 0x000000193e057c10 */ /* 0x000fe400087fe4ff */
[----:B------:R-:W-:-:S03]  /*7830*/  IADD3 R6, P0, R60, UR24, RZ ;  /* 0x000000183c067c10 */ /* 0x000fc6000ff1e0ff */
[----:B------:R0:W-:Y:S01]  /*7840*/  STG.E.U16 desc[UR18][R4.64+0x2], R30 ;  /* 0x0000021e04007986 */ /* 0x0001e2000c101512 */
[----:B------:R-:W-:-:S03]  /*7850*/  IADD3.X R7, R58, UR25, RZ, P0, !PT ;  /* 0x000000193a077c10 */ /* 0x000fc600087fe4ff */
[----:B------:R-:W-:Y:S04]  /*7860*/  STG.E.U16 desc[UR18][R4.64], R33 ;  /* 0x0000002104007986 */ /* 0x000fe8000c101512 */
[----:B------:R-:W-:Y:S04]  /*7870*/  STG.E.U16 desc[UR18][R4.64+0x4], R31 ;  /* 0x0000041f04007986 */ /* 0x000fe8000c101512 */
[----:B0-----:R-:W2:Y:S04]  /*7880*/  LDL.LU R30, [R1+0xc] ;  /* 0x00000c00011e7983 */ /* 0x001ea80000300800 */
[----:B------:R-:W-:Y:S04]  /*7890*/  STG.E.U16 desc[UR18][R4.64+0x6], R3 ;  /* 0x0000060304007986 */ /* 0x000fe8000c101512 */
[----:B------:R0:W-:Y:S04]  /*78a0*/  STG.E.U16 desc[UR18][R6.64+0x2], R26 ;  /* 0x0000021a06007986 */ /* 0x0001e8000c101512 */
[----:B0-----:R-:W3:Y:S04]  /*78b0*/  LDL.LU R26, [R1+0x10] ;  /* 0x00001000011a7983 */ /* 0x001ee80000300800 */
[----:B------:R-:W4:Y:S04]  /*78c0*/  LDL.LU R24, [R1+0x4] ;  /* 0x0000040001187983 */ /* 0x000f280000300800 */
[----:B------:R-:W4:Y:S04]  /*78d0*/  LDL.LU R19, [R1+0x8] ;  /* 0x0000080001137983 */ /* 0x000f280000300800 */
[----:B------:R-:W4:Y:S01]  /*78e0*/  LDL.LU R15, [R1] ;  /* 0x00000000010f7983 */ /* 0x000f220000300800 */
[--C-:B------:R-:W-:Y:S01]  /*78f0*/  FFMA.FTZ R11, R67, R11, -R76.reuse ;  /* 0x0000000b430b7223 */ /* 0x100fe2000001084c */
[----:B------:R-:W-:Y:S01]  /*7900*/  PRMT R5, R25, 0x7632, R5 ;  /* 0x0000763219057816 */ /* 0x000fe20000000005 */
[----:B------:R-:W-:-:S02]  /*7910*/  FFMA.FTZ R9, R98, R9, -R76 ;  /* 0x0000000962097223 */ /* 0x000fc4000001084c */
[----:B------:R-:W-:Y:S01]  /*7920*/  FFMA.FTZ R48, R48, -R77, R11 ;  /* 0x8000004d30307223 */ /* 0x000fe2000001000b */
[--C-:B------:R-:W-:Y:S01]  /*7930*/  FFMA.FTZ R114, R98, R114, -R76.reuse ;  /* 0x0000007262727223 */ /* 0x100fe2000001084c */
[----:B------:R-:W-:Y:S01]  /*7940*/  FMUL.FTZ R12, R99, R12 ;  /* 0x0000000c630c7220 */ /* 0x000fe20000410000 */
[----:B------:R-:W-:Y:S01]  /*7950*/  FFMA.FTZ R113, R83, R113, -R76 ;  /* 0x0000007153717223 */ /* 0x000fe2000001084c */
[----:B------:R-:W-:Y:S01]  /*7960*/  FMUL.FTZ R11, R99, R48 ;  /* 0x00000030630b7220 */ /* 0x000fe20000410000 */
[-C--:B------:R-:W-:Y:S01]  /*7970*/  FFMA.FTZ R10, R47, -R77.reuse, R10 ;  /* 0x8000004d2f0a7223 */ /* 0x080fe2000001000a */
[-C--:B------:R-:W-:Y:S01]  /*7980*/  FFMA.FTZ R46, R46, -R77.reuse, R9 ;  /* 0x8000004d2e2e7223 */ /* 0x080fe20000010009 */
[----:B------:R-:W-:Y:S01]  /*7990*/  STG.E.U16 desc[UR18][R6.64], R29 ;  /* 0x0000001d06007986 */ /* 0x000fe2000c101512 */
[--C-:B------:R-:W-:Y:S01]  /*79a0*/  FFMA.FTZ R100, R98, R100, -R76.reuse ;  /* 0x0000006462647223 */ /* 0x100fe2000001084c */
[----:B------:R-:W-:Y:S01]  /*79b0*/  FFMA.FTZ R102, R83, R102, -R76 ;  /* 0x0000006653667223 */ /* 0x000fe2000001084c */
[----:B------:R-:W-:Y:S01]  /*79c0*/  PRMT R8, R21, 0x7632, R8 ;  /* 0x0000763215087816 */ /* 0x000fe20000000008 */
[----:B------:R-:W-:Y:S01]  /*79d0*/  STG.E.U16 desc[UR18][R6.64+0x4], R25 ;  /* 0x0000041906007986 */ /* 0x000fe2000c101512 */
[----:B------:R-:W-:-:S03]  /*79e0*/  FFMA.FTZ R114, R20, -R77, R114 ;  /* 0x8000004d14727223 */ /* 0x000fc60000010072 */
[----:B------:R0:W-:Y:S01]  /*79f0*/  STG.E.U16 desc[UR18][R6.64+0x6], R5 ;  /* 0x0000060506007986 */ /* 0x0001e2000c101512 */
[----:B------:R-:W-:Y:S01]  /*7a00*/  FFMA.FTZ R112, R67, R112, -R76 ;  /* 0x0000007043707223 */ /* 0x000fe2000001084c */
[-C--:B------:R-:W-:Y:S01]  /*7a10*/  FFMA.FTZ R20, R17, -R77.reuse, R113 ;  /* 0x8000004d11147223 */ /* 0x080fe20000010071 */
[----:B------:R-:W-:Y:S02]  /*7a20*/  IADD3 R2, P0, R56, UR24, RZ ;  /* 0x0000001838027c10 */ /* 0x000fe4000ff1e0ff */
[----:B0-----:R-:W-:Y:S01]  /*7a30*/  PRMT R7, R18, 0x7632, R7 ;  /* 0x0000763212077816 */ /* 0x001fe20000000007 */
[----:B------:R-:W-:Y:S01]  /*7a40*/  FMUL.FTZ R10, R99, R10 ;  /* 0x0000000a630a7220 */ /* 0x000fe20000410000 */
[----:B------:R-:W-:Y:S01]  /*7a50*/  F2FP.F16.F32.PACK_AB R11, R11, R12 ;  /* 0x0000000c0b0b723e */ /* 0x000fe200000000ff */
[C---:B------:R-:W-:Y:S01]  /*7a60*/  FMUL.FTZ R9, R99.reuse, R46 ;  /* 0x0000002e63097220 */ /* 0x040fe20000410000 */
[----:B------:R-:W-:Y:S01]  /*7a70*/  IADD3.X R3, R40, UR25, RZ, P0, !PT ;  /* 0x0000001928037c10 */ /* 0x000fe200087fe4ff */
[C---:B------:R-:W-:Y:S01]  /*7a80*/  FMUL.FTZ R0, R99.reuse, R0 ;  /* 0x0000000063007220 */ /* 0x040fe20000410000 */
[----:B------:R-:W-:Y:S01]  /*7a90*/  FMUL.FTZ R17, R99, R44 ;  /* 0x0000002c63117220 */ /* 0x000fe20000410000 */
[----:B------:R-:W-:Y:S01]  /*7aa0*/  IADD3 R4, P0, R34, UR24, RZ ;  /* 0x0000001822047c10 */ /* 0x000fe2000ff1e0ff */
[-C--:B------:R-:W-:Y:S01]  /*7ab0*/  FFMA.FTZ R100, R42, -R77.reuse, R100 ;  /* 0x8000004d2a647223 */ /* 0x080fe20000010064 */
[-C--:B------:R-:W-:Y:S01]  /*7ac0*/  FFMA.FTZ R102, R41, -R77.reuse, R102 ;  /* 0x8000004d29667223 */ /* 0x080fe20000010066 */
[----:B------:R-:W-:Y:S01]  /*7ad0*/  FFMA.FTZ R42, R35, -R77, R105 ;  /* 0x8000004d232a7223 */ /* 0x000fe20000010069 */
[----:B------:R-:W-:Y:S01]  /*7ae0*/  STG.E.U16 desc[UR18][R2.64], R21 ;  /* 0x0000001502007986 */ /* 0x000fe2000c101512 */
[----:B------:R-:W-:-:S03]  /*7af0*/  IADD3.X R5, R32, UR25, RZ, P0, !PT ;  /* 0x0000001920057c10 */ /* 0x000fc600087fe4ff */
[----:B------:R-:W-:Y:S01]  /*7b00*/  STG.E.U16 desc[UR18][R2.64+0x2], R8 ;  /* 0x0000020802007986 */ /* 0x000fe2000c101512 */
[----:B------:R-:W-:Y:S01]  /*7b10*/  FFMA.FTZ R107, R83, R107, -R76 ;  /* 0x0000006b536b7223 */ /* 0x000fe2000001084c */
[-C--:B------:R-:W-:Y:S01]  /*7b20*/  FFMA.FTZ R112, R16, -R77.reuse, R112 ;  /* 0x8000004d10707223 */ /* 0x080fe20000010070 */
[----:B------:R-:W-:Y:S01]  /*7b30*/  PRMT R12, R14, 0x7632, R12 ;  /* 0x000076320e0c7816 */ /* 0x000fe2000000000c */
[----:B------:R-:W-:Y:S01]  /*7b40*/  STG.E.U16 desc[UR18][R2.64+0x4], R18 ;  /* 0x0000041202007986 */ /* 0x000fe2000c101512 */
[----:B------:R-:W-:-:S03]  /*7b50*/  FFMA.FTZ R16, R13, -R77, R117 ;  /* 0x8000004d0d107223 */ /* 0x000fc60000010075 */
[----:B------:R0:W-:Y:S01]  /*7b60*/  STG.E.U16 desc[UR18][R2.64+0x6], R7 ;  /* 0x0000060702007986 */ /* 0x0001e2000c101512 */
[C---:B------:R-:W-:Y:S01]  /*7b70*/  FMUL.FTZ R50, R99.reuse, R50 ;  /* 0x0000003263327220 */ /* 0x040fe20000410000 */
[C---:B------:R-:W-:Y:S01]  /*7b80*/  FMUL.FTZ R13, R99.reuse, R100 ;  /* 0x00000064630d7220 */ /* 0x040fe20000410000 */
[----:B------:R-:W-:Y:S01]  /*7b90*/  FMUL.FTZ R102, R99, R102 ;  /* 0x0000006663667220 */ /* 0x000fe20000410000 */
[----:B------:R-:W-:Y:S01]  /*7ba0*/  F2FP.F16.F32.PACK_AB R9, R9, R10 ;  /* 0x0000000a0909723e */ /* 0x000fe200000000ff */
[----:B------:R-:W-:Y:S01]  /*7bb0*/  FMUL.FTZ R42, R99, R42 ;  /* 0x0000002a632a7220 */ /* 0x000fe20000410000 */
[----:B------:R-:W-:Y:S01]  /*7bc0*/  F2FP.F16.F32.PACK_AB R0, R17, R0 ;  /* 0x000000001100723e */ /* 0x000fe200000000ff */
[----:B------:R-:W-:Y:S01]  /*7bd0*/  FMUL.FTZ R27, R99, R108 ;  /* 0x0000006c631b7220 */ /* 0x000fe20000410000 */
[----:B------:R-:W-:Y:S01]  /*7be0*/  FFMA.FTZ R28, R28, -R77, R107 ;  /* 0x8000004d1c1c7223 */ /* 0x000fe2000001006b */
[----:B0-----:R-:W-:Y:S01]  /*7bf0*/  PRMT R3, R11, 0x7632, R3 ;  /* 0x000076320b037816 */ /* 0x001fe20000000003 */
[----:B------:R-:W-:Y:S01]  /*7c00*/  STG.E.U16 desc[UR18][R4.64], R14 ;  /* 0x0000000e04007986 */ /* 0x000fe2000c101512 */
[----:B------:R-:W-:-:S03]  /*7c10*/  PRMT R8, R9, 0x7632, R8 ;  /* 0x0000763209087816 */ /* 0x000fc60000000008 */
[----:B------:R-:W-:Y:S01]  /*7c20*/  STG.E.U16 desc[UR18][R4.64+0x2], R12 ;  /* 0x0000020c04007986 */ /* 0x000fe2000c101512 */
[----:B------:R-:W-:-:S03]  /*7c30*/  F2FP.F16.F32.PACK_AB R13, R13, R50 ;  /* 0x000000320d0d723e */ /* 0x000fc600000000ff */
[----:B------:R-:W-:Y:S01]  /*7c40*/  STG.E.U16 desc[UR18][R4.64+0x4], R11 ;  /* 0x0000040b04007986 */ /* 0x000fe2000c101512 */
[----:B------:R-:W-:-:S03]  /*7c50*/  F2FP.F16.F32.PACK_AB R23, R23, R102 ;  /* 0x000000661717723e */ /* 0x000fc600000000ff */
[----:B------:R0:W-:Y:S01]  /*7c60*/  STG.E.U16 desc[UR18][R4.64+0x6], R3 ;  /* 0x0000060304007986 */ /* 0x0001e2000c101512 */
[----:B------:R-:W-:Y:S01]  /*7c70*/  FMUL.FTZ R28, R99, R28 ;  /* 0x0000001c631c7220 */ /* 0x000fe20000410000 */
[----:B------:R-:W-:Y:S01]  /*7c80*/  F2FP.F16.F32.PACK_AB R27, R27, R42 ;  /* 0x0000002a1b1b723e */ /* 0x000fe200000000ff */
[----:B------:R-:W-:Y:S01]  /*7c90*/  FFMA.FTZ R22, R22, -R77, R111 ;  /* 0x8000004d16167223 */ /* 0x000fe2000001006f */
[----:B------:R-:W-:Y:S01]  /*7ca0*/  PRMT R10, R13, 0x7632, R10 ;  /* 0x000076320d0a7816 */ /* 0x000fe2000000000a */
[C---:B------:R-:W-:Y:S01]  /*7cb0*/  FMUL.FTZ R35, R99.reuse, R114 ;  /* 0x0000007263237220 */ /* 0x040fe20000410000 */
[----:B0-----:R-:W-:Y:S01]  /*7cc0*/  PRMT R5, R0, 0x7632, R5 ;  /* 0x0000763200057816 */ /* 0x001fe20000000005 */
[C---:B------:R-:W-:Y:S01]  /*7cd0*/  FMUL.FTZ R22, R99.reuse, R22 ;  /* 0x0000001663167220 */ /* 0x040fe20000410000 */
[C---:B------:R-:W-:Y:S01]  /*7ce0*/  FMUL.FTZ R20, R99.reuse, R20 ;  /* 0x0000001463147220 */ /* 0x040fe20000410000 */
[----:B------:R-:W-:Y:S01]  /*7cf0*/  FMUL.FTZ R41, R99, R112 ;  /* 0x0000007063297220 */ /* 0x000fe20000410000 */
[----:B------:R-:W-:Y:S01]  /*7d00*/  F2FP.F16.F32.PACK_AB R28, R37, R28 ;  /* 0x0000001c251c723e */ /* 0x000fe200000000ff */
[C---:B------:R-:W-:Y:S01]  /*7d10*/  FMUL.FTZ R16, R99.reuse, R16 ;  /* 0x0000001063107220 */ /* 0x040fe20000410000 */
[----:B------:R-:W-:Y:S01]  /*7d20*/  FMUL.FTZ R39, R99, R116 ;  /* 0x0000007463277220 */ /* 0x000fe20000410000 */
[C-C-:B------:R-:W-:Y:S01]  /*7d30*/  FFMA.FTZ R121, R98.reuse, R121, -R76.reuse ;  /* 0x0000007962797223 */ /* 0x140fe2000001084c */
[--C-:B------:R-:W-:Y:S01]  /*7d40*/  FFMA.FTZ R124, R83, R124, -R76.reuse ;  /* 0x0000007c537c7223 */ /* 0x100fe2000001084c */
[----:B------:R-:W-:Y:S01]  /*7d50*/  FFMA.FTZ R128, R98, R128, -R76 ;  /* 0x0000008062807223 */ /* 0x000fe2000001084c */
[----:B------:R-:W-:Y:S01]  /*7d60*/  F2FP.F16.F32.PACK_AB R22, R35, R22 ;  /* 0x000000162316723e */ /* 0x000fe200000000ff */
[----:B------:R-:W-:Y:S01]  /*7d70*/  FMUL.FTZ R120, R99, R120 ;  /* 0x0000007863787220 */ /* 0x000fe20000410000 */
[----:B------:R-:W-:Y:S01]  /*7d80*/  F2FP.F16.F32.PACK_AB R20, R41, R20 ;  /* 0x000000142914723e */ /* 0x000fe200000000ff */
[-C--:B------:R-:W-:Y:S01]  /*7d90*/  FFMA.FTZ R122, R101, -R77.reuse, R122 ;  /* 0x8000004d657a7223 */ /* 0x080fe2000001007a */
[----:B------:R-:W-:Y:S01]  /*7da0*/  F2FP.F16.F32.PACK_AB R16, R39, R16 ;  /* 0x000000102710723e */ /* 0x000fe200000000ff */
[-C--:B------:R-:W-:Y:S01]  /*7db0*/  FFMA.FTZ R90, R90, -R77.reuse, R121 ;  /* 0x8000004d5a5a7223 */ /* 0x080fe20000010079 */
[-C--:B------:R-:W-:Y:S01]  /*7dc0*/  FFMA.FTZ R124, R104, -R77.reuse, R124 ;  /* 0x8000004d687c7223 */ /* 0x080fe2000001007c */
[-C--:B------:R-:W-:Y:S01]  /*7dd0*/  FFMA.FTZ R106, R106, -R77.reuse, R127 ;  /* 0x8000004d6a6a7223 */ /* 0x080fe2000001007f */
[----:B------:R-:W-:Y:S01]  /*7de0*/  FFMA.FTZ R128, R110, -R77, R128 ;  /* 0x8000004d6e807223 */ /* 0x000fe20000010080 */
[C---:B------:R-:W-:Y:S01]  /*7df0*/  FMUL.FTZ R122, R99.reuse, R122 ;  /* 0x0000007a637a7220 */ /* 0x040fe20000410000 */
[C---:B------:R-:W-:Y:S01]  /*7e00*/  FMUL.FTZ R43, R99.reuse, R90 ;  /* 0x0000005a632b7220 */ /* 0x040fe20000410000 */
[----:B------:R-:W-:Y:S01]  /*7e10*/  FMUL.FTZ R124, R99, R124 ;  /* 0x0000007c637c7220 */ /* 0x000fe20000410000 */
[----:B------:R-:W-:Y:S01]  /*7e20*/  F2FP.F16.F32.PACK_AB R45, R45, R120 ;  /* 0x000000782d2d723e */ /* 0x000fe200000000ff */
[--C-:B------:R-:W-:Y:S01]  /*7e30*/  FFMA.FTZ R94, R83, R94, -R76.reuse ;  /* 0x0000005e535e7223 */ /* 0x100fe2000001084c */
[--C-:B------:R-:W-:Y:S01]  /*7e40*/  FFMA.FTZ R95, R67, R95, -R76.reuse ;  /* 0x0000005f435f7223 */ /* 0x100fe2000001084c */
[C---:B------:R-:W-:Y:S01]  /*7e50*/  FMUL.FTZ R106, R99.reuse, R106 ;  /* 0x0000006a636a7220 */ /* 0x040fe20000410000 */
[----:B------:R-:W-:Y:S01]  /*7e60*/  FMUL.FTZ R47, R99, R128 ;  /* 0x00000080632f7220 */ /* 0x000fe20000410000 */
[----:B------:R-:W-:Y:S01]  /*7e70*/  FFMA.FTZ R132, R98, R132, -R76 ;  /* 0x0000008462847223 */ /* 0x000fe2000001084c */
[-C--:B------:R-:W-:Y:S01]  /*7e80*/  FFMA.FTZ R94, R115, -R77.reuse, R94 ;  /* 0x8000004d735e7223 */ /* 0x080fe2000001005e */
[-C--:B------:R-:W-:Y:S01]  /*7e90*/  FFMA.FTZ R118, R118, -R77.reuse, R95 ;  /* 0x8000004d76767223 */ /* 0x080fe2000001005f */
[----:B------:R-:W-:Y:S01]  /*7ea0*/  F2FP.F16.F32.PACK_AB R43, R43, R122 ;  /* 0x0000007a2b2b723e */ /* 0x000fe200000000ff */
[-C--:B------:R-:W-:Y:S01]  /*7eb0*/  FFMA.FTZ R96, R125, -R77.reuse, R96 ;  /* 0x8000004d7d607223 */ /* 0x080fe20000010060 */
[----:B------:R-:W-:Y:S01]  /*7ec0*/  F2FP.F16.F32.PACK_AB R49, R49, R124 ;  /* 0x0000007c3131723e */ /* 0x000fe200000000ff */
[----:B------:R-:W-:Y:S01]  /*7ed0*/  FFMA.FTZ R132, R88, -R77, R132 ;  /* 0x8000004d58847223 */ /* 0x000fe20000010084 */
[----:B------:R-:W-:Y:S01]  /*7ee0*/  F2FP.F16.F32.PACK_AB R47, R47, R106 ;  /* 0x0000006a2f2f723e */ /* 0x000fe200000000ff */
[C-C-:B------:R-:W-:Y:S01]  /*7ef0*/  FFMA.FTZ R78, R83.reuse, R78, -R76.reuse ;  /* 0x0000004e534e7223 */ /* 0x140fe2000001084c */
[--C-:B------:R-:W-:Y:S01]  /*7f00*/  FFMA.FTZ R140, R83, R140, -R76.reuse ;  /* 0x0000008c538c7223 */ /* 0x100fe2000001084c */
[----:B------:R-:W-:Y:S01]  /*7f10*/  FFMA.FTZ R139, R67, R139, -R76 ;  /* 0x0000008b438b7223 */ /* 0x000fe2000001084c */
[C---:B------:R-:W-:Y:S01]  /*7f20*/  FMUL.FTZ R94, R99.reuse, R94 ;  /* 0x0000005e635e7220 */ /* 0x040fe20000410000 */
[C---:B------:R-:W-:Y:S01]  /*7f30*/  FMUL.FTZ R53, R99.reuse, R118 ;  /* 0x0000007663357220 */ /* 0x040fe20000410000 */
[C---:B------:R-:W-:Y:S01]  /*7f40*/  FMUL.FTZ R96, R99.reuse, R96 ;  /* 0x0000006063607220 */ /* 0x040fe20000410000 */
[----:B------:R-:W-:Y:S01]  /*7f50*/  FMUL.FTZ R51, R99, R132 ;  /* 0x0000008463337220 */ /* 0x000fe20000410000 */
[-C--:B------:R-:W-:Y:S01]  /*7f60*/  FFMA.FTZ R78, R126, -R77.reuse, R78 ;  /* 0x8000004d7e4e7223 */ /* 0x080fe2000001004e */
[C-C-:B------:R-:W-:Y:S01]  /*7f70*/  FFMA.FTZ R138, R98.reuse, R138, -R76.reuse ;  /* 0x0000008a628a7223 */ /* 0x140fe2000001084c */
[----:B------:R-:W-:Y:S01]  /*7f80*/  FFMA.FTZ R84, R83, R84, -R76 ;  /* 0x0000005453547223 */ /* 0x000fe2000001084c */
[-C--:B------:R-:W-:Y:S01]  /*7f90*/  FFMA.FTZ R140, R129, -R77.reuse, R140 ;  /* 0x8000004d818c7223 */ /* 0x080fe2000001008c */
[----:B------:R-:W-:Y:S01]  /*7fa0*/  FFMA.FTZ R52, R133, -R77, R139 ;  /* 0x8000004d85347223 */ /* 0x000fe2000001008b */
[C-C-:B------:R-:W-:Y:S01]  /*7fb0*/  FFMA.FTZ R143, R98.reuse, R143, -R76.reuse ;  /* 0x0000008f628f7223 */ /* 0x140fe2000001084c */
[--C-:B------:R-:W-:Y:S01]  /*7fc0*/  FFMA.FTZ R86, R98, R86, -R76.reuse ;  /* 0x0000005662567223 */ /* 0x100fe2000001084c */
[--C-:B------:R-:W-:Y:S01]  /*7fd0*/  FFMA.FTZ R83, R83, R87, -R76.reuse ;  /* 0x0000005753537223 */ /* 0x100fe2000001084c */
[C-C-:B------:R-:W-:Y:S01]  /*7fe0*/  FFMA.FTZ R144, R67.reuse, R144, -R76.reuse ;  /* 0x0000009043907223 */ /* 0x140fe2000001084c */
[----:B------:R-:W-:Y:S01]  /*7ff0*/  FFMA.FTZ R67, R67, R145, -R76 ;  /* 0x0000009143437223 */ /* 0x000fe2000001084c */
[----:B------:R-:W-:Y:S01]  /*8000*/  F2FP.F16.F32.PACK_AB R53, R53, R94 ;  /* 0x0000005e3535723e */ /* 0x000fe200000000ff */
[----:B------:R-:W-:Y:S01]  /*8010*/  FMUL.FTZ R78, R99, R78 ;  /* 0x0000004e634e7220 */ /* 0x000fe20000410000 */
[----:B------:R-:W-:Y:S01]  /*8020*/  F2FP.F16.F32.PACK_AB R51, R51, R96 ;  /* 0x000000603333723e */ /* 0x000fe200000000ff */
[-C--:B------:R-:W-:Y:S01]  /*8030*/  FFMA.FTZ R134, R131, -R77.reuse, R134 ;  /* 0x8000004d83867223 */ /* 0x080fe20000010086 */
[-C--:B------:R-:W-:Y:S01]  /*8040*/  FFMA.FTZ R138, R130, -R77.reuse, R138 ;  /* 0x8000004d828a7223 */ /* 0x080fe2000001008a */
        /* <DEDUP_REMOVED lines=8> */
[----:B------:R-:W-:Y:S01]  /*80d0*/  FFMA.FTZ R82, R82, -R77, R67 ;  /* 0x8000004d52527223 */ /* 0x000fe20000010043 */
[C---:B------:R-:W-:Y:S01]  /*80e0*/  FMUL.FTZ R134, R99.reuse, R134 ;  /* 0x0000008663867220 */ /* 0x040fe20000410000 */
[----:B------:R-:W-:Y:S01]  /*80f0*/  FMUL.FTZ R55, R99, R138 ;  /* 0x0000008a63377220 */ /* 0x000fe20000410000 */
[----:B------:R-:W-:Y:S01]  /*8100*/  F2FP.F16.F32.PACK_AB R57, R57, R78 ;  /* 0x0000004e3939723e */ /* 0x000fe200000000ff */
        /* <DEDUP_REMOVED lines=9> */
[----:B------:R-:W-:-:S02]  /*81a0*/  F2FP.F16.F32.PACK_AB R55, R55, R134 ;  /* 0x000000863737723e */ /* 0x000fc400000000ff */
[----:B------:R-:W-:Y:S02]  /*81b0*/  F2FP.F16.F32.PACK_AB R54, R65, R54 ;  /* 0x000000364136723e */ /* 0x000fe400000000ff */
[----:B------:R-:W-:Y:S02]  /*81c0*/  F2FP.F16.F32.PACK_AB R63, R63, R84 ;  /* 0x000000543f3f723e */ /* 0x000fe400000000ff */
[----:B------:R-:W-:Y:S02]  /*81d0*/  F2FP.F16.F32.PACK_AB R61, R61, R80 ;  /* 0x000000503d3d723e */ /* 0x000fe400000000ff */
[----:B------:R-:W-:Y:S02]  /*81e0*/  F2FP.F16.F32.PACK_AB R36, R99, R36 ;  /* 0x000000246324723e */ /* 0x000fe400000000ff */
[----:B------:R-:W-:Y:S02]  /*81f0*/  PRMT R75, R55, 0x7632, R75 ;  /* 0x00007632374b7816 */ /* 0x000fe4000000004b */
[----:B------:R-:W-:-:S02]  /*8200*/  PRMT R74, R54, 0x7632, R74 ;  /* 0x00007632364a7816 */ /* 0x000fc4000000004a */
[----:B--2---:R-:W-:-:S04]  /*8210*/  IADD3 R6, P0, R30, UR24, RZ ;  /* 0x000000181e067c10 */ /* 0x004fc8000ff1e0ff */
[----:B---3--:R-:W-:Y:S02]  /*8220*/  IADD3.X R7, R26, UR25, RZ, P0, !PT ;  /* 0x000000191a077c10 */ /* 0x008fe400087fe4ff */
[----:B----4-:R-:W-:-:S03]  /*8230*/  IADD3 R2, P0, R24, UR24, RZ ;  /* 0x0000001818027c10 */ /* 0x010fc6000ff1e0ff */
[----:B------:R0:W-:Y:S01]  /*8240*/  STG.E.U16 desc[UR18][R6.64+0x4], R0 ;  /* 0x0000040006007986 */ /* 0x0001e2000c101512 */
[----:B------:R-:W-:Y:S02]  /*8250*/  IADD3.X R3, R19, UR25, RZ, P0, !PT ;  /* 0x0000001913037c10 */ /* 0x000fe400087fe4ff */
[----:B------:R-:W-:Y:S01]  /*8260*/  IADD3 R4, P0, R163, UR24, RZ ;  /* 0x00000018a3047c10 */ /* 0x000fe2000ff1e0ff */
[----:B------:R-:W-:Y:S04]  /*8270*/  STG.E.U16 desc[UR18][R6.64], R9 ;  /* 0x0000000906007986 */ /* 0x000fe8000c101512 */
[----:B------:R-:W-:Y:S01]  /*8280*/  STG.E.U16 desc[UR18][R6.64+0x2], R8 ;  /* 0x0000020806007986 */ /* 0x000fe2000c101512 */
[----:B0-----:R-:W-:-:S03]  /*8290*/  PRMT R0, R23, 0x7632, R0 ;  /* 0x0000763217007816 */ /* 0x001fc60000000000 */
[----:B------:R0:W-:Y:S04]  /*82a0*/  STG.E.U16 desc[UR18][R6.64+0x6], R5 ;  /* 0x0000060506007986 */ /* 0x0001e8000c101512 */
[----:B------:R-:W-:Y:S04]  /*82b0*/  STG.E.U16 desc[UR18][R2.64], R13 ;  /* 0x0000000d02007986 */ /* 0x000fe8000c101512 */
[----:B------:R-:W-:Y:S01]  /*82c0*/  STG.E.U16 desc[UR18][R2.64+0x2], R10 ;  /* 0x0000020a02007986 */ /* 0x000fe2000c101512 */
[----:B0-----:R-:W-:Y:S02]  /*82d0*/  IADD3.X R5, R15, UR25, RZ, P0, !PT ;  /* 0x000000190f057c10 */ /* 0x001fe400087fe4ff */
[----:B------:R-:W-:-:S02]  /*82e0*/  PRMT R7, R27, 0x7632, R7 ;  /* 0x000076321b077816 */ /* 0x000fc40000000007 */
[----:B------:R-:W-:Y:S01]  /*82f0*/  IADD3 R6, P0, R161, UR24, RZ ;  /* 0x00000018a1067c10 */ /* 0x000fe2000ff1e0ff */
[----:B------:R-:W-:Y:S04]  /*8300*/  STG.E.U16 desc[UR18][R2.64+0x4], R23 ;  /* 0x0000041702007986 */ /* 0x000fe8000c101512 */
[----:B------:R0:W-:Y:S04]  /*8310*/  STG.E.U16 desc[UR18][R2.64+0x6], R0 ;  /* 0x0000060002007986 */ /* 0x0001e8000c101512 */
[----:B------:R1:W-:Y:S01]  /*8320*/  STG.E.U16 desc[UR18][R4.64+0x2], R7 ;  /* 0x0000020704007986 */ /* 0x0003e2000c101512 */
[----:B------:R-:W-:-:S02]  /*8330*/  PRMT R8, R22, 0x7632, R8 ;  /* 0x0000763216087816 */ /* 0x000fc40000000008 */
[----:B0-----:R-:W-:Y:S02]  /*8340*/  PRMT R3, R28, 0x7632, R3 ;  /* 0x000076321c037816 */ /* 0x001fe40000000003 */
[----:B-1----:R-:W-:Y:S02]  /*8350*/  IADD3.X R7, R162, UR25, RZ, P0, !PT ;  /* 0x00000019a2077c10 */ /* 0x002fe400087fe4ff */
[----:B------:R-:W-:Y:S01]  /*8360*/  IADD3 R2, P0, R159, UR24, RZ ;  /* 0x000000189f027c10 */ /* 0x000fe2000ff1e0ff */
[----:B------:R-:W-:Y:S01]  /*8370*/  STG.E.U16 desc[UR18][R4.64], R27 ;  /* 0x0000001b04007986 */ /* 0x000fe2000c101512 */
[----:B------:R-:W-:-:S03]  /*8380*/  PRMT R0, R20, 0x7632, R0 ;  /* 0x0000763214007816 */ /* 0x000fc60000000000 */
[----:B------:R-:W-:Y:S04]  /*8390*/  STG.E.U16 desc[UR18][R4.64+0x4], R28 ;  /* 0x0000041c04007986 */ /* 0x000fe8000c101512 */
[----:B------:R0:W-:Y:S04]  /*83a0*/  STG.E.U16 desc[UR18][R4.64+0x6], R3 ;  /* 0x0000060304007986 */ /* 0x0001e8000c101512 */
[----:B------:R-:W-:Y:S04]  /*83b0*/  STG.E.U16 desc[UR18][R6.64], R22 ;  /* 0x0000001606007986 */ /* 0x000fe8000c101512 */
[----:B------:R1:W-:Y:S01]  /*83c0*/  STG.E.U16 desc[UR18][R6.64+0x2], R8 ;  /* 0x0000020806007986 */ /* 0x0003e2000c101512 */
[----:B0-----:R-:W-:-:S02]  /*83d0*/  IADD3.X R3, R160, UR25, RZ, P0, !PT ;  /* 0x00000019a0037c10 */ /* 0x001fc400087fe4ff */
[----:B------:R-:W-:Y:S02]  /*83e0*/  PRMT R5, R16, 0x7632, R5 ;  /* 0x0000763210057816 */ /* 0x000fe40000000005 */
[----:B------:R-:W-:Y:S01]  /*83f0*/  IADD3 R4, P0, R157, UR24, RZ ;  /* 0x000000189d047c10 */ /* 0x000fe2000ff1e0ff */
[----:B------:R-:W-:Y:S04]  /*8400*/  STG.E.U16 desc[UR18][R6.64+0x4], R20 ;  /* 0x0000041406007986 */ /* 0x000fe8000c101512 */
[----:B------:R0:W-:Y:S04]  /*8410*/  STG.E.U16 desc[UR18][R6.64+0x6], R0 ;  /* 0x0000060006007986 */ /* 0x0001e8000c101512 */
[----:B------:R2:W-:Y:S01]  /*8420*/  STG.E.U16 desc[UR18][R2.64+0x2], R5 ;  /* 0x0000020502007986 */ /* 0x0005e2000c101512 */
[----:B-1----:R-:W-:-:S02]  /*8430*/  PRMT R8, R43, 0x7632, R8 ;  /* 0x000076322b087816 */ /* 0x002fc40000000008 */
[----:B0-----:R-:W-:Y:S02]  /*8440*/  PRMT R7, R45, 0x7632, R7 ;  /* 0x000076322d077816 */ /* 0x001fe40000000007 */
[----:B--2---:R-:W-:Y:S02]  /*8450*/  IADD3.X R5, R158, UR25, RZ, P0, !PT ;  /* 0x000000199e057c10 */ /* 0x004fe400087fe4ff */
[----:B------:R-:W-:Y:S01]  /*8460*/  IADD3 R6, P0, R155, UR24, RZ ;  /* 0x000000189b067c10 */ /* 0x000fe2000ff1e0ff */
[----:B------:R-:W-:Y:S01]  /*8470*/  STG.E.U16 desc[UR18][R2.64], R16 ;  /* 0x0000001002007986 */ /* 0x000fe2000c101512 */
[----:B------:R-:W-:-:S03]  /*8480*/  PRMT R0, R49, 0x7632, R0 ;  /* 0x0000763231007816 */ /* 0x000fc60000000000 */
[----:B------:R-:W-:Y:S04]  /*8490*/  STG.E.U16 desc[UR18][R2.64+0x4], R45 ;  /* 0x0000042d02007986 */ /* 0x000fe8000c101512 */
[----:B------:R0:W-:Y:S04]  /*84a0*/  STG.E.U16 desc[UR18][R2.64+0x6], R7 ;  /* 0x0000060702007986 */ /* 0x0001e8000c101512 */
[----:B------:R-:W-:Y:S04]  /*84b0*/  STG.E.U16 desc[UR18][R4.64], R43 ;  /* 0x0000002b04007986 */ /* 0x000fe8000c101512 */
[----:B------:R-:W-:Y:S01]  /*84c0*/  STG.E.U16 desc[UR18][R4.64+0x2], R8 ;  /* 0x0000020804007986 */ /* 0x000fe2000c101512 */
[----:B0-----:R-:W-:-:S02]  /*84d0*/  IADD3.X R7, R156, UR25, RZ, P0, !PT ;  /* 0x000000199c077c10 */ /* 0x001fc400087fe4ff */
[----:B------:R-:W-:Y:S02]  /*84e0*/  PRMT R3, R47, 0x7632, R3 ;  /* 0x000076322f037816 */ /* 0x000fe40000000003 */
[----:B------:R-:W-:Y:S01]  /*84f0*/  IADD3 R2, P0, R153, UR24, RZ ;  /* 0x0000001899027c10 */ /* 0x000fe2000ff1e0ff */
[----:B------:R-:W-:Y:S04]  /*8500*/  STG.E.U16 desc[UR18][R4.64+0x4], R49 ;  /* 0x0000043104007986 */ /* 0x000fe8000c101512 */
[----:B------:R0:W-:Y:S04]  /*8510*/  STG.E.U16 desc[UR18][R4.64+0x6], R0 ;  /* 0x0000060004007986 */ /* 0x0001e8000c101512 */
[----:B------:R1:W-:Y:S01]  /*8520*/  STG.E.U16 desc[UR18][R6.64+0x2], R3 ;  /* 0x0000020306007986 */ /* 0x0003e2000c101512 */
[----:B0-----:R-:W-:-:S02]  /*8530*/  PRMT R5, R53, 0x7632, R5 ;  /* 0x0000763235057816 */ /* 0x001fc40000000005 */
[----:B-1----:R-:W-:Y:S02]  /*8540*/  IADD3.X R3, R154, UR25, RZ, P0, !PT ;  /* 0x000000199a037c10 */ /* 0x002fe400087fe4ff */
[----:B------:R-:W-:Y:S02]  /*8550*/  IADD3 R150, P0, R150, UR24, RZ ;  /* 0x0000001896967c10 */ /* 0x000fe4000ff1e0ff */
[----:B------:R-:W-:Y:S02]  /*8560*/  PRMT R0, R51, 0x7632, R0 ;  /* 0x0000763233007816 */ /* 0x000fe40000000000 */
[----:B------:R-:W-:Y:S01]  /*8570*/  IADD3.X R151, R152, UR25, RZ, P0, !PT ;  /* 0x0000001998977c10 */ /* 0x000fe200087fe4ff */
[----:B------:R-:W-:Y:S01]  /*8580*/  STG.E.U16 desc[UR18][R6.64], R47 ;  /* 0x0000002f06007986 */ /* 0x000fe2000c101512 */
[----:B------:R-:W-:Y:S02]  /*8590*/  IADD3 R148, P0, R148, UR24, RZ ;  /* 0x0000001894947c10 */ /* 0x000fe4000ff1e0ff */
[----:B------:R-:W-:Y:S01]  /*85a0*/  PRMT R4, R57, 0x7632, R4 ;  /* 0x0000763239047816 */ /* 0x000fe20000000004 */
[----:B------:R-:W-:Y:S01]  /*85b0*/  STG.E.U16 desc[UR18][R6.64+0x4], R53 ;  /* 0x0000043506007986 */ /* 0x000fe2000c101512 */
[----:B------:R-:W-:-:S03]  /*85c0*/  IADD3.X R149, R149, UR25, RZ, P0, !PT ;  /* 0x0000001995957c10 */ /* 0x000fc600087fe4ff */
[----:B------:R-:W-:Y:S01]  /*85d0*/  STG.E.U16 desc[UR18][R6.64+0x6], R5 ;  /* 0x0000060506007986 */ /* 0x000fe2000c101512 */
[----:B------:R-:W-:-:S03]  /*85e0*/  IADD3 R146, P0, R146, UR24, RZ ;  /* 0x0000001892927c10 */ /* 0x000fc6000ff1e0ff */
[----:B------:R0:W-:Y:S01]  /*85f0*/  STG.E.U16 desc[UR18][R2.64+0x2], R0 ;  /* 0x0000020002007986 */ /* 0x0001e2000c101512 */
[----:B------:R-:W-:-:S03]  /*8600*/  IADD3.X R147, R147, UR25, RZ, P0, !PT ;  /* 0x0000001993937c10 */ /* 0x000fc600087fe4ff */
[----:B------:R-:W-:Y:S04]  /*8610*/  STG.E.U16 desc[UR18][R2.64], R51 ;  /* 0x0000003302007986 */ /* 0x000fe8000c101512 */
[----:B------:R-:W-:Y:S01]  /*8620*/  STG.E.U16 desc[UR18][R2.64+0x4], R57 ;  /* 0x0000043902007986 */ /* 0x000fe2000c101512 */
[----:B0-----:R-:W-:-:S03]  /*8630*/  PRMT R0, R59, 0x7632, R0 ;  /* 0x000076323b007816 */ /* 0x001fc60000000000 */
[----:B------:R0:W-:Y:S04]  /*8640*/  STG.E.U16 desc[UR18][R2.64+0x6], R4 ;  /* 0x0000060402007986 */ /* 0x0001e8000c101512 */
[----:B------:R1:W-:Y:S04]  /*8650*/  STG.E.U16 desc[UR18][R150.64+0x6], R0 ;  /* 0x0000060096007986 */ /* 0x0003e8000c101512 */
[----:B------:R2:W-:Y:S01]  /*8660*/  STG.E.U16 desc[UR18][R150.64], R55 ;  /* 0x0000003796007986 */ /* 0x0005e2000c101512 */
[----:B0-----:R-:W-:Y:S02]  /*8670*/  PRMT R2, R63, 0x7632, R2 ;  /* 0x000076323f027816 */ /* 0x001fe40000000002 */
[----:B------:R-:W-:-:S02]  /*8680*/  PRMT R3, R36, 0x7632, R3 ;  /* 0x0000763224037816 */ /* 0x000fc40000000003 */
[----:B-1----:R-:W-:Y:S01]  /*8690*/  PRMT R0, R61, 0x7632, R0 ;  /* 0x000076323d007816 */ /* 0x002fe20000000000 */
        /* <DEDUP_REMOVED lines=10> */
[----:B------:R-:W-:Y:S01]  /*8740*/  ULOP3.LUT UR4, UR4, 0x1, URZ, 0x3c, !UPT ;  /* 0x0000000104047892 */ /* 0x000fe2000f8e3c3f */
[----:B------:R-:W-:Y:S01]  /*8750*/  UMOV UR5, UR16 ;  /* 0x0000001000057c82 */ /* 0x000fe20008000000 */
[----:B------:R-:W-:Y:S01]  /*8760*/  UMOV UR10, UR15 ;  /* 0x0000000f000a7c82 */ /* 0x000fe20008000000 */
[----:B------:R-:W-:Y:S09]  /*8770*/  @!P1 BRA `(.L_x_2086) ;  /* 0xffffff7c00d89947 */ /* 0x000ff2000383ffff */
.L_x_2076:
        /* <DEDUP_REMOVED lines=81> */
.L_x_2103:
        /* <DEDUP_REMOVED lines=42> */
.L_x_2090:
[----:B------:R-:W-:Y:S05]  /*8f30*/  BSYNC B1 ;  /* 0x0000000000017941 */ /* 0x000fea0003800000 */
.L_x_2089:
        /* <DEDUP_REMOVED lines=18> */
.L_x_2093:
        /* <DEDUP_REMOVED lines=55> */
.L_x_2092:
[----:B------:R-:W-:Y:S05]  /*93d0*/  BSYNC B1 ;  /* 0x0000000000017941 */ /* 0x000fea0003800000 */
.L_x_2091:
        /* <DEDUP_REMOVED lines=35> */
.L_x_2095:
[----:B------:R-:W-:Y:S05]  /*9610*/  BSYNC B1 ;  /* 0x0000000000017941 */ /* 0x000fea0003800000 */
.L_x_2094:
        /* <DEDUP_REMOVED lines=15> */
.L_x_2088:
[----:B------:R-:W-:Y:S05]  /*9710*/  BSYNC B0 ;  /* 0x0000000000007941 */ /* 0x000fea0003800000 */
.L_x_2087:
        /* <DEDUP_REMOVED lines=39> */
.L_x_2112:
[----:B------:R-:W1:Y:S01]  /*9990*/  LDC.64 R26, c[0x0][0x218] ;  /* 0x00008600ff1a7b82 */ /* 0x000e620000000a00 */
[----:B------:R-:W-:Y:S01]  /*99a0*/  ISETP.NE.AND P2, PT, R40, RZ, PT ;  /* 0x000000ff2800720c */ /* 0x000fe20003f45270 */
[----:B---3--:R-:W-:Y:S01]  /*99b0*/  FADD.FTZ R34, R25, R34 ;  /* 0x0000002219227221 */ /* 0x008fe20000010000 */
[----:B------:R-:W-:Y:S02]  /*99c0*/  IADD3 R25, R2, R22, RZ ;  /* 0x0000001602197210 */ /* 0x000fe40007ffe0ff */
[----:B------:R-:W-:-:S03]  /*99d0*/  ISETP.NE.AND P0, PT, R24, 0x1, PT ;  /* 0x000000011800780c */ /* 0x000fc60003f05270 */
[----:B------:R-:W2:Y:S06]  /*99e0*/  LDC.64 R28, c[0x0][0x220] ;  /* 0x00008800ff1c7b82 */ /* 0x000eac0000000a00 */
[----:B------:R-:W-:Y:S02]  /*99f0*/  @!P2 F2FP.F16.F32.PACK_AB R30, RZ, R31 ;  /* 0x0000001fff1ea23e */ /* 0x000fe400000000ff */
[----:B------:R-:W-:Y:S01]  /*9a00*/  @!P2 F2FP.F16.F32.PACK_AB R31, RZ, R34 ;  /* 0x00000022ff1fa23e */ /* 0x000fe200000000ff */
        /* <DEDUP_REMOVED lines=35> */
.L_x_2122:
[----:B----4-:R-:W-:Y:S01]  /*9c40*/  FADD.FTZ R30, R25, R30 ;  /* 0x0000001e191e7221 */ /* 0x010fe20000010000 */
[----:B------:R-:W-:Y:S02]  /*9c50*/  @!P2 F2FP.F16.F32.PACK_AB R25, RZ, R35 ;  /* 0x00000023ff19a23e */ /* 0x000fe400000000ff */
[----:B------:R-:W-:Y:S02]  /*9c60*/  ISETP.NE.AND P0, PT, R24, 0x2, PT ;  /* 0x000000021800780c */ /* 0x000fe40003f05270 */
[----:B------:R-:W-:Y:S02]  /*9c70*/  PRMT R31, R25, 0x7610, R31 ;  /* 0x00007610191f7816 */ /* 0x000fe4000000001f */
[----:B------:R-:W-:Y:S02]  /*9c80*/  @!P2 F2FP.F16.F32.PACK_AB R30, RZ, R30 ;  /* 0x0000001eff1ea23e */ /* 0x000fe400000000ff */
        /* <DEDUP_REMOVED lines=33> */
.L_x_2132:
[----:B0-----:R-:W-:Y:S01]  /*9ea0*/  FADD.FTZ R30, R25, R30 ;  /* 0x0000001e191e7221 */ /* 0x001fe20000010000 */
[----:B------:R-:W-:-:S04]  /*9eb0*/  @!P2 F2FP.F16.F32.PACK_AB R25, RZ, R35 ;  /* 0x00000023ff19a23e */ /* 0x000fc800000000ff */
[----:B------:R-:W-:Y:S02]  /*9ec0*/  PRMT R31, R25, 0x7610, R31 ;  /* 0x00007610191f7816 */ /* 0x000fe4000000001f */
[----:B------:R-:W-:Y:S02]  /*9ed0*/  @!P2 F2FP.F16.F32.PACK_AB R30, RZ, R30 ;  /* 0x0000001eff1ea23e */ /* 0x000fe400000000ff */
[----:B------:R-:W-:Y:S01]  /*9ee0*/  MOV R25, R18 ;  /* 0x0000001200197202 */ /* 0x000fe20000000f00 */
[----:B------:R3:W-:Y:S04]  /*9ef0*/  @!P2 STG.E.U16 desc[UR18][R26.64+0x50], R31 ;  /* 0x0000501f1a00a986 */ /* 0x0007e8000c101512 */
[----:B------:R3:W-:Y:S02]  /*9f00*/  @!P2 STG.E.U16 desc[UR18][R28.64+0x50], R30 ;  /* 0x0000501e1c00a986 */ /* 0x0007e4000c101512 */
.L_x_2098:
[----:B------:R-:W-:Y:S05]  /*9f10*/  BSYNC B0 ;  /* 0x0000000000007941 */ /* 0x000fea0003800000 */
.L_x_2097:
        /* <DEDUP_REMOVED lines=117> */
[----:B------:R-:W-:Y:S01]  /*a670*/  @!P0 F2FP.F16.F32.PACK_AB R31, RZ, R31 ;  /* 0x0000001fff1f823e */ /* 0x000fe200000000ff */
[----:B------:R-:W4:Y:S03]  /*a680*/  SHFL.BFLY PT, R47, R46, 0x2, 0x101f ;  /* 0x0c501f002e2f7f89 */ /* 0x000f2600000e0000 */
[----:B------:R-:W-:Y:S01]  /*a690*/  @!P0 F2FP.F16.F32.PACK_AB R30, RZ, R30 ;  /* 0x0000001eff1e823e */ /* 0x000fe200000000ff */
[----:B-----5:R-:W-:-:S04]  /*a6a0*/  IMAD.WIDE R28, R25, 0x2, R28 ;  /* 0x00000002191c7825 */ /* 0x020fc800078e021c */
[----:B------:R-:W-:Y:S01]  /*a6b0*/  FADD.FTZ R25, R37, R34 ;  /* 0x0000002225197221 */ /* 0x000fe20000010000 */
[----:B------:R-:W-:Y:S02]  /*a6c0*/  PRMT R49, R31, 0x7610, R49 ;  /* 0x000076101f317816 */ /* 0x000fe40000000031 */
[----:B------:R-:W-:Y:S01]  /*a6d0*/  PRMT R33, R30, 0x7610, R33 ;  /* 0x000076101e217816 */ /* 0x000fe20000000021 */
[----:B-1----:R-:W-:Y:S01]  /*a6e0*/  FADD.FTZ R30, R36, R35 ;  /* 0x00000023241e7221 */ /* 0x002fe20000010000 */
[----:B------:R-:W-:Y:S02]  /*a6f0*/  @!P0 F2FP.F16.F32.PACK_AB R25, RZ, R25 ;  /* 0x00000019ff19823e */ /* 0x000fe400000000ff */
[----:B------:R-:W-:Y:S01]  /*a700*/  MOV R34, 0xffff ;  /* 0x0000ffff00227802 */ /* 0x000fe20000000f00 */
[----:B--2---:R-:W-:Y:S01]  /*a710*/  FADD.FTZ R31, R44, R41 ;  /* 0x000000292c1f7221 */ /* 0x004fe20000010000 */
[----:B------:R1:W-:Y:S01]  /*a720*/  @!P0 STG.E.U16 desc[UR18][R26.64], R33 ;  /* 0x000000211a008986 */ /* 0x0003e2000c101512 */
[----:B------:R-:W-:Y:S01]  /*a730*/  @!P0 F2FP.F16.F32.PACK_AB R30, RZ, R30 ;  /* 0x0000001eff1e823e */ /* 0x000fe200000000ff */
[----:B0-----:R-:W-:-:S02]  /*a740*/  FADD.FTZ R32, R42, R43 ;  /* 0x0000002b2a207221 */ /* 0x001fc40000010000 */
[----:B------:R-:W-:Y:S01]  /*a750*/  @!P0 F2FP.F16.F32.PACK_AB R31, RZ, R31 ;  /* 0x0000001fff1f823e */ /* 0x000fe200000000ff */
[----:B------:R-:W-:Y:S01]  /*a760*/  @!P0 STG.E.U16 desc[UR18][R28.64], R49 ;  /* 0x000000311c008986 */ /* 0x000fe2000c101512 */
[----:B---3--:R-:W-:Y:S01]  /*a770*/  FADD.FTZ R45, R45, R48 ;  /* 0x000000302d2d7221 */ /* 0x008fe20000010000 */
[----:B------:R-:W-:Y:S01]  /*a780*/  @!P0 F2FP.F16.F32.PACK_AB R32, RZ, R32 ;  /* 0x00000020ff20823e */ /* 0x000fe200000000ff */
        /* <DEDUP_REMOVED lines=10> */
.L_x_2166:
[----:B-12---:R-:W-:Y:S01]  /*a830*/  FADD.FTZ R30, R46, R25 ;  /* 0x000000192e1e7221 */ /* 0x006fe20000010000 */
[----:B------:R-:W-:-:S04]  /*a840*/  @!P0 F2FP.F16.F32.PACK_AB R25, RZ, R34 ;  /* 0x00000022ff19823e */ /* 0x000fc800000000ff */
[----:B------:R-:W-:Y:S01]  /*a850*/  @!P0 F2FP.F16.F32.PACK_AB R30, RZ, R30 ;  /* 0x0000001eff1e823e */ /* 0x000fe200000000ff */
[----:B------:R4:W-:Y:S04]  /*a860*/  @!P0 STG.E.U16 desc[UR18][R26.64+0x78], R25 ;  /* 0x000078191a008986 */ /* 0x0009e8000c101512 */
[----:B------:R4:W-:Y:S02]  /*a870*/  @!P0 STG.E.U16 desc[UR18][R28.64+0x78], R30 ;  /* 0x0000781e1c008986 */ /* 0x0009e4000c101512 */
.L_x_2096:
[----:B------:R-:W-:Y:S05]  /*a880*/  WARPSYNC.ALL ;  /* 0x0000000000007948 */ /* 0x000fea0003800000 */
[----:B------:R-:W-:Y:S01]  /*a890*/  IADD3 R22, R22, 0x900, RZ ;  /* 0x0000090016167810 */ /* 0x000fe20007ffe0ff */
[----:B------:R-:W-:Y:S03]  /*a8a0*/  BAR.SYNC.DEFER_BLOCKING 0x0 ;  /* 0x0000000000007b1d */ /* 0x000fe60000010000 */
[----:B------:R-:W-:-:S13]  /*a8b0*/  ISETP.GE.AND P0, PT, R22, UR17, PT ;  /* 0x0000001116007c0c */ /* 0x000fda000bf06270 */
[----:B------:R-:W-:Y:S05]  /*a8c0*/  @!P0 BRA `(.L_x_2103) ;  /* 0xffffffe000f08947 */ /* 0x000fea000383ffff */
[----:B------:R-:W-:Y:S05]  /*a8d0*/  EXIT ;  /* 0x000000000000794d */ /* 0x000fea0003800000 */
.L_x_2099:
[----:B-1----:R-:W-:Y:S02]  /*a8e0*/  MOV R52, R25 ;  /* 0x0000001900347202 */ /* 0x002fe40000000f00 */
[----:B------:R-:W-:Y:S02]  /*a8f0*/  MOV R53, 0x8 ;  /* 0x0000000800357802 */ /* 0x000fe40000000f00 */
[----:B------:R-:W-:Y:S02]  /*a900*/  MOV R54, 0x101f ;  /* 0x0000101f00367802 */ /* 0x000fe40000000f00 */
[----:B------:R-:W-:-:S07]  /*a910*/  MOV R51, 0xffff ;  /* 0x0000ffff00337802 */ /* 0x000fce0000000f00 */
[----:B0-2---:R-:W-:Y:S05]  /*a920*/  WARPSYNC.COLLECTIVE R51, `(.L_x_2104) ;  /* 0x0000000033087348 */ /* 0x005fea0003c00000 */
[----:B------:R1:W3:Y:S02]  /*a930*/  SHFL.BFLY P3, R49, R52, R53, R54 ;  /* 0x0c00003534317389 */ /* 0x0002e40000060036 */
[----:B0123--:R-:W-:Y:S01]  /*a940*/  ENDCOLLECTIVE ;  /* 0x000000000000791b */ /* 0x00ffe20003800000 */
.L_x_2104:
[----:B------:R-:W-:Y:S02]  /*a950*/  MOV R52, R26 ;  /* 0x0000001a00347202 */ /* 0x000fe40000000f00 */
[----:B------:R-:W-:-:S07]  /*a960*/  MOV R28, R49 ;  /* 0x00000031001c7202 */ /* 0x000fce0000000f00 */
[----:B------:R-:W-:Y:S05]  /*a970*/  WARPSYNC.COLLECTIVE R51, `(.L_x_2105) ;  /* 0x0000000033087348 */ /* 0x000fea0003c00000 */
[----:B------:R0:W1:Y:S02]  /*a980*/  SHFL.BFLY P3, R49, R52, R53, R54 ;  /* 0x0c00003534317389 */ /* 0x0000640000060036 */
[----:B01----:R-:W-:Y:S01]  /*a990*/  ENDCOLLECTIVE ;  /* 0x000000000000791b */ /* 0x003fe20003800000 */
.L_x_2105:
[----:B------:R-:W-:-:S05]  /*a9a0*/  FADD.FTZ R28, R28, R25 ;  /* 0x000000191c1c7221 */ /* 0x000fca0000010000 */
[----:B------:R-:W-:Y:S02]  /*a9b0*/  MOV R52, R28 ;  /* 0x0000001c00347202 */ /* 0x000fe40000000f00 */
[----:B------:R-:W-:Y:S02]  /*a9c0*/  MOV R53, 0x4 ;  /* 0x0000000400357802 */ /* 0x000fe40000000f00 */
[----:B------:R-:W-:-:S07]  /*a9d0*/  MOV R27, R49 ;  /* 0x00000031001b7202 */ /* 0x000fce0000000f00 */
[----:B------:R-:W-:Y:S05]  /*a9e0*/  WARPSYNC.COLLECTIVE R51, `(.L_x_2106) ;  /* 0x0000000033087348 */ /* 0x000fea0003c00000 */
[----:B------:R0:W1:Y:S02]  /*a9f0*/  SHFL.BFLY P3, R49, R52, R53, R54 ;  /* 0x0c00003534317389 */ /* 0x0000640000060036 */
[----:B01----:R-:W-:Y:S01]  /*aa00*/  ENDCOLLECTIVE ;  /* 0x000000000000791b */ /* 0x003fe20003800000 */
.L_x_2106:
[----:B------:R-:W-:-:S05]  /*aa10*/  FADD.FTZ R27, R27, R26 ;  /* 0x0000001a1b1b7221 */ /* 0x000fca0000010000 */
[----:B------:R-:W-:Y:S02]  /*aa20*/  MOV R52, R27 ;  /* 0x0000001b00347202 */ /* 0x000fe40000000f00 */
[----:B------:R-:W-:-:S07]  /*aa30*/  MOV R29, R49 ;  /* 0x00000031001d7202 */ /* 0x000fce0000000f00 */
[----:B------:R-:W-:Y:S05]  /*aa40*/  WARPSYNC.COLLECTIVE R51, `(.L_x_2107) ;  /* 0x0000000033087348 */ /* 0x000fea0003c00000 */
[----:B------:R0:W1:Y:S02]  /*aa50*/  SHFL.BFLY P3, R49, R52, R53, R54 ;  /* 0x0c00003534317389 */ /* 0x0000640000060036 */
[----:B01----:R-:W-:Y:S01]  /*aa60*/  ENDCOLLECTIVE ;  /* 0x000000000000791b */ /* 0x003fe20003800000 */
.L_x_2107:
[----:B------:R-:W-:-:S05]  /*aa70*/  FADD.FTZ R29, R28, R29 ;  /* 0x0000001d1c1d7221 */ /* 0x000fca0000010000 */
[----:B------:R-:W-:Y:S02]  /*aa80*/  MOV R52, R29 ;  /* 0x0000001d00347202 */ /* 0x000fe40000000f00 */
[----:B------:R-:W-:Y:S02]  /*aa90*/  MOV R53, 0x2 ;  /* 0x0000000200357802 */ /* 0x000fe40000000f00 */
[----:B------:R-:W-:-:S07]  /*aaa0*/  MOV R30, R49 ;  /* 0x00000031001e7202 */ /* 0x000fce0000000f00 */
[----:B------:R-:W-:Y:S05]  /*aab0*/  WARPSYNC.COLLECTIVE R51, `(.L_x_2108) ;  /* 0x0000000033087348 */ /* 0x000fea0003c00000 */
[----:B------:R0:W1:Y:S02]  /*aac0*/  SHFL.BFLY P3, R49, R52, R53, R54 ;  /* 0x0c00003534317389 */ /* 0x0000640000060036 */
[----:B01----:R-:W-:Y:S01]  /*aad0*/  ENDCOLLECTIVE ;  /* 0x000000000000791b */ /* 0x003fe20003800000 */
.L_x_2108:
[----:B------:R-:W-:-:S05]  /*aae0*/  FADD.FTZ R30, R27, R30 ;  /* 0x0000001e1b1e7221 */ /* 0x000fca0000010000 */
[----:B------:R-:W-:Y:S02]  /*aaf0*/  MOV R52, R30 ;  /* 0x0000001e00347202 */ /* 0x000fe40000000f00 */
[----:B------:R-:W-:-:S07]  /*ab00*/  MOV R32, R49 ;  /* 0x0000003100207202 */ /* 0x000fce0000000f00 */
[----:B------:R-:W-:Y:S05]  /*ab10*/  WARPSYNC.COLLECTIVE R51, `(.L_x_2109) ;  /* 0x0000000033087348 */ /* 0x000fea0003c00000 */
[----:B------:R0:W1:Y:S02]  /*ab20*/  SHFL.BFLY P3, R49, R52, R53, R54 ;  /* 0x0c00003534317389 */ /* 0x0000640000060036 */
[----:B01----:R-:W-:Y:S01]  /*ab30*/  ENDCOLLECTIVE ;  /* 0x000000000000791b */ /* 0x003fe20003800000 */
.L_x_2109:
[----:B------:R-:W-:-:S05]  /*ab40*/  FADD.FTZ R32, R29, R32 ;  /* 0x000000201d207221 */ /* 0x000fca0000010000 */
[----:B------:R-:W-:Y:S02]  /*ab50*/  MOV R52, R32 ;  /* 0x0000002000347202 */ /* 0x000fe40000000f00 */
[----:B------:R-:W-:Y:S02]  /*ab60*/  MOV R53, 0x1 ;  /* 0x0000000100357802 */ /* 0x000fe40000000f00 */
[----:B------:R-:W-:-:S07]  /*ab70*/  MOV R25, R49 ;  /* 0x0000003100197202 */ /* 0x000fce0000000f00 */
[----:B------:R-:W-:Y:S05]  /*ab80*/  WARPSYNC.COLLECTIVE R51, `(.L_x_2110) ;  /* 0x0000000033087348 */ /* 0x000fea0003c00000 */
[----:B------:R0:W1:Y:S02]  /*ab90*/  SHFL.BFLY P3, R49, R52, R53, R54 ;  /* 0x0c00003534317389 */ /* 0x0000640000060036 */
[----:B01----:R-:W-:Y:S01]  /*aba0*/  ENDCOLLECTIVE ;  /* 0x000000000000791b */ /* 0x003fe20003800000 */
.L_x_2110:
[----:B------:R-:W-:-:S05]  /*abb0*/  FADD.FTZ R25, R30, R25 ;  /* 0x000000191e197221 */ /* 0x000fca0000010000 */
[----:B------:R-:W-:Y:S02]  /*abc0*/  MOV R52, R25 ;  /* 0x0000001900347202 */ /* 0x000fe40000000f00 */
[----:B------:R-:W-:-:S07]  /*abd0*/  MOV R31, R49 ;  /* 0x00000031001f7202 */ /* 0x000fce0000000f00 */
[----:B------:R-:W-:Y:S05]  /*abe0*/  WARPSYNC.COLLECTIVE R51, `(.L_x_2111) ;  /* 0x0000000033087348 */ /* 0x000fea0003c00000 */
[----:B------:R0:W1:Y:S02]  /*abf0*/  SHFL.BFLY P3, R49, R52, R53, R54 ;  /* 0x0c00003534317389 */ /* 0x0000640000060036 */
[----:B01----:R-:W-:Y:S01]  /*ac00*/  ENDCOLLECTIVE ;  /* 0x000000000000791b */ /* 0x003fe20003800000 */
.L_x_2111:
[----:B------:R-:W-:Y:S01]  /*ac10*/  FADD.FTZ R31, R32, R31 ;  /* 0x0000001f201f7221 */ /* 0x000fe20000010000 */
[----:B------:R-:W-:Y:S01]  /*ac20*/  MOV R34, R49 ;  /* 0x0000003100227202 */ /* 0x000fe20000000f00 */
[----:B------:R-:W-:Y:S06]  /*ac30*/  BRA `(.L_x_2112) ;  /* 0xffffffec00547947 */ /* 0x000fec000383ffff */
.L_x_2100:
        /* <DEDUP_REMOVED lines=8> */
.L_x_2114:
[----:B------:R-:W-:Y:S05]  /*acc0*/  BSYNC B1 ;  /* 0x0000000000017941 */ /* 0x000fea0003800000 */
.L_x_2113:
        /* <DEDUP_REMOVED lines=8> */
.L_x_2115:
[----:B------:R-:W-:Y:S01]  /*ad50*/  FADD.FTZ R32, R32, R25 ;  /* 0x0000001920207221 */ /* 0x000fe20000010000 */
[----:B------:R-:W-:-:S04]  /*ad60*/  HFMA2.MMA R53, -RZ, RZ, 0, 2.384185791015625e-07 ;  /* 0x00000004ff357435 */ /* 0x000fc800000001ff */
[----:B------:R-:W-:Y:S02]  /*ad70*/  MOV R52, R32 ;  /* 0x0000002000347202 */ /* 0x000fe40000000f00 */
[----:B------:R-:W-:-:S07]  /*ad80*/  MOV R31, R49 ;  /* 0x00000031001f7202 */ /* 0x000fce0000000f00 */
[----:B------:R-:W-:Y:S05]  /*ad90*/  WARPSYNC.COLLECTIVE R51, `(.L_x_2116) ;  /* 0x0000000033087348 */ /* 0x000fea0003c00000 */
[----:B------:R0:W1:Y:S02]  /*ada0*/  SHFL.BFLY P3, R49, R52, R53, R54 ;  /* 0x0c00003534317389 */ /* 0x0000640000060036 */
[----:B01----:R-:W-:Y:S01]  /*adb0*/  ENDCOLLECTIVE ;  /* 0x000000000000791b */ /* 0x003fe20003800000 */
.L_x_2116:
[----:B------:R-:W-:-:S05]  /*adc0*/  FADD.FTZ R31, R31, R30 ;  /* 0x0000001e1f1f7221 */ /* 0x000fca0000010000 */
[----:B------:R-:W-:Y:S02]  /*add0*/  MOV R52, R31 ;  /* 0x0000001f00347202 */ /* 0x000fe40000000f00 */
[----:B------:R-:W-:-:S07]  /*ade0*/  MOV R33, R49 ;  /* 0x0000003100217202 */ /* 0x000fce0000000f00 */
[----:B------:R-:W-:Y:S05]  /*adf0*/  WARPSYNC.COLLECTIVE R51, `(.L_x_2117) ;  /* 0x0000000033087348 */ /* 0x000fea0003c00000 */
[----:B------:R0:W1:Y:S02]  /*ae00*/  SHFL.BFLY P3, R49, R52, R53, R54 ;  /* 0x0c00003534317389 */ /* 0x0000640000060036 */
[----:B01----:R-:W-:Y:S01]  /*ae10*/  ENDCOLLECTIVE ;  /* 0x000000000000791b */ /* 0x003fe20003800000 */
.L_x_2117:
[----:B------:R-:W-:Y:S01]  /*ae20*/  FADD.FTZ R33, R32, R33 ;  /* 0x0000002120217221 */ /* 0x000fe20000010000 */
[----:B------:R-:W-:-:S04]  /*ae30*/  HFMA2.MMA R53, -RZ, RZ, 0, 1.1920928955078125e-07 ;  /* 0x00000002ff357435 */ /* 0x000fc800000001ff */
[----:B------:R-:W-:Y:S02]  /*ae40*/  MOV R52, R33 ;  /* 0x0000002100347202 */ /* 0x000fe40000000f00 */
[----:B------:R-:W-:-:S07]  /*ae50*/  MOV R34, R49 ;  /* 0x0000003100227202 */ /* 0x000fce0000000f00 */
[----:B------:R-:W-:Y:S05]  /*ae60*/  WARPSYNC.COLLECTIVE R51, `(.L_x_2118) ;  /* 0x0000000033087348 */ /* 0x000fea0003c00000 */
[----:B------:R0:W1:Y:S02]  /*ae70*/  SHFL.BFLY P3, R49, R52, R53, R54 ;  /* 0x0c00003534317389 */ /* 0x0000640000060036 */
[----:B01----:R-:W-:Y:S01]  /*ae80*/  ENDCOLLECTIVE ;  /* 0x000000000000791b */ /* 0x003fe20003800000 */
.L_x_2118:
[----:B------:R-:W-:-:S05]  /*ae90*/  FADD.FTZ R34, R31, R34 ;  /* 0x000000221f227221 */ /* 0x000fca0000010000 */
[----:B------:R-:W-:Y:S02]  /*aea0*/  MOV R52, R34 ;  /* 0x0000002200347202 */ /* 0x000fe40000000f00 */
[----:B------:R-:W-:-:S07]  /*aeb0*/  MOV R36, R49 ;  /* 0x0000003100247202 */ /* 0x000fce0000000f00 */
[----:B------:R-:W-:Y:S05]  /*aec0*/  WARPSYNC.COLLECTIVE R51, `(.L_x_2119) ;  /* 0x0000000033087348 */ /* 0x000fea0003c00000 */
[----:B------:R0:W1:Y:S02]  /*aed0*/  SHFL.BFLY P3, R49, R52, R53, R54 ;  /* 0x0c00003534317389 */ /* 0x0000640000060036 */
[----:B01----:R-:W-:Y:S01]  /*aee0*/  ENDCOLLECTIVE ;  /* 0x000000000000791b */ /* 0x003fe20003800000 */
.L_x_2119:
[----:B------:R-:W-:Y:S01]  /*aef0*/  FADD.FTZ R36, R33, R36 ;  /* 0x0000002421247221 */ /* 0x000fe20000010000 */
[----:B------:R-:W-:-:S04]  /*af00*/  HFMA2.MMA R53, -RZ, RZ, 0, 5.9604644775390625e-08 ;  /* 0x00000001ff357435 */ /* 0x000fc800000001ff */
[----:B------:R-:W-:Y:S02]  /*af10*/  MOV R52, R36 ;  /* 0x0000002400347202 */ /* 0x000fe40000000f00 */
[----:B------:R-:W-:-:S07]  /*af20*/  MOV R25, R49 ;  /* 0x0000003100197202 */ /* 0x000fce0000000f00 */
[----:B------:R-:W-:Y:S05]  /*af30*/  WARPSYNC.COLLECTIVE R51, `(.L_x_2120) ;  /* 0x0000000033087348 */ /* 0x000fea0003c00000 */
[----:B------:R0:W1:Y:S02]  /*af40*/  SHFL.BFLY P3, R49, R52, R53, R54 ;  /* 0x0c00003534317389 */ /* 0x0000640000060036 */
[----:B01----:R-:W-:Y:S01]  /*af50*/  ENDCOLLECTIVE ;  /* 0x000000000000791b */ /* 0x003fe20003800000 */
.L_x_2120:
[----:B------:R-:W-:-:S05]  /*af60*/  FADD.FTZ R25, R34, R25 ;  /* 0x0000001922197221 */ /* 0x000fca0000010000 */
[----:B------:R-:W-:Y:S02]  /*af70*/  MOV R52, R25 ;  /* 0x0000001900347202 */ /* 0x000fe40000000f00 */
[----:B------:R-:W-:-:S07]  /*af80*/  MOV R35, R49 ;  /* 0x0000003100237202 */ /* 0x000fce0000000f00 */
[----:B------:R-:W-:Y:S05]  /*af90*/  WARPSYNC.COLLECTIVE R51, `(.L_x_2121) ;  /* 0x0000000033087348 */ /* 0x000fea0003c00000 */
[----:B------:R0:W1:Y:S02]  /*afa0*/  SHFL.BFLY P3, R49, R52, R53, R54 ;  /* 0x0c00003534317389 */ /* 0x0000640000060036 */
[----:B01----:R-:W-:Y:S01]  /*afb0*/  ENDCOLLECTIVE ;  /* 0x000000000000791b */ /* 0x003fe20003800000 */
.L_x_2121:
[----:B------:R-:W-:Y:S01]  /*afc0*/  FADD.FTZ R35, R36, R35 ;  /* 0x0000002324237221 */ /* 0x000fe20000010000 */
[----:B------:R-:W-:Y:S01]  /*afd0*/  MOV R30, R49 ;  /* 0x00000031001e7202 */ /* 0x000fe20000000f00 */
[----:B------:R-:W-:Y:S06]  /*afe0*/  BRA `(.L_x_2122) ;  /* 0xffffffec00147947 */ /* 0x000fec000383ffff */
.L_x_2101:
        /* <DEDUP_REMOVED lines=8> */
.L_x_2124:
[----:B------:R-:W-:Y:S05]  /*b070*/  BSYNC B1 ;  /* 0x0000000000017941 */ /* 0x000fea0003800000 */
.L_x_2123:
        /* <DEDUP_REMOVED lines=8> */
.L_x_2125:
[----:B------:R-:W-:Y:S01]  /*b100*/  FADD.FTZ R32, R32, R25 ;  /* 0x0000001920207221 */ /* 0x000fe20000010000 */
[----:B------:R-:W-:-:S04]  /*b110*/  HFMA2.MMA R53, -RZ, RZ, 0, 2.384185791015625e-07 ;  /* 0x00000004ff357435 */ /* 0x000fc800000001ff */
[----:B------:R-:W-:Y:S02]  /*b120*/  MOV R52, R32 ;  /* 0x0000002000347202 */ /* 0x000fe40000000f00 */
[----:B------:R-:W-:-:S07]  /*b130*/  MOV R31, R49 ;  /* 0x00000031001f7202 */ /* 0x000fce0000000f00 */
[----:B------:R-:W-:Y:S05]  /*b140*/  WARPSYNC.COLLECTIVE R51, `(.L_x_2126) ;  /* 0x0000000033087348 */ /* 0x000fea0003c00000 */
[----:B------:R0:W1:Y:S02]  /*b150*/  SHFL.BFLY P3, R49, R52, R53, R54 ;  /* 0x0c00003534317389 */ /* 0x0000640000060036 */
[----:B01----:R-:W-:Y:S01]  /*b160*/  ENDCOLLECTIVE ;  /* 0x000000000000791b */ /* 0x003fe20003800000 */
.L_x_2126:
[----:B------:R-:W-:-:S05]  /*b170*/  FADD.FTZ R31, R31, R30 ;  /* 0x0000001e1f1f7221 */ /* 0x000fca0000010000 */
[----:B------:R-:W-:Y:S02]  /*b180*/  MOV R52, R31 ;  /* 0x0000001f00347202 */ /* 0x000fe40000000f00 */
[----:B------:R-:W-:-:S07]  /*b190*/  MOV R33, R49 ;  /* 0x0000003100217202 */ /* 0x000fce0000000f00 */
[----:B------:R-:W-:Y:S05]  /*b1a0*/  WARPSYNC.COLLECTIVE R51, `(.L_x_2127) ;  /* 0x0000000033087348 */ /* 0x000fea0003c00000 */
[----:B------:R0:W1:Y:S02]  /*b1b0*/  SHFL.BFLY P3, R49, R52, R53, R54 ;  /* 0x0c00003534317389 */ /* 0x0000640000060036 */
[----:B01----:R-:W-:Y:S01]  /*b1c0*/  ENDCOLLECTIVE ;  /* 0x000000000000791b */ /* 0x003fe20003800000 */
.L_x_2127:
[----:B------:R-:W-:Y:S01]  /*b1d0*/  FADD.FTZ R33, R32, R33 ;  /* 0x0000002120217221 */ /* 0x000fe20000010000 */
[----:B------:R-:W-:-:S04]  /*b1e0*/  HFMA2.MMA R53, -RZ, RZ, 0, 1.1920928955078125e-07 ;  /* 0x00000002ff357435 */ /* 0x000fc800000001ff */
[----:B------:R-:W-:Y:S02]  /*b1f0*/  MOV R52, R33 ;  /* 0x0000002100347202 */ /* 0x000fe40000000f00 */
[----:B------:R-:W-:-:S07]  /*b200*/  MOV R34, R49 ;  /* 0x0000003100227202 */ /* 0x000fce0000000f00 */
[----:B------:R-:W-:Y:S05]  /*b210*/  WARPSYNC.COLLECTIVE R51, `(.L_x_2128) ;  /* 0x0000000033087348 */ /* 0x000fea0003c00000 */
[----:B------:R0:W1:Y:S02]  /*b220*/  SHFL.BFLY P3, R49, R52, R53, R54 ;  /* 0x0c00003534317389 */ /* 0x0000640000060036 */
[----:B01----:R-:W-:Y:S01]  /*b230*/  ENDCOLLECTIVE ;  /* 0x000000000000791b */ /* 0x003fe20003800000 */
.L_x_2128:
[----:B------:R-:W-:-:S05]  /*b240*/  FADD.FTZ R34, R31, R34 ;  /* 0x000000221f227221 */ /* 0x000fca0000010000 */
[----:B------:R-:W-:Y:S02]  /*b250*/  MOV R52, R34 ;  /* 0x0000002200347202 */ /* 0x000fe40000000f00 */
[----:B------:R-:W-:-:S07]  /*b260*/  MOV R36, R49 ;  /* 0x0000003100247202 */ /* 0x000fce0000000f00 */
[----:B------:R-:W-:Y:S05]  /*b270*/  WARPSYNC.COLLECTIVE R51, `(.L_x_2129) ;  /* 0x0000000033087348 */ /* 0x000fea0003c00000 */
[----:B------:R0:W1:Y:S02]  /*b280*/  SHFL.BFLY P3, R49, R52, R53, R54 ;  /* 0x0c00003534317389 */ /* 0x0000640000060036 */
[----:B01----:R-:W-:Y:S01]  /*b290*/  ENDCOLLECTIVE ;  /* 0x000000000000791b */ /* 0x003fe20003800000 */
.L_x_2129:
[----:B------:R-:W-:Y:S01]  /*b2a0*/  FADD.FTZ R36, R33, R36 ;  /* 0x0000002421247221 */ /* 0x000fe20000010000 */
[----:B------:R-:W-:-:S04]  /*b2b0*/  HFMA2.MMA R53, -RZ, RZ, 0, 5.9604644775390625e-08 ;  /* 0x00000001ff357435 */ /* 0x000fc800000001ff */
[----:B------:R-:W-:Y:S02]  /*b2c0*/  MOV R52, R36 ;  /* 0x0000002400347202 */ /* 0x000fe40000000f00 */
[----:B------:R-:W-:-:S07]  /*b2d0*/  MOV R25, R49 ;  /* 0x0000003100197202 */ /* 0x000fce0000000f00 */
[----:B------:R-:W-:Y:S05]  /*b2e0*/  WARPSYNC.COLLECTIVE R51, `(.L_x_2130) ;  /* 0x0000000033087348 */ /* 0x000fea0003c00000 */
[----:B------:R0:W1:Y:S02]  /*b2f0*/  SHFL.BFLY P3, R49, R52, R53, R54 ;  /* 0x0c00003534317389 */ /* 0x0000640000060036 */
[----:B01----:R-:W-:Y:S01]  /*b300*/  ENDCOLLECTIVE ;  /* 0x000000000000791b */ /* 0x003fe20003800000 */
.L_x_2130:
[----:B------:R-:W-:-:S05]  /*b310*/  FADD.FTZ R25, R34, R25 ;  /* 0x0000001922197221 */ /* 0x000fca0000010000 */
[----:B------:R-:W-:Y:S02]  /*b320*/  MOV R52, R25 ;  /* 0x0000001900347202 */ /* 0x000fe40000000f00 */
[----:B------:R-:W-:-:S07]  /*b330*/  MOV R35, R49 ;  /* 0x0000003100237202 */ /* 0x000fce0000000f00 */
[----:B------:R-:W-:Y:S05]  /*b340*/  WARPSYNC.COLLECTIVE R51, `(.L_x_2131) ;  /* 0x0000000033087348 */ /* 0x000fea0003c00000 */
[----:B------:R0:W1:Y:S02]  /*b350*/  SHFL.BFLY P3, R49, R52, R53, R54 ;  /* 0x0c00003534317389 */ /* 0x0000640000060036 */
[----:B01----:R-:W-:Y:S01]  /*b360*/  ENDCOLLECTIVE ;  /* 0x000000000000791b */ /* 0x003fe20003800000 */
.L_x_2131:
[----:B------:R-:W-:Y:S01]  /*b370*/  FADD.FTZ R35, R36, R35 ;  /* 0x0000002324237221 */ /* 0x000fe20000010000 */
[----:B------:R-:W-:Y:S01]  /*b380*/  MOV R30, R49 ;  /* 0x00000031001e7202 */ /* 0x000fe20000000f00 */
[----:B------:R-:W-:Y:S06]  /*b390*/  BRA `(.L_x_2132) ;  /* 0xffffffe800c07947 */ /* 0x000fec000383ffff */
.L_x_2102:
        /* <DEDUP_REMOVED lines=8> */
.L_x_2134:
[----:B------:R-:W-:Y:S05]  /*b420*/  BSYNC B0 ;  /* 0x0000000000007941 */ /* 0x000fea0003800000 */
.L_x_2133:
        /* <DEDUP_REMOVED lines=11> */
.L_x_2135:
        /* <DEDUP_REMOVED lines=19> */
.L_x_2136:
        /* <DEDUP_REMOVED lines=8> */
.L_x_2137:
        /* <DEDUP_REMOVED lines=11> */
.L_x_2138:
[----:B------:R-:W-:-:S05]  /*b740*/  FADD.FTZ R27, R28, R27 ;  /* 0x0000001b1c1b7221 */ /* 0x000fca0000010000 */
[----:B------:R-:W-:Y:S02]  /*b750*/  MOV R52, R27 ;  /* 0x0000001b00347202 */ /* 0x000fe40000000f00 */
[----:B------:R-:W-:-:S07]  /*b760*/  MOV R29, R49 ;  /* 0x00000031001d7202 */ /* 0x000fce0000000f00 */
[----:B------:R-:W-:Y:S05]  /*b770*/  WARPSYNC.COLLECTIVE R51, `(.L_x_2139) ;  /* 0x0000000033087348 */ /* 0x000fea0003c00000 */
[----:B------:R0:W1:Y:S02]  /*b780*/  SHFL.BFLY P3, R49, R52, R53, R54 ;  /* 0x0c00003534317389 */ /* 0x0000640000060036 */
[----:B01----:R-:W-:Y:S01]  /*b790*/  ENDCOLLECTIVE ;  /* 0x000000000000791b */ /* 0x003fe20003800000 */
.L_x_2139:
        /* <DEDUP_REMOVED lines=8> */
.L_x_2140:
        /* <DEDUP_REMOVED lines=13> */
.L_x_2141:
        /* <DEDUP_REMOVED lines=8> */
.L_x_2142:
        /* <DEDUP_REMOVED lines=10> */
.L_x_2143:
[----:B------:R-:W-:Y:S01]  /*ba10*/  @!P0 F2FP.F16.F32.PACK_AB R30, RZ, R30 ;  /* 0x0000001eff1e823e */ /* 0x000fe200000000ff */
[----:B------:R-:W-:Y:S01]  /*ba20*/  FADD.FTZ R37, R37, R34 ;  /* 0x0000002225257221 */ /* 0x000fe20000010000 */
[----:B------:R-:W-:Y:S01]  /*ba30*/  @!P0 F2FP.F16.F32.PACK_AB R31, RZ, R31 ;  /* 0x0000001fff1f823e */ /* 0x000fe200000000ff */
        /* <DEDUP_REMOVED lines=9> */
.L_x_2144:
[----:B------:R-:W-:-:S05]  /*bad0*/  FADD.FTZ R36, R36, R35 ;  /* 0x0000002324247221 */ /* 0x000fca0000010000 */
[----:B------:R-:W-:Y:S02]  /*bae0*/  MOV R52, R36 ;  /* 0x0000002400347202 */ /* 0x000fe40000000f00 */
[----:B------:R-:W-:-:S07]  /*baf0*/  MOV R34, R49 ;  /* 0x0000003100227202 */ /* 0x000fce0000000f00 */
[----:B------:R-:W-:Y:S05]  /*bb00*/  WARPSYNC.COLLECTIVE R51, `(.L_x_2145) ;  /* 0x0000000033087348 */ /* 0x000fea0003c00000 */
[----:B------:R0:W1:Y:S02]  /*bb10*/  SHFL.BFLY P3, R49, R52, R53, R54 ;  /* 0x0c00003534317389 */ /* 0x0000640000060036 */
[----:B01----:R-:W-:Y:S01]  /*bb20*/  ENDCOLLECTIVE ;  /* 0x000000000000791b */ /* 0x003fe20003800000 */
.L_x_2145:
[----:B------:R-:W-:Y:S01]  /*bb30*/  FADD.FTZ R34, R37, R34 ;  /* 0x0000002225227221 */ /* 0x000fe20000010000 */
[----:B------:R-:W-:-:S04]  /*bb40*/  HFMA2.MMA R53, -RZ, RZ, 0, 1.1920928955078125e-07 ;  /* 0x00000002ff357435 */ /* 0x000fc800000001ff */
[----:B------:R-:W-:Y:S02]  /*bb50*/  MOV R52, R34 ;  /* 0x0000002200347202 */ /* 0x000fe40000000f00 */
[----:B------:R-:W-:-:S07]  /*bb60*/  MOV R35, R49 ;  /* 0x0000003100237202 */ /* 0x000fce0000000f00 */
[----:B------:R-:W-:Y:S05]  /*bb70*/  WARPSYNC.COLLECTIVE R51, `(.L_x_2146) ;  /* 0x0000000033087348 */ /* 0x000fea0003c00000 */
[----:B------:R0:W1:Y:S02]  /*bb80*/  SHFL.BFLY P3, R49, R52, R53, R54 ;  /* 0x0c00003534317389 */ /* 0x0000640000060036 */
[----:B01----:R-:W-:Y:S01]  /*bb90*/  ENDCOLLECTIVE ;  /* 0x000000000000791b */ /* 0x003fe20003800000 */
.L_x_2146:
[----:B------:R-:W-:-:S05]  /*bba0*/  FADD.FTZ R35, R36, R35 ;  /* 0x0000002324237221 */ /* 0x000fca0000010000 */
[----:B------:R-:W-:Y:S02]  /*bbb0*/  MOV R52, R35 ;  /* 0x0000002300347202 */ /* 0x000fe40000000f00 */
[----:B------:R-:W-:-:S07]  /*bbc0*/  MOV R37, R49 ;  /* 0x0000003100257202 */ /* 0x000fce0000000f00 */
[----:B------:R-:W-:Y:S05]  /*bbd0*/  WARPSYNC.COLLECTIVE R51, `(.L_x_2147) ;  /* 0x0000000033087348 */ /* 0x000fea0003c00000 */
[----:B------:R0:W1:Y:S02]  /*bbe0*/  SHFL.BFLY P3, R49, R52, R53, R54 ;  /* 0x0c00003534317389 */ /* 0x0000640000060036 */
[----:B01----:R-:W-:Y:S01]  /*bbf0*/  ENDCOLLECTIVE ;  /* 0x000000000000791b */ /* 0x003fe20003800000 */
.L_x_2147:
[----:B------:R-:W-:Y:S01]  /*bc00*/  FADD.FTZ R37, R34, R37 ;  /* 0x0000002522257221 */ /* 0x000fe20000010000 */
[----:B------:R-:W-:-:S04]  /*bc10*/  HFMA2.MMA R53, -RZ, RZ, 0, 5.9604644775390625e-08 ;  /* 0x00000001ff357435 */ /* 0x000fc800000001ff */
[----:B------:R-:W-:Y:S02]  /*bc20*/  MOV R52, R37 ;  /* 0x0000002500347202 */ /* 0x000fe40000000f00 */
[----:B------:R-:W-:-:S07]  /*bc30*/  MOV R36, R49 ;  /* 0x0000003100247202 */ /* 0x000fce0000000f00 */
[----:B------:R-:W-:Y:S05]  /*bc40*/  WARPSYNC.COLLECTIVE R51, `(.L_x_2148) ;  /* 0x0000000033087348 */ /* 0x000fea0003c00000 */
[----:B------:R0:W1:Y:S02]  /*bc50*/  SHFL.BFLY P3, R49, R52, R53, R54 ;  /* 0x0c00003534317389 */ /* 0x0000640000060036 */
[----:B01----:R-:W-:Y:S01]  /*bc60*/  ENDCOLLECTIVE ;  /* 0x000000000000791b */ /* 0x003fe20003800000 */
.L_x_2148:
[----:B------:R-:W-:-:S05]  /*bc70*/  FADD.FTZ R36, R35, R36 ;  /* 0x0000002423247221 */ /* 0x000fca0000010000 */
[----:B------:R-:W-:Y:S02]  /*bc80*/  MOV R52, R36 ;  /* 0x0000002400347202 */ /* 0x000fe40000000f00 */
[----:B------:R-:W-:-:S07]  /*bc90*/  MOV R34, R49 ;  /* 0x0000003100227202 */ /* 0x000fce0000000f00 */
[----:B------:R-:W-:Y:S05]  /*bca0*/  WARPSYNC.COLLECTIVE R51, `(.L_x_2149) ;  /* 0x0000000033087348 */ /* 0x000fea0003c00000 */
[----:B------:R0:W1:Y:S02]  /*bcb0*/  SHFL.BFLY P3, R49, R52, R53, R54 ;  /* 0x0c00003534317389 */ /* 0x0000640000060036 */
[----:B01----:R-:W-:Y:S01]  /*bcc0*/  ENDCOLLECTIVE ;  /* 0x000000000000791b */ /* 0x003fe20003800000 */
.L_x_2149:
[----:B------:R-:W-:-:S05]  /*bcd0*/  FADD.FTZ R25, R37, R34 ;  /* 0x0000002225197221 */ /* 0x000fca0000010000 */
[----:B------:R-:W-:Y:S01]  /*bce0*/  @!P0 F2FP.F16.F32.PACK_AB R25, RZ, R25 ;  /* 0x00000019ff19823e */ /* 0x000fe200000000ff */
[----:B------:R-:W-:Y:S01]  /*bcf0*/  HFMA2.MMA R53, -RZ, RZ, 0, 4.76837158203125e-07 ;  /* 0x00000008ff357435 */ /* 0x000fe200000001ff */
[----:B------:R-:W-:Y:S02]  /*bd00*/  MOV R52, R41 ;  /* 0x0000002900347202 */ /* 0x000fe40000000f00 */
[----:B------:R-:W-:-:S08]  /*bd10*/  MOV R35, R49 ;  /* 0x0000003100237202 */ /* 0x000fd00000000f00 */
[----:B------:R-:W-:Y:S05]  /*bd20*/  WARPSYNC.COLLECTIVE R51, `(.L_x_2150) ;  /* 0x0000000033087348 */ /* 0x000fea0003c00000 */
[----:B------:R0:W1:Y:S02]  /*bd30*/  SHFL.BFLY P3, R49, R52, R53, R54 ;  /* 0x0c00003534317389 */ /* 0x0000640000060036 */
[----:B01----:R-:W-:Y:S01]  /*bd40*/  ENDCOLLECTIVE ;  /* 0x000000000000791b */ /* 0x003fe20003800000 */
.L_x_2150:
[--C-:B------:R-:W-:Y:S01]  /*bd50*/  FADD.FTZ R30, R36, R35.reuse ;  /* 0x00000023241e7221 */ /* 0x100fe20000010000 */
[----:B------:R-:W-:-:S04]  /*bd60*/  PRMT R35, R25, 0x7610, R35 ;  /* 0x0000761019237816 */ /* 0x000fc80000000023 */
[----:B------:R-:W-:Y:S02]  /*bd70*/  @!P0 F2FP.F16.F32.PACK_AB R30, RZ, R30 ;  /* 0x0000001eff1e823e */ /* 0x000fe400000000ff */
[----:B------:R-:W-:Y:S02]  /*bd80*/  MOV R52, R42 ;  /* 0x0000002a00347202 */ /* 0x000fe40000000f00 */
[----:B------:R-:W-:-:S07]  /*bd90*/  MOV R44, R49 ;  /* 0x00000031002c7202 */ /* 0x000fce0000000f00 */
[----:B------:R-:W-:Y:S05]  /*bda0*/  WARPSYNC.COLLECTIVE R51, `(.L_x_2151) ;  /* 0x0000000033087348 */ /* 0x000fea0003c00000 */
[----:B------:R0:W1:Y:S02]  /*bdb0*/  SHFL.BFLY P3, R49, R52, R53, R54 ;  /* 0x0c00003534317389 */ /* 0x0000640000060036 */
[----:B01----:R-:W-:Y:S01]  /*bdc0*/  ENDCOLLECTIVE ;  /* 0x000000000000791b */ /* 0x003fe20003800000 */
.L_x_2151:
[----:B------:R-:W-:Y:S01]  /*bdd0*/  FADD.FTZ R44, R44, R41 ;  /* 0x000000292c2c7221 */ /* 0x000fe20000010000 */
[----:B------:R-:W-:-:S04]  /*bde0*/  HFMA2.MMA R53, -RZ, RZ, 0, 2.384185791015625e-07 ;  /* 0x00000004ff357435 */ /* 0x000fc800000001ff */
[----:B------:R-:W-:Y:S02]  /*bdf0*/  MOV R52, R44 ;  /* 0x0000002c00347202 */ /* 0x000fe40000000f00 */
[----:B------:R-:W-:-:S07]  /*be00*/  MOV R43, R49 ;  /* 0x00000031002b7202 */ /* 0x000fce0000000f00 */
[----:B------:R-:W-:Y:S05]  /*be10*/  WARPSYNC.COLLECTIVE R51, `(.L_x_2152) ;  /* 0x0000000033087348 */ /* 0x000fea0003c00000 */
[----:B------:R0:W1:Y:S02]  /*be20*/  SHFL.BFLY P3, R49, R52, R53, R54 ;  /* 0x0c00003534317389 */ /* 0x0000640000060036 */
[----:B01----:R-:W-:Y:S01]  /*be30*/  ENDCOLLECTIVE ;  /* 0x000000000000791b */ /* 0x003fe20003800000 */
.L_x_2152:
[----:B------:R-:W-:-:S05]  /*be40*/  FADD.FTZ R43, R43, R42 ;  /* 0x0000002a2b2b7221 */ /* 0x000fca0000010000 */
[----:B------:R-:W-:Y:S02]  /*be50*/  MOV R52, R43 ;  /* 0x0000002b00347202 */ /* 0x000fe40000000f00 */
[----:B------:R-:W-:-:S07]  /*be60*/  MOV R41, R49 ;  /* 0x0000003100297202 */ /* 0x000fce0000000f00 */
[----:B------:R-:W-:Y:S05]  /*be70*/  WARPSYNC.COLLECTIVE R51, `(.L_x_2153) ;  /* 0x0000000033087348 */ /* 0x000fea0003c00000 */
[----:B------:R0:W1:Y:S02]  /*be80*/  SHFL.BFLY P3, R49, R52, R53, R54 ;  /* 0x0c00003534317389 */ /* 0x0000640000060036 */
[----:B01----:R-:W-:Y:S01]  /*be90*/  ENDCOLLECTIVE ;  /* 0x000000000000791b */ /* 0x003fe20003800000 */
.L_x_2153:
[----:B------:R-:W-:Y:S01]  /*bea0*/  FADD.FTZ R41, R44, R41 ;  /* 0x000000292c297221 */ /* 0x000fe20000010000 */
[----:B------:R-:W-:-:S04]  /*beb0*/  HFMA2.MMA R53, -RZ, RZ, 0, 1.1920928955078125e-07 ;  /* 0x00000002ff357435 */ /* 0x000fc800000001ff */
[----:B------:R-:W-:Y:S02]  /*bec0*/  MOV R52, R41 ;  /* 0x0000002900347202 */ /* 0x000fe40000000f00 */
[----:B------:R-:W-:-:S07]  /*bed0*/  MOV R42, R49 ;  /* 0x00000031002a7202 */ /* 0x000fce0000000f00 */
[----:B------:R-:W-:Y:S05]  /*bee0*/  WARPSYNC.COLLECTIVE R51, `(.L_x_2154) ;  /* 0x0000000033087348 */ /* 0x000fea0003c00000 */
[----:B------:R0:W1:Y:S02]  /*bef0*/  SHFL.BFLY P3, R49, R52, R53, R54 ;  /* 0x0c00003534317389 */ /* 0x0000640000060036 */
[----:B01----:R-:W-:Y:S01]  /*bf00*/  ENDCOLLECTIVE ;  /* 0x000000000000791b */ /* 0x003fe20003800000 */
.L_x_2154:
[----:B------:R-:W-:-:S05]  /*bf10*/  FADD.FTZ R42, R43, R42 ;  /* 0x0000002a2b2a7221 */ /* 0x000fca0000010000 */
[----:B------:R-:W-:Y:S02]  /*bf20*/  MOV R52, R42 ;  /* 0x0000002a00347202 */ /* 0x000fe40000000f00 */
[----:B------:R-:W-:-:S07]  /*bf30*/  MOV R44, R49 ;  /* 0x00000031002c7202 */ /* 0x000fce0000000f00 */
[----:B------:R-:W-:Y:S05]  /*bf40*/  WARPSYNC.COLLECTIVE R51, `(.L_x_2155) ;  /* 0x0000000033087348 */ /* 0x000fea0003c00000 */
[----:B------:R0:W1:Y:S02]  /*bf50*/  SHFL.BFLY P3, R49, R52, R53, R54 ;  /* 0x0c00003534317389 */ /* 0x0000640000060036 */
[----:B01----:R-:W-:Y:S01]  /*bf60*/  ENDCOLLECTIVE ;  /* 0x000000000000791b */ /* 0x003fe20003800000 */
.L_x_2155:
[----:B------:R-:W-:Y:S01]  /*bf70*/  FADD.FTZ R44, R41, R44 ;  /* 0x0000002c292c7221 */ /* 0x000fe20000010000 */
[----:B------:R-:W-:-:S04]  /*bf80*/  HFMA2.MMA R53, -RZ, RZ, 0, 5.9604644775390625e-08 ;  /* 0x00000001ff357435 */ /* 0x000fc800000001ff */
[----:B------:R-:W-:Y:S02]  /*bf90*/  MOV R52, R44 ;  /* 0x0000002c00347202 */ /* 0x000fe40000000f00 */
[----:B------:R-:W-:-:S07]  /*bfa0*/  MOV R43, R49 ;  /* 0x00000031002b7202 */ /* 0x000fce0000000f00 */
[----:B------:R-:W-:Y:S05]  /*bfb0*/  WARPSYNC.COLLECTIVE R51, `(.L_x_2156) ;  /* 0x0000000033087348 */ /* 0x000fea0003c00000 */
[----:B------:R0:W1:Y:S02]  /*bfc0*/  SHFL.BFLY P3, R49, R52, R53, R54 ;  /* 0x0c00003534317389 */ /* 0x0000640000060036 */
[----:B01----:R-:W-:Y:S01]  /*bfd0*/  ENDCOLLECTIVE ;  /* 0x000000000000791b */ /* 0x003fe20003800000 */
.L_x_2156:
[----:B------:R-:W-:-:S05]  /*bfe0*/  FADD.FTZ R42, R42, R43 ;  /* 0x0000002b2a2a7221 */ /* 0x000fca0000010000 */
[----:B------:R-:W-:Y:S02]  /*bff0*/  MOV R52, R42 ;  /* 0x0000002a00347202 */ /* 0x000fe40000000f00 */
[----:B------:R-:W-:-:S07]  /*c000*/  MOV R41, R49 ;  /* 0x0000003100297202 */ /* 0x000fce0000000f00 */
[----:B------:R-:W-:Y:S05]  /*c010*/  WARPSYNC.COLLECTIVE R51, `(.L_x_2157) ;  /* 0x0000000033087348 */ /* 0x000fea0003c00000 */
[----:B------:R0:W1:Y:S02]  /*c020*/  SHFL.BFLY P3, R49, R52, R53, R54 ;  /* 0x0c00003534317389 */ /* 0x0000640000060036 */
[----:B01----:R-:W-:Y:S01]  /*c030*/  ENDCOLLECTIVE ;  /* 0x000000000000791b */ /* 0x003fe20003800000 */
.L_x_2157:
[----:B------:R-:W-:Y:S01]  /*c040*/  HFMA2.MMA R53, -RZ, RZ, 0, 4.76837158203125e-07 ;  /* 0x00000008ff357435 */ /* 0x000fe200000001ff */
[----:B------:R-:W-:Y:S02]  /*c050*/  MOV R52, R45 ;  /* 0x0000002d00347202 */ /* 0x000fe40000000f00 */
[----:B------:R-:W-:-:S08]  /*c060*/  MOV R43, R49 ;  /* 0x00000031002b7202 */ /* 0x000fd00000000f00 */
[----:B------:R-:W-:Y:S05]  /*c070*/  WARPSYNC.COLLECTIVE R51, `(.L_x_2158) ;  /* 0x0000000033087348 */ /* 0x000fea0003c00000 */
[----:B------:R0:W1:Y:S02]  /*c080*/  SHFL.BFLY P3, R49, R52, R53, R54 ;  /* 0x0c00003534317389 */ /* 0x0000640000060036 */
[----:B01----:R-:W-:Y:S01]  /*c090*/  ENDCOLLECTIVE ;  /* 0x000000000000791b */ /* 0x003fe20003800000 */
.L_x_2158:
[----:B------:R-:W-:-:S05]  /*c0a0*/  FADD.FTZ R32, R42, R43 ;  /* 0x0000002b2a207221 */ /* 0x000fca0000010000 */
[----:B------:R-:W-:Y:S02]  /*c0b0*/  @!P0 F2FP.F16.F32.PACK_AB R32, RZ, R32 ;  /* 0x00000020ff20823e */ /* 0x000fe400000000ff */
[----:B------:R-:W-:Y:S02]  /*c0c0*/  MOV R52, R46 ;  /* 0x0000002e00347202 */ /* 0x000fe40000000f00 */
[----:B------:R-:W-:-:S07]  /*c0d0*/  MOV R50, R49 ;  /* 0x0000003100327202 */ /* 0x000fce0000000f00 */
[----:B------:R-:W-:Y:S05]  /*c0e0*/  WARPSYNC.COLLECTIVE R51, `(.L_x_2159) ;  /* 0x0000000033087348 */ /* 0x000fea0003c00000 */
[----:B------:R0:W1:Y:S02]  /*c0f0*/  SHFL.BFLY P3, R49, R52, R53, R54 ;  /* 0x0c00003534317389 */ /* 0x0000640000060036 */
[----:B01----:R-:W-:Y:S01]  /*c100*/  ENDCOLLECTIVE ;  /* 0x000000000000791b */ /* 0x003fe20003800000 */
.L_x_2159:
[----:B------:R-:W-:Y:S01]  /*c110*/  FADD.FTZ R50, R50, R45 ;  /* 0x0000002d32327221 */ /* 0x000fe20000010000 */
[----:B------:R-:W-:-:S04]  /*c120*/  HFMA2.MMA R53, -RZ, RZ, 0, 2.384185791015625e-07 ;  /* 0x00000004ff357435 */ /* 0x000fc800000001ff */
[----:B------:R-:W-:Y:S02]  /*c130*/  MOV R52, R50 ;  /* 0x0000003200347202 */ /* 0x000fe40000000f00 */
[----:B------:R-:W-:-:S07]  /*c140*/  MOV R47, R49 ;  /* 0x00000031002f7202 */ /* 0x000fce0000000f00 */
[----:B------:R-:W-:Y:S05]  /*c150*/  WARPSYNC.COLLECTIVE R51, `(.L_x_2160) ;  /* 0x0000000033087348 */ /* 0x000fea0003c00000 */
[----:B------:R0:W1:Y:S02]  /*c160*/  SHFL.BFLY P3, R49, R52, R53, R54 ;  /* 0x0c00003534317389 */ /* 0x0000640000060036 */
[----:B01----:R-:W-:Y:S01]  /*c170*/  ENDCOLLECTIVE ;  /* 0x000000000000791b */ /* 0x003fe20003800000 */
.L_x_2160:
[----:B------:R-:W-:-:S05]  /*c180*/  FADD.FTZ R47, R47, R46 ;  /* 0x0000002e2f2f7221 */ /* 0x000fca0000010000 */
[----:B------:R-:W-:Y:S02]  /*c190*/  MOV R52, R47 ;  /* 0x0000002f00347202 */ /* 0x000fe40000000f00 */
[----:B------:R-:W-:-:S07]  /*c1a0*/  MOV R45, R49 ;  /* 0x00000031002d7202 */ /* 0x000fce0000000f00 */
[----:B------:R-:W-:Y:S05]  /*c1b0*/  WARPSYNC.COLLECTIVE R51, `(.L_x_2161) ;  /* 0x0000000033087348 */ /* 0x000fea0003c00000 */
[----:B------:R0:W1:Y:S02]  /*c1c0*/  SHFL.BFLY P3, R49, R52, R53, R54 ;  /* 0x0c00003534317389 */ /* 0x0000640000060036 */
[----:B01----:R-:W-:Y:S01]  /*c1d0*/  ENDCOLLECTIVE ;  /* 0x000000000000791b */ /* 0x003fe20003800000 */
.L_x_2161:
[----:B------:R-:W-:Y:S01]  /*c1e0*/  FADD.FTZ R45, R50, R45 ;  /* 0x0000002d322d7221 */ /* 0x000fe20000010000 */
[----:B------:R-:W-:-:S04]  /*c1f0*/  HFMA2.MMA R53, -RZ, RZ, 0, 1.1920928955078125e-07 ;  /* 0x00000002ff357435 */ /* 0x000fc800000001ff */
[----:B------:R-:W-:Y:S02]  /*c200*/  MOV R52, R45 ;  /* 0x0000002d00347202 */ /* 0x000fe40000000f00 */
[----:B------:R-:W-:-:S07]  /*c210*/  MOV R46, R49 ;  /* 0x00000031002e7202 */ /* 0x000fce0000000f00 */
[----:B------:R-:W-:Y:S05]  /*c220*/  WARPSYNC.COLLECTIVE R51, `(.L_x_2162) ;  /* 0x0000000033087348 */ /* 0x000fea0003c00000 */
[----:B------:R0:W1:Y:S02]  /*c230*/  SHFL.BFLY P3, R49, R52, R53, R54 ;  /* 0x0c00003534317389 */ /* 0x0000640000060036 */
[----:B01----:R-:W-:Y:S01]  /*c240*/  ENDCOLLECTIVE ;  /* 0x000000000000791b */ /* 0x003fe20003800000 */
.L_x_2162:
[----:B------:R-:W-:-:S05]  /*c250*/  FADD.FTZ R46, R47, R46 ;  /* 0x0000002e2f2e7221 */ /* 0x000fca0000010000 */
[----:B------:R-:W-:Y:S02]  /*c260*/  MOV R52, R46 ;  /* 0x0000002e00347202 */ /* 0x000fe40000000f00 */
[----:B------:R-:W-:-:S07]  /*c270*/  MOV R48, R49 ;  /* 0x0000003100307202 */ /* 0x000fce0000000f00 */
[----:B------:R-:W-:Y:S05]  /*c280*/  WARPSYNC.COLLECTIVE R51, `(.L_x_2163) ;  /* 0x0000000033087348 */ /* 0x000fea0003c00000 */
[----:B------:R0:W1:Y:S02]  /*c290*/  SHFL.BFLY P3, R49, R52, R53, R54 ;  /* 0x0c00003534317389 */ /* 0x0000640000060036 */
[----:B01----:R-:W-:Y:S01]  /*c2a0*/  ENDCOLLECTIVE ;  /* 0x000000000000791b */ /* 0x003fe20003800000 */
.L_x_2163:
        /* <DEDUP_REMOVED lines=8> */
[----:B------:R-:W-:-:S07]  /*c330*/  @!P0 F2FP.F16.F32.PACK_AB R31, RZ, R31 ;  /* 0x0000001fff1f823e */ /* 0x000fce00000000ff */
[----:B0-----:R-:W-:Y:S05]  /*c340*/  WARPSYNC.COLLECTIVE R51, `(.L_x_2164) ;  /* 0x0000000033087348 */ /* 0x001fea0003c00000 */
[----:B0-----:R0:W1:Y:S02]  /*c350*/  SHFL.BFLY P3, R49, R52, R53, R54 ;  /* 0x0c00003534317389 */ /* 0x0010640000060036 */
[----:B01----:R-:W-:Y:S01]  /*c360*/  ENDCOLLECTIVE ;  /* 0x000000000000791b */ /* 0x003fe20003800000 */
.L_x_2164:
        /* <DEDUP_REMOVED lines=9> */
.L_x_2165:
[----:B------:R-:W-:Y:S01]  /*c400*/  FADD.FTZ R34, R45, R34 ;  /* 0x000000222d227221 */ /* 0x000fe20000010000 */
[----:B------:R-:W-:Y:S01]  /*c410*/  MOV R25, R49 ;  /* 0x0000003100197202 */ /* 0x000fe20000000f00 */
[----:B------:R-:W-:Y:S06]  /*c420*/  BRA `(.L_x_2166) ;  /* 0xffffffe400007947 */ /* 0x000fec000383ffff */
.L_x_2167:
        /* <DEDUP_REMOVED lines=13> */
.L_x_2251:


//--------------------- .text._ZN13group_norm_v214gn_cuda_kernelI6__halfLi320ELi1ELi32ELi20ELi256ELb0ELi256ELi20ELi20ELi4ELb0ELi116ELb0ELb0ENS_16CompileConditionILi900EEEEEvPT_PKS4_S7_S7_flPfS8_Pj --------------------------
	.section	.text._ZN13group_norm_v214gn_cuda_kernelI6__halfLi320ELi1ELi32ELi20ELi256ELb0ELi256ELi20ELi20ELi4ELb0ELi116ELb0ELb0ENS_16CompileConditionILi900EEEEEvPT_PKS4_S7_S7_flPfS8_Pj,"ax",@progbits
	.align	128
        .global         _ZN13group_norm_v214gn_cuda_kernelI6__halfLi320ELi1ELi32ELi20ELi256ELb0ELi256ELi20ELi20ELi4ELb0ELi116ELb0ELb0ENS_16CompileConditionILi900EEEEEvPT_PKS4_S7_S7_flPfS8_Pj
        .type           _ZN13group_norm_v214gn_cuda_kernelI6__halfLi320ELi1ELi32ELi20ELi256ELb0ELi256ELi20ELi20ELi4ELb0ELi116ELb0ELb0ENS_16CompileConditionILi900EEEEEvPT_PKS4_S7_S7_flPfS8_Pj,@function
        .size           _ZN13group_norm_v214gn_cuda_kernelI6__halfLi320ELi1ELi32ELi20ELi256ELb0ELi256ELi20ELi20ELi4ELb0ELi116ELb0ELb0ENS_16CompileConditionILi900EEEEEvPT_PKS4_S7_S7_flPfS8_Pj,(.L_x_2252 - _ZN13group_norm_v214gn_cuda_kernelI6__halfLi320ELi1ELi32ELi20ELi256ELb0ELi256ELi20ELi20ELi4ELb0ELi116ELb0ELb0ENS_16CompileConditionILi900EEEEEvPT_PKS4_S7_S7_flPfS8_Pj)
        .other          _ZN13group_norm_v214gn_cuda_kernelI6__halfLi320ELi1ELi32ELi20ELi256ELb0ELi256ELi20ELi20ELi4ELb0ELi116ELb0ELb0ENS_16CompileConditionILi900EEEEEvPT_PKS4_S7_S7_flPfS8_Pj,@"STO_CUDA_ENTRY STV_DEFAULT"
_ZN13group_norm_v214gn_cuda_kernelI6__halfLi320ELi1ELi32ELi20ELi256ELb0ELi256ELi20ELi20ELi4ELb0ELi116ELb0ELb0ENS_16CompileConditionILi900EEEEEvPT_PKS4_S7_S7_flPfS8_Pj:
.text._ZN13group_norm_v214gn_cuda_kernelI6__halfLi320ELi1ELi32ELi20ELi256ELb0ELi256ELi20ELi20ELi4ELb0ELi116ELb0ELb0ENS_16CompileConditionILi900EEEEEvPT_PKS4_S7_S7_flPfS8_Pj:
        /* <DEDUP_REMOVED lines=37> */
[--C-:B--2---:R-:W-:Y:S02]  /*0250*/  HADD2.F32 R3, -RZ, R12.reuse.H0_H0 ;  /* 0x2000000cff037230 */ /* 0x104fe40000004100 */
[----:B0-----:R-:W-:Y:S02]  /*0260*/  HADD2.F32 R11, -RZ, R12.H1_H1 ;  /* 0x3000000cff0b7230 */ /* 0x001fe40000004100 */
[--C-:B------:R-:W-:Y:S02]  /*0270*/  HADD2.F32 R19, -RZ, R13.reuse.H0_H0 ;  /* 0x2000000dff137230 */ /* 0x100fe40000004100 */
[----:B------:R-:W-:Y:S01]  /*0280*/  FADD.FTZ R10, RZ, R3 ;  /* 0x00000003ff0a7221 */ /* 0x000fe20000010000 */
[----:B------:R-:W-:Y:S01]  /*0290*/  FFMA.FTZ R12, R3, R3, RZ ;  /* 0x00000003030c7223 */ /* 0x000fe200000100ff */
[----:B------:R-:W-:Y:S02]  /*02a0*/  HADD2.F32 R7, -RZ, R13.H1_H1 ;  /* 0x3000000dff077230 */ /* 0x000fe40000004100 */
[----:B------:R-:W-:Y:S01]  /*02b0*/  FADD.FTZ R10, R10, R11 ;  /* 0x0000000b0a0a7221 */ /* 0x000fe20000010000 */
[----:B------:R-:W-:Y:S01]  /*02c0*/  FFMA.FTZ R12, R11, R11, R12 ;  /* 0x0000000b0b0c7223 */ /* 0x000fe2000001000c */
[----:B---3--:R-:W-:-:S02]  /*02d0*/  HADD2.F32 R5, -RZ, R16.H0_H0 ;  /* 0x20000010ff057230 */ /* 0x008fc40000004100 */
[----:B------:R-:W-:Y:S01]  /*02e0*/  FADD.FTZ R10, R10, R19 ;  /* 0x000000130a0a7221 */ /* 0x000fe20000010000 */
[----:B------:R-:W-:Y:S01]  /*02f0*/  FFMA.FTZ R12, R19, R19, R12 ;  /* 0x00000013130c7223 */ /* 0x000fe2000001000c */
[----:B------:R-:W-:Y:S02]  /*0300*/  HADD2.F32 R9, -RZ, R16.H1_H1 ;  /* 0x30000010ff097230 */ /* 0x000fe40000004100 */
[----:B------:R-:W-:Y:S01]  /*0310*/  FADD.FTZ R10, R10, R7 ;  /* 0x000000070a0a7221 */ /* 0x000fe20000010000 */
[----:B------:R-:W-:Y:S01]  /*0320*/  FFMA.FTZ R12, R7, R7, R12 ;  /* 0x00000007070c7223 */ /* 0x000fe2000001000c */
[--C-:B------:R-:W-:Y:S02]  /*0330*/  HADD2.F32 R15, -RZ, R17.reuse.H0_H0 ;  /* 0x20000011ff0f7230 */ /* 0x100fe40000004100 */
[----:B------:R-:W-:Y:S01]  /*0340*/  FADD.FTZ R10, R10, R5 ;  /* 0x000000050a0a7221 */ /* 0x000fe20000010000 */
[----:B------:R-:W-:Y:S01]  /*0350*/  FFMA.FTZ R12, R5, R5, R12 ;  /* 0x00000005050c7223 */ /* 0x000fe2000001000c */
[----:B------:R-:W-:-:S02]  /*0360*/  HADD2.F32 R17, -RZ, R17.H1_H1 ;  /* 0x30000011ff117230 */ /* 0x000fc40000004100 */
[----:B------:R-:W-:Y:S01]  /*0370*/  FADD.FTZ R10, R10, R9 ;  /* 0x000000090a0a7221 */ /* 0x000fe20000010000 */
[----:B------:R-:W-:Y:S01]  /*0380*/  FFMA.FTZ R12, R9, R9, R12 ;  /* 0x00000009090c7223 */ /* 0x000fe2000001000c */
[--C-:B----4-:R-:W-:Y:S02]  /*0390*/  HADD2.F32 R13, -RZ, R24.reuse.H0_H0 ;  /* 0x20000018ff0d7230 */ /* 0x110fe40000004100 */
[----:B------:R-:W-:Y:S01]  /*03a0*/  FADD.FTZ R10, R10, R15 ;  /* 0x0000000f0a0a7221 */ /* 0x000fe20000010000 */
[----:B------:R-:W-:Y:S01]  /*03b0*/  FFMA.FTZ R12, R15, R15, R12 ;  /* 0x0000000f0f0c7223 */ /* 0x000fe2000001000c */
[----:B------:R-:W-:Y:S02]  /*03c0*/  HADD2.F32 R31, -RZ, R24.H1_H1 ;  /* 0x30000018ff1f7230 */ /* 0x000fe40000004100 */
[----:B------:R-:W-:Y:S01]  /*03d0*/  FADD.FTZ R10, R10, R17 ;  /* 0x000000110a0a7221 */ /* 0x000fe20000010000 */
[----:B------:R-:W-:Y:S01]  /*03e0*/  FFMA.FTZ R12, R17, R17, R12 ;  /* 0x00000011110c7223 */ /* 0x000fe2000001000c */
[----:B------:R-:W-:-:S02]  /*03f0*/  HADD2.F32 R29, -RZ, R25.H0_H0 ;  /* 0x20000019ff1d7230 */ /* 0x000fc40000004100 */
[----:B------:R-:W-:Y:S01]  /*0400*/  FADD.FTZ R10, R10, R13 ;  /* 0x0000000d0a0a7221 */ /* 0x000fe20000010000 */
[----:B------:R-:W-:Y:S01]  /*0410*/  FFMA.FTZ R12, R13, R13, R12 ;  /* 0x0000000d0d0c7223 */ /* 0x000fe2000001000c */
[----:B------:R-:W-:Y:S02]  /*0420*/  HADD2.F32 R35, -RZ, R25.H1_H1 ;  /* 0x30000019ff237230 */ /* 0x000fe40000004100 */
[----:B------:R-:W-:Y:S01]  /*0430*/  FADD.FTZ R10, R10, R31 ;  /* 0x0000001f0a0a7221 */ /* 0x000fe20000010000 */
[----:B------:R-:W-:Y:S01]  /*0440*/  FFMA.FTZ R12, R31, R31, R12 ;  /* 0x0000001f1f0c7223 */ /* 0x000fe2000001000c */
[----:B------:R-:W-:Y:S02]  /*0450*/  HADD2.F32 R33, -RZ, R26.H0_H0 ;  /* 0x2000001aff217230 */ /* 0x000fe40000004100 */
[----:B------:R-:W-:Y:S01]  /*0460*/  FADD.FTZ R10, R10, R29 ;  /* 0x0000001d0a0a7221 */ /* 0x000fe20000010000 */
[----:B------:R-:W-:Y:S01]  /*0470*/  FFMA.FTZ R12, R29, R29, R12 ;  /* 0x0000001d1d0c7223 */ /* 0x000fe2000001000c */
[----:B------:R-:W-:-:S02]  /*0480*/  HADD2.F32 R37, -RZ, R27.H0_H0 ;  /* 0x2000001bff257230 */ /* 0x000fc40000004100 */
[----:B------:R-:W-:Y:S01]  /*0490*/  FADD.FTZ R16, R10, R35 ;  /* 0x000000230a107221 */ /* 0x000fe20000010000 */
[----:B------:R-:W-:Y:S01]  /*04a0*/  FFMA.FTZ R12, R35, R35, R12 ;  /* 0x00000023230c7223 */ /* 0x000fe2000001000c */
[----:B------:R-:W-:Y:S02]  /*04b0*/  HADD2.F32 R10, -RZ, R26.H1_H1 ;  /* 0x3000001aff0a7230 */ /* 0x000fe40000004100 */
[----:B------:R-:W-:Y:S01]  /*04c0*/  FADD.FTZ R25, R16, R33 ;  /* 0x0000002110197221 */ /* 0x000fe20000010000 */
[----:B------:R-:W-:-:S03]  /*04d0*/  FFMA.FTZ R12, R33, R33, R12 ;  /* 0x00000021210c7223 */ /* 0x000fc6000001000c */
[----:B------:R-:W-:Y:S01]  /*04e0*/  FADD.FTZ R16, R25, R10 ;  /* 0x0000000a19107221 */ /* 0x000fe20000010000 */
[----:B------:R-:W-:Y:S01]  /*04f0*/  FFMA.FTZ R18, R10, R10, R12 ;  /* 0x0000000a0a127223 */ /* 0x000fe2000001000c */
[----:B------:R-:W-:Y:S02]  /*0500*/  HADD2.F32 R12, -RZ, R27.H1_H1 ;  /* 0x3000001bff0c7230 */ /* 0x000fe40000004100 */
        /* <DEDUP_REMOVED lines=57> */
.L_x_2180:
        /* <DEDUP_REMOVED lines=10> */
.L_x_2168:
        /* <DEDUP_REMOVED lines=17> */
.L_x_2171:
[----:B------:R-:W-:Y:S05]  /*0a50*/  BSYNC B0 ;  /* 0x0000000000007941 */ /* 0x000fea0003800000 */
.L_x_2170:
[----:B------:R-:W2:Y:S01]  /*0a60*/  S2UR UR5, SR_CgaCtaId ;  /* 0x00000000000579c3 */ /* 0x000ea20000008800 */
[----:B------:R-:W-:Y:S01]  /*0a70*/  IADD3 R6, RZ, -R6, RZ ;  /* 0x80000006ff067210 */ /* 0x000fe20007ffe0ff */
[----:B------:R-:W-:Y:S01]  /*0a80*/  UMOV UR4, 0x400 ;  /* 0x0000040000047882 */ /* 0x000fe20000000000 */
[----:B01----:R-:W-:Y:S01]  /*0a90*/  IMAD.WIDE.U32 R24, R4, -0x33333333, RZ ;  /* 0xcccccccd04187825 */ /* 0x003fe200078e00ff */
[----:B------:R-:W-:Y:S01]  /*0aa0*/  UIADD3 UR4, UR4, 0x50, URZ ;  /* 0x0000005004047890 */ /* 0x000fe2000fffe03f */
[----:B------:R-:W-:-:S04]  /*0ab0*/  MOV R24, R6 ;  /* 0x0000000600187202 */ /* 0x000fc80000000f00 */
[----:B------:R-:W-:Y:S01]  /*0ac0*/  LEA.HI R24, R25, R24, RZ, 0x1c ;  /* 0x0000001819187211 */ /* 0x000fe200078fe0ff */
        /* <DEDUP_REMOVED lines=22> */
[----:B-----5:R-:W-:Y:S01]  /*0c30*/  HADD2.F32 R10, -RZ, R20.H0_H0 ;  /* 0x20000014ff0a7230 */ /* 0x020fe20000004100 */
[----:B------:R-:W-:Y:S01]  /*0c40*/  ULDC.64 UR4, c[0x0][0x210] ;  /* 0x0000840000047ab9 */ /* 0x000fe20000000a00 */
[----:B------:R-:W-:-:S02]  /*0c50*/  HADD2.F32 R5, -RZ, R22.H0_H0 ;  /* 0x20000016ff057230 */ /* 0x000fc40000004100 */
[----:B0-----:R-:W-:Y:S01]  /*0c60*/  FMUL.FTZ R4, R4, R3 ;  /* 0x0000000304047220 */ /* 0x001fe20000410000 */
        /* <DEDUP_REMOVED lines=15> */
[----:B------:R-:W-:-:S02]  /*0d60*/  HADD2.F32 R3, -RZ, R20.H1_H1 ;  /* 0x30000014ff037230 */ /* 0x000fc40000004100 */
[--C-:B------:R-:W-:Y:S01]  /*0d70*/  FFMA.FTZ R11, R4, R10, R5.reuse ;  /* 0x0000000a040b7223 */ /* 0x100fe20000010005 */
[----:B------:R-:W-:Y:S02]  /*0d80*/  HADD2.F32 R22, -RZ, R22.H1_H1 ;  /* 0x30000016ff167230 */ /* 0x000fe40000004100 */
[C-C-:B------:R-:W-:Y:S01]  /*0d90*/  FFMA.FTZ R9, R10.reuse, R9, R5.reuse ;  /* 0x000000090a097223 */ /* 0x140fe20000010005 */
[C-C-:B------:R-:W-:Y:S01]  /*0da0*/  FFMA.FTZ R4, R10.reuse, R26, R5.reuse ;  /* 0x0000001a0a047223 */ /* 0x140fe20000010005 */
[----:B------:R-:W-:Y:S01]  /*0db0*/  FFMA.FTZ R5, R10, R14, R5 ;  /* 0x0000000e0a057223 */ /* 0x000fe20000010005 */
[----:B------:R-:W-:Y:S02]  /*0dc0*/  HADD2.F32 R12, -RZ, R23.H0_H0 ;  /* 0x20000017ff0c7230 */ /* 0x000fe40000004100 */
[--C-:B------:R-:W-:Y:S01]  /*0dd0*/  FFMA.FTZ R16, R16, R3, R22.reuse ;  /* 0x0000000310107223 */ /* 0x100fe20000010016 */
[C-C-:B------:R-:W-:Y:S01]  /*0de0*/  FFMA.FTZ R18, R3.reuse, R18, R22.reuse ;  /* 0x0000001203127223 */ /* 0x140fe20000010016 */
[C-C-:B------:R-:W-:Y:S01]  /*0df0*/  FFMA.FTZ R13, R3.reuse, R13, R22.reuse ;  /* 0x0000000d030d7223 */ /* 0x140fe20000010016 */
[----:B------:R-:W-:Y:S01]  /*0e00*/  FFMA.FTZ R10, R3, R15, R22 ;  /* 0x0000000f030a7223 */ /* 0x000fe20000010016 */
[--C-:B------:R-:W-:Y:S01]  /*0e10*/  HADD2.F32 R3, -RZ, R21.reuse.H0_H0 ;  /* 0x20000015ff037230 */ /* 0x100fe20000004100 */
[----:B------:R-:W-:Y:S01]  /*0e20*/  IADD3 R2, P0, R2, UR4, RZ ;  /* 0x0000000402027c10 */ /* 0x000fe2000ff1e0ff */
[----:B------:R-:W-:Y:S01]  /*0e30*/  HADD2.F32 R21, -RZ, R21.H1_H1 ;  /* 0x30000015ff157230 */ /* 0x000fe20000004100 */
[----:B------:R-:W-:Y:S01]  /*0e40*/  F2FP.F16.F32.PACK_AB R11, R16, R11 ;  /* 0x0000000b100b723e */ /* 0x000fe200000000ff */
[----:B------:R-:W-:-:S02]  /*0e50*/  HADD2.F32 R14, -RZ, R23.H1_H1 ;  /* 0x30000017ff0e7230 */ /* 0x000fc40000004100 */
[--C-:B------:R-:W-:Y:S01]  /*0e60*/  FFMA.FTZ R8, R8, R3, R12.reuse ;  /* 0x0000000308087223 */ /* 0x100fe2000001000c */
[----:B------:R-:W-:Y:S01]  /*0e70*/  F2FP.F16.F32.PACK_AB R9, R18, R9 ;  /* 0x000000091209723e */ /* 0x000fe200000000ff */
[C-C-:B------:R-:W-:Y:S01]  /*0e80*/  FFMA.FTZ R30, R3.reuse, R30, R12.reuse ;  /* 0x0000001e031e7223 */ /* 0x140fe2000001000c */
[----:B------:R-:W-:Y:S01]  /*0e90*/  FFMA.FTZ R34, R3, R34, R12 ;  /* 0x0000002203227223 */ /* 0x000fe2000001000c */
[--C-:B------:R-:W-:Y:S01]  /*0ea0*/  FFMA.FTZ R15, R6, R21, R14.reuse ;  /* 0x00000015060f7223 */ /* 0x100fe2000001000e */
[C-C-:B------:R-:W-:Y:S01]  /*0eb0*/  FFMA.FTZ R17, R21.reuse, R28, R14.reuse ;  /* 0x0000001c15117223 */ /* 0x140fe2000001000e */
[----:B------:R-:W-:Y:S01]  /*0ec0*/  FFMA.FTZ R19, R21, R36, R14 ;  /* 0x0000002415137223 */ /* 0x000fe2000001000e */
[----:B------:R-:W-:Y:S01]  /*0ed0*/  FFMA.FTZ R37, R3, R37, R12 ;  /* 0x0000002503257223 */ /* 0x000fe2000001000c */
[----:B------:R-:W-:Y:S01]  /*0ee0*/  FFMA.FTZ R14, R21, R7, R14 ;  /* 0x00000007150e7223 */ /* 0x000fe2000001000e */
[----:B------:R-:W-:Y:S02]  /*0ef0*/  F2FP.F16.F32.PACK_AB R8, R15, R8 ;  /* 0x000000080f08723e */ /* 0x000fe400000000ff */
[----:B------:R-:W-:-:S02]  /*0f00*/  IADD3.X R3, R0, UR5, RZ, P0, !PT ;  /* 0x0000000500037c10 */ /* 0x000fc400087fe4ff */
[----:B------:R-:W-:Y:S02]  /*0f10*/  PRMT R0, R11, 0x7632, R0 ;  /* 0x000076320b007816 */ /* 0x000fe40000000000 */
[----:B------:R-:W-:Y:S01]  /*0f20*/  PRMT R6, R8, 0x7632, R6 ;  /* 0x0000763208067816 */ /* 0x000fe20000000006 */
[----:B------:R0:W-:Y:S01]  /*0f30*/  STG.E.U16 desc[UR6][R2.64], R11 ;  /* 0x0000000b02007986 */ /* 0x0001e2000c101506 */
        /* <DEDUP_REMOVED lines=9> */
[----:B0-----:R-:W-:-:S03]  /*0fd0*/  PRMT R11, R4, 0x7632, R11 ;  /* 0x00007632040b7816 */ /* 0x001fc6000000000b */
[----:B------:R0:W-:Y:S01]  /*0fe0*/  STG.E.U16 desc[UR6][R2.64+0x14002], R7 ;  /* 0x0140020702007986 */ /* 0x0001e2000c101506 */
[----:B-1----:R-:W-:Y:S02]  /*0ff0*/  PRMT R0, R30, 0x7632, R0 ;  /* 0x000076321e007816 */ /* 0x002fe40000000000 */
[----:B--2---:R-:W-:Y:S01]  /*1000*/  PRMT R8, R37, 0x7632, R8 ;  /* 0x0000763225087816 */ /* 0x004fe20000000008 */
[----:B------:R-:W-:Y:S01]  /*1010*/  STG.E.U16 desc[UR6][R2.64+0x14000], R9 ;  /* 0x0140000902007986 */ /* 0x000fe2000c101506 */
[----:B---3--:R-:W-:-:S03]  /*1020*/  PRMT R6, R34, 0x7632, R6 ;  /* 0x0000763222067816 */ /* 0x008fc60000000006 */
[----:B------:R-:W-:Y:S01]  /*1030*/  STG.E.U16 desc[UR6][R2.64+0x14004], R30 ;  /* 0x0140041e02007986 */ /* 0x000fe2000c101506 */
[----:B0-----:R-:W-:-:S03]  /*1040*/  PRMT R7, R5, 0x7632, R7 ;  /* 0x0000763205077816 */ /* 0x001fc60000000007 */
        /* <DEDUP_REMOVED lines=10> */
.L_x_2169:
[----:B------:R-:W-:Y:S01]  /*10f0*/  HFMA2.MMA R18, -RZ, RZ, 0, 4.76837158203125e-07 ;  /* 0x00000008ff127435 */ /* 0x000fe200000001ff */
[----:B-1----:R-:W-:Y:S02]  /*1100*/  MOV R26, R24 ;  /* 0x00000018001a7202 */ /* 0x002fe40000000f00 */
[----:B------:R-:W-:Y:S02]  /*1110*/  MOV R27, 0x1f ;  /* 0x0000001f001b7802 */ /* 0x000fe40000000f00 */
[----:B0-----:R-:W-:-:S07]  /*1120*/  MOV R16, 0xffffffff ;  /* 0xffffffff00107802 */ /* 0x001fce0000000f00 */
[----:B-----5:R-:W-:Y:S05]  /*1130*/  WARPSYNC.COLLECTIVE R16, `(.L_x_2172) ;  /* 0x0000000010087348 */ /* 0x020fea0003c00000 */
[----:B------:R0:W1:Y:S02]  /*1140*/  SHFL.BFLY P0, R28, R26, R18, R27 ;  /* 0x0c0000121a1c7389 */ /* 0x000064000000001b */
[----:B01---5:R-:W-:Y:S01]  /*1150*/  ENDCOLLECTIVE ;  /* 0x000000000000791b */ /* 0x023fe20003800000 */
.L_x_2172:
[----:B------:R-:W-:Y:S02]  /*1160*/  MOV R26, R25 ;  /* 0x00000019001a7202 */ /* 0x000fe40000000f00 */
[----:B------:R-:W-:-:S07]  /*1170*/  MOV R30, R28 ;  /* 0x0000001c001e7202 */ /* 0x000fce0000000f00 */
[----:B------:R-:W-:Y:S05]  /*1180*/  WARPSYNC.COLLECTIVE R16, `(.L_x_2173) ;  /* 0x0000000010087348 */ /* 0x000fea0003c00000 */
[----:B------:R0:W1:Y:S02]  /*1190*/  SHFL.BFLY P0, R28, R26, R18, R27 ;  /* 0x0c0000121a1c7389 */ /* 0x000064000000001b */
[----:B01----:R-:W-:Y:S01]  /*11a0*/  ENDCOLLECTIVE ;  /* 0x000000000000791b */ /* 0x003fe20003800000 */
.L_x_2173:
[----:B------:R-:W-:Y:S01]  /*11b0*/  FADD.FTZ R30, R30, R24 ;  /* 0x000000181e1e7221 */ /* 0x000fe20000010000 */
[----:B------:R-:W-:-:S04]  /*11c0*/  HFMA2.MMA R18, -RZ, RZ, 0, 2.384185791015625e-07 ;  /* 0x00000004ff127435 */ /* 0x000fc800000001ff */
[----:B------:R-:W-:Y:S02]  /*11d0*/  MOV R26, R30 ;  /* 0x0000001e001a7202 */ /* 0x000fe40000000f00 */
[----:B------:R-:W-:-:S07]  /*11e0*/  MOV R32, R28 ;  /* 0x0000001c00207202 */ /* 0x000fce0000000f00 */
[----:B------:R-:W-:Y:S05]  /*11f0*/  WARPSYNC.COLLECTIVE R16, `(.L_x_2174) ;  /* 0x0000000010087348 */ /* 0x000fea0003c00000 */
[----:B------:R0:W1:Y:S02]  /*1200*/  SHFL.BFLY P0, R28, R26, R18, R27 ;  /* 0x0c0000121a1c7389 */ /* 0x000064000000001b */
[----:B01----:R-:W-:Y:S01]  /*1210*/  ENDCOLLECTIVE ;  /* 0x000000000000791b */ /* 0x003fe20003800000 */
.L_x_2174:
[----:B------:R-:W-:-:S05]  /*1220*/  FADD.FTZ R32, R32, R25 ;  /* 0x0000001920207221 */ /* 0x000fca0000010000 */
[----:B------:R-:W-:Y:S02]  /*1230*/  MOV R26, R32 ;  /* 0x00000020001a7202 */ /* 0x000fe40000000f00 */
[----:B------:R-:W-:-:S07]  /*1240*/  MOV R34, R28 ;  /* 0x0000001c00227202 */ /* 0x000fce0000000f00 */
[----:B------:R-:W-:Y:S05]  /*1250*/  WARPSYNC.COLLECTIVE R16, `(.L_x_2175) ;  /* 0x0000000010087348 */ /* 0x000fea0003c00000 */
[----:B------:R0:W1:Y:S02]  /*1260*/  SHFL.BFLY P0, R28, R26, R18, R27 ;  /* 0x0c0000121a1c7389 */ /* 0x000064000000001b */
[----:B01----:R-:W-:Y:S01]  /*1270*/  ENDCOLLECTIVE ;  /* 0x000000000000791b */ /* 0x003fe20003800000 */
.L_x_2175:
[----:B------:R-:W-:Y:S01]  /*1280*/  FADD.FTZ R34, R30, R34 ;  /* 0x000000221e227221 */ /* 0x000fe20000010000 */
[----:B------:R-:W-:-:S04]  /*1290*/  HFMA2.MMA R18, -RZ, RZ, 0, 1.1920928955078125e-07 ;  /* 0x00000002ff127435 */ /* 0x000fc800000001ff */
[----:B------:R-:W-:Y:S02]  /*12a0*/  MOV R26, R34 ;  /* 0x00000022001a7202 */ /* 0x000fe40000000f00 */
[----:B------:R-:W-:-:S07]  /*12b0*/  MOV R36, R28 ;  /* 0x0000001c00247202 */ /* 0x000fce0000000f00 */
[----:B------:R-:W-:Y:S05]  /*12c0*/  WARPSYNC.COLLECTIVE R16, `(.L_x_2176) ;  /* 0x0000000010087348 */ /* 0x000fea0003c00000 */
[----:B------:R0:W1:Y:S02]  /*12d0*/  SHFL.BFLY P0, R28, R26, R18, R27 ;  /* 0x0c0000121a1c7389 */ /* 0x000064000000001b */
[----:B01----:R-:W-:Y:S01]  /*12e0*/  ENDCOLLECTIVE ;  /* 0x000000000000791b */ /* 0x003fe20003800000 */
.L_x_2176:
[----:B------:R-:W-:-:S05]  /*12f0*/  FADD.FTZ R36, R32, R36 ;  /* 0x0000002420247221 */ /* 0x000fca0000010000 */
[----:B------:R-:W-:Y:S02]  /*1300*/  MOV R26, R36 ;  /* 0x00000024001a7202 */ /* 0x000fe40000000f00 */
[----:B------:R-:W-:-:S07]  /*1310*/  MOV R25, R28 ;  /* 0x0000001c00197202 */ /* 0x000fce0000000f00 */
[----:B------:R-:W-:Y:S05]  /*1320*/  WARPSYNC.COLLECTIVE R16, `(.L_x_2177) ;  /* 0x0000000010087348 */ /* 0x000fea0003c00000 */
[----:B------:R0:W1:Y:S02]  /*1330*/  SHFL.BFLY P0, R28, R26, R18, R27 ;  /* 0x0c0000121a1c7389 */ /* 0x000064000000001b */
[----:B01----:R-:W-:Y:S01]  /*1340*/  ENDCOLLECTIVE ;  /* 0x000000000000791b */ /* 0x003fe20003800000 */
.L_x_2177:
[----:B------:R-:W-:Y:S01]  /*1350*/  FADD.FTZ R25, R34, R25 ;  /* 0x0000001922197221 */ /* 0x000fe20000010000 */
[----:B------:R-:W-:-:S04]  /*1360*/  HFMA2.MMA R18, -RZ, RZ, 0, 5.9604644775390625e-08 ;  /* 0x00000001ff127435 */ /* 0x000fc800000001ff */
[----:B------:R-:W-:Y:S02]  /*1370*/  MOV R26, R25 ;  /* 0x00000019001a7202 */ /* 0x000fe40000000f00 */
[----:B------:R-:W-:-:S07]  /*1380*/  MOV R24, R28 ;  /* 0x0000001c00187202 */ /* 0x000fce0000000f00 */
[----:B------:R-:W-:Y:S05]  /*1390*/  WARPSYNC.COLLECTIVE R16, `(.L_x_2178) ;  /* 0x0000000010087348 */ /* 0x000fea0003c00000 */
[----:B------:R0:W1:Y:S02]  /*13a0*/  SHFL.BFLY P0, R28, R26, R18, R27 ;  /* 0x0c0000121a1c7389 */ /* 0x000064000000001b */
[----:B01----:R-:W-:Y:S01]  /*13b0*/  ENDCOLLECTIVE ;  /* 0x000000000000791b */ /* 0x003fe20003800000 */
.L_x_2178:
[----:B------:R-:W-:-:S05]  /*13c0*/  FADD.FTZ R36, R36, R24 ;  /* 0x0000001824247221 */ /* 0x000fca0000010000 */
[----:B------:R-:W-:Y:S02]  /*13d0*/  MOV R26, R36 ;  /* 0x00000024001a7202 */ /* 0x000fe40000000f00 */
[----:B------:R-:W-:-:S07]  /*13e0*/  MOV R30, R28 ;  /* 0x0000001c001e7202 */ /* 0x000fce0000000f00 */
[----:B------:R-:W-:Y:S05]  /*13f0*/  WARPSYNC.COLLECTIVE R16, `(.L_x_2179) ;  /* 0x0000000010087348 */ /* 0x000fea0003c00000 */
[----:B------:R0:W1:Y:S02]  /*1400*/  SHFL.BFLY P0, R28, R26, R18, R27 ;  /* 0x0c0000121a1c7389 */ /* 0x000064000000001b */
[----:B01----:R-:W-:Y:S01]  /*1410*/  ENDCOLLECTIVE ;  /* 0x000000000000791b */ /* 0x003fe20003800000 */
.L_x_2179:
[----:B------:R-:W-:Y:S01]  /*1420*/  FADD.FTZ R24, R25, R30 ;  /* 0x0000001e19187221 */ /* 0x000fe20000010000 */
[----:B------:R-:W-:Y:S06]  /*1430*/  BRA `(.L_x_2180) ;  /* 0xfffffff400187947 */ /* 0x000fec000383ffff */
.L_x_2181:
        /* <DEDUP_REMOVED lines=12> */
.L_x_2252:


//--------------------- .text._ZN13group_norm_v214gn_cuda_kernelI6__halfLi320ELi1ELi32ELi20ELi256ELb0ELi256ELi20ELi20ELi4ELb0ELi148ELb0ELb0ENS_16CompileConditionILi900EEEEEvPT_PKS4_S7_S7_flPfS8_Pj --------------------------
	.section	.text._ZN13group_norm_v214gn_cuda_kernelI6__halfLi320ELi1ELi32ELi20ELi256ELb0ELi256ELi20ELi20ELi4ELb0ELi148ELb0ELb0ENS_16CompileConditionILi900EEEEEvPT_PKS4_S7_S7_flPfS8_Pj,"ax",@progbits
	.align	128
        .global         _ZN13group_norm_v214gn_cuda_kernelI6__halfLi320ELi1ELi32ELi20ELi256ELb0ELi256ELi20ELi20ELi4ELb0ELi148ELb0ELb0ENS_16CompileConditionILi900EEEEEvPT_PKS4_S7_S7_flPfS8_Pj
        .type           _ZN13group_norm_v214gn_cuda_kernelI6__halfLi320ELi1ELi32ELi20ELi256ELb0ELi256ELi20ELi20ELi4ELb0ELi148ELb0ELb0ENS_16CompileConditionILi900EEEEEvPT_PKS4_S7_S7_flPfS8_Pj,@function
        .size           _ZN13group_norm_v214gn_cuda_kernelI6__halfLi320ELi1ELi32ELi20ELi256ELb0ELi256ELi20ELi20ELi4ELb0ELi148ELb0ELb0ENS_16CompileConditionILi900EEEEEvPT_PKS4_S7_S7_flPfS8_Pj,(.L_x_2253 - _ZN13group_norm_v214gn_cuda_kernelI6__halfLi320ELi1ELi32ELi20ELi256ELb0ELi256ELi20ELi20ELi4ELb0ELi148ELb0ELb0ENS_16CompileConditionILi900EEEEEvPT_PKS4_S7_S7_flPfS8_Pj)
        .other          _ZN13group_norm_v214gn_cuda_kernelI6__halfLi320ELi1ELi32ELi20ELi256ELb0ELi256ELi20ELi20ELi4ELb0ELi148ELb0ELb0ENS_16CompileConditionILi900EEEEEvPT_PKS4_S7_S7_flPfS8_Pj,@"STO_CUDA_ENTRY STV_DEFAULT"
_ZN13group_norm_v214gn_cuda_kernelI6__halfLi320ELi1ELi32ELi20ELi256ELb0ELi256ELi20ELi20ELi4ELb0ELi148ELb0ELb0ENS_16CompileConditionILi900EEEEEvPT_PKS4_S7_S7_flPfS8_Pj:
.text._ZN13group_norm_v214gn_cuda_kernelI6__halfLi320ELi1ELi32ELi20ELi256ELb0ELi256ELi20ELi20ELi4ELb0ELi148ELb0ELb0ENS_16CompileConditionILi900EEEEEvPT_PKS4_S7_S7_flPfS8_Pj:
        /* <DEDUP_REMOVED lines=138> */
.L_x_2194:
        /* <DEDUP_REMOVED lines=10> */
.L_x_2182:
        /* <DEDUP_REMOVED lines=17> */
.L_x_2185:
[----:B------:R-:W-:Y:S05]  /*0a50*/  BSYNC B0 ;  /* 0x0000000000007941 */ /* 0x000fea0003800000 */
.L_x_2184:
        /* <DEDUP_REMOVED lines=105> */
.L_x_2183:
[----:B------:R-:W-:Y:S01]  /*10f0*/  HFMA2.MMA R18, -RZ, RZ, 0, 4.76837158203125e-07 ;  /* 0x00000008ff127435 */ /* 0x000fe200000001ff */
[----:B-1----:R-:W-:Y:S02]  /*1100*/  MOV R26, R24 ;  /* 0x00000018001a7202 */ /* 0x002fe40000000f00 */
[----:B------:R-:W-:Y:S02]  /*1110*/  MOV R27, 0x1f ;  /* 0x0000001f001b7802 */ /* 0x000fe40000000f00 */
[----:B0-----:R-:W-:-:S07]  /*1120*/  MOV R16, 0xffffffff ;  /* 0xffffffff00107802 */ /* 0x001fce0000000f00 */
[----:B-----5:R-:W-:Y:S05]  /*1130*/  WARPSYNC.COLLECTIVE R16, `(.L_x_2186) ;  /* 0x0000000010087348 */ /* 0x020fea0003c00000 */
[----:B------:R0:W1:Y:S02]  /*1140*/  SHFL.BFLY P0, R28, R26, R18, R27 ;  /* 0x0c0000121a1c7389 */ /* 0x000064000000001b */
[----:B01---5:R-:W-:Y:S01]  /*1150*/  ENDCOLLECTIVE ;  /* 0x000000000000791b */ /* 0x023fe20003800000 */
.L_x_2186:
[----:B------:R-:W-:Y:S02]  /*1160*/  MOV R26, R25 ;  /* 0x00000019001a7202 */ /* 0x000fe40000000f00 */
[----:B------:R-:W-:-:S07]  /*1170*/  MOV R30, R28 ;  /* 0x0000001c001e7202 */ /* 0x000fce0000000f00 */
[----:B------:R-:W-:Y:S05]  /*1180*/  WARPSYNC.COLLECTIVE R16, `(.L_x_2187) ;  /* 0x0000000010087348 */ /* 0x000fea0003c00000 */
[----:B------:R0:W1:Y:S02]  /*1190*/  SHFL.BFLY P0, R28, R26, R18, R27 ;  /* 0x0c0000121a1c7389 */ /* 0x000064000000001b */
[----:B01----:R-:W-:Y:S01]  /*11a0*/  ENDCOLLECTIVE ;  /* 0x000000000000791b */ /* 0x003fe20003800000 */
.L_x_2187:
[----:B------:R-:W-:Y:S01]  /*11b0*/  FADD.FTZ R30, R30, R24 ;  /* 0x000000181e1e7221 */ /* 0x000fe20000010000 */
[----:B------:R-:W-:-:S04]  /*11c0*/  HFMA2.MMA R18, -RZ, RZ, 0, 2.384185791015625e-07 ;  /* 0x00000004ff127435 */ /* 0x000fc800000001ff */
[----:B------:R-:W-:Y:S02]  /*11d0*/  MOV R26, R30 ;  /* 0x0000001e001a7202 */ /* 0x000fe40000000f00 */
[----:B------:R-:W-:-:S07]  /*11e0*/  MOV R32, R28 ;  /* 0x0000001c00207202 */ /* 0x000fce0000000f00 */
[----:B------:R-:W-:Y:S05]  /*11f0*/  WARPSYNC.COLLECTIVE R16, `(.L_x_2188) ;  /* 0x0000000010087348 */ /* 0x000fea0003c00000 */
[----:B------:R0:W1:Y:S02]  /*1200*/  SHFL.BFLY P0, R28, R26, R18, R27 ;  /* 0x0c0000121a1c7389 */ /* 0x000064000000001b */
[----:B01----:R-:W-:Y:S01]  /*1210*/  ENDCOLLECTIVE ;  /* 0x000000000000791b */ /* 0x003fe20003800000 */
.L_x_2188:
[----:B------:R-:W-:-:S05]  /*1220*/  FADD.FTZ R32, R32, R25 ;  /* 0x0000001920207221 */ /* 0x000fca0000010000 */
[----:B------:R-:W-:Y:S02]  /*1230*/  MOV R26, R32 ;  /* 0x00000020001a7202 */ /* 0x000fe40000000f00 */
[----:B------:R-:W-:-:S07]  /*1240*/  MOV R34, R28 ;  /* 0x0000001c00227202 */ /* 0x000fce0000000f00 */
[----:B------:R-:W-:Y:S05]  /*1250*/  WARPSYNC.COLLECTIVE R16, `(.L_x_2189) ;  /* 0x0000000010087348 */ /* 0x000fea0003c00000 */
[----:B------:R0:W1:Y:S02]  /*1260*/  SHFL.BFLY P0, R28, R26, R18, R27 ;  /* 0x0c0000121a1c7389 */ /* 0x000064000000001b */
[----:B01----:R-:W-:Y:S01]  /*1270*/  ENDCOLLECTIVE ;  /* 0x000000000000791b */ /* 0x003fe20003800000 */
.L_x_2189:
[----:B------:R-:W-:Y:S01]  /*1280*/  FADD.FTZ R34, R30, R34 ;  /* 0x000000221e227221 */ /* 0x000fe20000010000 */
[----:B------:R-:W-:-:S04]  /*1290*/  HFMA2.MMA R18, -RZ, RZ, 0, 1.1920928955078125e-07 ;  /* 0x00000002ff127435 */ /* 0x000fc800000001ff */
[----:B------:R-:W-:Y:S02]  /*12a0*/  MOV R26, R34 ;  /* 0x00000022001a7202 */ /* 0x000fe40000000f00 */
[----:B------:R-:W-:-:S07]  /*12b0*/  MOV R36, R28 ;  /* 0x0000001c00247202 */ /* 0x000fce0000000f00 */
[----:B------:R-:W-:Y:S05]  /*12c0*/  WARPSYNC.COLLECTIVE R16, `(.L_x_2190) ;  /* 0x0000000010087348 */ /* 0x000fea0003c00000 */
[----:B------:R0:W1:Y:S02]  /*12d0*/  SHFL.BFLY P0, R28, R26, R18, R27 ;  /* 0x0c0000121a1c7389 */ /* 0x000064000000001b */
[----:B01----:R-:W-:Y:S01]  /*12e0*/  ENDCOLLECTIVE ;  /* 0x000000000000791b */ /* 0x003fe20003800000 */
.L_x_2190:
[----:B------:R-:W-:-:S05]  /*12f0*/  FADD.FTZ R36, R32, R36 ;  /* 0x0000002420247221 */ /* 0x000fca0000010000 */
[----:B------:R-:W-:Y:S02]  /*1300*/  MOV R26, R36 ;  /* 0x00000024001a7202 */ /* 0x000fe40000000f00 */
[----:B------:R-:W-:-:S07]  /*1310*/  MOV R25, R28 ;  /* 0x0000001c00197202 */ /* 0x000fce0000000f00 */
[----:B------:R-:W-:Y:S05]  /*1320*/  WARPSYNC.COLLECTIVE R16, `(.L_x_2191) ;  /* 0x0000000010087348 */ /* 0x000fea0003c00000 */
[----:B------:R0:W1:Y:S02]  /*1330*/  SHFL.BFLY P0, R28, R26, R18, R27 ;  /* 0x0c0000121a1c7389 */ /* 0x000064000000001b */
[----:B01----:R-:W-:Y:S01]  /*1340*/  ENDCOLLECTIVE ;  /* 0x000000000000791b */ /* 0x003fe20003800000 */
.L_x_2191:
[----:B------:R-:W-:Y:S01]  /*1350*/  FADD.FTZ R25, R34, R25 ;  /* 0x0000001922197221 */ /* 0x000fe20000010000 */
[----:B------:R-:W-:-:S04]  /*1360*/  HFMA2.MMA R18, -RZ, RZ, 0, 5.9604644775390625e-08 ;  /* 0x00000001ff127435 */ /* 0x000fc800000001ff */
[----:B------:R-:W-:Y:S02]  /*1370*/  MOV R26, R25 ;  /* 0x00000019001a7202 */ /* 0x000fe40000000f00 */
[----:B------:R-:W-:-:S07]  /*1380*/  MOV R24, R28 ;  /* 0x0000001c00187202 */ /* 0x000fce0000000f00 */
[----:B------:R-:W-:Y:S05]  /*1390*/  WARPSYNC.COLLECTIVE R16, `(.L_x_2192) ;  /* 0x0000000010087348 */ /* 0x000fea0003c00000 */
[----:B------:R0:W1:Y:S02]  /*13a0*/  SHFL.BFLY P0, R28, R26, R18, R27 ;  /* 0x0c0000121a1c7389 */ /* 0x000064000000001b */
[----:B01----:R-:W-:Y:S01]  /*13b0*/  ENDCOLLECTIVE ;  /* 0x000000000000791b */ /* 0x003fe20003800000 */
.L_x_2192:
[----:B------:R-:W-:-:S05]  /*13c0*/  FADD.FTZ R36, R36, R24 ;  /* 0x0000001824247221 */ /* 0x000fca0000010000 */
[----:B------:R-:W-:Y:S02]  /*13d0*/  MOV R26, R36 ;  /* 0x00000024001a7202 */ /* 0x000fe40000000f00 */
[----:B------:R-:W-:-:S07]  /*13e0*/  MOV R30, R28 ;  /* 0x0000001c001e7202 */ /* 0x000fce0000000f00 */
[----:B------:R-:W-:Y:S05]  /*13f0*/  WARPSYNC.COLLECTIVE R16, `(.L_x_2193) ;  /* 0x0000000010087348 */ /* 0x000fea0003c00000 */
[----:B------:R0:W1:Y:S02]  /*1400*/  SHFL.BFLY P0, R28, R26, R18, R27 ;  /* 0x0c0000121a1c7389 */ /* 0x000064000000001b */
[----:B01----:R-:W-:Y:S01]  /*1410*/  ENDCOLLECTIVE ;  /* 0x000000000000791b */ /* 0x003fe20003800000 */
.L_x_2193:
[----:B------:R-:W-:Y:S01]  /*1420*/  FADD.FTZ R24, R25, R30 ;  /* 0x0000001e19187221 */ /* 0x000fe20000010000 */
[----:B------:R-:W-:Y:S06]  /*1430*/  BRA `(.L_x_2194) ;  /* 0xfffffff400187947 */ /* 0x000fec000383ffff */
.L_x_2195:
        /* <DEDUP_REMOVED lines=12> */
.L_x_2253:


//--------------------- .text._ZN13group_norm_v214gn_cuda_kernelI6__halfLi320ELi1ELi16ELi40ELi256ELb1ELi256ELi40ELi40ELi4ELb0ELi116ELb0ELb0ENS_16CompileConditionILi900EEEEEvPT_PKS4_S7_S7_flPfS8_Pj --------------------------
	.section	.text._ZN13group_norm_v214gn_cuda_kernelI6__halfLi320ELi1ELi16ELi40ELi256ELb1ELi256ELi40ELi40ELi4ELb0ELi116ELb0ELb0ENS_16CompileConditionILi900EEEEEvPT_PKS4_S7_S7_flPfS8_Pj,"ax",@progbits
	.align	128
        .global         _ZN13group_norm_v214gn_cuda_kernelI6__halfLi320ELi1ELi16ELi40ELi256ELb1ELi256ELi40ELi40ELi4ELb0ELi116ELb0ELb0ENS_16CompileConditionILi900EEEEEvPT_PKS4_S7_S7_flPfS8_Pj
        .type           _ZN13group_norm_v214gn_cuda_kernelI6__halfLi320ELi1ELi16ELi40ELi256ELb1ELi256ELi40ELi40ELi4ELb0ELi116ELb0ELb0ENS_16CompileConditionILi900EEEEEvPT_PKS4_S7_S7_flPfS8_Pj,@function
        .size           _ZN13group_norm_v214gn_cuda_kernelI6__halfLi320ELi1ELi16ELi40ELi256ELb1ELi256ELi40ELi40ELi4ELb0ELi116ELb0ELb0ENS_16CompileConditionILi900EEEEEvPT_PKS4_S7_S7_flPfS8_Pj,(.L_x_2254 - _ZN13group_norm_v214gn_cuda_kernelI6__halfLi320ELi1ELi16ELi40ELi256ELb1ELi256ELi40ELi40ELi4ELb0ELi116ELb0ELb0ENS_16CompileConditionILi900EEEEEvPT_PKS4_S7_S7_flPfS8_Pj)
        .other          _ZN13group_norm_v214gn_cuda_kernelI6__halfLi320ELi1ELi16ELi40ELi256ELb1ELi256ELi40ELi40ELi4ELb0ELi116ELb0ELb0ENS_16CompileConditionILi900EEEEEvPT_PKS4_S7_S7_flPfS8_Pj,@"STO_CUDA_ENTRY STV_DEFAULT"
_ZN13group_norm_v214gn_cuda_kernelI6__halfLi320ELi1ELi16ELi40ELi256ELb1ELi256ELi40ELi40ELi4ELb0ELi116ELb0ELb0ENS_16CompileConditionILi900EEEEEvPT_PKS4_S7_S7_flPfS8_Pj:
.text._ZN13group_norm_v214gn_cuda_kernelI6__halfLi320ELi1ELi16ELi40ELi256ELb1ELi256ELi40ELi40ELi4ELb0ELi116ELb0ELb0ENS_16CompileConditionILi900EEEEEvPT_PKS4_S7_S7_flPfS8_Pj:
        /* <DEDUP_REMOVED lines=12> */
[----:B------:R-:W-:-:S05]  /*00c0*/  IMAD R3, R10, 0xa, R3 ;  /* 0x0000000a0a037824 */ /* 0x000fca00078e0203 */
[----:B------:R-:W-:Y:S01]  /*00d0*/  SHF.L.U32 R14, R3, 0x2, RZ ;  /* 0x00000002030e7819 */ /* 0x000fe200000006ff */
[----:B------:R-:W-:-:S03]  /*00e0*/  IMAD R3, R0, 0x280, RZ ;  /* 0x0000028000037824 */ /* 0x000fc600078e02ff */
        /* <DEDUP_REMOVED lines=19> */
[----:B------:R-:W-:-:S04]  /*0220*/  IADD3.X R19, R3, UR9, RZ, P1, !PT ;  /* 0x0000000903137c10 */ /* 0x000fc80008ffe4ff */
[----:B------:R-:W5:Y:S04]  /*0230*/  LDG.E.64.CONSTANT R54, desc[UR6][R54.64] ;  /* 0x0000000636367981 */ /* 0x000f68000c1e9b00 */
[----:B------:R0:W5:Y:S01]  /*0240*/  LDG.E.64.CONSTANT R16, desc[UR6][R18.64] ;  /* 0x0000000612107981 */ /* 0x000162000c1e9b00 */
[----:B------:R-:W-:-:S13]  /*0250*/  LOP3.LUT P0, RZ, R11, 0x1f, RZ, 0xc0, !PT ;  /* 0x0000001f0bff7812 */ /* 0x000fda000780c0ff */
[----:B------:R-:W1:Y:S01]  /*0260*/  @!P0 S2R R63, SR_CgaCtaId ;  /* 0x00000000003f8919 */ /* 0x000e620000008800 */
[--C-:B--2---:R-:W-:Y:S02]  /*0270*/  HADD2.F32 R3, -RZ, R22.reuse.H0_H0 ;  /* 0x20000016ff037230 */ /* 0x104fe40000004100 */
[----:B------:R-:W-:-:S03]  /*0280*/  HADD2.F32 R29, -RZ, R22.H1_H1 ;  /* 0x30000016ff1d7230 */ /* 0x000fc60000004100 */
[----:B------:R-:W-:Y:S01]  /*0290*/  FADD.FTZ R20, RZ, R3 ;  /* 0x00000003ff147221 */ /* 0x000fe20000010000 */
[----:B------:R-:W-:Y:S01]  /*02a0*/  FFMA.FTZ R22, R3, R3, RZ ;  /* 0x0000000303167223 */ /* 0x000fe200000100ff */
[--C-:B------:R-:W-:Y:S02]  /*02b0*/  HADD2.F32 R27, -RZ, R23.reuse.H0_H0 ;  /* 0x20000017ff1b7230 */ /* 0x100fe40000004100 */
[----:B------:R-:W-:Y:S01]  /*02c0*/  FADD.FTZ R20, R20, R29 ;  /* 0x0000001d14147221 */ /* 0x000fe20000010000 */
[----:B------:R-:W-:Y:S01]  /*02d0*/  FFMA.FTZ R22, R29, R29, R22 ;  /* 0x0000001d1d167223 */ /* 0x000fe20000010016 */
        /* <DEDUP_REMOVED lines=27> */
[--C-:B0-----:R-:W-:Y:S02]  /*0490*/  HADD2.F32 R19, -RZ, R32.reuse.H0_H0 ;  /* 0x20000020ff137230 */ /* 0x101fe40000004100 */
[----:B------:R-:W-:Y:S01]  /*04a0*/  FADD.FTZ R20, R20, R35 ;  /* 0x0000002314147221 */ /* 0x000fe20000010000 */
[----:B------:R-:W-:Y:S01]  /*04b0*/  FFMA.FTZ R22, R35, R35, R22 ;  /* 0x0000002323167223 */ /* 0x000fe20000010016 */
[----:B------:R-:W-:-:S02]  /*04c0*/  HADD2.F32 R45, -RZ, R32.H1_H1 ;  /* 0x30000020ff2d7230 */ /* 0x000fc40000004100 */
[----:B------:R-:W-:Y:S01]  /*04d0*/  FADD.FTZ R20, R20, R19 ;  /* 0x0000001314147221 */ /* 0x000fe20000010000 */
[----:B------:R-:W-:Y:S01]  /*04e0*/  FFMA.FTZ R22, R19, R19, R22 ;  /* 0x0000001313167223 */ /* 0x000fe20000010016 */
[--C-:B------:R-:W-:Y:S02]  /*04f0*/  HADD2.F32 R39, -RZ, R33.reuse.H0_H0 ;  /* 0x20000021ff277230 */ /* 0x100fe40000004100 */
        /* <DEDUP_REMOVED lines=73> */
[----:B------:R-:W-:Y:S02]  /*0990*/  @!P0 MOV R18, 0x400 ;  /* 0x0000040000128802 */ /* 0x000fe40000000f00 */
[----:B------:R-:W-:Y:S02]  /*09a0*/  @!P0 SHF.R.U32.HI R12, RZ, 0x2, R11 ;  /* 0x00000002ff0c8819 */ /* 0x000fe4000001160b */
[----:B-1----:R-:W-:Y:S02]  /*09b0*/  @!P0 LEA R63, R63, R18, 0x18 ;  /* 0x000000123f3f8211 */ /* 0x002fe400078ec0ff */
[----:B------:R-:W-:-:S04]  /*09c0*/  @!P0 LOP3.LUT R12, R12, 0x3ffffff8, RZ, 0xc0, !PT ;  /* 0x3ffffff80c0c8812 */ /* 0x000fc800078ec0ff */
[----:B------:R-:W-:Y:S01]  /*09d0*/  @!P0 IADD3 R12, R12, R63, RZ ;  /* 0x0000003f0c0c8210 */ /* 0x000fe20007ffe0ff */
[----:B0-----:R-:W-:Y:S01]  /*09e0*/  FADD.FTZ R42, R20, R43 ;  /* 0x0000002b142a7221 */ /* 0x001fe20000010000 */
[----:B--2---:R-:W-:-:S05]  /*09f0*/  FADD.FTZ R43, R22, R57 ;  /* 0x00000039162b7221 */ /* 0x004fca0000010000 */
        /* <DEDUP_REMOVED lines=28> */
.L_x_2208:
        /* <DEDUP_REMOVED lines=10> */
.L_x_2196:
        /* <DEDUP_REMOVED lines=12> */
[----:B0-----:R-:W0:Y:S01]  /*0d20*/  LDC.64 R42, c[0x0][0x240] ;  /* 0x00009000ff2a7b82 */ /* 0x001e220000000a00 */
[----:B-1----:R-:W-:Y:S02]  /*0d30*/  ULEA UR4, UR5, UR4, 0x18 ;  /* 0x0000000405047291 */ /* 0x002fe4000f8ec03f */
[----:B0-----:R-:W-:-:S07]  /*0d40*/  IMAD.WIDE.U32 R42, R11, 0x8, R42 ;  /* 0x000000080b2a7825 */ /* 0x001fce00078e002a */
[----:B------:R-:W0:Y:S04]  /*0d50*/  LDS.64 R56, [UR4+0x50] ;  /* 0x00005004ff387984 */ /* 0x000e280008000a00 */
[----:B0-----:R1:W-:Y:S02]  /*0d60*/  STG.E.64 desc[UR6][R42.64], R56 ;  /* 0x000000382a007986 */ /* 0x0013e4000c101b06 */
.L_x_2199:
[----:B------:R-:W-:Y:S05]  /*0d70*/  BSYNC B0 ;  /* 0x0000000000007941 */ /* 0x000fea0003800000 */
.L_x_2198:
[----:B------:R-:W2:Y:S01]  /*0d80*/  S2UR UR5, SR_CgaCtaId ;  /* 0x00000000000579c3 */ /* 0x000ea20000008800 */
[----:B------:R-:W-:Y:S01]  /*0d90*/  IADD3 R2, RZ, -R10, RZ ;  /* 0x8000000aff027210 */ /* 0x000fe20007ffe0ff */
[----:B------:R-:W-:Y:S01]  /*0da0*/  UMOV UR4, 0x400 ;  /* 0x0000040000047882 */ /* 0x000fe20000000000 */
[----:B------:R-:W-:Y:S01]  /*0db0*/  IMAD.WIDE.U32 R10, R14, -0x33333333, RZ ;  /* 0xcccccccd0e0a7825 */ /* 0x000fe200078e00ff */
[----:B------:R-:W-:Y:S01]  /*0dc0*/  UIADD3 UR4, UR4, 0x50, URZ ;  /* 0x0000005004047890 */ /* 0x000fe2000fffe03f */
[----:B------:R-:W-:Y:S02]  /*0dd0*/  MOV R10, R2 ;  /* 0x00000002000a7202 */ /* 0x000fe40000000f00 */
[--C-:B-----5:R-:W-:Y:S02]  /*0de0*/  HADD2.F32 R60, -RZ, R54.reuse.H0_H0 ;  /* 0x20000036ff3c7230 */ /* 0x120fe40000004100 */
[----:B------:R-:W-:Y:S01]  /*0df0*/  LEA.HI R10, R11, R10, RZ, 0x1b ;  /* 0x0000000a0b0a7211 */ /* 0x000fe200078fd8ff */
[----:B------:R-:W-:-:S02]  /*0e00*/  HADD2.F32 R54, -RZ, R54.H1_H1 ;  /* 0x30000036ff367230 */ /* 0x000fc40000004100 */
[--C-:B------:R-:W-:Y:S02]  /*0e10*/  HADD2.F32 R67, -RZ, R16.reuse.H1_H1 ;  /* 0x30000010ff437230 */ /* 0x100fe40000004100 */
[--C-:B------:R-:W-:Y:S02]  /*0e20*/  HADD2.F32 R68, -RZ, R17.reuse.H0_H0 ;  /* 0x20000011ff447230 */ /* 0x100fe40000004100 */
[----:B------:R-:W-:Y:S02]  /*0e30*/  HADD2.F32 R65, -RZ, R17.H1_H1 ;  /* 0x30000011ff417230 */ /* 0x000fe40000004100 */
[----:B------:R-:W-:Y:S02]  /*0e40*/  HADD2.F32 R69, -RZ, R16.H0_H0 ;  /* 0x20000010ff457230 */ /* 0x000fe40000004100 */
[--C-:B------:R-:W-:Y:S02]  /*0e50*/  HADD2.F32 R66, -RZ, R55.reuse.H1_H1 ;  /* 0x30000037ff427230 */ /* 0x100fe40000004100 */
[----:B------:R-:W-:Y:S01]  /*0e60*/  HADD2.F32 R71, -RZ, R4.H0_H0 ;  /* 0x20000004ff477230 */ /* 0x000fe20000004100 */
[----:B--2---:R-:W-:Y:S01]  /*0e70*/  ULEA UR4, UR5, UR4, 0x18 ;  /* 0x0000000405047291 */ /* 0x004fe2000f8ec03f */
[----:B------:R-:W-:-:S02]  /*0e80*/  HADD2.F32 R61, -RZ, R55.H0_H0 ;  /* 0x20000037ff3d7230 */ /* 0x000fc40000004100 */
[----:B------:R-:W-:Y:S02]  /*0e90*/  HADD2.F32 R73, -RZ, R4.H1_H1 ;  /* 0x30000004ff497230 */ /* 0x000fe40000004100 */
[--C-:B------:R-:W-:Y:S01]  /*0ea0*/  HADD2.F32 R55, -RZ, R7.reuse.H0_H0 ;  /* 0x20000007ff377230 */ /* 0x100fe20000004100 */
[----:B------:R-:W-:Y:S01]  /*0eb0*/  LEA R10, R10, UR4, 0x3 ;  /* 0x000000040a0a7c11 */ /* 0x000fe2000f8e18ff */
[----:B------:R-:W-:Y:S01]  /*0ec0*/  ULDC UR4, c[0x0][0x230] ;  /* 0x00008c0000047ab9 */ /* 0x000fe20000000800 */
[----:B------:R-:W-:-:S04]  /*0ed0*/  HADD2.F32 R59, -RZ, R7.H1_H1 ;  /* 0x30000007ff3b7230 */ /* 0x000fc80000004100 */
[----:B------:R-:W2:Y:S02]  /*0ee0*/  LDS.64 R10, [R10] ;  /* 0x000000000a0a7984 */ /* 0x000ea40000000a00 */
[----:B--2---:R-:W-:Y:S01]  /*0ef0*/  FADD.FTZ R11, R11, UR4 ;  /* 0x000000040b0b7e21 */ /* 0x004fe20008010000 */
[--C-:B------:R-:W-:Y:S01]  /*0f00*/  FADD.FTZ R29, R29, -R10.reuse ;  /* 0x8000000a1d1d7221 */ /* 0x100fe20000010000 */
[--C-:B------:R-:W-:Y:S01]  /*0f10*/  FADD.FTZ R23, R23, -R10.reuse ;  /* 0x8000000a17177221 */ /* 0x100fe20000010000 */
[--C-:B------:R-:W-:Y:S01]  /*0f20*/  FADD.FTZ R47, R47, -R10.reuse ;  /* 0x8000000a2f2f7221 */ /* 0x100fe20000010000 */
[----:B------:R2:W3:Y:S01]  /*0f30*/  MUFU.RSQ R64, R11 ;  /* 0x0000000b00407308 */ /* 0x0004e20000001400 */
        /* <DEDUP_REMOVED lines=8> */
[--C-:B--2---:R-:W-:Y:S01]  /*0fc0*/  FADD.FTZ R11, R35, -R10.reuse ;  /* 0x8000000a230b7221 */ /* 0x104fe20000010000 */
[--C-:B------:R-:W-:Y:S01]  /*0fd0*/  FADD.FTZ R31, R31, -R10.reuse ;  /* 0x8000000a1f1f7221 */ /* 0x100fe20000010000 */
[--C-:B------:R-:W-:Y:S01]  /*0fe0*/  FADD.FTZ R71, R71, -R10.reuse ;  /* 0x8000000a47477221 */ /* 0x100fe20000010000 */
[--C-:B------:R-:W-:Y:S01]  /*0ff0*/  FADD.FTZ R25, R25, -R10.reuse ;  /* 0x8000000a19197221 */ /* 0x100fe20000010000 */
[--C-:B------:R-:W-:Y:S01]  /*1000*/  FADD.FTZ R37, R37, -R10.reuse ;  /* 0x8000000a25257221 */ /* 0x100fe20000010000 */
[--C-:B------:R-:W-:Y:S01]  /*1010*/  FADD.FTZ R41, R41, -R10.reuse ;  /* 0x8000000a29297221 */ /* 0x100fe20000010000 */
[----:B------:R-:W-:Y:S01]  /*1020*/  FADD.FTZ R55, R55, -R10 ;  /* 0x8000000a37377221 */ /* 0x000fe20000010000 */
[----:B------:R-:W-:Y:S01]  /*1030*/  ULDC.64 UR4, c[0x0][0x210] ;  /* 0x0000840000047ab9 */ /* 0x000fe20000000a00 */
[C---:B---3--:R-:W-:Y:S01]  /*1040*/  FMUL.FTZ R2, R64.reuse, R29 ;  /* 0x0000001d40027220 */ /* 0x048fe20000410000 */
[----:B------:R-:W-:Y:S01]  /*1050*/  FMUL.FTZ R22, R64, R49 ;  /* 0x0000003140167220 */ /* 0x000fe20000410000 */
[----:B------:R-:W-:-:S02]  /*1060*/  HADD2.F32 R49, -RZ, R8.H1_H1 ;  /* 0x30000008ff317230 */ /* 0x000fc40000004100 */
[----:B------:R-:W-:Y:S01]  /*1070*/  FMUL.FTZ R17, R64, R17 ;  /* 0x0000001140117220 */ /* 0x000fe20000410000 */
[----:B------:R-:W-:Y:S01]  /*1080*/  FFMA.FTZ R29, R2, R54, R67 ;  /* 0x00000036021d7223 */ /* 0x000fe20000010043 */
[C---:B------:R-:W-:Y:S01]  /*1090*/  FMUL.FTZ R2, R64.reuse, R23 ;  /* 0x0000001740027220 */ /* 0x040fe20000410000 */
[C---:B------:R-:W-:Y:S01]  /*10a0*/  FMUL.FTZ R23, R64.reuse, R47 ;  /* 0x0000002f40177220 */ /* 0x040fe20000410000 */
[----:B------:R-:W-:Y:S02]  /*10b0*/  HADD2.F32 R47, -RZ, R8.H0_H0 ;  /* 0x20000008ff2f7230 */ /* 0x000fe40000004100 */
[----:B------:R-:W-:Y:S01]  /*10c0*/  FMUL.FTZ R11, R64, R11 ;  /* 0x0000000b400b7220 */ /* 0x000fe20000410000 */
[----:B0-----:R-:W-:Y:S01]  /*10d0*/  FFMA.FTZ R18, R60, R17, R69 ;  /* 0x000000113c127223 */ /* 0x001fe20000010045 */
[C---:B------:R-:W-:Y:S01]  /*10e0*/  FMUL.FTZ R17, R64.reuse, R45 ;  /* 0x0000002d40117220 */ /* 0x040fe20000410000 */
[----:B------:R-:W-:Y:S01]  /*10f0*/  FMUL.FTZ R21, R64, R21 ;  /* 0x0000001540157220 */ /* 0x000fe20000410000 */
[--C-:B------:R-:W-:Y:S01]  /*1100*/  FADD.FTZ R47, R47, -R10.reuse ;  /* 0x8000000a2f2f7221 */ /* 0x100fe20000010000 */
[----:B------:R-:W-:Y:S01]  /*1110*/  FFMA.FTZ R19, R66, R11, R65 ;  /* 0x0000000b42137223 */ /* 0x000fe20000010041 */
[--C-:B------:R-:W-:Y:S01]  /*1120*/  FADD.FTZ R11, R39, -R10.reuse ;  /* 0x8000000a270b7221 */ /* 0x100fe20000010000 */
[----:B------:R-:W-:Y:S01]  /*1130*/  FFMA.FTZ R17, R54, R17, R67 ;  /* 0x0000001136117223 */ /* 0x000fe20000010043 */
[----:B-1----:R-:W-:Y:S01]  /*1140*/  FMUL.FTZ R42, R64, R47 ;  /* 0x0000002f402a7220 */ /* 0x002fe20000410000 */
[----:B------:R-:W-:Y:S01]  /*1150*/  FADD.FTZ R47, R49, -R10 ;  /* 0x8000000a312f7221 */ /* 0x000fe20000010000 */
[----:B------:R-:W-:-:S02]  /*1160*/  HADD2.F32 R49, -RZ, R9.H0_H0 ;  /* 0x20000009ff317230 */ /* 0x000fc40000004100 */
[----:B------:R-:W-:Y:S01]  /*1170*/  FFMA.FTZ R26, R60, R21, R69 ;  /* 0x000000153c1a7223 */ /* 0x000fe20000010045 */
[C---:B------:R-:W-:Y:S01]  /*1180*/  FMUL.FTZ R16, R64.reuse, R11 ;  /* 0x0000000b40107220 */ /* 0x040fe20000410000 */
[C---:B------:R-:W-:Y:S01]  /*1190*/  FMUL.FTZ R21, R64.reuse, R53 ;  /* 0x0000003540157220 */ /* 0x040fe20000410000 */
[----:B------:R-:W-:Y:S01]  /*11a0*/  FMUL.FTZ R11, R17, -1.4426950216293334961 ;  /* 0xbfb8aa3b110b7820 */ /* 0x000fe20000410000 */
[--C-:B------:R-:W-:Y:S01]  /*11b0*/  FADD.FTZ R49, R49, -R10.reuse ;  /* 0x8000000a31317221 */ /* 0x100fe20000010000 */
[C---:B------:R-:W-:Y:S01]  /*11c0*/  FMUL.FTZ R20, R64.reuse, R51 ;  /* 0x0000003340147220 */ /* 0x040fe20000410000 */
[--C-:B------:R-:W-:Y:S02]  /*11d0*/  HADD2.F32 R53, -RZ, R6.reuse.H1_H1 ;  /* 0x30000006ff357230 */ /* 0x100fe40000004100 */
[----:B------:R-:W-:Y:S01]  /*11e0*/  FADD.FTZ R45, R33, -R10 ;  /* 0x8000000a212d7221 */ /* 0x000fe20000010000 */
[----:B------:R-:W-:Y:S01]  /*11f0*/  FMUL.FTZ R46, R64, R49 ;  /* 0x00000031402e7220 */ /* 0x000fe20000410000 */
[----:B------:R-:W-:-:S02]  /*1200*/  HADD2.F32 R49, -RZ, R6.H0_H0 ;  /* 0x20000006ff317230 */ /* 0x000fc40000004100 */
[----:B------:R-:W-:Y:S01]  /*1210*/  FFMA.FTZ R22, R60, R22, R69 ;  /* 0x000000163c167223 */ /* 0x000fe20000010045 */
[----:B------:R-:W-:Y:S02]  /*1220*/  HADD2.F32 R9, -RZ, R9.H1_H1 ;  /* 0x30000009ff097230 */ /* 0x000fe40000004100 */
[----:B------:R-:W-:Y:S01]  /*1230*/  FMUL.FTZ R27, R64, R27 ;  /* 0x0000001b401b7220 */ /* 0x000fe20000410000 */
[----:B------:R0:W-:Y:S01]  /*1240*/  MUFU.EX2 R33, R11 ;  /* 0x0000000b00217308 */ /* 0x0001e20000000800 */
[----:B------:R-:W-:Y:S01]  /*1250*/  FMUL.FTZ R30, R3, R64 ;  /* 0x00000040031e7220 */ /* 0x000fe20000410000 */
[----:B------:R-:W-:Y:S01]  /*1260*/  FFMA.FTZ R20, R61, R20, R68 ;  /* 0x000000143d147223 */ /* 0x000fe20000010044 */
[----:B------:R-:W-:Y:S01]  /*1270*/  FFMA.FTZ R21, R54, R21, R67 ;  /* 0x0000001536157223 */ /* 0x000fe20000010043 */
[C---:B------:R-:W-:Y:S01]  /*1280*/  FMUL.FTZ R14, R64.reuse, R45 ;  /* 0x0000002d400e7220 */ /* 0x040fe20000410000 */
[--C-:B------:R-:W-:Y:S01]  /*1290*/  FADD.FTZ R49, R49, -R10.reuse ;  /* 0x8000000a31317221 */ /* 0x100fe20000010000 */
[----:B------:R-:W-:Y:S01]  /*12a0*/  FADD.FTZ R53, R53, -R10 ;  /* 0x8000000a35357221 */ /* 0x000fe20000010000 */
[C---:B------:R-:W-:Y:S01]  /*12b0*/  FMUL.FTZ R4, R64.reuse, R71 ;  /* 0x0000004740047220 */ /* 0x040fe20000410000 */
[C---:B------:R-:W-:Y:S01]  /*12c0*/  FMUL.FTZ R25, R64.reuse, R25 ;  /* 0x0000001940197220 */ /* 0x040fe20000410000 */
[----:B0-----:R-:W-:Y:S01]  /*12d0*/  FMUL.FTZ R11, R64, R31 ;  /* 0x0000001f400b7220 */ /* 0x001fe20000410000 */
[----:B------:R-:W-:Y:S01]  /*12e0*/  FMUL.FTZ R38, R22, -1.4426950216293334961 ;  /* 0xbfb8aa3b16267820 */ /* 0x000fe20000410000 */
[----:B------:R-:W-:-:S02]  /*12f0*/  HADD2.F32 R45, -RZ, R13.H0_H0 ;  /* 0x2000000dff2d7230 */ /* 0x000fc40000004100 */
[--C-:B------:R-:W-:Y:S01]  /*1300*/  FADD.FTZ R9, R9, -R10.reuse ;  /* 0x8000000a09097221 */ /* 0x100fe20000010000 */
[----:B------:R-:W-:Y:S01]  /*1310*/  FADD.FTZ R71, R73, -R10 ;  /* 0x8000000a49477221 */ /* 0x000fe20000010000 */
[--C-:B------:R-:W-:Y:S01]  /*1320*/  FFMA.FTZ R28, R27, R61, R68.reuse ;  /* 0x0000003d1b1c7223 */ /* 0x100fe20000010044 */
[----:B------:R-:W-:Y:S01]  /*1330*/  FFMA.FTZ R16, R61, R16, R68 ;  /* 0x000000103d107223 */ /* 0x000fe20000010044 */
[----:B------:R-:W-:Y:S01]  /*1340*/  FFMA.FTZ R30, R30, R60, R69 ;  /* 0x0000003c1e1e7223 */ /* 0x000fe20000010045 */
[----:B------:R-:W-:Y:S01]  /*1350*/  FFMA.FTZ R27, R2, R66, R65 ;  /* 0x00000042021b7223 */ /* 0x000fe20000010041 */
[----:B------:R-:W-:Y:S01]  /*1360*/  FMUL.FTZ R34, R20, -1.4426950216293334961 ;  /* 0xbfb8aa3b14227820 */ /* 0x000fe20000410000 */
[--C-:B------:R-:W-:Y:S01]  /*1370*/  FFMA.FTZ R11, R54, R11, R67.reuse ;  /* 0x0000000b360b7223 */ /* 0x100fe20000010043 */
[C---:B------:R-:W-:Y:S01]  /*1380*/  FMUL.FTZ R8, R64.reuse, R47 ;  /* 0x0000002f40087220 */ /* 0x040fe20000410000 */
[----:B------:R-:W-:Y:S01]  /*1390*/  FMUL.FTZ R2, R21, -1.4426950216293334961 ;  /* 0xbfb8aa3b15027820 */ /* 0x000fe20000410000 */
[----:B------:R-:W-:Y:S01]  /*13a0*/  FMUL.FTZ R40, R19, -1.4426950216293334961 ;  /* 0xbfb8aa3b13287820 */ /* 0x000fe20000410000 */
[C---:B------:R-:W-:Y:S01]  /*13b0*/  FMUL.FTZ R12, R64.reuse, R37 ;  /* 0x00000025400c7220 */ /* 0x040fe20000410000 */
[C---:B------:R-:W-:Y:S01]  /*13c0*/  FMUL.FTZ R49, R64.reuse, R49 ;  /* 0x0000003140317220 */ /* 0x040fe20000410000 */
[----:B------:R-:W-:Y:S01]  /*13d0*/  FMUL.FTZ R6, R64, R53 ;  /* 0x0000003540067220 */ /* 0x000fe20000410000 */
[----:B------:R-:W-:Y:S01]  /*13e0*/  FFMA.FTZ R25, R54, R25, R67 ;  /* 0x0000001936197223 */ /* 0x000fe20000010043 */
[C---:B------:R-:W-:Y:S01]  /*13f0*/  FMUL.FTZ R24, R64.reuse, R41 ;  /* 0x0000002940187220 */ /* 0x040fe20000410000 */
[C---:B------:R-:W-:Y:S01]  /*1400*/  FMUL.FTZ R9, R64.reuse, R9 ;  /* 0x0000000940097220 */ /* 0x040fe20000410000 */
[----:B------:R-:W-:Y:S01]  /*1410*/  FMUL.FTZ R71, R64, R71 ;  /* 0x0000004740477220 */ /* 0x000fe20000410000 */
[----:B------:R-:W-:Y:S01]  /*1420*/  FMUL.FTZ R36, R16, -1.4426950216293334961 ;  /* 0xbfb8aa3b10247820 */ /* 0x000fe20000410000 */
[----:B------:R-:W-:Y:S01]  /*1430*/  FADD.FTZ R31, R45, -R10 ;  /* 0x8000000a2d1f7221 */ /* 0x000fe20000010000 */
[----:B------:R-:W-:Y:S01]  /*1440*/  FFMA.FTZ R42, R60, R42, R69 ;  /* 0x0000002a3c2a7223 */ /* 0x000fe20000010045 */
[----:B------:R-:W-:Y:S01]  /*1450*/  FMUL.FTZ R63, R30, -1.4426950216293334961 ;  /* 0xbfb8aa3b1e3f7820 */ /* 0x000fe20000410000 */
[----:B------:R-:W-:Y:S01]  /*1460*/  FMUL.FTZ R62, R29, -1.4426950216293334961 ;  /* 0xbfb8aa3b1d3e7820 */ /* 0x000fe20000410000 */
[----:B------:R-:W-:Y:S01]  /*1470*/  FMUL.FTZ R58, R28, -1.4426950216293334961 ;  /* 0xbfb8aa3b1c3a7820 */ /* 0x000fe20000410000 */
[----:B------:R-:W-:Y:S01]  /*1480*/  FMUL.FTZ R56, R27, -1.4426950216293334961 ;  /* 0xbfb8aa3b1b387820 */ /* 0x000fe20000410000 */
[----:B------:R-:W-:Y:S01]  /*1490*/  FMUL.FTZ R43, R26, -1.4426950216293334961 ;  /* 0xbfb8aa3b1a2b7820 */ /* 0x000fe20000410000 */
[----:B------:R-:W-:Y:S01]  /*14a0*/  MUFU.EX2 R38, R38 ;  /* 0x0000002600267308 */ /* 0x000fe20000000800 */
[----:B------:R-:W-:Y:S01]  /*14b0*/  FMUL.FTZ R45, R11, -1.4426950216293334961 ;  /* 0xbfb8aa3b0b2d7820 */ /* 0x000fe20000410000 */
[----:B------:R-:W-:Y:S01]  /*14c0*/  FFMA.FTZ R8, R54, R8, R67 ;  /* 0x0000000836087223 */ /* 0x000fe20000010043 */
[----:B------:R-:W-:Y:S01]  /*14d0*/  FFMA.FTZ R12, R60, R12, R69 ;  /* 0x0000000c3c0c7223 */ /* 0x000fe20000010045 */
[----:B------:R-:W-:-:S02]  /*14e0*/  HADD2.F32 R13, -RZ, R13.H1_H1 ;  /* 0x3000000dff0d7230 */ /* 0x000fc40000004100 */
[--C-:B------:R-:W-:Y:S01]  /*14f0*/  FFMA.FTZ R46, R61, R46, R68.reuse ;  /* 0x0000002e3d2e7223 */ /* 0x100fe20000010044 */
[----:B------:R-:W-:Y:S01]  /*1500*/  FFMA.FTZ R49, R60, R49, R69 ;  /* 0x000000313c317223 */ /* 0x000fe20000010045 */
[----:B------:R-:W-:Y:S01]  /*1510*/  FFMA.FTZ R6, R54, R6, R67 ;  /* 0x0000000636067223 */ /* 0x000fe20000010043 */
[----:B------:R0:W-:Y:S01]  /*1520*/  MUFU.EX2 R35, R2 ;  /* 0x0000000200237308 */ /* 0x0001e20000000800 */
[----:B------:R-:W-:Y:S01]  /*1530*/  FFMA.FTZ R4, R60, R4, R69 ;  /* 0x000000043c047223 */ /* 0x000fe20000010045 */
[----:B------:R-:W-:Y:S01]  /*1540*/  FMUL.FTZ R3, R25, -1.4426950216293334961 ;  /* 0xbfb8aa3b19037820 */ /* 0x000fe20000410000 */
[----:B------:R-:W-:Y:S01]  /*1550*/  FFMA.FTZ R24, R61, R24, R68 ;  /* 0x000000183d187223 */ /* 0x000fe20000010044 */
[C-C-:B------:R-:W-:Y:S01]  /*1560*/  FFMA.FTZ R23, R66.reuse, R23, R65.reuse ;  /* 0x0000001742177223 */ /* 0x140fe20000010041 */
[----:B------:R-:W-:Y:S01]  /*1570*/  FFMA.FTZ R9, R66, R9, R65 ;  /* 0x0000000942097223 */ /* 0x000fe20000010041 */
[--C-:B------:R-:W-:Y:S02]  /*1580*/  HADD2.F32 R69, -RZ, R5.reuse.H0_H0 ;  /* 0x20000005ff457230 */ /* 0x100fe40000004100 */
[----:B------:R-:W-:Y:S01]  /*1590*/  FFMA.FTZ R54, R54, R71, R67 ;  /* 0x0000004736367223 */ /* 0x000fe20000010043 */
[----:B------:R-:W-:Y:S01]  /*15a0*/  MUFU.EX2 R34, R34 ;  /* 0x0000002200227308 */ /* 0x000fe20000000800 */
[----:B0-----:R-:W-:Y:S01]  /*15b0*/  FMUL.FTZ R2, R18, -1.4426950216293334961 ;  /* 0xbfb8aa3b12027820 */ /* 0x001fe20000410000 */
[----:B------:R-:W-:Y:S01]  /*15c0*/  FMUL.FTZ R47, R42, -1.4426950216293334961 ;  /* 0xbfb8aa3b2a2f7820 */ /* 0x000fe20000410000 */
[----:B------:R-:W-:-:S02]  /*15d0*/  HADD2.F32 R71, -RZ, R5.H1_H1 ;  /* 0x30000005ff477230 */ /* 0x000fc40000004100 */
[----:B------:R-:W-:Y:S01]  /*15e0*/  FMUL.FTZ R51, R8, -1.4426950216293334961 ;  /* 0xbfb8aa3b08337820 */ /* 0x000fe20000410000 */
[----:B------:R-:W-:Y:S01]  /*15f0*/  FMUL.FTZ R50, R46, -1.4426950216293334961 ;  /* 0xbfb8aa3b2e327820 */ /* 0x000fe20000410000 */
[----:B------:R-:W-:Y:S01]  /*1600*/  FMUL.FTZ R7, R64, R55 ;  /* 0x0000003740077220 */ /* 0x000fe20000410000 */
[----:B------:R-:W-:Y:S01]  /*1610*/  FMUL.FTZ R41, R24, -1.4426950216293334961 ;  /* 0xbfb8aa3b18297820 */ /* 0x000fe20000410000 */
[----:B------:R-:W-:Y:S01]  /*1620*/  MUFU.EX2 R40, R40 ;  /* 0x0000002800287308 */ /* 0x000fe20000000800 */
[----:B------:R-:W-:Y:S01]  /*1630*/  FMUL.FTZ R32, R23, -1.4426950216293334961 ;  /* 0xbfb8aa3b17207820 */ /* 0x000fe20000410000 */
[--C-:B------:R-:W-:Y:S01]  /*1640*/  FADD.FTZ R13, R13, -R10.reuse ;  /* 0x8000000a0d0d7221 */ /* 0x100fe20000010000 */
[----:B------:R-:W-:Y:S01]  /*1650*/  FMUL.FTZ R52, R9, -1.4426950216293334961 ;  /* 0xbfb8aa3b09347820 */ /* 0x000fe20000410000 */
[--C-:B------:R-:W-:Y:S01]  /*1660*/  FADD.FTZ R55, R59, -R10.reuse ;  /* 0x8000000a3b377221 */ /* 0x100fe20000010000 */
[----:B------:R-:W-:Y:S01]  /*1670*/  FMUL.FTZ R53, R49, -1.4426950216293334961 ;  /* 0xbfb8aa3b31357820 */ /* 0x000fe20000410000 */
[--C-:B------:R-:W-:Y:S01]  /*1680*/  FADD.FTZ R69, R69, -R10.reuse ;  /* 0x8000000a45457221 */ /* 0x100fe20000010000 */
[--C-:B------:R-:W-:Y:S01]  /*1690*/  FFMA.FTZ R14, R66, R14, R65.reuse ;  /* 0x0000000e420e7223 */ /* 0x100fe20000010041 */
[----:B------:R-:W-:Y:S01]  /*16a0*/  MUFU.EX2 R36, R36 ;  /* 0x0000002400247308 */ /* 0x000fe20000000800 */
[----:B------:R-:W-:Y:S01]  /*16b0*/  FMUL.FTZ R57, R6, -1.4426950216293334961 ;  /* 0xbfb8aa3b06397820 */ /* 0x000fe20000410000 */
[----:B------:R-:W-:Y:S01]  /*16c0*/  FADD.FTZ R71, R71, -R10 ;  /* 0x8000000a47477221 */ /* 0x000fe20000010000 */
[C---:B------:R-:W-:Y:S01]  /*16d0*/  FMUL.FTZ R31, R64.reuse, R31 ;  /* 0x0000001f401f7220 */ /* 0x040fe20000410000 */
[C---:B------:R-:W-:Y:S01]  /*16e0*/  FMUL.FTZ R13, R64.reuse, R13 ;  /* 0x0000000d400d7220 */ /* 0x040fe20000410000 */
[----:B------:R-:W-:Y:S01]  /*16f0*/  FMUL.FTZ R55, R64, R55 ;  /* 0x0000003740377220 */ /* 0x000fe20000410000 */
[----:B------:R-:W-:Y:S01]  /*1700*/  FMUL.FTZ R67, R4, -1.4426950216293334961 ;  /* 0xbfb8aa3b04437820 */ /* 0x000fe20000410000 */
[----:B------:R-:W-:Y:S01]  /*1710*/  FMUL.FTZ R70, R64, R69 ;  /* 0x0000004540467220 */ /* 0x000fe20000410000 */
[----:B------:R-:W0:Y:S01]  /*1720*/  MUFU.EX2 R63, R63 ;  /* 0x0000003f003f7308 */ /* 0x000e220000000800 */
[----:B------:R-:W-:Y:S01]  /*1730*/  FMUL.FTZ R37, R14, -1.4426950216293334961 ;  /* 0xbfb8aa3b0e257820 */ /* 0x000fe20000410000 */
[----:B------:R-:W-:Y:S01]  /*1740*/  FMUL.FTZ R69, R54, -1.4426950216293334961 ;  /* 0xbfb8aa3b36457820 */ /* 0x000fe20000410000 */
[----:B------:R-:W-:Y:S01]  /*1750*/  FMUL.FTZ R71, R64, R71 ;  /* 0x0000004740477220 */ /* 0x000fe20000410000 */
[C-C-:B------:R-:W-:Y:S01]  /*1760*/  FFMA.FTZ R31, R61.reuse, R31, R68.reuse ;  /* 0x0000001f3d1f7223 */ /* 0x140fe20000010044 */
[C-C-:B------:R-:W-:Y:S01]  /*1770*/  FFMA.FTZ R13, R66.reuse, R13, R65.reuse ;  /* 0x0000000d420d7223 */ /* 0x140fe20000010041 */
[C-C-:B------:R-:W-:Y:S01]  /*1780*/  FFMA.FTZ R55, R66.reuse, R55, R65.reuse ;  /* 0x0000003742377223 */ /* 0x140fe20000010041 */
[C-C-:B------:R-:W-:Y:S01]  /*1790*/  FFMA.FTZ R7, R61.reuse, R7, R68.reuse ;  /* 0x000000073d077223 */ /* 0x140fe20000010044 */
[----:B------:R-:W1:Y:S01]  /*17a0*/  MUFU.EX2 R62, R62 ;  /* 0x0000003e003e7308 */ /* 0x000e620000000800 */
[----:B------:R-:W-:Y:S01]  /*17b0*/  FFMA.FTZ R10, R61, R70, R68 ;  /* 0x000000463d0a7223 */ /* 0x000fe20000010044 */
        /* <DEDUP_REMOVED lines=8> */
[----:B0-----:R-:W-:-:S06]  /*1840*/  FADD.FTZ R63, R63, 1 ;  /* 0x3f8000003f3f7421 */ /* 0x001fcc0000010000 */
[----:B------:R-:W0:Y:S01]  /*1850*/  MUFU.EX2 R56, R56 ;  /* 0x0000003800387308 */ /* 0x000e220000000800 */
[----:B-1----:R-:W-:-:S07]  /*1860*/  FADD.FTZ R62, R62, 1 ;  /* 0x3f8000003e3e7421 */ /* 0x002fce0000010000 */
[----:B------:R-:W1:Y:S08]  /*1870*/  MUFU.EX2 R43, R43 ;  /* 0x0000002b002b7308 */ /* 0x000e700000000800 */
[----:B------:R-:W-:Y:S01]  /*1880*/  MUFU.EX2 R45, R45 ;  /* 0x0000002d002d7308 */ /* 0x000fe20000000800 */
[----:B0-----:R-:W-:-:S07]  /*1890*/  FADD.FTZ R56, R56, 1 ;  /* 0x3f80000038387421 */ /* 0x001fce0000010000 */
[----:B------:R0:W2:Y:S01]  /*18a0*/  MUFU.EX2 R39, R2 ;  /* 0x0000000200277308 */ /* 0x0000a20000000800 */
[----:B-1----:R-:W-:-:S07]  /*18b0*/  FADD.FTZ R43, R43, 1 ;  /* 0x3f8000002b2b7421 */ /* 0x002fce0000010000 */
[----:B------:R-:W1:Y:S01]  /*18c0*/  MUFU.EX2 R3, R3 ;  /* 0x0000000300037308 */ /* 0x000e620000000800 */
[----:B0-----:R-:W-:-:S07]  /*18d0*/  FMUL.FTZ R2, R12, -1.4426950216293334961 ;  /* 0xbfb8aa3b0c027820 */ /* 0x001fce0000410000 */
[----:B------:R-:W-:Y:S01]  /*18e0*/  MUFU.EX2 R47, R47 ;  /* 0x0000002f002f7308 */ /* 0x000fe20000000800 */
[----:B--2---:R-:W-:-:S07]  /*18f0*/  FADD.FTZ R39, R39, 1 ;  /* 0x3f80000027277421 */ /* 0x004fce0000010000 */
[----:B------:R-:W-:Y:S01]  /*1900*/  MUFU.EX2 R51, R51 ;  /* 0x0000003300337308 */ /* 0x000fe20000000800 */
[----:B-1----:R-:W-:-:S07]  /*1910*/  FADD.FTZ R3, R3, 1 ;  /* 0x3f80000003037421 */ /* 0x002fce0000010000 */
[----:B------:R-:W-:Y:S08]  /*1920*/  MUFU.EX2 R50, R50 ;  /* 0x0000003200327308 */ /* 0x000ff00000000800 */
[----:B------:R-:W0:Y:S08]  /*1930*/  MUFU.EX2 R41, R41 ;  /* 0x0000002900297308 */ /* 0x000e300000000800 */
[----:B------:R-:W1:Y:S08]  /*1940*/  MUFU.EX2 R32, R32 ;  /* 0x0000002000207308 */ /* 0x000e700000000800 */
[----:B------:R-:W-:Y:S01]  /*1950*/  MUFU.EX2 R52, R52 ;  /* 0x0000003400347308 */ /* 0x000fe20000000800 */
[----:B0-----:R-:W-:-:S07]  /*1960*/  FADD.FTZ R41, R41, 1 ;  /* 0x3f80000029297421 */ /* 0x001fce0000010000 */
[----:B------:R-:W-:Y:S01]  /*1970*/  MUFU.EX2 R53, R53 ;  /* 0x0000003500357308 */ /* 0x000fe20000000800 */
[----:B-1----:R-:W-:-:S07]  /*1980*/  FADD.FTZ R32, R32, 1 ;  /* 0x3f80000020207421 */ /* 0x002fce0000010000 */
[----:B------:R-:W0:Y:S08]  /*1990*/  MUFU.EX2 R2, R2 ;  /* 0x0000000200027308 */ /* 0x000e300000000800 */
[----:B------:R-:W1:Y:S08]  /*19a0*/  MUFU.EX2 R57, R57 ;  /* 0x0000003900397308 */ /* 0x000e700000000800 */
[----:B------:R2:W3:Y:S01]  /*19b0*/  MUFU.EX2 R5, R67 ;  /* 0x0000004300057308 */ /* 0x0004e20000000800 */
[----:B0-----:R-:W-:-:S07]  /*19c0*/  FADD.FTZ R2, R2, 1 ;  /* 0x3f80000002027421 */ /* 0x001fce0000010000 */
[----:B------:R0:W-:Y:S01]  /*19d0*/  MUFU.EX2 R61, R69 ;  /* 0x00000045003d7308 */ /* 0x0001e20000000800 */
[----:B--2---:R-:W-:-:S07]  /*19e0*/  FADD.FTZ R67, R58, 1 ;  /* 0x3f8000003a437421 */ /* 0x004fce0000010000 */
[----:B------:R-:W2:Y:S01]  /*19f0*/  MUFU.EX2 R37, R37 ;  /* 0x0000002500257308 */ /* 0x000ea20000000800 */
[----:B0-----:R-:W-:Y:S01]  /*1a00*/  FADD.FTZ R69, R38, 1 ;  /* 0x3f80000026457421 */ /* 0x001fe20000010000 */
[----:B------:R-:W-:Y:S01]  /*1a10*/  FADD.FTZ R38, R35, 1 ;  /* 0x3f80000023267421 */ /* 0x000fe20000010000 */
[----:B------:R-:W-:Y:S01]  /*1a20*/  FADD.FTZ R35, R34, 1 ;  /* 0x3f80000022237421 */ /* 0x000fe20000010000 */
[----:B------:R-:W-:Y:S01]  /*1a30*/  FADD.FTZ R34, R40, 1 ;  /* 0x3f80000028227421 */ /* 0x000fe20000010000 */
[----:B------:R-:W-:Y:S01]  /*1a40*/  FADD.FTZ R40, R33, 1 ;  /* 0x3f80000021287421 */ /* 0x000fe20000010000 */
[----:B------:R-:W-:Y:S01]  /*1a50*/  FADD.FTZ R33, R36, 1 ;  /* 0x3f80000024217421 */ /* 0x000fe20000010000 */
[----:B------:R-:W-:Y:S01]  /*1a60*/  FADD.FTZ R36, R45, 1 ;  /* 0x3f8000002d247421 */ /* 0x000fe20000010000 */
[----:B------:R-:W0:Y:S01]  /*1a70*/  MUFU.EX2 R44, R44 ;  /* 0x0000002c002c7308 */ /* 0x000e220000000800 */
[----:B------:R-:W-:Y:S01]  /*1a80*/  FADD.FTZ R45, R47, 1 ;  /* 0x3f8000002f2d7421 */ /* 0x000fe20000010000 */
[----:B------:R-:W-:Y:S01]  /*1a90*/  FADD.FTZ R47, R51, 1 ;  /* 0x3f800000332f7421 */ /* 0x000fe20000010000 */
[----:B------:R-:W-:Y:S01]  /*1aa0*/  FADD.FTZ R51, R50, 1 ;  /* 0x3f80000032337421 */ /* 0x000fe20000010000 */
[----:B------:R-:W-:Y:S01]  /*1ab0*/  FADD.FTZ R50, R52, 1 ;  /* 0x3f80000034327421 */ /* 0x000fe20000010000 */
[----:B------:R-:W-:Y:S01]  /*1ac0*/  FADD.FTZ R52, R53, 1 ;  /* 0x3f80000035347421 */ /* 0x000fe20000010000 */
[----:B-1----:R-:W-:Y:S01]  /*1ad0*/  FADD.FTZ R53, R57, 1 ;  /* 0x3f80000039357421 */ /* 0x002fe20000010000 */
[----:B---3--:R-:W-:Y:S01]  /*1ae0*/  FADD.FTZ R5, R5, 1 ;  /* 0x3f80000005057421 */ /* 0x008fe20000010000 */
[----:B------:R-:W1:Y:S01]  /*1af0*/  MUFU.EX2 R48, R48 ;  /* 0x0000003000307308 */ /* 0x000e620000000800 */
[----:B--2---:R-:W-:-:S07]  /*1b00*/  FADD.FTZ R37, R37, 1 ;  /* 0x3f80000025257421 */ /* 0x004fce0000010000 */
        /* <DEDUP_REMOVED lines=8> */
[----:B------:R-:W0:Y:S01]  /*1b90*/  MUFU.RCP R63, R63 ;  /* 0x0000003f003f7308 */ /* 0x000e220000001000 */
[----:B-1----:R-:W-:-:S07]  /*1ba0*/  FADD.FTZ R59, R59, 1 ;  /* 0x3f8000003b3b7421 */ /* 0x002fce0000010000 */
[----:B------:R-:W1:Y:S01]  /*1bb0*/  MUFU.RCP R62, R62 ;  /* 0x0000003e003e7308 */ /* 0x000e620000001000 */
[----:B--2---:R-:W-:-:S07]  /*1bc0*/  FADD.FTZ R64, R64, 1 ;  /* 0x3f80000040407421 */ /* 0x004fce0000010000 */
[----:B------:R-:W2:Y:S01]  /*1bd0*/  MUFU.RCP R67, R67 ;  /* 0x0000004300437308 */ /* 0x000ea20000001000 */
[----:B0-----:R-:W-:-:S07]  /*1be0*/  FMUL.FTZ R63, R30, R63 ;  /* 0x0000003f1e3f7220 */ /* 0x001fce0000410000 */
[----:B------:R-:W0:Y:S01]  /*1bf0*/  MUFU.RCP R56, R56 ;  /* 0x0000003800387308 */ /* 0x000e220000001000 */
[----:B-1----:R-:W-:-:S05]  /*1c00*/  FMUL.FTZ R62, R29, R62 ;  /* 0x0000003e1d3e7220 */ /* 0x002fca0000410000 */
[----:B------:R-:W-:Y:S02]  /*1c10*/  F2FP.F16.F32.PACK_AB R62, R62, R63 ;  /* 0x0000003f3e3e723e */ /* 0x000fe400000000ff */
[----:B------:R-:W1:Y:S01]  /*1c20*/  MUFU.RCP R43, R43 ;  /* 0x0000002b002b7308 */ /* 0x000e620000001000 */
[----:B--2---:R-:W-:-:S07]  /*1c30*/  FMUL.FTZ R67, R28, R67 ;  /* 0x000000431c437220 */ /* 0x004fce0000410000 */
[----:B------:R-:W2:Y:S01]  /*1c40*/  MUFU.RCP R58, R3 ;  /* 0x00000003003a7308 */ /* 0x000ea20000001000 */
[----:B0-----:R-:W-:-:S05]  /*1c50*/  FMUL.FTZ R56, R27, R56 ;  /* 0x000000381b387220 */ /* 0x001fca0000410000 */
[----:B------:R-:W-:Y:S02]  /*1c60*/  F2FP.F16.F32.PACK_AB R56, R56, R67 ;  /* 0x000000433838723e */ /* 0x000fe400000000ff */
[----:B------:R-:W0:Y:S01]  /*1c70*/  MUFU.RCP R36, R36 ;  /* 0x0000002400247308 */ /* 0x000e220000001000 */
[----:B-1----:R-:W-:-:S07]  /*1c80*/  FMUL.FTZ R43, R26, R43 ;  /* 0x0000002b1a2b7220 */ /* 0x002fce0000410000 */
[----:B------:R-:W1:Y:S01]  /*1c90*/  MUFU.RCP R41, R41 ;  /* 0x0000002900297308 */ /* 0x000e620000001000 */
[----:B--2---:R-:W-:-:S05]  /*1ca0*/  FMUL.FTZ R58, R25, R58 ;  /* 0x0000003a193a7220 */ /* 0x004fca0000410000 */
[----:B------:R-:W-:Y:S02]  /*1cb0*/  F2FP.F16.F32.PACK_AB R43, R58, R43 ;  /* 0x0000002b3a2b723e */ /* 0x000fe400000000ff */
[----:B------:R-:W2:Y:S01]  /*1cc0*/  MUFU.RCP R32, R32 ;  /* 0x0000002000207308 */ /* 0x000ea20000001000 */
[----:B0-----:R-:W-:-:S07]  /*1cd0*/  FMUL.FTZ R36, R11, R36 ;  /* 0x000000240b247220 */ /* 0x001fce0000410000 */
        /* <DEDUP_REMOVED lines=8> */
[----:B-1----:R-:W-:-:S05]  /*1d60*/  FMUL.FTZ R34, R19, R34 ;  /* 0x0000002213227220 */ /* 0x002fca0000410000 */
[----:B------:R-:W-:Y:S02]  /*1d70*/  F2FP.F16.F32.PACK_AB R34, R34, R35 ;  /* 0x000000232222723e */ /* 0x000fe400000000ff */
[----:B------:R1:W3:Y:S01]  /*1d80*/  MUFU.RCP R71, R2 ;  /* 0x0000000200477308 */ /* 0x0002e20000001000 */
[----:B--2---:R-:W-:-:S07]  /*1d90*/  FMUL.FTZ R39, R18, R39 ;  /* 0x0000002712277220 */ /* 0x004fce0000410000 */
[----:B------:R-:W2:Y:S01]  /*1da0*/  MUFU.RCP R53, R53 ;  /* 0x0000003500357308 */ /* 0x000ea20000001000 */
[----:B-1----:R-:W-:Y:S01]  /*1db0*/  LEA R2, P0, R0, UR4, 0x1 ;  /* 0x0000000400027c11 */ /* 0x002fe2000f8008ff */
[----:B0-----:R-:W-:-:S03]  /*1dc0*/  FMUL.FTZ R40, R17, R40 ;  /* 0x0000002811287220 */ /* 0x001fc60000410000 */
[----:B------:R-:W-:Y:S01]  /*1dd0*/  LEA.HI.X R3, R0, UR5, R15, 0x1, P0 ;  /* 0x0000000500037c11 */ /* 0x000fe200080f0c0f */
[----:B------:R-:W-:Y:S01]  /*1de0*/  FADD.FTZ R15, R61, 1 ;  /* 0x3f8000003d0f7421 */ /* 0x000fe20000010000 */
[----:B------:R-:W-:Y:S01]  /*1df0*/  PRMT R0, R62, 0x7632, R0 ;  /* 0x000076323e007816 */ /* 0x000fe20000000000 */
[----:B------:R-:W0:Y:S01]  /*1e00*/  MUFU.RCP R5, R5 ;  /* 0x0000000500057308 */ /* 0x000e220000001000 */
[----:B------:R-:W-:Y:S01]  /*1e10*/  F2FP.F16.F32.PACK_AB R39, R40, R39 ;  /* 0x000000272827723e */ /* 0x000fe200000000ff */
[----:B---3--:R-:W-:Y:S01]  /*1e20*/  FMUL.FTZ R71, R12, R71 ;  /* 0x000000470c477220 */ /* 0x008fe20000410000 */
[----:B------:R-:W-:Y:S04]  /*1e30*/  STG.E.U16 desc[UR6][R2.64], R62 ;  /* 0x0000003e02007986 */ /* 0x000fe8000c101506 */
[----:B------:R1:W-:Y:S01]  /*1e40*/  STG.E.U16 desc[UR6][R2.64+0x2], R0 ;  /* 0x0000020002007986 */ /* 0x0003e2000c101506 */
[----:B------:R-:W3:Y:S01]  /*1e50*/  MUFU.RCP R69, R69 ;  /* 0x0000004500457308 */ /* 0x000ee20000001000 */
[----:B--2---:R-:W-:Y:S01]  /*1e60*/  FMUL.FTZ R53, R6, R53 ;  /* 0x0000003506357220 */ /* 0x004fe20000410000 */
[----:B------:R-:W-:Y:S01]  /*1e70*/  PRMT R6, R43, 0x7632, R6 ;  /* 0x000076322b067816 */ /* 0x000fe20000000006 */
[----:B------:R-:W-:Y:S01]  /*1e80*/  STG.E.U16 desc[UR6][R2.64+0x4], R56 ;  /* 0x0000043802007986 */ /* 0x000fe2000c101506 */
[----:B------:R-:W-:-:S03]  /*1e90*/  F2FP.F16.F32.PACK_AB R36, R36, R71 ;  /* 0x000000472424723e */ /* 0x000fc600000000ff */
[----:B------:R2:W-:Y:S01]  /*1ea0*/  STG.E.U16 desc[UR6][R2.64+0xa002], R6 ;  /* 0x00a0020602007986 */ /* 0x0005e2000c101506 */
[----:B------:R-:W4:Y:S01]  /*1eb0*/  MUFU.RCP R38, R38 ;  /* 0x0000002600267308 */ /* 0x000f220000001000 */
[----:B0-----:R-:W-:Y:S01]  /*1ec0*/  FMUL.FTZ R5, R4, R5 ;  /* 0x0000000504057220 */ /* 0x001fe20000410000 */
[----:B------:R-:W-:Y:S01]  /*1ed0*/  PRMT R4, R56, 0x7632, R4 ;  /* 0x0000763238047816 */ /* 0x000fe20000000004 */
[----:B------:R-:W-:Y:S01]  /*1ee0*/  STG.E.U16 desc[UR6][R2.64+0xa000], R43 ;  /* 0x00a0002b02007986 */ /* 0x000fe2000c101506 */
[----:B-1----:R-:W-:-:S03]  /*1ef0*/  PRMT R0, R32, 0x7632, R0 ;  /* 0x0000763220007816 */ /* 0x002fc60000000000 */
[----:B------:R0:W-:Y:S01]  /*1f00*/  STG.E.U16 desc[UR6][R2.64+0x6], R4 ;  /* 0x0000060402007986 */ /* 0x0001e2000c101506 */
[----:B------:R-:W1:Y:S01]  /*1f10*/  MUFU.RCP R33, R33 ;  /* 0x0000002100217308 */ /* 0x000e620000001000 */
[----:B---3--:R-:W-:Y:S01]  /*1f20*/  FMUL.FTZ R69, R22, R69 ;  /* 0x0000004516457220 */ /* 0x008fe20000410000 */
[----:B--2---:R-:W-:Y:S01]  /*1f30*/  PRMT R6, R39, 0x7632, R6 ;  /* 0x0000763227067816 */ /* 0x004fe20000000006 */
[----:B------:R2:W-:Y:S05]  /*1f40*/  STG.E.U16 desc[UR6][R2.64+0xa006], R0 ;  /* 0x00a0060002007986 */ /* 0x0005ea000c101506 */
[----:B------:R-:W3:Y:S01]  /*1f50*/  MUFU.RCP R37, R37 ;  /* 0x0000002500257308 */ /* 0x000ee20000001000 */
[----:B----4-:R-:W-:Y:S01]  /*1f60*/  FMUL.FTZ R38, R21, R38 ;  /* 0x0000002615267220 */ /* 0x010fe20000410000 */
[----:B------:R-:W-:Y:S01]  /*1f70*/  STG.E.U16 desc[UR6][R2.64+0x1e002], R6 ;  /* 0x01e0020602007986 */ /* 0x000fe2000c101506 */
[----:B0-----:R-:W-:-:S03]  /*1f80*/  PRMT R4, R34, 0x7632, R4 ;  /* 0x0000763222047816 */ /* 0x001fc60000000004 */
[----:B------:R-:W-:Y:S01]  /*1f90*/  F2FP.F16.F32.PACK_AB R38, R38, R69 ;  /* 0x000000452626723e */ /* 0x000fe200000000ff */
[----:B------:R-:W-:Y:S01]  /*1fa0*/  STG.E.U16 desc[UR6][R2.64+0xa004], R32 ;  /* 0x00a0042002007986 */ /* 0x000fe2000c101506 */
[----:B------:R-:W0:Y:S01]  /*1fb0*/  MUFU.RCP R45, R45 ;  /* 0x0000002d002d7308 */ /* 0x000e220000001000 */
[----:B-1----:R-:W-:Y:S02]  /*1fc0*/  FMUL.FTZ R33, R16, R33 ;  /* 0x0000002110217220 */ /* 0x002fe40000410000 */
[----:B------:R1:W-:Y:S04]  /*1fd0*/  STG.E.U16 desc[UR6][R2.64+0x14006], R4 ;  /* 0x0140060402007986 */ /* 0x0003e8000c101506 */
[----:B------:R-:W-:Y:S01]  /*1fe0*/  STG.E.U16 desc[UR6][R2.64+0x14000], R38 ;  /* 0x0140002602007986 */ /* 0x000fe2000c101506 */
[----:B------:R-:W4:Y:S01]  /*1ff0*/  MUFU.RCP R47, R47 ;  /* 0x0000002f002f7308 */ /* 0x000f220000001000 */
[----:B---3--:R-:W-:-:S02]  /*2000*/  FMUL.FTZ R14, R14, R37 ;  /* 0x000000250e0e7220 */ /* 0x008fc40000410000 */
[----:B------:R-:W-:Y:S03]  /*2010*/  STG.E.U16 desc[UR6][R2.64+0x14004], R34 ;  /* 0x0140042202007986 */ /* 0x000fe6000c101506 */
[----:B------:R-:W-:Y:S01]  /*2020*/  F2FP.F16.F32.PACK_AB R14, R14, R33 ;  /* 0x000000210e0e723e */ /* 0x000fe200000000ff */
[----:B------:R-:W-:Y:S01]  /*2030*/  STG.E.U16 desc[UR6][R2.64+0x1e000], R39 ;  /* 0x01e0002702007986 */ /* 0x000fe2000c101506 */
[----:B------:R-:W3:Y:S01]  /*2040*/  MUFU.RCP R68, R59 ;  /* 0x0000003b00447308 */ /* 0x000ee20000001000 */
[----:B0-----:R-:W-:Y:S01]  /*2050*/  FMUL.FTZ R45, R42, R45 ;  /* 0x0000002d2a2d7220 */ /* 0x001fe20000410000 */
[----:B--2---:R-:W-:Y:S01]  /*2060*/  PRMT R0, R14, 0x7632, R0 ;  /* 0x000076320e007816 */ /* 0x004fe20000000000 */
[----:B------:R-:W-:Y:S01]  /*2070*/  STG.E.U16 desc[UR6][R2.64+0x1e004], R14 ;  /* 0x01e0040e02007986 */ /* 0x000fe2000c101506 */
[----:B-1----:R-:W-:-:S03]  /*2080*/  PRMT R4, R36, 0x7632, R4 ;  /* 0x0000763224047816 */ /* 0x002fc60000000004 */
[----:B------:R0:W-:Y:S01]  /*2090*/  STG.E.U16 desc[UR6][R2.64+0x1e006], R0 ;  /* 0x01e0060002007986 */ /* 0x0001e2000c101506 */
[----:B------:R-:W1:Y:S01]  /*20a0*/  MUFU.RCP R44, R44 ;  /* 0x0000002c002c7308 */ /* 0x000e620000001000 */
[----:B----4-:R-:W-:Y:S02]  /*20b0*/  FMUL.FTZ R8, R8, R47 ;  /* 0x0000002f08087220 */ /* 0x010fe40000410000 */
[----:B------:R2:W-:Y:S03]  /*20c0*/  STG.E.U16 desc[UR6][R2.64+0x28002], R4 ;  /* 0x0280020402007986 */ /* 0x0005e6000c101506 */
[----:B------:R-:W-:Y:S01]  /*20d0*/  F2FP.F16.F32.PACK_AB R8, R8, R45 ;  /* 0x0000002d0808723e */ /* 0x000fe200000000ff */
[----:B------:R-:W-:Y:S01]  /*20e0*/  STG.E.U16 desc[UR6][R2.64+0x28000], R36 ;  /* 0x0280002402007986 */ /* 0x000fe2000c101506 */
[----:B------:R-:W4:Y:S01]  /*20f0*/  MUFU.RCP R48, R48 ;  /* 0x0000003000307308 */ /* 0x000f220000001000 */
[----:B---3--:R-:W-:Y:S01]  /*2100*/  FMUL.FTZ R68, R7, R68 ;  /* 0x0000004407447220 */ /* 0x008fe20000410000 */
[----:B------:R-:W-:Y:S01]  /*2110*/  PRMT R6, R8, 0x7632, R6 ;  /* 0x0000763208067816 */ /* 0x000fe20000000006 */
[----:B------:R-:W-:Y:S04]  /*2120*/  STG.E.U16 desc[UR6][R2.64+0x32000], R8 ;  /* 0x0320000802007986 */ /* 0x000fe8000c101506 */
[----:B------:R-:W-:Y:S01]  /*2130*/  STG.E.U16 desc[UR6][R2.64+0x32002], R6 ;  /* 0x0320020602007986 */ /* 0x000fe2000c101506 */
[----:B------:R-:W3:Y:S01]  /*2140*/  MUFU.RCP R51, R51 ;  /* 0x0000003300337308 */ /* 0x000ee20000001000 */
[----:B-1----:R-:W-:-:S07]  /*2150*/  FMUL.FTZ R44, R31, R44 ;  /* 0x0000002c1f2c7220 */ /* 0x002fce0000410000 */
[----:B------:R-:W1:Y:S01]  /*2160*/  MUFU.RCP R50, R50 ;  /* 0x0000003200327308 */ /* 0x000e620000001000 */
[----:B----4-:R-:W-:-:S05]  /*2170*/  FMUL.FTZ R13, R13, R48 ;  /* 0x000000300d0d7220 */ /* 0x010fca0000410000 */
[----:B------:R-:W-:Y:S02]  /*2180*/  F2FP.F16.F32.PACK_AB R13, R13, R44 ;  /* 0x0000002c0d0d723e */ /* 0x000fe400000000ff */
[----:B------:R-:W4:Y:S01]  /*2190*/  MUFU.RCP R52, R52 ;  /* 0x0000003400347308 */ /* 0x000f220000001000 */
[----:B---3--:R-:W-:Y:S02]  /*21a0*/  FMUL.FTZ R51, R46, R51 ;  /* 0x000000332e337220 */ /* 0x008fe40000410000 */
[----:B------:R-:W-:Y:S05]  /*21b0*/  STG.E.U16 desc[UR6][R2.64+0x28004], R13 ;  /* 0x0280040d02007986 */ /* 0x000fea000c101506 */
[----:B------:R-:W3:Y:S01]  /*21c0*/  MUFU.RCP R60, R60 ;  /* 0x0000003c003c7308 */ /* 0x000ee20000001000 */
[----:B-1----:R-:W-:Y:S01]  /*21d0*/  FMUL.FTZ R50, R9, R50 ;  /* 0x0000003209327220 */ /* 0x002fe20000410000 */
[----:B------:R-:W-:-:S04]  /*21e0*/  PRMT R9, R38, 0x7632, R9 ;  /* 0x0000763226097816 */ /* 0x000fc80000000009 */
[----:B------:R-:W-:Y:S01]  /*21f0*/  F2FP.F16.F32.PACK_AB R50, R50, R51 ;  /* 0x000000333232723e */ /* 0x000fe200000000ff */
[----:B------:R1:W-:Y:S01]  /*2200*/  STG.E.U16 desc[UR6][R2.64+0x14002], R9 ;  /* 0x0140020902007986 */ /* 0x0003e2000c101506 */
[----:B------:R-:W1:Y:S01]  /*2210*/  MUFU.RCP R15, R15 ;  /* 0x0000000f000f7308 */ /* 0x000e620000001000 */
[----:B----4-:R-:W-:Y:S01]  /*2220*/  FMUL.FTZ R52, R49, R52 ;  /* 0x0000003431347220 */ /* 0x010fe20000410000 */
[----:B0-----:R-:W-:Y:S01]  /*2230*/  PRMT R0, R50, 0x7632, R0 ;  /* 0x0000763232007816 */ /* 0x001fe20000000000 */
[----:B------:R-:W-:Y:S03]  /*2240*/  STG.E.U16 desc[UR6][R2.64+0x32004], R50 ;  /* 0x0320043202007986 */ /* 0x000fe6000c101506 */
[----:B------:R-:W-:Y:S01]  /*2250*/  F2FP.F16.F32.PACK_AB R52, R53, R52 ;  /* 0x000000343534723e */ /* 0x000fe200000000ff */
[----:B------:R-:W-:Y:S01]  /*2260*/  STG.E.U16 desc[UR6][R2.64+0x32006], R0 ;  /* 0x0320060002007986 */ /* 0x000fe2000c101506 */
[----:B------:R-:W0:Y:S01]  /*2270*/  MUFU.RCP R65, R65 ;  /* 0x0000004100417308 */ /* 0x000e220000001000 */
[----:B---3--:R-:W-:Y:S01]  /*2280*/  FMUL.FTZ R55, R55, R60 ;  /* 0x0000003c37377220 */ /* 0x008fe20000410000 */
[----:B--2---:R-:W-:Y:S01]  /*2290*/  PRMT R4, R52, 0x7632, R4 ;  /* 0x0000763234047816 */ /* 0x004fe20000000004 */
[----:B------:R-:W-:Y:S01]  /*22a0*/  STG.E.U16 desc[UR6][R2.64+0x3c000], R52 ;  /* 0x03c0003402007986 */ /* 0x000fe2000c101506 */
[----:B-1----:R-:W-:-:S02]  /*22b0*/  PRMT R9, R13, 0x7632, R9 ;  /* 0x000076320d097816 */ /* 0x002fc40000000009 */
[----:B------:R-:W-:Y:S01]  /*22c0*/  F2FP.F16.F32.PACK_AB R55, R55, R68 ;  /* 0x000000443737723e */ /* 0x000fe200000000ff */
[----:B------:R-:W-:Y:S01]  /*22d0*/  STG.E.U16 desc[UR6][R2.64+0x3c002], R4 ;  /* 0x03c0020402007986 */ /* 0x000fe2000c101506 */
[----:B------:R-:W1:Y:S01]  /*22e0*/  MUFU.RCP R11, R64 ;  /* 0x00000040000b7308 */ /* 0x000e620000001000 */
[----:B------:R-:W-:Y:S01]  /*22f0*/  FMUL.FTZ R54, R54, R15 ;  /* 0x0000000f36367220 */ /* 0x000fe20000410000 */
[----:B------:R-:W-:Y:S01]  /*2300*/  PRMT R6, R55, 0x7632, R6 ;  /* 0x0000763237067816 */ /* 0x000fe20000000006 */
[----:B------:R-:W-:Y:S03]  /*2310*/  STG.E.U16 desc[UR6][R2.64+0x28006], R9 ;  /* 0x0280060902007986 */ /* 0x000fe6000c101506 */
[----:B------:R-:W-:Y:S01]  /*2320*/  F2FP.F16.F32.PACK_AB R5, R54, R5 ;  /* 0x000000053605723e */ /* 0x000fe200000000ff */
[----:B------:R-:W-:Y:S01]  /*2330*/  STG.E.U16 desc[UR6][R2.64+0x3c004], R55 ;  /* 0x03c0043702007986 */ /* 0x000fe2000c101506 */
[----:B0-----:R-:W-:-:S03]  /*2340*/  FMUL.FTZ R10, R10, R65 ;  /* 0x000000410a0a7220 */ /* 0x001fc60000410000 */
[----:B------:R-:W-:Y:S04]  /*2350*/  STG.E.U16 desc[UR6][R2.64+0x3c006], R6 ;  /* 0x03c0060602007986 */ /* 0x000fe8000c101506 */
[----:B------:R-:W-:Y:S01]  /*2360*/  STG.E.U16 desc[UR6][R2.64+0x46000], R5 ;  /* 0x0460000502007986 */ /* 0x000fe2000c101506 */
[----:B-1----:R-:W-:-:S05]  /*2370*/  FMUL.FTZ R7, R66, R11 ;  /* 0x0000000b42077220 */ /* 0x002fca0000410000 */
[----:B------:R-:W-:Y:S02]  /*2380*/  F2FP.F16.F32.PACK_AB R10, R7, R10 ;  /* 0x0000000a070a723e */ /* 0x000fe400000000ff */
[----:B------:R-:W-:Y:S02]  /*2390*/  PRMT R7, R5, 0x7632, R7 ;  /* 0x0000763205077816 */ /* 0x000fe40000000007 */
[----:B------:R-:W-:Y:S01]  /*23a0*/  PRMT R8, R10, 0x7632, R8 ;  /* 0x000076320a087816 */ /* 0x000fe20000000008 */
[----:B------:R-:W-:Y:S04]  /*23b0*/  STG.E.U16 desc[UR6][R2.64+0x46004], R10 ;  /* 0x0460040a02007986 */ /* 0x000fe8000c101506 */
[----:B------:R-:W-:Y:S04]  /*23c0*/  STG.E.U16 desc[UR6][R2.64+0x46002], R7 ;  /* 0x0460020702007986 */ /* 0x000fe8000c101506 */
[----:B------:R-:W-:Y:S01]  /*23d0*/  STG.E.U16 desc[UR6][R2.64+0x46006], R8 ;  /* 0x0460060802007986 */ /* 0x000fe2000c101506 */
[----:B------:R-:W-:Y:S05]  /*23e0*/  EXIT ;  /* 0x000000000000794d */ /* 0x000fea0003800000 */
.L_x_2197:
[----:B------:R-:W-:Y:S01]  /*23f0*/  HFMA2.MMA R28, -RZ, RZ, 0, 4.76837158203125e-07 ;  /* 0x00000008ff1c7435 */ /* 0x000fe200000001ff */
[----:B-1----:R-:W-:Y:S02]  /*2400*/  MOV R63, R42 ;  /* 0x0000002a003f7202 */ /* 0x002fe40000000f00 */
[----:B------:R-:W-:Y:S02]  /*2410*/  MOV R65, 0x1f ;  /* 0x0000001f00417802 */ /* 0x000fe40000000f00 */
[----:B------:R-:W-:-:S07]  /*2420*/  MOV R24, 0xffffffff ;  /* 0xffffffff00187802 */ /* 0x000fce0000000f00 */
[----:B0----5:R-:W-:Y:S05]  /*2430*/  WARPSYNC.COLLECTIVE R24, `(.L_x_2200) ;  /* 0x0000000018087348 */ /* 0x021fea0003c00000 */
[----:B------:R1:W2:Y:S02]  /*2440*/  SHFL.BFLY P0, R26, R63, R28, R65 ;  /* 0x0c00001c3f1a7389 */ /* 0x0002a40000000041 */
[----:B012--5:R-:W-:Y:S01]  /*2450*/  ENDCOLLECTIVE ;  /* 0x000000000000791b */ /* 0x027fe20003800000 */
.L_x_2200:
[----:B------:R-:W-:Y:S02]  /*2460*/  MOV R63, R43 ;  /* 0x0000002b003f7202 */ /* 0x000fe40000000f00 */
[----:B------:R-:W-:-:S07]  /*2470*/  MOV R57, R26 ;  /* 0x0000001a00397202 */ /* 0x000fce0000000f00 */
[----:B------:R-:W-:Y:S05]  /*2480*/  WARPSYNC.COLLECTIVE R24, `(.L_x_2201) ;  /* 0x0000000018087348 */ /* 0x000fea0003c00000 */
[----:B------:R0:W1:Y:S02]  /*2490*/  SHFL.BFLY P0, R26, R63, R28, R65 ;  /* 0x0c00001c3f1a7389 */ /* 0x0000640000000041 */
[----:B01----:R-:W-:Y:S01]  /*24a0*/  ENDCOLLECTIVE ;  /* 0x000000000000791b */ /* 0x003fe20003800000 */
.L_x_2201:
[----:B------:R-:W-:Y:S01]  /*24b0*/  FADD.FTZ R57, R57, R42 ;  /* 0x0000002a39397221 */ /* 0x000fe20000010000 */
[----:B------:R-:W-:-:S04]  /*24c0*/  HFMA2.MMA R28, -RZ, RZ, 0, 2.384185791015625e-07 ;  /* 0x00000004ff1c7435 */ /* 0x000fc800000001ff */
[----:B------:R-:W-:Y:S02]  /*24d0*/  MOV R63, R57 ;  /* 0x00000039003f7202 */ /* 0x000fe40000000f00 */
[----:B------:R-:W-:-:S07]  /*24e0*/  MOV R12, R26 ;  /* 0x0000001a000c7202 */ /* 0x000fce0000000f00 */
[----:B------:R-:W-:Y:S05]  /*24f0*/  WARPSYNC.COLLECTIVE R24, `(.L_x_2202) ;  /* 0x0000000018087348 */ /* 0x000fea0003c00000 */
[----:B------:R0:W1:Y:S02]  /*2500*/  SHFL.BFLY P0, R26, R63, R28, R65 ;  /* 0x0c00001c3f1a7389 */ /* 0x0000640000000041 */
[----:B01----:R-:W-:Y:S01]  /*2510*/  ENDCOLLECTIVE ;  /* 0x000000000000791b */ /* 0x003fe20003800000 */
.L_x_2202:
[----:B------:R-:W-:-:S05]  /*2520*/  FADD.FTZ R12, R12, R43 ;  /* 0x0000002b0c0c7221 */ /* 0x000fca0000010000 */
[----:B------:R-:W-:Y:S02]  /*2530*/  MOV R63, R12 ;  /* 0x0000000c003f7202 */ /* 0x000fe40000000f00 */
[----:B------:R-:W-:-:S07]  /*2540*/  MOV R18, R26 ;  /* 0x0000001a00127202 */ /* 0x000fce0000000f00 */
[----:B------:R-:W-:Y:S05]  /*2550*/  WARPSYNC.COLLECTIVE R24, `(.L_x_2203) ;  /* 0x0000000018087348 */ /* 0x000fea0003c00000 */
[----:B------:R0:W1:Y:S02]  /*2560*/  SHFL.BFLY P0, R26, R63, R28, R65 ;  /* 0x0c00001c3f1a7389 */ /* 0x0000640000000041 */
[----:B01----:R-:W-:Y:S01]  /*2570*/  ENDCOLLECTIVE ;  /* 0x000000000000791b */ /* 0x003fe20003800000 */
.L_x_2203:
[----:B------:R-:W-:Y:S01]  /*2580*/  FADD.FTZ R18, R57, R18 ;  /* 0x0000001239127221 */ /* 0x000fe20000010000 */
[----:B------:R-:W-:-:S04]  /*2590*/  HFMA2.MMA R28, -RZ, RZ, 0, 1.1920928955078125e-07 ;  /* 0x00000002ff1c7435 */ /* 0x000fc800000001ff */
[----:B------:R-:W-:Y:S02]  /*25a0*/  MOV R63, R18 ;  /* 0x00000012003f7202 */ /* 0x000fe40000000f00 */
[----:B------:R-:W-:-:S07]  /*25b0*/  MOV R59, R26 ;  /* 0x0000001a003b7202 */ /* 0x000fce0000000f00 */
[----:B------:R-:W-:Y:S05]  /*25c0*/  WARPSYNC.COLLECTIVE R24, `(.L_x_2204) ;  /* 0x0000000018087348 */ /* 0x000fea0003c00000 */
[----:B------:R0:W1:Y:S02]  /*25d0*/  SHFL.BFLY P0, R26, R63, R28, R65 ;  /* 0x0c00001c3f1a7389 */ /* 0x0000640000000041 */
[----:B01----:R-:W-:Y:S01]  /*25e0*/  ENDCOLLECTIVE ;  /* 0x000000000000791b */ /* 0x003fe20003800000 */
.L_x_2204:
[----:B------:R-:W-:-:S05]  /*25f0*/  FADD.FTZ R59, R12, R59 ;  /* 0x0000003b0c3b7221 */ /* 0x000fca0000010000 */
[----:B------:R-:W-:Y:S02]  /*2600*/  MOV R63, R59 ;  /* 0x0000003b003f7202 */ /* 0x000fe40000000f00 */
[----:B------:R-:W-:-:S07]  /*2610*/  MOV R61, R26 ;  /* 0x0000001a003d7202 */ /* 0x000fce0000000f00 */
[----:B------:R-:W-:Y:S05]  /*2620*/  WARPSYNC.COLLECTIVE R24, `(.L_x_2205) ;  /* 0x0000000018087348 */ /* 0x000fea0003c00000 */
[----:B------:R0:W1:Y:S02]  /*2630*/  SHFL.BFLY P0, R26, R63, R28, R65 ;  /* 0x0c00001c3f1a7389 */ /* 0x0000640000000041 */
[----:B01----:R-:W-:Y:S01]  /*2640*/  ENDCOLLECTIVE ;  /* 0x000000000000791b */ /* 0x003fe20003800000 */
.L_x_2205:
[----:B------:R-:W-:Y:S01]  /*2650*/  FADD.FTZ R61, R18, R61 ;  /* 0x0000003d123d7221 */ /* 0x000fe20000010000 */
[----:B------:R-:W-:-:S04]  /*2660*/  HFMA2.MMA R28, -RZ, RZ, 0, 5.9604644775390625e-08 ;  /* 0x00000001ff1c7435 */ /* 0x000fc800000001ff */
[----:B------:R-:W-:Y:S02]  /*2670*/  MOV R63, R61 ;  /* 0x0000003d003f7202 */ /* 0x000fe40000000f00 */
[----:B------:R-:W-:-:S07]  /*2680*/  MOV R20, R26 ;  /* 0x0000001a00147202 */ /* 0x000fce0000000f00 */
[----:B------:R-:W-:Y:S05]  /*2690*/  WARPSYNC.COLLECTIVE R24, `(.L_x_2206) ;  /* 0x0000000018087348 */ /* 0x000fea0003c00000 */
[----:B------:R0:W1:Y:S02]  /*26a0*/  SHFL.BFLY P0, R26, R63, R28, R65 ;  /* 0x0c00001c3f1a7389 */ /* 0x0000640000000041 */
[----:B01----:R-:W-:Y:S01]  /*26b0*/  ENDCOLLECTIVE ;  /* 0x000000000000791b */ /* 0x003fe20003800000 */
.L_x_2206:
[----:B------:R-:W-:-:S05]  /*26c0*/  FADD.FTZ R20, R59, R20 ;  /* 0x000000143b147221 */ /* 0x000fca0000010000 */
[----:B------:R-:W-:Y:S02]  /*26d0*/  MOV R63, R20 ;  /* 0x00000014003f7202 */ /* 0x000fe40000000f00 */
[----:B------:R-:W-:-:S07]  /*26e0*/  MOV R22, R26 ;  /* 0x0000001a00167202 */ /* 0x000fce0000000f00 */
[----:B------:R-:W-:Y:S05]  /*26f0*/  WARPSYNC.COLLECTIVE R24, `(.L_x_2207) ;  /* 0x0000000018087348 */ /* 0x000fea0003c00000 */
[----:B------:R0:W1:Y:S02]  /*2700*/  SHFL.BFLY P0, R26, R63, R28, R65 ;  /* 0x0c00001c3f1a7389 */ /* 0x0000640000000041 */
[----:B01----:R-:W-:Y:S01]  /*2710*/  ENDCOLLECTIVE ;  /* 0x000000000000791b */ /* 0x003fe20003800000 */
.L_x_2207:
[----:B------:R-:W-:Y:S01]  /*2720*/  FADD.FTZ R22, R61, R22 ;  /* 0x000000163d167221 */ /* 0x000fe20000010000 */
[----:B------:R-:W-:Y:S01]  /*2730*/  MOV R43, R26 ;  /* 0x0000001a002b7202 */ /* 0x000fe20000000f00 */
[----:B------:R-:W-:Y:S06]  /*2740*/  BRA `(.L_x_2208) ;  /* 0xffffffe4001c7947 */ /* 0x000fec000383ffff */
.L_x_2209:
        /* <DEDUP_REMOVED lines=11> */
.L_x_2254:


//--------------------- .text._ZN13group_norm_v214gn_cuda_kernelI6__halfLi320ELi1ELi16ELi40ELi256ELb1ELi256ELi40ELi40ELi4ELb0ELi148ELb0ELb0ENS_16CompileConditionILi900EEEEEvPT_PKS4_S7_S7_flPfS8_Pj --------------------------
	.section	.text._ZN13group_norm_v214gn_cuda_kernelI6__halfLi320ELi1ELi16ELi40ELi256ELb1ELi256ELi40ELi40ELi4ELb0ELi148ELb0ELb0ENS_16CompileConditionILi900EEEEEvPT_PKS4_S7_S7_flPfS8_Pj,"ax",@progbits
	.align	128
        .global         _ZN13group_norm_v214gn_cuda_kernelI6__halfLi320ELi1ELi16ELi40ELi256ELb1ELi256ELi40ELi40ELi4ELb0ELi148ELb0ELb0ENS_16CompileConditionILi900EEEEEvPT_PKS4_S7_S7_flPfS8_Pj
        .type           _ZN13group_norm_v214gn_cuda_kernelI6__halfLi320ELi1ELi16ELi40ELi256ELb1ELi256ELi40ELi40ELi4ELb0ELi148ELb0ELb0ENS_16CompileConditionILi900EEEEEvPT_PKS4_S7_S7_flPfS8_Pj,@function
        .size           _ZN13group_norm_v214gn_cuda_kernelI6__halfLi320ELi1ELi16ELi40ELi256ELb1ELi256ELi40ELi40ELi4ELb0ELi148ELb0ELb0ENS_16CompileConditionILi900EEEEEvPT_PKS4_S7_S7_flPfS8_Pj,(.L_x_2255 - _ZN13group_norm_v214gn_cuda_kernelI6__halfLi320ELi1ELi16ELi40ELi256ELb1ELi256ELi40ELi40ELi4ELb0ELi148ELb0ELb0ENS_16CompileConditionILi900EEEEEvPT_PKS4_S7_S7_flPfS8_Pj)
        .other          _ZN13group_norm_v214gn_cuda_kernelI6__halfLi320ELi1ELi16ELi40ELi256ELb1ELi256ELi40ELi40ELi4ELb0ELi148ELb0ELb0ENS_16CompileConditionILi900EEEEEvPT_PKS4_S7_S7_flPfS8_Pj,@"STO_CUDA_ENTRY STV_DEFAULT"
_ZN13group_norm_v214gn_cuda_kernelI6__halfLi320ELi1ELi16ELi40ELi256ELb1ELi256ELi40ELi40ELi4ELb0ELi148ELb0ELb0ENS_16CompileConditionILi900EEEEEvPT_PKS4_S7_S7_flPfS8_Pj:
.text._ZN13group_norm_v214gn_cuda_kernelI6__halfLi320ELi1ELi16ELi40ELi256ELb1ELi256ELi40ELi40ELi4ELb0ELi148ELb0ELb0ENS_16CompileConditionILi900EEEEEvPT_PKS4_S7_S7_flPfS8_Pj:
        /* <DEDUP_REMOVED lines=188> */
.L_x_2222:
        /* <DEDUP_REMOVED lines=10> */
.L_x_2210:
        /* <DEDUP_REMOVED lines=17> */
.L_x_2213:
[----:B------:R-:W-:Y:S05]  /*0d70*/  BSYNC B0 ;  /* 0x0000000000007941 */ /* 0x000fea0003800000 */
.L_x_2212:
        /* <DEDUP_REMOVED lines=359> */
.L_x_2211:
[----:B------:R-:W-:Y:S01]  /*23f0*/  HFMA2.MMA R28, -RZ, RZ, 0, 4.76837158203125e-07 ;  /* 0x00000008ff1c7435 */ /* 0x000fe200000001ff */
[----:B-1----:R-:W-:Y:S02]  /*2400*/  MOV R63, R42 ;  /* 0x0000002a003f7202 */ /* 0x002fe40000000f00 */
[----:B------:R-:W-:Y:S02]  /*2410*/  MOV R65, 0x1f ;  /* 0x0000001f00417802 */ /* 0x000fe40000000f00 */
[----:B------:R-:W-:-:S07]  /*2420*/  MOV R24, 0xffffffff ;  /* 0xffffffff00187802 */ /* 0x000fce0000000f00 */
[----:B0----5:R-:W-:Y:S05]  /*2430*/  WARPSYNC.COLLECTIVE R24, `(.L_x_2214) ;  /* 0x0000000018087348 */ /* 0x021fea0003c00000 */
[----:B------:R1:W2:Y:S02]  /*2440*/  SHFL.BFLY P0, R26, R63, R28, R65 ;  /* 0x0c00001c3f1a7389 */ /* 0x0002a40000000041 */
[----:B012--5:R-:W-:Y:S01]  /*2450*/  ENDCOLLECTIVE ;  /* 0x000000000000791b */ /* 0x027fe20003800000 */
.L_x_2214:
[----:B------:R-:W-:Y:S02]  /*2460*/  MOV R63, R43 ;  /* 0x0000002b003f7202 */ /* 0x000fe40000000f00 */
[----:B------:R-:W-:-:S07]  /*2470*/  MOV R57, R26 ;  /* 0x0000001a00397202 */ /* 0x000fce0000000f00 */
[----:B------:R-:W-:Y:S05]  /*2480*/  WARPSYNC.COLLECTIVE R24, `(.L_x_2215) ;  /* 0x0000000018087348 */ /* 0x000fea0003c00000 */
[----:B------:R0:W1:Y:S02]  /*2490*/  SHFL.BFLY P0, R26, R63, R28, R65 ;  /* 0x0c00001c3f1a7389 */ /* 0x0000640000000041 */
[----:B01----:R-:W-:Y:S01]  /*24a0*/  ENDCOLLECTIVE ;  /* 0x000000000000791b */ /* 0x003fe20003800000 */
.L_x_2215:
[----:B------:R-:W-:Y:S01]  /*24b0*/  FADD.FTZ R57, R57, R42 ;  /* 0x0000002a39397221 */ /* 0x000fe20000010000 */
[----:B------:R-:W-:-:S04]  /*24c0*/  HFMA2.MMA R28, -RZ, RZ, 0, 2.384185791015625e-07 ;  /* 0x00000004ff1c7435 */ /* 0x000fc800000001ff */
[----:B------:R-:W-:Y:S02]  /*24d0*/  MOV R63, R57 ;  /* 0x00000039003f7202 */ /* 0x000fe40000000f00 */
[----:B------:R-:W-:-:S07]  /*24e0*/  MOV R12, R26 ;  /* 0x0000001a000c7202 */ /* 0x000fce0000000f00 */
[----:B------:R-:W-:Y:S05]  /*24f0*/  WARPSYNC.COLLECTIVE R24, `(.L_x_2216) ;  /* 0x0000000018087348 */ /* 0x000fea0003c00000 */
[----:B------:R0:W1:Y:S02]  /*2500*/  SHFL.BFLY P0, R26, R63, R28, R65 ;  /* 0x0c00001c3f1a7389 */ /* 0x0000640000000041 */
[----:B01----:R-:W-:Y:S01]  /*2510*/  ENDCOLLECTIVE ;  /* 0x000000000000791b */ /* 0x003fe20003800000 */
.L_x_2216:
[----:B------:R-:W-:-:S05]  /*2520*/  FADD.FTZ R12, R12, R43 ;  /* 0x0000002b0c0c7221 */ /* 0x000fca0000010000 */
[----:B------:R-:W-:Y:S02]  /*2530*/  MOV R63, R12 ;  /* 0x0000000c003f7202 */ /* 0x000fe40000000f00 */
[----:B------:R-:W-:-:S07]  /*2540*/  MOV R18, R26 ;  /* 0x0000001a00127202 */ /* 0x000fce0000000f00 */
[----:B------:R-:W-:Y:S05]  /*2550*/  WARPSYNC.COLLECTIVE R24, `(.L_x_2217) ;  /* 0x0000000018087348 */ /* 0x000fea0003c00000 */
[----:B------:R0:W1:Y:S02]  /*2560*/  SHFL.BFLY P0, R26, R63, R28, R65 ;  /* 0x0c00001c3f1a7389 */ /* 0x0000640000000041 */
[----:B01----:R-:W-:Y:S01]  /*2570*/  ENDCOLLECTIVE ;  /* 0x000000000000791b */ /* 0x003fe20003800000 */
.L_x_2217:
[----:B------:R-:W-:Y:S01]  /*2580*/  FADD.FTZ R18, R57, R18 ;  /* 0x0000001239127221 */ /* 0x000fe20000010000 */
[----:B------:R-:W-:-:S04]  /*2590*/  HFMA2.MMA R28, -RZ, RZ, 0, 1.1920928955078125e-07 ;  /* 0x00000002ff1c7435 */ /* 0x000fc800000001ff */
[----:B------:R-:W-:Y:S02]  /*25a0*/  MOV R63, R18 ;  /* 0x00000012003f7202 */ /* 0x000fe40000000f00 */
[----:B------:R-:W-:-:S07]  /*25b0*/  MOV R59, R26 ;  /* 0x0000001a003b7202 */ /* 0x000fce0000000f00 */
[----:B------:R-:W-:Y:S05]  /*25c0*/  WARPSYNC.COLLECTIVE R24, `(.L_x_2218) ;  /* 0x0000000018087348 */ /* 0x000fea0003c00000 */
[----:B------:R0:W1:Y:S02]  /*25d0*/  SHFL.BFLY P0, R26, R63, R28, R65 ;  /* 0x0c00001c3f1a7389 */ /* 0x0000640000000041 */
[----:B01----:R-:W-:Y:S01]  /*25e0*/  ENDCOLLECTIVE ;  /* 0x000000000000791b */ /* 0x003fe20003800000 */
.L_x_2218:
[----:B------:R-:W-:-:S05]  /*25f0*/  FADD.FTZ R59, R12, R59 ;  /* 0x0000003b0c3b7221 */ /* 0x000fca0000010000 */
[----:B------:R-:W-:Y:S02]  /*2600*/  MOV R63, R59 ;  /* 0x0000003b003f7202 */ /* 0x000fe40000000f00 */
[----:B------:R-:W-:-:S07]  /*2610*/  MOV R61, R26 ;  /* 0x0000001a003d7202 */ /* 0x000fce0000000f00 */
[----:B------:R-:W-:Y:S05]  /*2620*/  WARPSYNC.COLLECTIVE R24, `(.L_x_2219) ;  /* 0x0000000018087348 */ /* 0x000fea0003c00000 */
[----:B------:R0:W1:Y:S02]  /*2630*/  SHFL.BFLY P0, R26, R63, R28, R65 ;  /* 0x0c00001c3f1a7389 */ /* 0x0000640000000041 */
[----:B01----:R-:W-:Y:S01]  /*2640*/  ENDCOLLECTIVE ;  /* 0x000000000000791b */ /* 0x003fe20003800000 */
.L_x_2219:
[----:B------:R-:W-:Y:S01]  /*2650*/  FADD.FTZ R61, R18, R61 ;  /* 0x0000003d123d7221 */ /* 0x000fe20000010000 */
[----:B------:R-:W-:-:S04]  /*2660*/  HFMA2.MMA R28, -RZ, RZ, 0, 5.9604644775390625e-08 ;  /* 0x00000001ff1c7435 */ /* 0x000fc800000001ff */
[----:B------:R-:W-:Y:S02]  /*2670*/  MOV R63, R61 ;  /* 0x0000003d003f7202 */ /* 0x000fe40000000f00 */
[----:B------:R-:W-:-:S07]  /*2680*/  MOV R20, R26 ;  /* 0x0000001a00147202 */ /* 0x000fce0000000f00 */
[----:B------:R-:W-:Y:S05]  /*2690*/  WARPSYNC.COLLECTIVE R24, `(.L_x_2220) ;  /* 0x0000000018087348 */ /* 0x000fea0003c00000 */
[----:B------:R0:W1:Y:S02]  /*26a0*/  SHFL.BFLY P0, R26, R63, R28, R65 ;  /* 0x0c00001c3f1a7389 */ /* 0x0000640000000041 */
[----:B01----:R-:W-:Y:S01]  /*26b0*/  ENDCOLLECTIVE ;  /* 0x000000000000791b */ /* 0x003fe20003800000 */
.L_x_2220:
[----:B------:R-:W-:-:S05]  /*26c0*/  FADD.FTZ R20, R59, R20 ;  /* 0x000000143b147221 */ /* 0x000fca0000010000 */
[----:B------:R-:W-:Y:S02]  /*26d0*/  MOV R63, R20 ;  /* 0x00000014003f7202 */ /* 0x000fe40000000f00 */
[----:B------:R-:W-:-:S07]  /*26e0*/  MOV R22, R26 ;  /* 0x0000001a00167202 */ /* 0x000fce0000000f00 */
[----:B------:R-:W-:Y:S05]  /*26f0*/  WARPSYNC.COLLECTIVE R24, `(.L_x_2221) ;  /* 0x0000000018087348 */ /* 0x000fea0003c00000 */
[----:B------:R0:W1:Y:S02]  /*2700*/  SHFL.BFLY P0, R26, R63, R28, R65 ;  /* 0x0c00001c3f1a7389 */ /* 0x0000640000000041 */
[----:B01----:R-:W-:Y:S01]  /*2710*/  ENDCOLLECTIVE ;  /* 0x000000000000791b */ /* 0x003fe20003800000 */
.L_x_2221:
[----:B------:R-:W-:Y:S01]  /*2720*/  FADD.FTZ R22, R61, R22 ;  /* 0x000000163d167221 */ /* 0x000fe20000010000 */
[----:B------:R-:W-:Y:S01]  /*2730*/  MOV R43, R26 ;  /* 0x0000001a002b7202 */ /* 0x000fe20000000f00 */
[----:B------:R-:W-:Y:S06]  /*2740*/  BRA `(.L_x_2222) ;  /* 0xffffffe4001c7947 */ /* 0x000fec000383ffff */
.L_x_2223:
        /* <DEDUP_REMOVED lines=11> */
.L_x_2255:


//--------------------- .nv.shared._ZN13group_norm_v218gn_bwd_cuda_kernelI13__nv_bfloat16Li320ELi1ELi32ELi20ELi256ELb0ELb1ELi256ELi20ELi20ELi4ELb1ELi96ELb0ELb0ELNS_15WgradSyncMethodE3ENS_16CompileConditionILi900EEEEEvPT_S6_S6_PKS5_S8_S8_S8_PKfflPfPj --------------------------
	.section	.nv.shared._ZN13group_norm_v218gn_bwd_cuda_kernelI13__nv_bfloat16Li320ELi1ELi32ELi20ELi256ELb0ELb1ELi256ELi20ELi20ELi4ELb1ELi96ELb0ELb0ELNS_15WgradSyncMethodE3ENS_16CompileConditionILi900EEEEEvPT_S6_S6_PKS5_S8_S8_S8_PKfflPfPj,"aw",@nobits
	.sectionflags	@""
	.align	16
.nv.shared._ZN13group_norm_v218gn_bwd_cuda_kernelI13__nv_bfloat16Li320ELi1ELi32ELi20ELi256ELb0ELb1ELi256ELi20ELi20ELi4ELb1ELi96ELb0ELb0ELNS_15WgradSyncMethodE3ENS_16CompileConditionILi900EEEEEvPT_S6_S6_PKS5_S8_S8_S8_PKfflPfPj:
	.zero		11352


//--------------------- .nv.shared.reserved.0     --------------------------
	.section	.nv.shared.reserved.0,"aw",@nobits
	.weak		__nv_reservedSMEM_offset_0_alias
	.size		__nv_reservedSMEM_offset_0_alias, 0, 0
	.other		__nv_reservedSMEM_offset_0_alias,@"STO_CUDA_RESERVED_SHARED STV_DEFAULT"
__nv_reservedSMEM_offset_0_alias:
	.zero		0


//--------------------- .nv.shared._ZN13group_norm_v218gn_bwd_cuda_kernelI13__nv_bfloat16Li320ELi1ELi32ELi20ELi256ELb0ELb1ELi256ELi20ELi20ELi4ELb1ELi128ELb0ELb0ELNS_15WgradSyncMethodE3ENS_16CompileConditionILi900EEEEEvPT_S6_S6_PKS5_S8_S8_S8_PKfflPfPj --------------------------
	.section	.nv.shared._ZN13group_norm_v218gn_bwd_cuda_kernelI13__nv_bfloat16Li320ELi1ELi32ELi20ELi256ELb0ELb1ELi256ELi20ELi20ELi4ELb1ELi128ELb0ELb0ELNS_15WgradSyncMethodE3ENS_16CompileConditionILi900EEEEEvPT_S6_S6_PKS5_S8_S8_S8_PKfflPfPj,"aw",@nobits
	.sectionflags	@""
	.align	16
.nv.shared._ZN13group_norm_v218gn_bwd_cuda_kernelI13__nv_bfloat16Li320ELi1ELi32ELi20ELi256ELb0ELb1ELi256ELi20ELi20ELi4ELb1ELi128ELb0ELb0ELNS_15WgradSyncMethodE3ENS_16CompileConditionILi900EEEEEvPT_S6_S6_PKS5_S8_S8_S8_PKfflPfPj:
	.zero		11352


//--------------------- .nv.shared._ZN13group_norm_v218gn_bwd_cuda_kernelI13__nv_bfloat16Li320ELi3ELi16ELi40ELi256ELb1ELb1ELi2ELi320ELi320ELi2ELb1ELi2ELb0ELb0ELNS_15WgradSyncMethodE3ENS_16CompileConditionILi900EEEEEvPT_S6_S6_PKS5_S8_S8_S8_PKfflPfPj --------------------------
	.section	.nv.shared._ZN13group_norm_v218gn_bwd_cuda_kernelI13__nv_bfloat16Li320ELi3ELi16ELi40ELi256ELb1ELb1ELi2ELi320ELi320ELi2ELb1ELi2ELb0ELb0ELNS_15WgradSyncMethodE3ENS_16CompileConditionILi900EEEEEvPT_S6_S6_PKS5_S8_S8_S8_PKfflPfPj,"aw",@nobits
	.sectionflags	@""
	.align	8
.nv.shared._ZN13group_norm_v218gn_bwd_cuda_kernelI13__nv_bfloat16Li320ELi3ELi16ELi40ELi256ELb1ELb1ELi2ELi320ELi320ELi2ELb1ELi2ELb0ELb0ELNS_15WgradSyncMethodE3ENS_16CompileConditionILi900EEEEEvPT_S6_S6_PKS5_S8_S8_S8_PKfflPfPj:
	.zero		10048


//--------------------- .nv.shared._ZN13group_norm_v218gn_bwd_cuda_kernelI13__nv_bfloat16Li320ELi1ELi16ELi40ELi256ELb1ELb1ELi4ELi320ELi320ELi4ELb1ELi2ELb0ELb0ELNS_15WgradSyncMethodE3ENS_16CompileConditionILi900EEEEEvPT_S6_S6_PKS5_S8_S8_S8_PKfflPfPj --------------------------
	.section	.nv.shared._ZN13group_norm_v218gn_bwd_cuda_kernelI13__nv_bfloat16Li320ELi1ELi16ELi40ELi256ELb1ELb1ELi4ELi320ELi320ELi4ELb1ELi2ELb0ELb0ELNS_15WgradSyncMethodE3ENS_16CompileConditionILi900EEEEEvPT_S6_S6_PKS5_S8_S8_S8_PKfflPfPj,"aw",@nobits
	.sectionflags	@""
	.align	8
.nv.shared._ZN13group_norm_v218gn_bwd_cuda_kernelI13__nv_bfloat16Li320ELi1ELi16ELi40ELi256ELb1ELb1ELi4ELi320ELi320ELi4ELb1ELi2ELb0ELb0ELNS_15WgradSyncMethodE3ENS_16CompileConditionILi900EEEEEvPT_S6_S6_PKS5_S8_S8_S8_PKfflPfPj:
	.zero		14528


//--------------------- .nv.shared._ZN13group_norm_v218gn_bwd_cuda_kernelI13__nv_bfloat16Li320ELi3ELi16ELi40ELi256ELb1ELb1ELi4ELi320ELi320ELi4ELb1ELi4ELb0ELb0ELNS_15WgradSyncMethodE3ENS_16CompileConditionILi900EEEEEvPT_S6_S6_PKS5_S8_S8_S8_PKfflPfPj --------------------------
	.section	.nv.shared._ZN13group_norm_v218gn_bwd_cuda_kernelI13__nv_bfloat16Li320ELi3ELi16ELi40ELi256ELb1ELb1ELi4ELi320ELi320ELi4ELb1ELi4ELb0ELb0ELNS_15WgradSyncMethodE3ENS_16CompileConditionILi900EEEEEvPT_S6_S6_PKS5_S8_S8_S8_PKfflPfPj,"aw",@nobits
	.sectionflags	@""
	.align	8
.nv.shared._ZN13group_norm_v218gn_bwd_cuda_kernelI13__nv_bfloat16Li320ELi3ELi16ELi40ELi256ELb1ELb1ELi4ELi320ELi320ELi4ELb1ELi4ELb0ELb0ELNS_15WgradSyncMethodE3ENS_16CompileConditionILi900EEEEEvPT_S6_S6_PKS5_S8_S8_S8_PKfflPfPj:
	.zero		14528


//--------------------- .nv.shared._ZN13group_norm_v218gn_bwd_cuda_kernelI13__nv_bfloat16Li320ELi1ELi16ELi40ELi256ELb1ELb1ELi8ELi320ELi320ELi4ELb1ELi4ELb0ELb0ELNS_15WgradSyncMethodE3ENS_16CompileConditionILi900EEEEEvPT_S6_S6_PKS5_S8_S8_S8_PKfflPfPj --------------------------
	.section	.nv.shared._ZN13group_norm_v218gn_bwd_cuda_kernelI13__nv_bfloat16Li320ELi1ELi16ELi40ELi256ELb1ELb1ELi8ELi320ELi320ELi4ELb1ELi4ELb0ELb0ELNS_15WgradSyncMethodE3ENS_16CompileConditionILi900EEEEEvPT_S6_S6_PKS5_S8_S8_S8_PKfflPfPj,"aw",@nobits
	.sectionflags	@""
	.align	8
.nv.shared._ZN13group_norm_v218gn_bwd_cuda_kernelI13__nv_bfloat16Li320ELi1ELi16ELi40ELi256ELb1ELb1ELi8ELi320ELi320ELi4ELb1ELi4ELb0ELb0ELNS_15WgradSyncMethodE3ENS_16CompileConditionILi900EEEEEvPT_S6_S6_PKS5_S8_S8_S8_PKfflPfPj:
	.zero		14528


//--------------------- .nv.shared._ZN13group_norm_v218gn_bwd_cuda_kernelI13__nv_bfloat16Li320ELi3ELi16ELi40ELi256ELb1ELb1ELi8ELi320ELi320ELi4ELb1ELi10ELb0ELb0ELNS_15WgradSyncMethodE3ENS_16CompileConditionILi900EEEEEvPT_S6_S6_PKS5_S8_S8_S8_PKfflPfPj --------------------------
	.section	.nv.shared._ZN13group_norm_v218gn_bwd_cuda_kernelI13__nv_bfloat16Li320ELi3ELi16ELi40ELi256ELb1ELb1ELi8ELi320ELi320ELi4ELb1ELi10ELb0ELb0ELNS_15WgradSyncMethodE3ENS_16CompileConditionILi900EEEEEvPT_S6_S6_PKS5_S8_S8_S8_PKfflPfPj,"aw",@nobits
	.sectionflags	@""
	.align	8
.nv.shared._ZN13group_norm_v218gn_bwd_cuda_kernelI13__nv_bfloat16Li320ELi3ELi16ELi40ELi256ELb1ELb1ELi8ELi320ELi320ELi4ELb1ELi10ELb0ELb0ELNS_15WgradSyncMethodE3ENS_16CompileConditionILi900EEEEEvPT_S6_S6_PKS5_S8_S8_S8_PKfflPfPj:
	.zero		14528


//--------------------- .nv.shared._ZN13group_norm_v218gn_bwd_cuda_kernelI13__nv_bfloat16Li320ELi1ELi16ELi40ELi256ELb1ELb1ELi16ELi320ELi320ELi4ELb1ELi8ELb0ELb0ELNS_15WgradSyncMethodE3ENS_16CompileConditionILi900EEEEEvPT_S6_S6_PKS5_S8_S8_S8_PKfflPfPj --------------------------
	.section	.nv.shared._ZN13group_norm_v218gn_bwd_cuda_kernelI13__nv_bfloat16Li320ELi1ELi16ELi40ELi256ELb1ELb1ELi16ELi320ELi320ELi4ELb1ELi8ELb0ELb0ELNS_15WgradSyncMethodE3ENS_16CompileConditionILi900EEEEEvPT_S6_S6_PKS5_S8_S8_S8_PKfflPfPj,"aw",@nobits
	.sectionflags	@""
	.align	8
.nv.shared._ZN13group_norm_v218gn_bwd_cuda_kernelI13__nv_bfloat16Li320ELi1ELi16ELi40ELi256ELb1ELb1ELi16ELi320ELi320ELi4ELb1ELi8ELb0ELb0ELNS_15WgradSyncMethodE3ENS_16CompileConditionILi900EEEEEvPT_S6_S6_PKS5_S8_S8_S8_PKfflPfPj:
	.zero		14528


//--------------------- .nv.shared._ZN13group_norm_v218gn_bwd_cuda_kernelI13__nv_bfloat16Li320ELi3ELi16ELi40ELi256ELb1ELb1ELi16ELi320ELi320ELi4ELb1ELi20ELb0ELb0ELNS_15WgradSyncMethodE3ENS_16CompileConditionILi900EEEEEvPT_S6_S6_PKS5_S8_S8_S8_PKfflPfPj --------------------------
	.section	.nv.shared._ZN13group_norm_v218gn_bwd_cuda_kernelI13__nv_bfloat16Li320ELi3ELi16ELi40ELi256ELb1ELb1ELi16ELi320ELi320ELi4ELb1ELi20ELb0ELb0ELNS_15WgradSyncMethodE3ENS_16CompileConditionILi900EEEEEvPT_S6_S6_PKS5_S8_S8_S8_PKfflPfPj,"aw",@nobits
	.sectionflags	@""
	.align	8
.nv.shared._ZN13group_norm_v218gn_bwd_cuda_kernelI13__nv_bfloat16Li320ELi3ELi16ELi40ELi256ELb1ELb1ELi16ELi320ELi320ELi4ELb1ELi20ELb0ELb0ELNS_15WgradSyncMethodE3ENS_16CompileConditionILi900EEEEEvPT_S6_S6_PKS5_S8_S8_S8_PKfflPfPj:
	.zero		14528


//--------------------- .nv.shared._ZN13group_norm_v218gn_bwd_cuda_kernelI13__nv_bfloat16Li320ELi1ELi16ELi40ELi256ELb1ELb1ELi32ELi320ELi320ELi4ELb1ELi18ELb0ELb0ELNS_15WgradSyncMethodE3ENS_16CompileConditionILi900EEEEEvPT_S6_S6_PKS5_S8_S8_S8_PKfflPfPj --------------------------
	.section	.nv.shared._ZN13group_norm_v218gn_bwd_cuda_kernelI13__nv_bfloat16Li320ELi1ELi16ELi40ELi256ELb1ELb1ELi32ELi320ELi320ELi4ELb1ELi18ELb0ELb0ELNS_15WgradSyncMethodE3ENS_16CompileConditionILi900EEEEEvPT_S6_S6_PKS5_S8_S8_S8_PKfflPfPj,"aw",@nobits
	.sectionflags	@""
	.align	8
.nv.shared._ZN13group_norm_v218gn_bwd_cuda_kernelI13__nv_bfloat16Li320ELi1ELi16ELi40ELi256ELb1ELb1ELi32ELi320ELi320ELi4ELb1ELi18ELb0ELb0ELNS_15WgradSyncMethodE3ENS_16CompileConditionILi900EEEEEvPT_S6_S6_PKS5_S8_S8_S8_PKfflPfPj:
	.zero		14528


//--------------------- .nv.shared._ZN13group_norm_v218gn_bwd_cuda_kernelI13__nv_bfloat16Li320ELi3ELi16ELi40ELi256ELb1ELb1ELi32ELi320ELi320ELi4ELb1ELi42ELb0ELb0ELNS_15WgradSyncMethodE3ENS_16CompileConditionILi900EEEEEvPT_S6_S6_PKS5_S8_S8_S8_PKfflPfPj --------------------------
	.section	.nv.shared._ZN13group_norm_v218gn_bwd_cuda_kernelI13__nv_bfloat16Li320ELi3ELi16ELi40ELi256ELb1ELb1ELi32ELi320ELi320ELi4ELb1ELi42ELb0ELb0ELNS_15WgradSyncMethodE3ENS_16CompileConditionILi900EEEEEvPT_S6_S6_PKS5_S8_S8_S8_PKfflPfPj,"aw",@nobits
	.sectionflags	@""
	.align	8
.nv.shared._ZN13group_norm_v218gn_bwd_cuda_kernelI13__nv_bfloat16Li320ELi3ELi16ELi40ELi256ELb1ELb1ELi32ELi320ELi320ELi4ELb1ELi42ELb0ELb0ELNS_15WgradSyncMethodE3ENS_16CompileConditionILi900EEEEEvPT_S6_S6_PKS5_S8_S8_S8_PKfflPfPj:
	.zero		14528


//--------------------- .nv.shared._ZN13group_norm_v218gn_bwd_cuda_kernelI13__nv_bfloat16Li320ELi1ELi16ELi40ELi256ELb1ELb1ELi64ELi320ELi320ELi4ELb1ELi36ELb0ELb0ELNS_15WgradSyncMethodE3ENS_16CompileConditionILi900EEEEEvPT_S6_S6_PKS5_S8_S8_S8_PKfflPfPj --------------------------
	.section	.nv.shared._ZN13group_norm_v218gn_bwd_cuda_kernelI13__nv_bfloat16Li320ELi1ELi16ELi40ELi256ELb1ELb1ELi64ELi320ELi320ELi4ELb1ELi36ELb0ELb0ELNS_15WgradSyncMethodE3ENS_16CompileConditionILi900EEEEEvPT_S6_S6_PKS5_S8_S8_S8_PKfflPfPj,"aw",@nobits
	.sectionflags	@""
	.align	8
.nv.shared._ZN13group_norm_v218gn_bwd_cuda_kernelI13__nv_bfloat16Li320ELi1ELi16ELi40ELi256ELb1ELb1ELi64ELi320ELi320ELi4ELb1ELi36ELb0ELb0ELNS_15WgradSyncMethodE3ENS_16CompileConditionILi900EEEEEvPT_S6_S6_PKS5_S8_S8_S8_PKfflPfPj:
	.zero		14528


//--------------------- .nv.shared._ZN13group_norm_v214gn_cuda_kernelI13__nv_bfloat16Li320ELi1ELi32ELi20ELi256ELb0ELi256ELi20ELi20ELi4ELb0ELi116ELb0ELb0ENS_16CompileConditionILi900EEEEEvPT_PKS4_S7_S7_flPfS8_Pj --------------------------
	.section	.nv.shared._ZN13group_norm_v214gn_cuda_kernelI13__nv_bfloat16Li320ELi1ELi32ELi20ELi256ELb0ELi256ELi20ELi20ELi4ELb0ELi116ELb0ELb0ENS_16CompileConditionILi900EEEEEvPT_PKS4_S7_S7_flPfS8_Pj,"aw",@nobits
	.sectionflags	@""
	.align	16
.nv.shared._ZN13group_norm_v214gn_cuda_kernelI13__nv_bfloat16Li320ELi1ELi32ELi20ELi256ELb0ELi256ELi20ELi20ELi4ELb0ELi116ELb0ELb0ENS_16CompileConditionILi900EEEEEvPT_PKS4_S7_S7_flPfS8_Pj:
	.zero		1112


//--------------------- .nv.shared._ZN13group_norm_v214gn_cuda_kernelI13__nv_bfloat16Li320ELi1ELi32ELi20ELi256ELb0ELi256ELi20ELi20ELi4ELb0ELi148ELb0ELb0ENS_16CompileConditionILi900EEEEEvPT_PKS4_S7_S7_flPfS8_Pj --------------------------
	.section	.nv.shared._ZN13group_norm_v214gn_cuda_kernelI13__nv_bfloat16Li320ELi1ELi32ELi20ELi256ELb0ELi256ELi20ELi20ELi4ELb0ELi148ELb0ELb0ENS_16CompileConditionILi900EEEEEvPT_PKS4_S7_S7_flPfS8_Pj,"aw",@nobits
	.sectionflags	@""
	.align	16
.nv.shared._ZN13group_norm_v214gn_cuda_kernelI13__nv_bfloat16Li320ELi1ELi32ELi20ELi256ELb0ELi256ELi20ELi20ELi4ELb0ELi148ELb0ELb0ENS_16CompileConditionILi900EEEEEvPT_PKS4_S7_S7_flPfS8_Pj:
	.zero		1112


//--------------------- .nv.shared._ZN13group_norm_v214gn_cuda_kernelI13__nv_bfloat16Li320ELi1ELi16ELi40ELi256ELb1ELi256ELi40ELi40ELi4ELb0ELi116ELb0ELb0ENS_16CompileConditionILi900EEEEEvPT_PKS4_S7_S7_flPfS8_Pj --------------------------
	.section	.nv.shared._ZN13group_norm_v214gn_cuda_kernelI13__nv_bfloat16Li320ELi1ELi16ELi40ELi256ELb1ELi256ELi40ELi40ELi4ELb0ELi116ELb0ELb0ENS_16CompileConditionILi900EEEEEvPT_PKS4_S7_S7_flPfS8_Pj,"aw",@nobits
	.sectionflags	@""
	.align	16
.nv.shared._ZN13group_norm_v214gn_cuda_kernelI13__nv_bfloat16Li320ELi1ELi16ELi40ELi256ELb1ELi256ELi40ELi40ELi4ELb0ELi116ELb0ELb0ENS_16CompileConditionILi900EEEEEvPT_PKS4_S7_S7_flPfS8_Pj:
	.zero		1112


//--------------------- .nv.shared._ZN13group_norm_v214gn_cuda_kernelI13__nv_bfloat16Li320ELi1ELi16ELi40ELi256ELb1ELi256ELi40ELi40ELi4ELb0ELi148ELb0ELb0ENS_16CompileConditionILi900EEEEEvPT_PKS4_S7_S7_flPfS8_Pj --------------------------
	.section	.nv.shared._ZN13group_norm_v214gn_cuda_kernelI13__nv_bfloat16Li320ELi1ELi16ELi40ELi256ELb1ELi256ELi40ELi40ELi4ELb0ELi148ELb0ELb0ENS_16CompileConditionILi900EEEEEvPT_PKS4_S7_S7_flPfS8_Pj,"aw",@nobits
	.sectionflags	@""
	.align	16
.nv.shared._ZN13group_norm_v214gn_cuda_kernelI13__nv_bfloat16Li320ELi1ELi16ELi40ELi256ELb1ELi256ELi40ELi40ELi4ELb0ELi148ELb0ELb0ENS_16CompileConditionILi900EEEEEvPT_PKS4_S7_S7_flPfS8_Pj:
	.zero		1112


//--------------------- .nv.shared._ZN13group_norm_v218gn_bwd_cuda_kernelI6__halfLi320ELi1ELi32ELi20ELi256ELb0ELb1ELi256ELi20ELi20ELi4ELb1ELi96ELb0ELb0ELNS_15WgradSyncMethodE3ENS_16CompileConditionILi900EEEEEvPT_S6_S6_PKS5_S8_S8_S8_PKfflPfPj --------------------------
	.section	.nv.shared._ZN13group_norm_v218gn_bwd_cuda_kernelI6__halfLi320ELi1ELi32ELi20ELi256ELb0ELb1ELi256ELi20ELi20ELi4ELb1ELi96ELb0ELb0ELNS_15WgradSyncMethodE3ENS_16CompileConditionILi900EEEEEvPT_S6_S6_PKS5_S8_S8_S8_PKfflPfPj,"aw",@nobits
	.sectionflags	@""
	.align	16
.nv.shared._ZN13group_norm_v218gn_bwd_cuda_kernelI6__halfLi320ELi1ELi32ELi20ELi256ELb0ELb1ELi256ELi20ELi20ELi4ELb1ELi96ELb0ELb0ELNS_15WgradSyncMethodE3ENS_16CompileConditionILi900EEEEEvPT_S6_S6_PKS5_S8_S8_S8_PKfflPfPj:
	.zero		11352


//--------------------- .nv.shared._ZN13group_norm_v218gn_bwd_cuda_kernelI6__halfLi320ELi1ELi32ELi20ELi256ELb0ELb1ELi256ELi20ELi20ELi4ELb1ELi128ELb0ELb0ELNS_15WgradSyncMethodE3ENS_16CompileConditionILi900EEEEEvPT_S6_S6_PKS5_S8_S8_S8_PKfflPfPj --------------------------
	.section	.nv.shared._ZN13group_norm_v218gn_bwd_cuda_kernelI6__halfLi320ELi1ELi32ELi20ELi256ELb0ELb1ELi256ELi20ELi20ELi4ELb1ELi128ELb0ELb0ELNS_15WgradSyncMethodE3ENS_16CompileConditionILi900EEEEEvPT_S6_S6_PKS5_S8_S8_S8_PKfflPfPj,"aw",@nobits
	.sectionflags	@""
	.align	16
.nv.shared._ZN13group_norm_v218gn_bwd_cuda_kernelI6__halfLi320ELi1ELi32ELi20ELi256ELb0ELb1ELi256ELi20ELi20ELi4ELb1ELi128ELb0ELb0ELNS_15WgradSyncMethodE3ENS_16CompileConditionILi900EEEEEvPT_S6_S6_PKS5_S8_S8_S8_PKfflPfPj:
	.zero		11352


//--------------------- .nv.shared._ZN13group_norm_v218gn_bwd_cuda_kernelI6__halfLi320ELi3ELi16ELi40ELi256ELb1ELb1ELi2ELi320ELi320ELi2ELb1ELi2ELb0ELb0ELNS_15WgradSyncMethodE3ENS_16CompileConditionILi900EEEEEvPT_S6_S6_PKS5_S8_S8_S8_PKfflPfPj --------------------------
	.section	.nv.shared._ZN13group_norm_v218gn_bwd_cuda_kernelI6__halfLi320ELi3ELi16ELi40ELi256ELb1ELb1ELi2ELi320ELi320ELi2ELb1ELi2ELb0ELb0ELNS_15WgradSyncMethodE3ENS_16CompileConditionILi900EEEEEvPT_S6_S6_PKS5_S8_S8_S8_PKfflPfPj,"aw",@nobits
	.sectionflags	@""
	.align	8
.nv.shared._ZN13group_norm_v218gn_bwd_cuda_kernelI6__halfLi320ELi3ELi16ELi40ELi256ELb1ELb1ELi2ELi320ELi320ELi2ELb1ELi2ELb0ELb0ELNS_15WgradSyncMethodE3ENS_16CompileConditionILi900EEEEEvPT_S6_S6_PKS5_S8_S8_S8_PKfflPfPj:
	.zero		10048


//--------------------- .nv.shared._ZN13group_norm_v218gn_bwd_cuda_kernelI6__halfLi320ELi1ELi16ELi40ELi256ELb1ELb1ELi4ELi320ELi320ELi4ELb1ELi2ELb0ELb0ELNS_15WgradSyncMethodE3ENS_16CompileConditionILi900EEEEEvPT_S6_S6_PKS5_S8_S8_S8_PKfflPfPj --------------------------
	.section	.nv.shared._ZN13group_norm_v218gn_bwd_cuda_kernelI6__halfLi320ELi1ELi16ELi40ELi256ELb1ELb1ELi4ELi320ELi320ELi4ELb1ELi2ELb0ELb0ELNS_15WgradSyncMethodE3ENS_16CompileConditionILi900EEEEEvPT_S6_S6_PKS5_S8_S8_S8_PKfflPfPj,"aw",@nobits
	.sectionflags	@""
	.align	8
.nv.shared._ZN13group_norm_v218gn_bwd_cuda_kernelI6__halfLi320ELi1ELi16ELi40ELi256ELb1ELb1ELi4ELi320ELi320ELi4ELb1ELi2ELb0ELb0ELNS_15WgradSyncMethodE3ENS_16CompileConditionILi900EEEEEvPT_S6_S6_PKS5_S8_S8_S8_PKfflPfPj:
	.zero		14528


//--------------------- .nv.shared._ZN13group_norm_v218gn_bwd_cuda_kernelI6__halfLi320ELi3ELi16ELi40ELi256ELb1ELb1ELi4ELi320ELi320ELi4ELb1ELi4ELb0ELb0ELNS_15WgradSyncMethodE3ENS_16CompileConditionILi900EEEEEvPT_S6_S6_PKS5_S8_S8_S8_PKfflPfPj --------------------------
	.section	.nv.shared._ZN13group_norm_v218gn_bwd_cuda_kernelI6__halfLi320ELi3ELi16ELi40ELi256ELb1ELb1ELi4ELi320ELi320ELi4ELb1ELi4ELb0ELb0ELNS_15WgradSyncMethodE3ENS_16CompileConditionILi900EEEEEvPT_S6_S6_PKS5_S8_S8_S8_PKfflPfPj,"aw",@nobits
	.sectionflags	@""
	.align	8
.nv.shared._ZN13group_norm_v218gn_bwd_cuda_kernelI6__halfLi320ELi3ELi16ELi40ELi256ELb1ELb1ELi4ELi320ELi320ELi4ELb1ELi4ELb0ELb0ELNS_15WgradSyncMethodE3ENS_16CompileConditionILi900EEEEEvPT_S6_S6_PKS5_S8_S8_S8_PKfflPfPj:
	.zero		14528


//--------------------- .nv.shared._ZN13group_norm_v218gn_bwd_cuda_kernelI6__halfLi320ELi1ELi16ELi40ELi256ELb1ELb1ELi8ELi320ELi320ELi4ELb1ELi4ELb0ELb0ELNS_15WgradSyncMethodE3ENS_16CompileConditionILi900EEEEEvPT_S6_S6_PKS5_S8_S8_S8_PKfflPfPj --------------------------
	.section	.nv.shared._ZN13group_norm_v218gn_bwd_cuda_kernelI6__halfLi320ELi1ELi16ELi40ELi256ELb1ELb1ELi8ELi320ELi320ELi4ELb1ELi4ELb0ELb0ELNS_15WgradSyncMethodE3ENS_16CompileConditionILi900EEEEEvPT_S6_S6_PKS5_S8_S8_S8_PKfflPfPj,"aw",@nobits
	.sectionflags	@""
	.align	8
.nv.shared._ZN13group_norm_v218gn_bwd_cuda_kernelI6__halfLi320ELi1ELi16ELi40ELi256ELb1ELb1ELi8ELi320ELi320ELi4ELb1ELi4ELb0ELb0ELNS_15WgradSyncMethodE3ENS_16CompileConditionILi900EEEEEvPT_S6_S6_PKS5_S8_S8_S8_PKfflPfPj:
	.zero		14528


//--------------------- .nv.shared._ZN13group_norm_v218gn_bwd_cuda_kernelI6__halfLi320ELi3ELi16ELi40ELi256ELb1ELb1ELi8ELi320ELi320ELi4ELb1ELi10ELb0ELb0ELNS_15WgradSyncMethodE3ENS_16CompileConditionILi900EEEEEvPT_S6_S6_PKS5_S8_S8_S8_PKfflPfPj --------------------------
	.section	.nv.shared._ZN13group_norm_v218gn_bwd_cuda_kernelI6__halfLi320ELi3ELi16ELi40ELi256ELb1ELb1ELi8ELi320ELi320ELi4ELb1ELi10ELb0ELb0ELNS_15WgradSyncMethodE3ENS_16CompileConditionILi900EEEEEvPT_S6_S6_PKS5_S8_S8_S8_PKfflPfPj,"aw",@nobits
	.sectionflags	@""
	.align	8
.nv.shared._ZN13group_norm_v218gn_bwd_cuda_kernelI6__halfLi320ELi3ELi16ELi40ELi256ELb1ELb1ELi8ELi320ELi320ELi4ELb1ELi10ELb0ELb0ELNS_15WgradSyncMethodE3ENS_16CompileConditionILi900EEEEEvPT_S6_S6_PKS5_S8_S8_S8_PKfflPfPj:
	.zero		14528


//--------------------- .nv.shared._ZN13group_norm_v218gn_bwd_cuda_kernelI6__halfLi320ELi1ELi16ELi40ELi256ELb1ELb1ELi16ELi320ELi320ELi4ELb1ELi8ELb0ELb0ELNS_15WgradSyncMethodE3ENS_16CompileConditionILi900EEEEEvPT_S6_S6_PKS5_S8_S8_S8_PKfflPfPj --------------------------
	.section	.nv.shared._ZN13group_norm_v218gn_bwd_cuda_kernelI6__halfLi320ELi1ELi16ELi40ELi256ELb1ELb1ELi16ELi320ELi320ELi4ELb1ELi8ELb0ELb0ELNS_15WgradSyncMethodE3ENS_16CompileConditionILi900EEEEEvPT_S6_S6_PKS5_S8_S8_S8_PKfflPfPj,"aw",@nobits
	.sectionflags	@""
	.align	8
.nv.shared._ZN13group_norm_v218gn_bwd_cuda_kernelI6__halfLi320ELi1ELi16ELi40ELi256ELb1ELb1ELi16ELi320ELi320ELi4ELb1ELi8ELb0ELb0ELNS_15WgradSyncMethodE3ENS_16CompileConditionILi900EEEEEvPT_S6_S6_PKS5_S8_S8_S8_PKfflPfPj:
	.zero		14528


//--------------------- .nv.shared._ZN13group_norm_v218gn_bwd_cuda_kernelI6__halfLi320ELi3ELi16ELi40ELi256ELb1ELb1ELi16ELi320ELi320ELi4ELb1ELi20ELb0ELb0ELNS_15WgradSyncMethodE3ENS_16CompileConditionILi900EEEEEvPT_S6_S6_PKS5_S8_S8_S8_PKfflPfPj --------------------------
	.section	.nv.shared._ZN13group_norm_v218gn_bwd_cuda_kernelI6__halfLi320ELi3ELi16ELi40ELi256ELb1ELb1ELi16ELi320ELi320ELi4ELb1ELi20ELb0ELb0ELNS_15WgradSyncMethodE3ENS_16CompileConditionILi900EEEEEvPT_S6_S6_PKS5_S8_S8_S8_PKfflPfPj,"aw",@nobits
	.sectionflags	@""
	.align	8
.nv.shared._ZN13group_norm_v218gn_bwd_cuda_kernelI6__halfLi320ELi3ELi16ELi40ELi256ELb1ELb1ELi16ELi320ELi320ELi4ELb1ELi20ELb0ELb0ELNS_15WgradSyncMethodE3ENS_16CompileConditionILi900EEEEEvPT_S6_S6_PKS5_S8_S8_S8_PKfflPfPj:
	.zero		14528


//--------------------- .nv.shared._ZN13group_norm_v218gn_bwd_cuda_kernelI6__halfLi320ELi1ELi16ELi40ELi256ELb1ELb1ELi32ELi320ELi320ELi4ELb1ELi18ELb0ELb0ELNS_15WgradSyncMethodE3ENS_16CompileConditionILi900EEEEEvPT_S6_S6_PKS5_S8_S8_S8_PKfflPfPj --------------------------
	.section	.nv.shared._ZN13group_norm_v218gn_bwd_cuda_kernelI6__halfLi320ELi1ELi16ELi40ELi256ELb1ELb1ELi32ELi320ELi320ELi4ELb1ELi18ELb0ELb0ELNS_15WgradSyncMethodE3ENS_16CompileConditionILi900EEEEEvPT_S6_S6_PKS5_S8_S8_S8_PKfflPfPj,"aw",@nobits
	.sectionflags	@""
	.align	8
.nv.shared._ZN13group_norm_v218gn_bwd_cuda_kernelI6__halfLi320ELi1ELi16ELi40ELi256ELb1ELb1ELi32ELi320ELi320ELi4ELb1ELi18ELb0ELb0ELNS_15WgradSyncMethodE3ENS_16CompileConditionILi900EEEEEvPT_S6_S6_PKS5_S8_S8_S8_PKfflPfPj:
	.zero		14528


//--------------------- .nv.shared._ZN13group_norm_v218gn_bwd_cuda_kernelI6__halfLi320ELi3ELi16ELi40ELi256ELb1ELb1ELi32ELi320ELi320ELi4ELb1ELi42ELb0ELb0ELNS_15WgradSyncMethodE3ENS_16CompileConditionILi900EEEEEvPT_S6_S6_PKS5_S8_S8_S8_PKfflPfPj --------------------------
	.section	.nv.shared._ZN13group_norm_v218gn_bwd_cuda_kernelI6__halfLi320ELi3ELi16ELi40ELi256ELb1ELb1ELi32ELi320ELi320ELi4ELb1ELi42ELb0ELb0ELNS_15WgradSyncMethodE3ENS_16CompileConditionILi900EEEEEvPT_S6_S6_PKS5_S8_S8_S8_PKfflPfPj,"aw",@nobits
	.sectionflags	@""
	.align	8
.nv.shared._ZN13group_norm_v218gn_bwd_cuda_kernelI6__halfLi320ELi3ELi16ELi40ELi256ELb1ELb1ELi32ELi320ELi320ELi4ELb1ELi42ELb0ELb0ELNS_15WgradSyncMethodE3ENS_16CompileConditionILi900EEEEEvPT_S6_S6_PKS5_S8_S8_S8_PKfflPfPj:
	.zero		14528


//--------------------- .nv.shared._ZN13group_norm_v218gn_bwd_cuda_kernelI6__halfLi320ELi1ELi16ELi40ELi256ELb1ELb1ELi64ELi320ELi320ELi4ELb1ELi36ELb0ELb0ELNS_15WgradSyncMethodE3ENS_16CompileConditionILi900EEEEEvPT_S6_S6_PKS5_S8_S8_S8_PKfflPfPj --------------------------
	.section	.nv.shared._ZN13group_norm_v218gn_bwd_cuda_kernelI6__halfLi320ELi1ELi16ELi40ELi256ELb1ELb1ELi64ELi320ELi320ELi4ELb1ELi36ELb0ELb0ELNS_15WgradSyncMethodE3ENS_16CompileConditionILi900EEEEEvPT_S6_S6_PKS5_S8_S8_S8_PKfflPfPj,"aw",@nobits
	.sectionflags	@""
	.align	8
.nv.shared._ZN13group_norm_v218gn_bwd_cuda_kernelI6__halfLi320ELi1ELi16ELi40ELi256ELb1ELb1ELi64ELi320ELi320ELi4ELb1ELi36ELb0ELb0ELNS_15WgradSyncMethodE3ENS_16CompileConditionILi900EEEEEvPT_S6_S6_PKS5_S8_S8_S8_PKfflPfPj:
	.zero		14528


//--------------------- .nv.shared._ZN13group_norm_v214gn_cuda_kernelI6__halfLi320ELi1ELi32ELi20ELi256ELb0ELi256ELi20ELi20ELi4ELb0ELi116ELb0ELb0ENS_16CompileConditionILi900EEEEEvPT_PKS4_S7_S7_flPfS8_Pj --------------------------
	.section	.nv.shared._ZN13group_norm_v214gn_cuda_kernelI6__halfLi320ELi1ELi32ELi20ELi256ELb0ELi256ELi20ELi20ELi4ELb0ELi116ELb0ELb0ENS_16CompileConditionILi900EEEEEvPT_PKS4_S7_S7_flPfS8_Pj,"aw",@nobits
	.sectionflags	@""
	.align	16
.nv.shared._ZN13group_norm_v214gn_cuda_kernelI6__halfLi320ELi1ELi32ELi20ELi256ELb0ELi256ELi20ELi20ELi4ELb0ELi116ELb0ELb0ENS_16CompileConditionILi900EEEEEvPT_PKS4_S7_S7_flPfS8_Pj:
	.zero		1112


//--------------------- .nv.shared._ZN13group_norm_v214gn_cuda_kernelI6__halfLi320ELi1ELi32ELi20ELi256ELb0ELi256ELi20ELi20ELi4ELb0ELi148ELb0ELb0ENS_16CompileConditionILi900EEEEEvPT_PKS4_S7_S7_flPfS8_Pj --------------------------
	.section	.nv.shared._ZN13group_norm_v214gn_cuda_kernelI6__halfLi320ELi1ELi32ELi20ELi256ELb0ELi256ELi20ELi20ELi4ELb0ELi148ELb0ELb0ENS_16CompileConditionILi900EEEEEvPT_PKS4_S7_S7_flPfS8_Pj,"aw",@nobits
	.sectionflags	@""
	.align	16
.nv.shared._ZN13group_norm_v214gn_cuda_kernelI6__halfLi320ELi1ELi32ELi20ELi256ELb0ELi256ELi20ELi20ELi4ELb0ELi148ELb0ELb0ENS_16CompileConditionILi900EEEEEvPT_PKS4_S7_S7_flPfS8_Pj:
	.zero		1112


//--------------------- .nv.shared._ZN13group_norm_v214gn_cuda_kernelI6__halfLi320ELi1ELi16ELi40ELi256ELb1ELi256ELi40ELi40ELi4ELb0ELi116ELb0ELb0ENS_16CompileConditionILi900EEEEEvPT_PKS4_S7_S7_flPfS8_Pj --------------------------
	.section	.nv.shared._ZN13group_norm_v214gn_cuda_kernelI6__halfLi320ELi1ELi16ELi40ELi256ELb1ELi256ELi40ELi40ELi4ELb0ELi116ELb0ELb0ENS_16CompileConditionILi900EEEEEvPT_PKS4_S7_S7_flPfS8_Pj,"aw",@nobits
	.sectionflags	@""
	.align	16
.nv.shared._ZN13group_norm_v214gn_cuda_kernelI6__halfLi320ELi1ELi16ELi40ELi256ELb1ELi256ELi40ELi40ELi4ELb0ELi116ELb0ELb0ENS_16CompileConditionILi900EEEEEvPT_PKS4_S7_S7_flPfS8_Pj:
	.zero		1112


//--------------------- .nv.shared._ZN13group_norm_v214gn_cuda_kernelI6__halfLi320ELi1ELi16ELi40ELi256ELb1ELi256ELi40ELi40ELi4ELb0ELi148ELb0ELb0ENS_16CompileConditionILi900EEEEEvPT_PKS4_S7_S7_flPfS8_Pj --------------------------
	.section	.nv.shared._ZN13group_norm_v214gn_cuda_kernelI6__halfLi320ELi1ELi16ELi40ELi256ELb1ELi256ELi40ELi40ELi4ELb0ELi148ELb0ELb0ENS_16CompileConditionILi900EEEEEvPT_PKS4_S7_S7_flPfS8_Pj,"aw",@nobits
	.sectionflags	@""
	.align	16
.nv.shared._ZN13group_norm_v214gn_cuda_kernelI6__halfLi320ELi1ELi16ELi40ELi256ELb1ELi256ELi40ELi40ELi4ELb0ELi148ELb0ELb0ENS_16CompileConditionILi900EEEEEvPT_PKS4_S7_S7_flPfS8_Pj:
	.zero		1112


//--------------------- .nv.constant0._ZN13group_norm_v218gn_bwd_cuda_kernelI13__nv_bfloat16Li320ELi1ELi32ELi20ELi256ELb0ELb1ELi256ELi20ELi20ELi4ELb1ELi96ELb0ELb0ELNS_15WgradSyncMethodE3ENS_16CompileConditionILi900EEEEEvPT_S6_S6_PKS5_S8_S8_S8_PKfflPfPj --------------------------
	.section	.nv.constant0._ZN13group_norm_v218gn_bwd_cuda_kernelI13__nv_bfloat16Li320ELi1ELi32ELi20ELi256ELb0ELb1ELi256ELi20ELi20ELi4ELb1ELi96ELb0ELb0ELNS_15WgradSyncMethodE3ENS_16CompileConditionILi900EEEEEvPT_S6_S6_PKS5_S8_S8_S8_PKfflPfPj,"a",@progbits
	.sectionflags	@""
	.align	4
.nv.constant0._ZN13group_norm_v218gn_bwd_cuda_kernelI13__nv_bfloat16Li320ELi1ELi32ELi20ELi256ELb0ELb1ELi256ELi20ELi20ELi4ELb1ELi96ELb0ELb0ELNS_15WgradSyncMethodE3ENS_16CompileConditionILi900EEEEEvPT_S6_S6_PKS5_S8_S8_S8_PKfflPfPj:
	.zero		624


//--------------------- .nv.constant0._ZN13group_norm_v218gn_bwd_cuda_kernelI13__nv_bfloat16Li320ELi1ELi32ELi20ELi256ELb0ELb1ELi256ELi20ELi20ELi4ELb1ELi128ELb0ELb0ELNS_15WgradSyncMethodE3ENS_16CompileConditionILi900EEEEEvPT_S6_S6_PKS5_S8_S8_S8_PKfflPfPj --------------------------
	.section	.nv.constant0._ZN13group_norm_v218gn_bwd_cuda_kernelI13__nv_bfloat16Li320ELi1ELi32ELi20ELi256ELb0ELb1ELi256ELi20ELi20ELi4ELb1ELi128ELb0ELb0ELNS_15WgradSyncMethodE3ENS_16CompileConditionILi900EEEEEvPT_S6_S6_PKS5_S8_S8_S8_PKfflPfPj,"a",@progbits
	.sectionflags	@""
	.align	4
.nv.constant0._ZN13group_norm_v218gn_bwd_cuda_kernelI13__nv_bfloat16Li320ELi1ELi32ELi20ELi256ELb0ELb1ELi256ELi20ELi20ELi4ELb1ELi128ELb0ELb0ELNS_15WgradSyncMethodE3ENS_16CompileConditionILi900EEEEEvPT_S6_S6_PKS5_S8_S8_S8_PKfflPfPj:
	.zero		624


//--------------------- .nv.constant0._ZN13group_norm_v218gn_bwd_cuda_kernelI13__nv_bfloat16Li320ELi3ELi16ELi40ELi256ELb1ELb1ELi2ELi320ELi320ELi2ELb1ELi2ELb0ELb0ELNS_15WgradSyncMethodE3ENS_16CompileConditionILi900EEEEEvPT_S6_S6_PKS5_S8_S8_S8_PKfflPfPj --------------------------
	.section	.nv.constant0._ZN13group_norm_v218gn_bwd_cuda_kernelI13__nv_bfloat16Li320ELi3ELi16ELi40ELi256ELb1ELb1ELi2ELi320ELi320ELi2ELb1ELi2ELb0ELb0ELNS_15WgradSyncMethodE3ENS_16CompileConditionILi900EEEEEvPT_S6_S6_PKS5_S8_S8_S8_PKfflPfPj,"a",@progbits
	.sectionflags	@""
	.align	4
.nv.constant0._ZN13group_norm_v218gn_bwd_cuda_kernelI13__nv_bfloat16Li320ELi3ELi16ELi40ELi256ELb1ELb1ELi2ELi320ELi320ELi2ELb1ELi2ELb0ELb0ELNS_15WgradSyncMethodE3ENS_16CompileConditionILi900EEEEEvPT_S6_S6_PKS5_S8_S8_S8_PKfflPfPj:
	.zero		624


//--------------------- .nv.constant0._ZN13group_norm_v218gn_bwd_cuda_kernelI13__nv_bfloat16Li320ELi1ELi16ELi40ELi256ELb1ELb1ELi4ELi320ELi320ELi4ELb1ELi2ELb0ELb0ELNS_15WgradSyncMethodE3ENS_16CompileConditionILi900EEEEEvPT_S6_S6_PKS5_S8_S8_S8_PKfflPfPj --------------------------
	.section	.nv.constant0._ZN13group_norm_v218gn_bwd_cuda_kernelI13__nv_bfloat16Li320ELi1ELi16ELi40ELi256ELb1ELb1ELi4ELi320ELi320ELi4ELb1ELi2ELb0ELb0ELNS_15WgradSyncMethodE3ENS_16CompileConditionILi900EEEEEvPT_S6_S6_PKS5_S8_S8_S8_PKfflPfPj,"a",@progbits
	.sectionflags	@""
	.align	4
.nv.constant0._ZN13group_norm_v218gn_bwd_cuda_kernelI13__nv_bfloat16Li320ELi1ELi16ELi40ELi256ELb1ELb1ELi4ELi320ELi320ELi4ELb1ELi2ELb0ELb0ELNS_15WgradSyncMethodE3ENS_16CompileConditionILi900EEEEEvPT_S6_S6_PKS5_S8_S8_S8_PKfflPfPj:
	.zero		624


//--------------------- .nv.constant0._ZN13group_norm_v218gn_bwd_cuda_kernelI13__nv_bfloat16Li320ELi3ELi16ELi40ELi256ELb1ELb1ELi4ELi320ELi320ELi4ELb1ELi4ELb0ELb0ELNS_15WgradSyncMethodE3ENS_16CompileConditionILi900EEEEEvPT_S6_S6_PKS5_S8_S8_S8_PKfflPfPj --------------------------
	.section	.nv.constant0._ZN13group_norm_v218gn_bwd_cuda_kernelI13__nv_bfloat16Li320ELi3ELi16ELi40ELi256ELb1ELb1ELi4ELi320ELi320ELi4ELb1ELi4ELb0ELb0ELNS_15WgradSyncMethodE3ENS_16CompileConditionILi900EEEEEvPT_S6_S6_PKS5_S8_S8_S8_PKfflPfPj,"a",@progbits
	.sectionflags	@""
	.align	4
.nv.constant0._ZN13group_norm_v218gn_bwd_cuda_kernelI13__nv_bfloat16Li320ELi3ELi16ELi40ELi256ELb1ELb1ELi4ELi320ELi320ELi4ELb1ELi4ELb0ELb0ELNS_15WgradSyncMethodE3ENS_16CompileConditionILi900EEEEEvPT_S6_S6_PKS5_S8_S8_S8_PKfflPfPj:
	.zero		624


//--------------------- .nv.constant0._ZN13group_norm_v218gn_bwd_cuda_kernelI13__nv_bfloat16Li320ELi1ELi16ELi40ELi256ELb1ELb1ELi8ELi320ELi320ELi4ELb1ELi4ELb0ELb0ELNS_15WgradSyncMethodE3ENS_16CompileConditionILi900EEEEEvPT_S6_S6_PKS5_S8_S8_S8_PKfflPfPj --------------------------
	.section	.nv.constant0._ZN13group_norm_v218gn_bwd_cuda_kernelI13__nv_bfloat16Li320ELi1ELi16ELi40ELi256ELb1ELb1ELi8ELi320ELi320ELi4ELb1ELi4ELb0ELb0ELNS_15WgradSyncMethodE3ENS_16CompileConditionILi900EEEEEvPT_S6_S6_PKS5_S8_S8_S8_PKfflPfPj,"a",@progbits
	.sectionflags	@""
	.align	4
.nv.constant0._ZN13group_norm_v218gn_bwd_cuda_kernelI13__nv_bfloat16Li320ELi1ELi16ELi40ELi256ELb1ELb1ELi8ELi320ELi320ELi4ELb1ELi4ELb0ELb0ELNS_15WgradSyncMethodE3ENS_16CompileConditionILi900EEEEEvPT_S6_S6_PKS5_S8_S8_S8_PKfflPfPj:
	.zero		624


//--------------------- .nv.constant0._ZN13group_norm_v218gn_bwd_cuda_kernelI13__nv_bfloat16Li320ELi3ELi16ELi40ELi256ELb1ELb1ELi8ELi320ELi320ELi4ELb1ELi10ELb0ELb0ELNS_15WgradSyncMethodE3ENS_16CompileConditionILi900EEEEEvPT_S6_S6_PKS5_S8_S8_S8_PKfflPfPj --------------------------
	.section	.nv.constant0._ZN13group_norm_v218gn_bwd_cuda_kernelI13__nv_bfloat16Li320ELi3ELi16ELi40ELi256ELb1ELb1ELi8ELi320ELi320ELi4ELb1ELi10ELb0ELb0ELNS_15WgradSyncMethodE3ENS_16CompileConditionILi900EEEEEvPT_S6_S6_PKS5_S8_S8_S8_PKfflPfPj,"a",@progbits
	.sectionflags	@""
	.align	4
.nv.constant0._ZN13group_norm_v218gn_bwd_cuda_kernelI13__nv_bfloat16Li320ELi3ELi16ELi40ELi256ELb1ELb1ELi8ELi320ELi320ELi4ELb1ELi10ELb0ELb0ELNS_15WgradSyncMethodE3ENS_16CompileConditionILi900EEEEEvPT_S6_S6_PKS5_S8_S8_S8_PKfflPfPj:
	.zero		624


//--------------------- .nv.constant0._ZN13group_norm_v218gn_bwd_cuda_kernelI13__nv_bfloat16Li320ELi1ELi16ELi40ELi256ELb1ELb1ELi16ELi320ELi320ELi4ELb1ELi8ELb0ELb0ELNS_15WgradSyncMethodE3ENS_16CompileConditionILi900EEEEEvPT_S6_S6_PKS5_S8_S8_S8_PKfflPfPj --------------------------
	.section	.nv.constant0._ZN13group_norm_v218gn_bwd_cuda_kernelI13__nv_bfloat16Li320ELi1ELi16ELi40ELi256ELb1ELb1ELi16ELi320ELi320ELi4ELb1ELi8ELb0ELb0ELNS_15WgradSyncMethodE3ENS_16CompileConditionILi900EEEEEvPT_S6_S6_PKS5_S8_S8_S8_PKfflPfPj,"a",@progbits
	.sectionflags	@""
	.align	4
.nv.constant0._ZN13group_norm_v218gn_bwd_cuda_kernelI13__nv_bfloat16Li320ELi1ELi16ELi40ELi256ELb1ELb1ELi16ELi320ELi320ELi4ELb1ELi8ELb0ELb0ELNS_15WgradSyncMethodE3ENS_16CompileConditionILi900EEEEEvPT_S6_S6_PKS5_S8_S8_S8_PKfflPfPj:
	.zero		624


//--------------------- .nv.constant0._ZN13group_norm_v218gn_bwd_cuda_kernelI13__nv_bfloat16Li320ELi3ELi16ELi40ELi256ELb1ELb1ELi16ELi320ELi320ELi4ELb1ELi20ELb0ELb0ELNS_15WgradSyncMethodE3ENS_16CompileConditionILi900EEEEEvPT_S6_S6_PKS5_S8_S8_S8_PKfflPfPj --------------------------
	.section	.nv.constant0._ZN13group_norm_v218gn_bwd_cuda_kernelI13__nv_bfloat16Li320ELi3ELi16ELi40ELi256ELb1ELb1ELi16ELi320ELi320ELi4ELb1ELi20ELb0ELb0ELNS_15WgradSyncMethodE3ENS_16CompileConditionILi900EEEEEvPT_S6_S6_PKS5_S8_S8_S8_PKfflPfPj,"a",@progbits
	.sectionflags	@""
	.align	4
.nv.constant0._ZN13group_norm_v218gn_bwd_cuda_kernelI13__nv_bfloat16Li320ELi3ELi16ELi40ELi256ELb1ELb1ELi16ELi320ELi320ELi4ELb1ELi20ELb0ELb0ELNS_15WgradSyncMethodE3ENS_16CompileConditionILi900EEEEEvPT_S6_S6_PKS5_S8_S8_S8_PKfflPfPj:
	.zero		624


//--------------------- .nv.constant0._ZN13group_norm_v218gn_bwd_cuda_kernelI13__nv_bfloat16Li320ELi1ELi16ELi40ELi256ELb1ELb1ELi32ELi320ELi320ELi4ELb1ELi18ELb0ELb0ELNS_15WgradSyncMethodE3ENS_16CompileConditionILi900EEEEEvPT_S6_S6_PKS5_S8_S8_S8_PKfflPfPj --------------------------
	.section	.nv.constant0._ZN13group_norm_v218gn_bwd_cuda_kernelI13__nv_bfloat16Li320ELi1ELi16ELi40ELi256ELb1ELb1ELi32ELi320ELi320ELi4ELb1ELi18ELb0ELb0ELNS_15WgradSyncMethodE3ENS_16CompileConditionILi900EEEEEvPT_S6_S6_PKS5_S8_S8_S8_PKfflPfPj,"a",@progbits
	.sectionflags	@""
	.align	4
.nv.constant0._ZN13group_norm_v218gn_bwd_cuda_kernelI13__nv_bfloat16Li320ELi1ELi16ELi40ELi256ELb1ELb1ELi32ELi320ELi320ELi4ELb1ELi18ELb0ELb0ELNS_15WgradSyncMethodE3ENS_16CompileConditionILi900EEEEEvPT_S6_S6_PKS5_S8_S8_S8_PKfflPfPj:
	.zero		624


//--------------------- .nv.constant0._ZN13group_norm_v218gn_bwd_cuda_kernelI13__nv_bfloat16Li320ELi3ELi16ELi40ELi256ELb1ELb1ELi32ELi320ELi320ELi4ELb1ELi42ELb0ELb0ELNS_15WgradSyncMethodE3ENS_16CompileConditionILi900EEEEEvPT_S6_S6_PKS5_S8_S8_S8_PKfflPfPj --------------------------
	.section	.nv.constant0._ZN13group_norm_v218gn_bwd_cuda_kernelI13__nv_bfloat16Li320ELi3ELi16ELi40ELi256ELb1ELb1ELi32ELi320ELi320ELi4ELb1ELi42ELb0ELb0ELNS_15WgradSyncMethodE3ENS_16CompileConditionILi900EEEEEvPT_S6_S6_PKS5_S8_S8_S8_PKfflPfPj,"a",@progbits
	.sectionflags	@""
	.align	4
.nv.constant0._ZN13group_norm_v218gn_bwd_cuda_kernelI13__nv_bfloat16Li320ELi3ELi16ELi40ELi256ELb1ELb1ELi32ELi320ELi320ELi4ELb1ELi42ELb0ELb0ELNS_15WgradSyncMethodE3ENS_16CompileConditionILi900EEEEEvPT_S6_S6_PKS5_S8_S8_S8_PKfflPfPj:
	.zero		624


//--------------------- .nv.constant0._ZN13group_norm_v218gn_bwd_cuda_kernelI13__nv_bfloat16Li320ELi1ELi16ELi40ELi256ELb1ELb1ELi64ELi320ELi320ELi4ELb1ELi36ELb0ELb0ELNS_15WgradSyncMethodE3ENS_16CompileConditionILi900EEEEEvPT_S6_S6_PKS5_S8_S8_S8_PKfflPfPj --------------------------
	.section	.nv.constant0._ZN13group_norm_v218gn_bwd_cuda_kernelI13__nv_bfloat16Li320ELi1ELi16ELi40ELi256ELb1ELb1ELi64ELi320ELi320ELi4ELb1ELi36ELb0ELb0ELNS_15WgradSyncMethodE3ENS_16CompileConditionILi900EEEEEvPT_S6_S6_PKS5_S8_S8_S8_PKfflPfPj,"a",@progbits
	.sectionflags	@""
	.align	4
.nv.constant0._ZN13group_norm_v218gn_bwd_cuda_kernelI13__nv_bfloat16Li320ELi1ELi16ELi40ELi256ELb1ELb1ELi64ELi320ELi320ELi4ELb1ELi36ELb0ELb0ELNS_15WgradSyncMethodE3ENS_16CompileConditionILi900EEEEEvPT_S6_S6_PKS5_S8_S8_S8_PKfflPfPj:
	.zero		624


//--------------------- .nv.constant0._ZN13group_norm_v214gn_cuda_kernelI13__nv_bfloat16Li320ELi1ELi32ELi20ELi256ELb0ELi256ELi20ELi20ELi4ELb0ELi116ELb0ELb0ENS_16CompileConditionILi900EEEEEvPT_PKS4_S7_S7_flPfS8_Pj --------------------------
	.section	.nv.constant0._ZN13group_norm_v214gn_cuda_kernelI13__nv_bfloat16Li320ELi1ELi32ELi20ELi256ELb0ELi256ELi20ELi20ELi4ELb0ELi116ELb0ELb0ENS_16CompileConditionILi900EEEEEvPT_PKS4_S7_S7_flPfS8_Pj,"a",@progbits
	.sectionflags	@""
	.align	4
.nv.constant0._ZN13group_norm_v214gn_cuda_kernelI13__nv_bfloat16Li320ELi1ELi32ELi20ELi256ELb0ELi256ELi20ELi20ELi4ELb0ELi116ELb0ELb0ENS_16CompileConditionILi900EEEEEvPT_PKS4_S7_S7_flPfS8_Pj:
	.zero		600


//--------------------- .nv.constant0._ZN13group_norm_v214gn_cuda_kernelI13__nv_bfloat16Li320ELi1ELi32ELi20ELi256ELb0ELi256ELi20ELi20ELi4ELb0ELi148ELb0ELb0ENS_16CompileConditionILi900EEEEEvPT_PKS4_S7_S7_flPfS8_Pj --------------------------
	.section	.nv.constant0._ZN13group_norm_v214gn_cuda_kernelI13__nv_bfloat16Li320ELi1ELi32ELi20ELi256ELb0ELi256ELi20ELi20ELi4ELb0ELi148ELb0ELb0ENS_16CompileConditionILi900EEEEEvPT_PKS4_S7_S7_flPfS8_Pj,"a",@progbits
	.sectionflags	@""
	.align	4
.nv.constant0._ZN13group_norm_v214gn_cuda_kernelI13__nv_bfloat16Li320ELi1ELi32ELi20ELi256ELb0ELi256ELi20ELi20ELi4ELb0ELi148ELb0ELb0ENS_16CompileConditionILi900EEEEEvPT_PKS4_S7_S7_flPfS8_Pj:
	.zero		600


//--------------------- .nv.constant0._ZN13group_norm_v214gn_cuda_kernelI13__nv_bfloat16Li320ELi1ELi16ELi40ELi256ELb1ELi256ELi40ELi40ELi4ELb0ELi116ELb0ELb0ENS_16CompileConditionILi900EEEEEvPT_PKS4_S7_S7_flPfS8_Pj --------------------------
	.section	.nv.constant0._ZN13group_norm_v214gn_cuda_kernelI13__nv_bfloat16Li320ELi1ELi16ELi40ELi256ELb1ELi256ELi40ELi40ELi4ELb0ELi116ELb0ELb0ENS_16CompileConditionILi900EEEEEvPT_PKS4_S7_S7_flPfS8_Pj,"a",@progbits
	.sectionflags	@""
	.align	4
.nv.constant0._ZN13group_norm_v214gn_cuda_kernelI13__nv_bfloat16Li320ELi1ELi16ELi40ELi256ELb1ELi256ELi40ELi40ELi4ELb0ELi116ELb0ELb0ENS_16CompileConditionILi900EEEEEvPT_PKS4_S7_S7_flPfS8_Pj:
	.zero		600


//--------------------- .nv.constant0._ZN13group_norm_v214gn_cuda_kernelI13__nv_bfloat16Li320ELi1ELi16ELi40ELi256ELb1ELi256ELi40ELi40ELi4ELb0ELi148ELb0ELb0ENS_16CompileConditionILi900EEEEEvPT_PKS4_S7_S7_flPfS8_Pj --------------------------
	.section	.nv.constant0._ZN13group_norm_v214gn_cuda_kernelI13__nv_bfloat16Li320ELi1ELi16ELi40ELi256ELb1ELi256ELi40ELi40ELi4ELb0ELi148ELb0ELb0ENS_16CompileConditionILi900EEEEEvPT_PKS4_S7_S7_flPfS8_Pj,"a",@progbits
	.sectionflags	@""
	.align	4
.nv.constant0._ZN13group_norm_v214gn_cuda_kernelI13__nv_bfloat16Li320ELi1ELi16ELi40ELi256ELb1ELi256ELi40ELi40ELi4ELb0ELi148ELb0ELb0ENS_16CompileConditionILi900EEEEEvPT_PKS4_S7_S7_flPfS8_Pj:
	.zero		600


//--------------------- .nv.constant0._ZN13group_norm_v218gn_bwd_cuda_kernelI6__halfLi320ELi1ELi32ELi20ELi256ELb0ELb1ELi256ELi20ELi20ELi4ELb1ELi96ELb0ELb0ELNS_15WgradSyncMethodE3ENS_16CompileConditionILi900EEEEEvPT_S6_S6_PKS5_S8_S8_S8_PKfflPfPj --------------------------
	.section	.nv.constant0._ZN13group_norm_v218gn_bwd_cuda_kernelI6__halfLi320ELi1ELi32ELi20ELi256ELb0ELb1ELi256ELi20ELi20ELi4ELb1ELi96ELb0ELb0ELNS_15WgradSyncMethodE3ENS_16CompileConditionILi900EEEEEvPT_S6_S6_PKS5_S8_S8_S8_PKfflPfPj,"a",@progbits
	.sectionflags	@""
	.align	4
.nv.constant0._ZN13group_norm_v218gn_bwd_cuda_kernelI6__halfLi320ELi1ELi32ELi20ELi256ELb0ELb1ELi256ELi20ELi20ELi4ELb1ELi96ELb0ELb0ELNS_15WgradSyncMethodE3ENS_16CompileConditionILi900EEEEEvPT_S6_S6_PKS5_S8_S8_S8_PKfflPfPj:
	.zero		624


//--------------------- .nv.constant0._ZN13group_norm_v218gn_bwd_cuda_kernelI6__halfLi320ELi1ELi32ELi20ELi256ELb0ELb1ELi256ELi20ELi20ELi4ELb1ELi128ELb0ELb0ELNS_15WgradSyncMethodE3ENS_16CompileConditionILi900EEEEEvPT_S6_S6_PKS5_S8_S8_S8_PKfflPfPj --------------------------
	.section	.nv.constant0._ZN13group_norm_v218gn_bwd_cuda_kernelI6__halfLi320ELi1ELi32ELi20ELi256ELb0ELb1ELi256ELi20ELi20ELi4ELb1ELi128ELb0ELb0ELNS_15WgradSyncMethodE3ENS_16CompileConditionILi900EEEEEvPT_S6_S6_PKS5_S8_S8_S8_PKfflPfPj,"a",@progbits
	.sectionflags	@""
	.align	4
.nv.constant0._ZN13group_norm_v218gn_bwd_cuda_kernelI6__halfLi320ELi1ELi32ELi20ELi256ELb0ELb1ELi256ELi20ELi20ELi4ELb1ELi128ELb0ELb0ELNS_15WgradSyncMethodE3ENS_16CompileConditionILi900EEEEEvPT_S6_S6_PKS5_S8_S8_S8_PKfflPfPj:
	.zero		624


//--------------------- .nv.constant0._ZN13group_norm_v218gn_bwd_cuda_kernelI6__halfLi320ELi3ELi16ELi40ELi256ELb1ELb1ELi2ELi320ELi320ELi2ELb1ELi2ELb0ELb0ELNS_15WgradSyncMethodE3ENS_16CompileConditionILi900EEEEEvPT_S6_S6_PKS5_S8_S8_S8_PKfflPfPj --------------------------
	.section	.nv.constant0._ZN13group_norm_v218gn_bwd_cuda_kernelI6__halfLi320ELi3ELi16ELi40ELi256ELb1ELb1ELi2ELi320ELi320ELi2ELb1ELi2ELb0ELb0ELNS_15WgradSyncMethodE3ENS_16CompileConditionILi900EEEEEvPT_S6_S6_PKS5_S8_S8_S8_PKfflPfPj,"a",@progbits
	.sectionflags	@""
	.align	4
.nv.constant0._ZN13group_norm_v218gn_bwd_cuda_kernelI6__halfLi320ELi3ELi16ELi40ELi256ELb1ELb1ELi2ELi320ELi320ELi2ELb1ELi2ELb0ELb0ELNS_15WgradSyncMethodE3ENS_16CompileConditionILi900EEEEEvPT_S6_S6_PKS5_S8_S8_S8_PKfflPfPj:
	.zero		624


//--------------------- .nv.constant0._ZN13group_norm_v218gn_bwd_cuda_kernelI6__halfLi320ELi1ELi16ELi40ELi256ELb1ELb1ELi4ELi320ELi320ELi4ELb1ELi2ELb0ELb0ELNS_15WgradSyncMethodE3ENS_16CompileConditionILi900EEEEEvPT_S6_S6_PKS5_S8_S8_S8_PKfflPfPj --------------------------
	.section	.nv.constant0._ZN13group_norm_v218gn_bwd_cuda_kernelI6__halfLi320ELi1ELi16ELi40ELi256ELb1ELb1ELi4ELi320ELi320ELi4ELb1ELi2ELb0ELb0ELNS_15WgradSyncMethodE3ENS_16CompileConditionILi900EEEEEvPT_S6_S6_PKS5_S8_S8_S8_PKfflPfPj,"a",@progbits
	.sectionflags	@""
	.align	4
.nv.constant0._ZN13group_norm_v218gn_bwd_cuda_kernelI6__halfLi320ELi1ELi16ELi40ELi256ELb1ELb1ELi4ELi320ELi320ELi4ELb1ELi2ELb0ELb0ELNS_15WgradSyncMethodE3ENS_16CompileConditionILi900EEEEEvPT_S6_S6_PKS5_S8_S8_S8_PKfflPfPj:
	.zero		624


//--------------------- .nv.constant0._ZN13group_norm_v218gn_bwd_cuda_kernelI6__halfLi320ELi3ELi16ELi40ELi256ELb1ELb1ELi4ELi320ELi320ELi4ELb1ELi4ELb0ELb0ELNS_15WgradSyncMethodE3ENS_16CompileConditionILi900EEEEEvPT_S6_S6_PKS5_S8_S8_S8_PKfflPfPj --------------------------
	.section	.nv.constant0._ZN13group_norm_v218gn_bwd_cuda_kernelI6__halfLi320ELi3ELi16ELi40ELi256ELb1ELb1ELi4ELi320ELi320ELi4ELb1ELi4ELb0ELb0ELNS_15WgradSyncMethodE3ENS_16CompileConditionILi900EEEEEvPT_S6_S6_PKS5_S8_S8_S8_PKfflPfPj,"a",@progbits
	.sectionflags	@""
	.align	4
.nv.constant0._ZN13group_norm_v218gn_bwd_cuda_kernelI6__halfLi320ELi3ELi16ELi40ELi256ELb1ELb1ELi4ELi320ELi320ELi4ELb1ELi4ELb0ELb0ELNS_15WgradSyncMethodE3ENS_16CompileConditionILi900EEEEEvPT_S6_S6_PKS5_S8_S8_S8_PKfflPfPj:
	.zero		624


//--------------------- .nv.constant0._ZN13group_norm_v218gn_bwd_cuda_kernelI6__halfLi320ELi1ELi16ELi40ELi256ELb1ELb1ELi8ELi320ELi320ELi4ELb1ELi4ELb0ELb0ELNS_15WgradSyncMethodE3ENS_16CompileConditionILi900EEEEEvPT_S6_S6_PKS5_S8_S8_S8_PKfflPfPj --------------------------
	.section	.nv.constant0._ZN13group_norm_v218gn_bwd_cuda_kernelI6__halfLi320ELi1ELi16ELi40ELi256ELb1ELb1ELi8ELi320ELi320ELi4ELb1ELi4ELb0ELb0ELNS_15WgradSyncMethodE3ENS_16CompileConditionILi900EEEEEvPT_S6_S6_PKS5_S8_S8_S8_PKfflPfPj,"a",@progbits
	.sectionflags	@""
	.align	4
.nv.constant0._ZN13group_norm_v218gn_bwd_cuda_kernelI6__halfLi320ELi1ELi16ELi40ELi256ELb1ELb1ELi8ELi320ELi320ELi4ELb1ELi4ELb0ELb0ELNS_15WgradSyncMethodE3ENS_16CompileConditionILi900EEEEEvPT_S6_S6_PKS5_S8_S8_S8_PKfflPfPj:
	.zero		624


//--------------------- .nv.constant0._ZN13group_norm_v218gn_bwd_cuda_kernelI6__halfLi320ELi3ELi16ELi40ELi256ELb1ELb1ELi8ELi320ELi320ELi4ELb1ELi10ELb0ELb0ELNS_15WgradSyncMethodE3ENS_16CompileConditionILi900EEEEEvPT_S6_S6_PKS5_S8_S8_S8_PKfflPfPj --------------------------
	.section	.nv.constant0._ZN13group_norm_v218gn_bwd_cuda_kernelI6__halfLi320ELi3ELi16ELi40ELi256ELb1ELb1ELi8ELi320ELi320ELi4ELb1ELi10ELb0ELb0ELNS_15WgradSyncMethodE3ENS_16CompileConditionILi900EEEEEvPT_S6_S6_PKS5_S8_S8_S8_PKfflPfPj,"a",@progbits
	.sectionflags	@""
	.align	4
.nv.constant0._ZN13group_norm_v218gn_bwd_cuda_kernelI6__halfLi320ELi3ELi16ELi40ELi256ELb1ELb1ELi8ELi320ELi320ELi4ELb1ELi10ELb0ELb0ELNS_15WgradSyncMethodE3ENS_16CompileConditionILi900EEEEEvPT_S6_S6_PKS5_S8_S8_S8_PKfflPfPj:
	.zero		624


//--------------------- .nv.constant0._ZN13group_norm_v218gn_bwd_cuda_kernelI6__halfLi320ELi1ELi16ELi40ELi256ELb1ELb1ELi16ELi320ELi320ELi4ELb1ELi8ELb0ELb0ELNS_15WgradSyncMethodE3ENS_16CompileConditionILi900EEEEEvPT_S6_S6_PKS5_S8_S8_S8_PKfflPfPj --------------------------
	.section	.nv.constant0._ZN13group_norm_v218gn_bwd_cuda_kernelI6__halfLi320ELi1ELi16ELi40ELi256ELb1ELb1ELi16ELi320ELi320ELi4ELb1ELi8ELb0ELb0ELNS_15WgradSyncMethodE3ENS_16CompileConditionILi900EEEEEvPT_S6_S6_PKS5_S8_S8_S8_PKfflPfPj,"a",@progbits
	.sectionflags	@""
	.align	4
.nv.constant0._ZN13group_norm_v218gn_bwd_cuda_kernelI6__halfLi320ELi1ELi16ELi40ELi256ELb1ELb1ELi16ELi320ELi320ELi4ELb1ELi8ELb0ELb0ELNS_15WgradSyncMethodE3ENS_16CompileConditionILi900EEEEEvPT_S6_S6_PKS5_S8_S8_S8_PKfflPfPj:
	.zero		624


//--------------------- .nv.constant0._ZN13group_norm_v218gn_bwd_cuda_kernelI6__halfLi320ELi3ELi16ELi40ELi256ELb1ELb1ELi16ELi320ELi320ELi4ELb1ELi20ELb0ELb0ELNS_15WgradSyncMethodE3ENS_16CompileConditionILi900EEEEEvPT_S6_S6_PKS5_S8_S8_S8_PKfflPfPj --------------------------
	.section	.nv.constant0._ZN13group_norm_v218gn_bwd_cuda_kernelI6__halfLi320ELi3ELi16ELi40ELi256ELb1ELb1ELi16ELi320ELi320ELi4ELb1ELi20ELb0ELb0ELNS_15WgradSyncMethodE3ENS_16CompileConditionILi900EEEEEvPT_S6_S6_PKS5_S8_S8_S8_PKfflPfPj,"a",@progbits
	.sectionflags	@""
	.align	4
.nv.constant0._ZN13group_norm_v218gn_bwd_cuda_kernelI6__halfLi320ELi3ELi16ELi40ELi256ELb1ELb1ELi16ELi320ELi320ELi4ELb1ELi20ELb0ELb0ELNS_15WgradSyncMethodE3ENS_16CompileConditionILi900EEEEEvPT_S6_S6_PKS5_S8_S8_S8_PKfflPfPj:
	.zero		624


//--------------------- .nv.constant0._ZN13group_norm_v218gn_bwd_cuda_kernelI6__halfLi320ELi1ELi16ELi40ELi256ELb1ELb1ELi32ELi320ELi320ELi4ELb1ELi18ELb0ELb0ELNS_15WgradSyncMethodE3ENS_16CompileConditionILi900EEEEEvPT_S6_S6_PKS5_S8_S8_S8_PKfflPfPj --------------------------
	.section	.nv.constant0._ZN13group_norm_v218gn_bwd_cuda_kernelI6__halfLi320ELi1ELi16ELi40ELi256ELb1ELb1ELi32ELi320ELi320ELi4ELb1ELi18ELb0ELb0ELNS_15WgradSyncMethodE3ENS_16CompileConditionILi900EEEEEvPT_S6_S6_PKS5_S8_S8_S8_PKfflPfPj,"a",@progbits
	.sectionflags	@""
	.align	4
.nv.constant0._ZN13group_norm_v218gn_bwd_cuda_kernelI6__halfLi320ELi1ELi16ELi40ELi256ELb1ELb1ELi32ELi320ELi320ELi4ELb1ELi18ELb0ELb0ELNS_15WgradSyncMethodE3ENS_16CompileConditionILi900EEEEEvPT_S6_S6_PKS5_S8_S8_S8_PKfflPfPj:
	.zero		624


//--------------------- .nv.constant0._ZN13group_norm_v218gn_bwd_cuda_kernelI6__halfLi320ELi3ELi16ELi40ELi256ELb1ELb1ELi32ELi320ELi320ELi4ELb1ELi42ELb0ELb0ELNS_15WgradSyncMethodE3ENS_16CompileConditionILi900EEEEEvPT_S6_S6_PKS5_S8_S8_S8_PKfflPfPj --------------------------
	.section	.nv.constant0._ZN13group_norm_v218gn_bwd_cuda_kernelI6__halfLi320ELi3ELi16ELi40ELi256ELb1ELb1ELi32ELi320ELi320ELi4ELb1ELi42ELb0ELb0ELNS_15WgradSyncMethodE3ENS_16CompileConditionILi900EEEEEvPT_S6_S6_PKS5_S8_S8_S8_PKfflPfPj,"a",@progbits
	.sectionflags	@""
	.align	4
.nv.constant0._ZN13group_norm_v218gn_bwd_cuda_kernelI6__halfLi320ELi3ELi16ELi40ELi256ELb1ELb1ELi32ELi320ELi320ELi4ELb1ELi42ELb0ELb0ELNS_15WgradSyncMethodE3ENS_16CompileConditionILi900EEEEEvPT_S6_S6_PKS5_S8_S8_S8_PKfflPfPj:
	.zero		624


//--------------------- .nv.constant0._ZN13group_norm_v218gn_bwd_cuda_kernelI6__halfLi320ELi1ELi16ELi40ELi256ELb1ELb1ELi64ELi320ELi320ELi4ELb1ELi36ELb0ELb0ELNS_15WgradSyncMethodE3ENS_16CompileConditionILi900EEEEEvPT_S6_S6_PKS5_S8_S8_S8_PKfflPfPj --------------------------
	.section	.nv.constant0._ZN13group_norm_v218gn_bwd_cuda_kernelI6__halfLi320ELi1ELi16ELi40ELi256ELb1ELb1ELi64ELi320ELi320ELi4ELb1ELi36ELb0ELb0ELNS_15WgradSyncMethodE3ENS_16CompileConditionILi900EEEEEvPT_S6_S6_PKS5_S8_S8_S8_PKfflPfPj,"a",@progbits
	.sectionflags	@""
	.align	4
.nv.constant0._ZN13group_norm_v218gn_bwd_cuda_kernelI6__halfLi320ELi1ELi16ELi40ELi256ELb1ELb1ELi64ELi320ELi320ELi4ELb1ELi36ELb0ELb0ELNS_15WgradSyncMethodE3ENS_16CompileConditionILi900EEEEEvPT_S6_S6_PKS5_S8_S8_S8_PKfflPfPj:
	.zero		624


//--------------------- .nv.constant0._ZN13group_norm_v214gn_cuda_kernelI6__halfLi320ELi1ELi32ELi20ELi256ELb0ELi256ELi20ELi20ELi4ELb0ELi116ELb0ELb0ENS_16CompileConditionILi900EEEEEvPT_PKS4_S7_S7_flPfS8_Pj --------------------------
	.section	.nv.constant0._ZN13group_norm_v214gn_cuda_kernelI6__halfLi320ELi1ELi32ELi20ELi256ELb0ELi256ELi20ELi20ELi4ELb0ELi116ELb0ELb0ENS_16CompileConditionILi900EEEEEvPT_PKS4_S7_S7_flPfS8_Pj,"a",@progbits
	.sectionflags	@""
	.align	4
.nv.constant0._ZN13group_norm_v214gn_cuda_kernelI6__halfLi320ELi1ELi32ELi20ELi256ELb0ELi256ELi20ELi20ELi4ELb0ELi116ELb0ELb0ENS_16CompileConditionILi900EEEEEvPT_PKS4_S7_S7_flPfS8_Pj:
	.zero		600


//--------------------- .nv.constant0._ZN13group_norm_v214gn_cuda_kernelI6__halfLi320ELi1ELi32ELi20ELi256ELb0ELi256ELi20ELi20ELi4ELb0ELi148ELb0ELb0ENS_16CompileConditionILi900EEEEEvPT_PKS4_S7_S7_flPfS8_Pj --------------------------
	.section	.nv.constant0._ZN13group_norm_v214gn_cuda_kernelI6__halfLi320ELi1ELi32ELi20ELi256ELb0ELi256ELi20ELi20ELi4ELb0ELi148ELb0ELb0ENS_16CompileConditionILi900EEEEEvPT_PKS4_S7_S7_flPfS8_Pj,"a",@progbits
	.sectionflags	@""
	.align	4
.nv.constant0._ZN13group_norm_v214gn_cuda_kernelI6__halfLi320ELi1ELi32ELi20ELi256ELb0ELi256ELi20ELi20ELi4ELb0ELi148ELb0ELb0ENS_16CompileConditionILi900EEEEEvPT_PKS4_S7_S7_flPfS8_Pj:
	.zero		600


//--------------------- .nv.constant0._ZN13group_norm_v214gn_cuda_kernelI6__halfLi320ELi1ELi16ELi40ELi256ELb1ELi256ELi40ELi40ELi4ELb0ELi116ELb0ELb0ENS_16CompileConditionILi900EEEEEvPT_PKS4_S7_S7_flPfS8_Pj --------------------------
	.section	.nv.constant0._ZN13group_norm_v214gn_cuda_kernelI6__halfLi320ELi1ELi16ELi40ELi256ELb1ELi256ELi40ELi40ELi4ELb0ELi116ELb0ELb0ENS_16CompileConditionILi900EEEEEvPT_PKS4_S7_S7_flPfS8_Pj,"a",@progbits
	.sectionflags	@""
	.align	4
.nv.constant0._ZN13group_norm_v214gn_cuda_kernelI6__halfLi320ELi1ELi16ELi40ELi256ELb1ELi256ELi40ELi40ELi4ELb0ELi116ELb0ELb0ENS_16CompileConditionILi900EEEEEvPT_PKS4_S7_S7_flPfS8_Pj:
	.zero		600


//--------------------- .nv.constant0._ZN13group_norm_v214gn_cuda_kernelI6__halfLi320ELi1ELi16ELi40ELi256ELb1ELi256ELi40ELi40ELi4ELb0ELi148ELb0ELb0ENS_16CompileConditionILi900EEEEEvPT_PKS4_S7_S7_flPfS8_Pj --------------------------
	.section	.nv.constant0._ZN13group_norm_v214gn_cuda_kernelI6__halfLi320ELi1ELi16ELi40ELi256ELb1ELi256ELi40ELi40ELi4ELb0ELi148ELb0ELb0ENS_16CompileConditionILi900EEEEEvPT_PKS4_S7_S7_flPfS8_Pj,"a",@progbits
	.sectionflags	@""
	.align	4
.nv.constant0._ZN13group_norm_v214gn_cuda_kernelI6__halfLi320ELi1ELi16ELi40ELi256ELb1ELi256ELi40ELi40ELi4ELb0ELi148ELb0ELb0ENS_16CompileConditionILi900EEEEEvPT_PKS4_S7_S7_flPfS8_Pj:
	.zero		600


//--------------------- SYMBOLS --------------------------

	.type		.nv.reservedSmem.offset0,@object
	.size		.nv.reservedSmem.offset0,0x4
